	.target	sm_103a

	.elftype	@"ET_EXEC"


//--------------------- .note.nv.tkinfo           --------------------------
	.section	.note.nv.tkinfo,"",@"SHT_NOTE"
	.sectionflags	@"SHF_NOTE_NV_TKINFO"
	.tkinfo
        /*0018*/ 	.word	0x00000002
        /*0030*/ 	.string	""
        /*0030*/ 	.string	"ptxas"
        /*0030*/ 	.string	"Cuda compilation tools, release 13.0, V13.0.88"
        /*0030*/ 	.string	"Build cuda_13.0.r13.0/compiler.36424714_0"
        /*0030*/ 	.string	"-arch sm_103a -m 64 "



//--------------------- .note.nv.cuinfo           --------------------------
	.section	.note.nv.cuinfo,"",@"SHT_NOTE"
	.sectionflags	@"SHF_NOTE_NV_CUINFO"
        /*0018*/ 	.short	0x0002
        /*001a*/ 	.short	0x0067
        /*001c*/ 	.short	0x0082
	.zero		2


//--------------------- .nv.info                  --------------------------
	.section	.nv.info,"",@"SHT_CUDA_INFO"
	.align	4


	//----- nvinfo : EIATTR_REGCOUNT
	.align		4
        /*0000*/ 	.byte	0x04, 0x2f
        /*0002*/ 	.short	(.L_41 - .L_40)
	.align		4
.L_40:
        /*0004*/ 	.word	index@(_Z35group_norm_nhwc_fwd_one_pass_kernelI11Fp32IOFp16WLi512ELi8ELi128EEv26Group_norm_nhwc_fwd_params)
        /*0008*/ 	.word	0x00000040


	//----- nvinfo : EIATTR_FRAME_SIZE
	.align		4
.L_41:
        /*000c*/ 	.byte	0x04, 0x11
        /*000e*/ 	.short	(.L_43 - .L_42)
	.align		4
.L_42:
        /*0010*/ 	.word	index@(_Z35group_norm_nhwc_fwd_one_pass_kernelI11Fp32IOFp16WLi512ELi8ELi128EEv26Group_norm_nhwc_fwd_params)
        /*0014*/ 	.word	0x00000000


	//----- nvinfo : EIATTR_REGCOUNT
	.align		4
.L_43:
        /*0018*/ 	.byte	0x04, 0x2f
        /*001a*/ 	.short	(.L_45 - .L_44)
	.align		4
.L_44:
        /*001c*/ 	.word	index@(_Z35group_norm_nhwc_fwd_one_pass_kernelI11Fp32IOFp16WLi256ELi8ELi128EEv26Group_norm_nhwc_fwd_params)
        /*0020*/ 	.word	0x00000030


	//----- nvinfo : EIATTR_FRAME_SIZE
	.align		4
.L_45:
        /*0024*/ 	.byte	0x04, 0x11
        /*0026*/ 	.short	(.L_47 - .L_46)
	.align		4
.L_46:
        /*0028*/ 	.word	index@(_Z35group_norm_nhwc_fwd_one_pass_kernelI11Fp32IOFp16WLi256ELi8ELi128EEv26Group_norm_nhwc_fwd_params)
        /*002c*/ 	.word	0x00000000


	//----- nvinfo : EIATTR_REGCOUNT
	.align		4
.L_47:
        /*0030*/ 	.byte	0x04, 0x2f
        /*0032*/ 	.short	(.L_49 - .L_48)
	.align		4
.L_48:
        /*0034*/ 	.word	index@(_Z35group_norm_nhwc_fwd_one_pass_kernelI11Fp32IOFp16WLi128ELi8ELi128EEv26Group_norm_nhwc_fwd_params)
        /*0038*/ 	.word	0x00000020


	//----- nvinfo : EIATTR_FRAME_SIZE
	.align		4
.L_49:
        /*003c*/ 	.byte	0x04, 0x11
        /*003e*/ 	.short	(.L_51 - .L_50)
	.align		4
.L_50:
        /*0040*/ 	.word	index@(_Z35group_norm_nhwc_fwd_one_pass_kernelI11Fp32IOFp16WLi128ELi8ELi128EEv26Group_norm_nhwc_fwd_params)
        /*0044*/ 	.word	0x00000000


	//----- nvinfo : EIATTR_REGCOUNT
	.align		4
.L_51:
        /*0048*/ 	.byte	0x04, 0x2f
        /*004a*/ 	.short	(.L_53 - .L_52)
	.align		4
.L_52:
        /*004c*/ 	.word	index@(_Z35group_norm_nhwc_fwd_one_pass_kernelI11Fp32IOFp16WLi64ELi8ELi128EEv26Group_norm_nhwc_fwd_params)
        /*0050*/ 	.word	0x0000001f


	//----- nvinfo : EIATTR_FRAME_SIZE
	.align		4
.L_53:
        /*0054*/ 	.byte	0x04, 0x11
        /*0056*/ 	.short	(.L_55 - .L_54)
	.align		4
.L_54:
        /*0058*/ 	.word	index@(_Z35group_norm_nhwc_fwd_one_pass_kernelI11Fp32IOFp16WLi64ELi8ELi128EEv26Group_norm_nhwc_fwd_params)
        /*005c*/ 	.word	0x00000000


	//----- nvinfo : EIATTR_REGCOUNT
	.align		4
.L_55:
        /*0060*/ 	.byte	0x04, 0x2f
        /*0062*/ 	.short	(.L_57 - .L_56)
	.align		4
.L_56:
        /*0064*/ 	.word	index@(_Z35group_norm_nhwc_fwd_one_pass_kernelI11Fp32IOBf16WLi512ELi8ELi128EEv26Group_norm_nhwc_fwd_params)
        /*0068*/ 	.word	0x00000040


	//----- nvinfo : EIATTR_FRAME_SIZE
	.align		4
.L_57:
        /*006c*/ 	.byte	0x04, 0x11
        /*006e*/ 	.short	(.L_59 - .L_58)
	.align		4
.L_58:
        /*0070*/ 	.word	index@(_Z35group_norm_nhwc_fwd_one_pass_kernelI11Fp32IOBf16WLi512ELi8ELi128EEv26Group_norm_nhwc_fwd_params)
        /*0074*/ 	.word	0x00000000


	//----- nvinfo : EIATTR_REGCOUNT
	.align		4
.L_59:
        /*0078*/ 	.byte	0x04, 0x2f
        /*007a*/ 	.short	(.L_61 - .L_60)
	.align		4
.L_60:
        /*007c*/ 	.word	index@(_Z35group_norm_nhwc_fwd_one_pass_kernelI11Fp32IOBf16WLi256ELi8ELi128EEv26Group_norm_nhwc_fwd_params)
        /*0080*/ 	.word	0x00000030


	//----- nvinfo : EIATTR_FRAME_SIZE
	.align		4
.L_61:
        /*0084*/ 	.byte	0x04, 0x11
        /*0086*/ 	.short	(.L_63 - .L_62)
	.align		4
.L_62:
        /*0088*/ 	.word	index@(_Z35group_norm_nhwc_fwd_one_pass_kernelI11Fp32IOBf16WLi256ELi8ELi128EEv26Group_norm_nhwc_fwd_params)
        /*008c*/ 	.word	0x00000000


	//----- nvinfo : EIATTR_REGCOUNT
	.align		4
.L_63:
        /*0090*/ 	.byte	0x04, 0x2f
        /*0092*/ 	.short	(.L_65 - .L_64)
	.align		4
.L_64:
        /*0094*/ 	.word	index@(_Z35group_norm_nhwc_fwd_one_pass_kernelI11Fp32IOBf16WLi128ELi8ELi128EEv26Group_norm_nhwc_fwd_params)
        /*0098*/ 	.word	0x00000020


	//----- nvinfo : EIATTR_FRAME_SIZE
	.align		4
.L_65:
        /*009c*/ 	.byte	0x04, 0x11
        /*009e*/ 	.short	(.L_67 - .L_66)
	.align		4
.L_66:
        /*00a0*/ 	.word	index@(_Z35group_norm_nhwc_fwd_one_pass_kernelI11Fp32IOBf16WLi128ELi8ELi128EEv26Group_norm_nhwc_fwd_params)
        /*00a4*/ 	.word	0x00000000


	//----- nvinfo : EIATTR_REGCOUNT
	.align		4
.L_67:
        /*00a8*/ 	.byte	0x04, 0x2f
        /*00aa*/ 	.short	(.L_69 - .L_68)
	.align		4
.L_68:
        /*00ac*/ 	.word	index@(_Z35group_norm_nhwc_fwd_one_pass_kernelI11Fp32IOBf16WLi64ELi8ELi128EEv26Group_norm_nhwc_fwd_params)
        /*00b0*/ 	.word	0x0000001f


	//----- nvinfo : EIATTR_FRAME_SIZE
	.align		4
.L_69:
        /*00b4*/ 	.byte	0x04, 0x11
        /*00b6*/ 	.short	(.L_71 - .L_70)
	.align		4
.L_70:
        /*00b8*/ 	.word	index@(_Z35group_norm_nhwc_fwd_one_pass_kernelI11Fp32IOBf16WLi64ELi8ELi128EEv26Group_norm_nhwc_fwd_params)
        /*00bc*/ 	.word	0x00000000


	//----- nvinfo : EIATTR_REGCOUNT
	.align		4
.L_71:
        /*00c0*/ 	.byte	0x04, 0x2f
        /*00c2*/ 	.short	(.L_73 - .L_72)
	.align		4
.L_72:
        /*00c4*/ 	.word	index@(_Z35group_norm_nhwc_fwd_one_pass_kernelI11Fp32IOFp32WLi512ELi8ELi128EEv26Group_norm_nhwc_fwd_params)
        /*00c8*/ 	.word	0x00000040


	//----- nvinfo : EIATTR_FRAME_SIZE
	.align		4
.L_73:
        /*00cc*/ 	.byte	0x04, 0x11
        /*00ce*/ 	.short	(.L_75 - .L_74)
	.align		4
.L_74:
        /*00d0*/ 	.word	index@(_Z35group_norm_nhwc_fwd_one_pass_kernelI11Fp32IOFp32WLi512ELi8ELi128EEv26Group_norm_nhwc_fwd_params)
        /*00d4*/ 	.word	0x00000000


	//----- nvinfo : EIATTR_REGCOUNT
	.align		4
.L_75:
        /*00d8*/ 	.byte	0x04, 0x2f
        /*00da*/ 	.short	(.L_77 - .L_76)
	.align		4
.L_76:
        /*00dc*/ 	.word	index@(_Z35group_norm_nhwc_fwd_one_pass_kernelI11Fp32IOFp32WLi256ELi8ELi128EEv26Group_norm_nhwc_fwd_params)
        /*00e0*/ 	.word	0x00000030


	//----- nvinfo : EIATTR_FRAME_SIZE
	.align		4
.L_77:
        /*00e4*/ 	.byte	0x04, 0x11
        /*00e6*/ 	.short	(.L_79 - .L_78)
	.align		4
.L_78:
        /*00e8*/ 	.word	index@(_Z35group_norm_nhwc_fwd_one_pass_kernelI11Fp32IOFp32WLi256ELi8ELi128EEv26Group_norm_nhwc_fwd_params)
        /*00ec*/ 	.word	0x00000000


	//----- nvinfo : EIATTR_REGCOUNT
	.align		4
.L_79:
        /*00f0*/ 	.byte	0x04, 0x2f
        /*00f2*/ 	.short	(.L_81 - .L_80)
	.align		4
.L_80:
        /*00f4*/ 	.word	index@(_Z35group_norm_nhwc_fwd_one_pass_kernelI11Fp32IOFp32WLi128ELi8ELi128EEv26Group_norm_nhwc_fwd_params)
        /*00f8*/ 	.word	0x00000020


	//----- nvinfo : EIATTR_FRAME_SIZE
	.align		4
.L_81:
        /*00fc*/ 	.byte	0x04, 0x11
        /*00fe*/ 	.short	(.L_83 - .L_82)
	.align		4
.L_82:
        /*0100*/ 	.word	index@(_Z35group_norm_nhwc_fwd_one_pass_kernelI11Fp32IOFp32WLi128ELi8ELi128EEv26Group_norm_nhwc_fwd_params)
        /*0104*/ 	.word	0x00000000


	//----- nvinfo : EIATTR_REGCOUNT
	.align		4
.L_83:
        /*0108*/ 	.byte	0x04, 0x2f
        /*010a*/ 	.short	(.L_85 - .L_84)
	.align		4
.L_84:
        /*010c*/ 	.word	index@(_Z35group_norm_nhwc_fwd_one_pass_kernelI11Fp32IOFp32WLi64ELi8ELi128EEv26Group_norm_nhwc_fwd_params)
        /*0110*/ 	.word	0x0000001e


	//----- nvinfo : EIATTR_FRAME_SIZE
	.align		4
.L_85:
        /*0114*/ 	.byte	0x04, 0x11
        /*0116*/ 	.short	(.L_87 - .L_86)
	.align		4
.L_86:
        /*0118*/ 	.word	index@(_Z35group_norm_nhwc_fwd_one_pass_kernelI11Fp32IOFp32WLi64ELi8ELi128EEv26Group_norm_nhwc_fwd_params)
        /*011c*/ 	.word	0x00000000


	//----- nvinfo : EIATTR_REGCOUNT
	.align		4
.L_87:
        /*0120*/ 	.byte	0x04, 0x2f
        /*0122*/ 	.short	(.L_89 - .L_88)
	.align		4
.L_88:
        /*0124*/ 	.word	index@(_Z35group_norm_nhwc_fwd_one_pass_kernelI11Fp16IOFp16WLi512ELi8ELi128EEv26Group_norm_nhwc_fwd_params)
        /*0128*/ 	.word	0x00000040


	//----- nvinfo : EIATTR_FRAME_SIZE
	.align		4
.L_89:
        /*012c*/ 	.byte	0x04, 0x11
        /*012e*/ 	.short	(.L_91 - .L_90)
	.align		4
.L_90:
        /*0130*/ 	.word	index@(_Z35group_norm_nhwc_fwd_one_pass_kernelI11Fp16IOFp16WLi512ELi8ELi128EEv26Group_norm_nhwc_fwd_params)
        /*0134*/ 	.word	0x00000000


	//----- nvinfo : EIATTR_REGCOUNT
	.align		4
.L_91:
        /*0138*/ 	.byte	0x04, 0x2f
        /*013a*/ 	.short	(.L_93 - .L_92)
	.align		4
.L_92:
        /*013c*/ 	.word	index@(_Z35group_norm_nhwc_fwd_one_pass_kernelI11Fp16IOFp16WLi256ELi8ELi128EEv26Group_norm_nhwc_fwd_params)
        /*0140*/ 	.word	0x00000030


	//----- nvinfo : EIATTR_FRAME_SIZE
	.align		4
.L_93:
        /*0144*/ 	.byte	0x04, 0x11
        /*0146*/ 	.short	(.L_95 - .L_94)
	.align		4
.L_94:
        /*0148*/ 	.word	index@(_Z35group_norm_nhwc_fwd_one_pass_kernelI11Fp16IOFp16WLi256ELi8ELi128EEv26Group_norm_nhwc_fwd_params)
        /*014c*/ 	.word	0x00000000


	//----- nvinfo : EIATTR_REGCOUNT
	.align		4
.L_95:
        /*0150*/ 	.byte	0x04, 0x2f
        /*0152*/ 	.short	(.L_97 - .L_96)
	.align		4
.L_96:
        /*0154*/ 	.word	index@(_Z35group_norm_nhwc_fwd_one_pass_kernelI11Fp16IOFp16WLi128ELi8ELi128EEv26Group_norm_nhwc_fwd_params)
        /*0158*/ 	.word	0x00000020


	//----- nvinfo : EIATTR_FRAME_SIZE
	.align		4
.L_97:
        /*015c*/ 	.byte	0x04, 0x11
        /*015e*/ 	.short	(.L_99 - .L_98)
	.align		4
.L_98:
        /*0160*/ 	.word	index@(_Z35group_norm_nhwc_fwd_one_pass_kernelI11Fp16IOFp16WLi128ELi8ELi128EEv26Group_norm_nhwc_fwd_params)
        /*0164*/ 	.word	0x00000000


	//----- nvinfo : EIATTR_REGCOUNT
	.align		4
.L_99:
        /*0168*/ 	.byte	0x04, 0x2f
        /*016a*/ 	.short	(.L_101 - .L_100)
	.align		4
.L_100:
        /*016c*/ 	.word	index@(_Z35group_norm_nhwc_fwd_one_pass_kernelI11Fp16IOFp16WLi64ELi8ELi128EEv26Group_norm_nhwc_fwd_params)
        /*0170*/ 	.word	0x00000020


	//----- nvinfo : EIATTR_FRAME_SIZE
	.align		4
.L_101:
        /*0174*/ 	.byte	0x04, 0x11
        /*0176*/ 	.short	(.L_103 - .L_102)
	.align		4
.L_102:
        /*0178*/ 	.word	index@(_Z35group_norm_nhwc_fwd_one_pass_kernelI11Fp16IOFp16WLi64ELi8ELi128EEv26Group_norm_nhwc_fwd_params)
        /*017c*/ 	.word	0x00000000


	//----- nvinfo : EIATTR_REGCOUNT
	.align		4
.L_103:
        /*0180*/ 	.byte	0x04, 0x2f
        /*0182*/ 	.short	(.L_105 - .L_104)
	.align		4
.L_104:
        /*0184*/ 	.word	index@(_Z35group_norm_nhwc_fwd_one_pass_kernelI11Fp16IOBf16WLi512ELi8ELi128EEv26Group_norm_nhwc_fwd_params)
        /*0188*/ 	.word	0x00000040


	//----- nvinfo : EIATTR_FRAME_SIZE
	.align		4
.L_105:
        /*018c*/ 	.byte	0x04, 0x11
        /*018e*/ 	.short	(.L_107 - .L_106)
	.align		4
.L_106:
        /*0190*/ 	.word	index@(_Z35group_norm_nhwc_fwd_one_pass_kernelI11Fp16IOBf16WLi512ELi8ELi128EEv26Group_norm_nhwc_fwd_params)
        /*0194*/ 	.word	0x00000000


	//----- nvinfo : EIATTR_REGCOUNT
	.align		4
.L_107:
        /*0198*/ 	.byte	0x04, 0x2f
        /*019a*/ 	.short	(.L_109 - .L_108)
	.align		4
.L_108:
        /*019c*/ 	.word	index@(_Z35group_norm_nhwc_fwd_one_pass_kernelI11Fp16IOBf16WLi256ELi8ELi128EEv26Group_norm_nhwc_fwd_params)
        /*01a0*/ 	.word	0x00000030


	//----- nvinfo : EIATTR_FRAME_SIZE
	.align		4
.L_109:
        /*01a4*/ 	.byte	0x04, 0x11
        /*01a6*/ 	.short	(.L_111 - .L_110)
	.align		4
.L_110:
        /*01a8*/ 	.word	index@(_Z35group_norm_nhwc_fwd_one_pass_kernelI11Fp16IOBf16WLi256ELi8ELi128EEv26Group_norm_nhwc_fwd_params)
        /*01ac*/ 	.word	0x00000000


	//----- nvinfo : EIATTR_REGCOUNT
	.align		4
.L_111:
        /*01b0*/ 	.byte	0x04, 0x2f
        /*01b2*/ 	.short	(.L_113 - .L_112)
	.align		4
.L_112:
        /*01b4*/ 	.word	index@(_Z35group_norm_nhwc_fwd_one_pass_kernelI11Fp16IOBf16WLi128ELi8ELi128EEv26Group_norm_nhwc_fwd_params)
        /*01b8*/ 	.word	0x00000020


	//----- nvinfo : EIATTR_FRAME_SIZE
	.align		4
.L_113:
        /*01bc*/ 	.byte	0x04, 0x11
        /*01be*/ 	.short	(.L_115 - .L_114)
	.align		4
.L_114:
        /*01c0*/ 	.word	index@(_Z35group_norm_nhwc_fwd_one_pass_kernelI11Fp16IOBf16WLi128ELi8ELi128EEv26Group_norm_nhwc_fwd_params)
        /*01c4*/ 	.word	0x00000000


	//----- nvinfo : EIATTR_REGCOUNT
	.align		4
.L_115:
        /*01c8*/ 	.byte	0x04, 0x2f
        /*01ca*/ 	.short	(.L_117 - .L_116)
	.align		4
.L_116:
        /*01cc*/ 	.word	index@(_Z35group_norm_nhwc_fwd_one_pass_kernelI11Fp16IOBf16WLi64ELi8ELi128EEv26Group_norm_nhwc_fwd_params)
        /*01d0*/ 	.word	0x00000020


	//----- nvinfo : EIATTR_FRAME_SIZE
	.align		4
.L_117:
        /*01d4*/ 	.byte	0x04, 0x11
        /*01d6*/ 	.short	(.L_119 - .L_118)
	.align		4
.L_118:
        /*01d8*/ 	.word	index@(_Z35group_norm_nhwc_fwd_one_pass_kernelI11Fp16IOBf16WLi64ELi8ELi128EEv26Group_norm_nhwc_fwd_params)
        /*01dc*/ 	.word	0x00000000


	//----- nvinfo : EIATTR_REGCOUNT
	.align		4
.L_119:
        /*01e0*/ 	.byte	0x04, 0x2f
        /*01e2*/ 	.short	(.L_121 - .L_120)
	.align		4
.L_120:
        /*01e4*/ 	.word	index@(_Z35group_norm_nhwc_fwd_one_pass_kernelI11Fp16IOFp32WLi512ELi8ELi128EEv26Group_norm_nhwc_fwd_params)
        /*01e8*/ 	.word	0x00000040


	//----- nvinfo : EIATTR_FRAME_SIZE
	.align		4
.L_121:
        /*01ec*/ 	.byte	0x04, 0x11
        /*01ee*/ 	.short	(.L_123 - .L_122)
	.align		4
.L_122:
        /*01f0*/ 	.word	index@(_Z35group_norm_nhwc_fwd_one_pass_kernelI11Fp16IOFp32WLi512ELi8ELi128EEv26Group_norm_nhwc_fwd_params)
        /*01f4*/ 	.word	0x00000000


	//----- nvinfo : EIATTR_REGCOUNT
	.align		4
.L_123:
        /*01f8*/ 	.byte	0x04, 0x2f
        /*01fa*/ 	.short	(.L_125 - .L_124)
	.align		4
.L_124:
        /*01fc*/ 	.word	index@(_Z35group_norm_nhwc_fwd_one_pass_kernelI11Fp16IOFp32WLi256ELi8ELi128EEv26Group_norm_nhwc_fwd_params)
        /*0200*/ 	.word	0x00000030


	//----- nvinfo : EIATTR_FRAME_SIZE
	.align		4
.L_125:
        /*0204*/ 	.byte	0x04, 0x11
        /*0206*/ 	.short	(.L_127 - .L_126)
	.align		4
.L_126:
        /*0208*/ 	.word	index@(_Z35group_norm_nhwc_fwd_one_pass_kernelI11Fp16IOFp32WLi256ELi8ELi128EEv26Group_norm_nhwc_fwd_params)
        /*020c*/ 	.word	0x00000000


	//----- nvinfo : EIATTR_REGCOUNT
	.align		4
.L_127:
        /*0210*/ 	.byte	0x04, 0x2f
        /*0212*/ 	.short	(.L_129 - .L_128)
	.align		4
.L_128:
        /*0214*/ 	.word	index@(_Z35group_norm_nhwc_fwd_one_pass_kernelI11Fp16IOFp32WLi128ELi8ELi128EEv26Group_norm_nhwc_fwd_params)
        /*0218*/ 	.word	0x00000020


	//----- nvinfo : EIATTR_FRAME_SIZE
	.align		4
.L_129:
        /*021c*/ 	.byte	0x04, 0x11
        /*021e*/ 	.short	(.L_131 - .L_130)
	.align		4
.L_130:
        /*0220*/ 	.word	index@(_Z35group_norm_nhwc_fwd_one_pass_kernelI11Fp16IOFp32WLi128ELi8ELi128EEv26Group_norm_nhwc_fwd_params)
        /*0224*/ 	.word	0x00000000


	//----- nvinfo : EIATTR_REGCOUNT
	.align		4
.L_131:
        /*0228*/ 	.byte	0x04, 0x2f
        /*022a*/ 	.short	(.L_133 - .L_132)
	.align		4
.L_132:
        /*022c*/ 	.word	index@(_Z35group_norm_nhwc_fwd_one_pass_kernelI11Fp16IOFp32WLi64ELi8ELi128EEv26Group_norm_nhwc_fwd_params)
        /*0230*/ 	.word	0x0000001e


	//----- nvinfo : EIATTR_FRAME_SIZE
	.align		4
.L_133:
        /*0234*/ 	.byte	0x04, 0x11
        /*0236*/ 	.short	(.L_135 - .L_134)
	.align		4
.L_134:
        /*0238*/ 	.word	index@(_Z35group_norm_nhwc_fwd_one_pass_kernelI11Fp16IOFp32WLi64ELi8ELi128EEv26Group_norm_nhwc_fwd_params)
        /*023c*/ 	.word	0x00000000


	//----- nvinfo : EIATTR_REGCOUNT
	.align		4
.L_135:
        /*0240*/ 	.byte	0x04, 0x2f
        /*0242*/ 	.short	(.L_137 - .L_136)
	.align		4
.L_136:
        /*0244*/ 	.word	index@(_Z35group_norm_nhwc_fwd_one_pass_kernelI11Bf16IOFp16WLi512ELi8ELi128EEv26Group_norm_nhwc_fwd_params)
        /*0248*/ 	.word	0x00000040


	//----- nvinfo : EIATTR_FRAME_SIZE
	.align		4
.L_137:
        /*024c*/ 	.byte	0x04, 0x11
        /*024e*/ 	.short	(.L_139 - .L_138)
	.align		4
.L_138:
        /*0250*/ 	.word	index@(_Z35group_norm_nhwc_fwd_one_pass_kernelI11Bf16IOFp16WLi512ELi8ELi128EEv26Group_norm_nhwc_fwd_params)
        /*0254*/ 	.word	0x00000000


	//----- nvinfo : EIATTR_REGCOUNT
	.align		4
.L_139:
        /*0258*/ 	.byte	0x04, 0x2f
        /*025a*/ 	.short	(.L_141 - .L_140)
	.align		4
.L_140:
        /*025c*/ 	.word	index@(_Z35group_norm_nhwc_fwd_one_pass_kernelI11Bf16IOFp16WLi256ELi8ELi128EEv26Group_norm_nhwc_fwd_params)
        /*0260*/ 	.word	0x00000030


	//----- nvinfo : EIATTR_FRAME_SIZE
	.align		4
.L_141:
        /*0264*/ 	.byte	0x04, 0x11
        /*0266*/ 	.short	(.L_143 - .L_142)
	.align		4
.L_142:
        /*0268*/ 	.word	index@(_Z35group_norm_nhwc_fwd_one_pass_kernelI11Bf16IOFp16WLi256ELi8ELi128EEv26Group_norm_nhwc_fwd_params)
        /*026c*/ 	.word	0x00000000


	//----- nvinfo : EIATTR_REGCOUNT
	.align		4
.L_143:
        /*0270*/ 	.byte	0x04, 0x2f
        /*0272*/ 	.short	(.L_145 - .L_144)
	.align		4
.L_144:
        /*0274*/ 	.word	index@(_Z35group_norm_nhwc_fwd_one_pass_kernelI11Bf16IOFp16WLi128ELi8ELi128EEv26Group_norm_nhwc_fwd_params)
        /*0278*/ 	.word	0x00000020


	//----- nvinfo : EIATTR_FRAME_SIZE
	.align		4
.L_145:
        /*027c*/ 	.byte	0x04, 0x11
        /*027e*/ 	.short	(.L_147 - .L_146)
	.align		4
.L_146:
        /*0280*/ 	.word	index@(_Z35group_norm_nhwc_fwd_one_pass_kernelI11Bf16IOFp16WLi128ELi8ELi128EEv26Group_norm_nhwc_fwd_params)
        /*0284*/ 	.word	0x00000000


	//----- nvinfo : EIATTR_REGCOUNT
	.align		4
.L_147:
        /*0288*/ 	.byte	0x04, 0x2f
        /*028a*/ 	.short	(.L_149 - .L_148)
	.align		4
.L_148:
        /*028c*/ 	.word	index@(_Z35group_norm_nhwc_fwd_one_pass_kernelI11Bf16IOFp16WLi64ELi8ELi128EEv26Group_norm_nhwc_fwd_params)
        /*0290*/ 	.word	0x00000020


	//----- nvinfo : EIATTR_FRAME_SIZE
	.align		4
.L_149:
        /*0294*/ 	.byte	0x04, 0x11
        /*0296*/ 	.short	(.L_151 - .L_150)
	.align		4
.L_150:
        /*0298*/ 	.word	index@(_Z35group_norm_nhwc_fwd_one_pass_kernelI11Bf16IOFp16WLi64ELi8ELi128EEv26Group_norm_nhwc_fwd_params)
        /*029c*/ 	.word	0x00000000


	//----- nvinfo : EIATTR_REGCOUNT
	.align		4
.L_151:
        /*02a0*/ 	.byte	0x04, 0x2f
        /*02a2*/ 	.short	(.L_153 - .L_152)
	.align		4
.L_152:
        /*02a4*/ 	.word	index@(_Z35group_norm_nhwc_fwd_one_pass_kernelI11Bf16IOBf16WLi512ELi8ELi128EEv26Group_norm_nhwc_fwd_params)
        /*02a8*/ 	.word	0x00000040


	//----- nvinfo : EIATTR_FRAME_SIZE
	.align		4
.L_153:
        /*02ac*/ 	.byte	0x04, 0x11
        /*02ae*/ 	.short	(.L_155 - .L_154)
	.align		4
.L_154:
        /*02b0*/ 	.word	index@(_Z35group_norm_nhwc_fwd_one_pass_kernelI11Bf16IOBf16WLi512ELi8ELi128EEv26Group_norm_nhwc_fwd_params)
        /*02b4*/ 	.word	0x00000000


	//----- nvinfo : EIATTR_REGCOUNT
	.align		4
.L_155:
        /*02b8*/ 	.byte	0x04, 0x2f
        /*02ba*/ 	.short	(.L_157 - .L_156)
	.align		4
.L_156:
        /*02bc*/ 	.word	index@(_Z35group_norm_nhwc_fwd_one_pass_kernelI11Bf16IOBf16WLi256ELi8ELi128EEv26Group_norm_nhwc_fwd_params)
        /*02c0*/ 	.word	0x00000030


	//----- nvinfo : EIATTR_FRAME_SIZE
	.align		4
.L_157:
        /*02c4*/ 	.byte	0x04, 0x11
        /*02c6*/ 	.short	(.L_159 - .L_158)
	.align		4
.L_158:
        /*02c8*/ 	.word	index@(_Z35group_norm_nhwc_fwd_one_pass_kernelI11Bf16IOBf16WLi256ELi8ELi128EEv26Group_norm_nhwc_fwd_params)
        /*02cc*/ 	.word	0x00000000


	//----- nvinfo : EIATTR_REGCOUNT
	.align		4
.L_159:
        /*02d0*/ 	.byte	0x04, 0x2f
        /*02d2*/ 	.short	(.L_161 - .L_160)
	.align		4
.L_160:
        /*02d4*/ 	.word	index@(_Z35group_norm_nhwc_fwd_one_pass_kernelI11Bf16IOBf16WLi128ELi8ELi128EEv26Group_norm_nhwc_fwd_params)
        /*02d8*/ 	.word	0x00000020


	//----- nvinfo : EIATTR_FRAME_SIZE
	.align		4
.L_161:
        /*02dc*/ 	.byte	0x04, 0x11
        /*02de*/ 	.short	(.L_163 - .L_162)
	.align		4
.L_162:
        /*02e0*/ 	.word	index@(_Z35group_norm_nhwc_fwd_one_pass_kernelI11Bf16IOBf16WLi128ELi8ELi128EEv26Group_norm_nhwc_fwd_params)
        /*02e4*/ 	.word	0x00000000


	//----- nvinfo : EIATTR_REGCOUNT
	.align		4
.L_163:
        /*02e8*/ 	.byte	0x04, 0x2f
        /*02ea*/ 	.short	(.L_165 - .L_164)
	.align		4
.L_164:
        /*02ec*/ 	.word	index@(_Z35group_norm_nhwc_fwd_one_pass_kernelI11Bf16IOBf16WLi64ELi8ELi128EEv26Group_norm_nhwc_fwd_params)
        /*02f0*/ 	.word	0x00000020


	//----- nvinfo : EIATTR_FRAME_SIZE
	.align		4
.L_165:
        /*02f4*/ 	.byte	0x04, 0x11
        /*02f6*/ 	.short	(.L_167 - .L_166)
	.align		4
.L_166:
        /*02f8*/ 	.word	index@(_Z35group_norm_nhwc_fwd_one_pass_kernelI11Bf16IOBf16WLi64ELi8ELi128EEv26Group_norm_nhwc_fwd_params)
        /*02fc*/ 	.word	0x00000000


	//----- nvinfo : EIATTR_REGCOUNT
	.align		4
.L_167:
        /*0300*/ 	.byte	0x04, 0x2f
        /*0302*/ 	.short	(.L_169 - .L_168)
	.align		4
.L_168:
        /*0304*/ 	.word	index@(_Z35group_norm_nhwc_fwd_one_pass_kernelI11Bf16IOFp32WLi512ELi8ELi128EEv26Group_norm_nhwc_fwd_params)
        /*0308*/ 	.word	0x00000040


	//----- nvinfo : EIATTR_FRAME_SIZE
	.align		4
.L_169:
        /*030c*/ 	.byte	0x04, 0x11
        /*030e*/ 	.short	(.L_171 - .L_170)
	.align		4
.L_170:
        /*0310*/ 	.word	index@(_Z35group_norm_nhwc_fwd_one_pass_kernelI11Bf16IOFp32WLi512ELi8ELi128EEv26Group_norm_nhwc_fwd_params)
        /*0314*/ 	.word	0x00000000


	//----- nvinfo : EIATTR_REGCOUNT
	.align		4
.L_171:
        /*0318*/ 	.byte	0x04, 0x2f
        /*031a*/ 	.short	(.L_173 - .L_172)
	.align		4
.L_172:
        /*031c*/ 	.word	index@(_Z35group_norm_nhwc_fwd_one_pass_kernelI11Bf16IOFp32WLi256ELi8ELi128EEv26Group_norm_nhwc_fwd_params)
        /*0320*/ 	.word	0x00000030


	//----- nvinfo : EIATTR_FRAME_SIZE
	.align		4
.L_173:
        /*0324*/ 	.byte	0x04, 0x11
        /*0326*/ 	.short	(.L_175 - .L_174)
	.align		4
.L_174:
        /*0328*/ 	.word	index@(_Z35group_norm_nhwc_fwd_one_pass_kernelI11Bf16IOFp32WLi256ELi8ELi128EEv26Group_norm_nhwc_fwd_params)
        /*032c*/ 	.word	0x00000000


	//----- nvinfo : EIATTR_REGCOUNT
	.align		4
.L_175:
        /*0330*/ 	.byte	0x04, 0x2f
        /*0332*/ 	.short	(.L_177 - .L_176)
	.align		4
.L_176:
        /*0334*/ 	.word	index@(_Z35group_norm_nhwc_fwd_one_pass_kernelI11Bf16IOFp32WLi128ELi8ELi128EEv26Group_norm_nhwc_fwd_params)
        /*0338*/ 	.word	0x00000020


	//----- nvinfo : EIATTR_FRAME_SIZE
	.align		4
.L_177:
        /*033c*/ 	.byte	0x04, 0x11
        /*033e*/ 	.short	(.L_179 - .L_178)
	.align		4
.L_178:
        /*0340*/ 	.word	index@(_Z35group_norm_nhwc_fwd_one_pass_kernelI11Bf16IOFp32WLi128ELi8ELi128EEv26Group_norm_nhwc_fwd_params)
        /*0344*/ 	.word	0x00000000


	//----- nvinfo : EIATTR_REGCOUNT
	.align		4
.L_179:
        /*0348*/ 	.byte	0x04, 0x2f
        /*034a*/ 	.short	(.L_181 - .L_180)
	.align		4
.L_180:
        /*034c*/ 	.word	index@(_Z35group_norm_nhwc_fwd_one_pass_kernelI11Bf16IOFp32WLi64ELi8ELi128EEv26Group_norm_nhwc_fwd_params)
        /*0350*/ 	.word	0x0000001e


	//----- nvinfo : EIATTR_FRAME_SIZE
	.align		4
.L_181:
        /*0354*/ 	.byte	0x04, 0x11
        /*0356*/ 	.short	(.L_183 - .L_182)
	.align		4
.L_182:
        /*0358*/ 	.word	index@(_Z35group_norm_nhwc_fwd_one_pass_kernelI11Bf16IOFp32WLi64ELi8ELi128EEv26Group_norm_nhwc_fwd_params)
        /*035c*/ 	.word	0x00000000


	//----- nvinfo : EIATTR_REGCOUNT
	.align		4
.L_183:
        /*0360*/ 	.byte	0x04, 0x2f
        /*0362*/ 	.short	(.L_185 - .L_184)
	.align		4
.L_184:
        /*0364*/ 	.word	index@(_Z35group_norm_nhwc_bwd_one_pass_kernelI11Fp32IOFp16WLi512ELi8ELi128EEv26Group_norm_nhwc_bwd_params)
        /*0368*/ 	.word	0x00000080


	//----- nvinfo : EIATTR_FRAME_SIZE
	.align		4
.L_185:
        /*036c*/ 	.byte	0x04, 0x11
        /*036e*/ 	.short	(.L_187 - .L_186)
	.align		4
.L_186:
        /*0370*/ 	.word	index@(_Z35group_norm_nhwc_bwd_one_pass_kernelI11Fp32IOFp16WLi512ELi8ELi128EEv26Group_norm_nhwc_bwd_params)
        /*0374*/ 	.word	0x00000000


	//----- nvinfo : EIATTR_REGCOUNT
	.align		4
.L_187:
        /*0378*/ 	.byte	0x04, 0x2f
        /*037a*/ 	.short	(.L_189 - .L_188)
	.align		4
.L_188:
        /*037c*/ 	.word	index@(_Z35group_norm_nhwc_bwd_one_pass_kernelI11Fp32IOFp16WLi256ELi8ELi128EEv26Group_norm_nhwc_bwd_params)
        /*0380*/ 	.word	0x00000048


	//----- nvinfo : EIATTR_FRAME_SIZE
	.align		4
.L_189:
        /*0384*/ 	.byte	0x04, 0x11
        /*0386*/ 	.short	(.L_191 - .L_190)
	.align		4
.L_190:
        /*0388*/ 	.word	index@(_Z35group_norm_nhwc_bwd_one_pass_kernelI11Fp32IOFp16WLi256ELi8ELi128EEv26Group_norm_nhwc_bwd_params)
        /*038c*/ 	.word	0x00000000


	//----- nvinfo : EIATTR_REGCOUNT
	.align		4
.L_191:
        /*0390*/ 	.byte	0x04, 0x2f
        /*0392*/ 	.short	(.L_193 - .L_192)
	.align		4
.L_192:
        /*0394*/ 	.word	index@(_Z35group_norm_nhwc_bwd_one_pass_kernelI11Fp32IOFp16WLi128ELi8ELi128EEv26Group_norm_nhwc_bwd_params)
        /*0398*/ 	.word	0x00000038


	//----- nvinfo : EIATTR_FRAME_SIZE
	.align		4
.L_193:
        /*039c*/ 	.byte	0x04, 0x11
        /*039e*/ 	.short	(.L_195 - .L_194)
	.align		4
.L_194:
        /*03a0*/ 	.word	index@(_Z35group_norm_nhwc_bwd_one_pass_kernelI11Fp32IOFp16WLi128ELi8ELi128EEv26Group_norm_nhwc_bwd_params)
        /*03a4*/ 	.word	0x00000000


	//----- nvinfo : EIATTR_REGCOUNT
	.align		4
.L_195:
        /*03a8*/ 	.byte	0x04, 0x2f
        /*03aa*/ 	.short	(.L_197 - .L_196)
	.align		4
.L_196:
        /*03ac*/ 	.word	index@(_Z35group_norm_nhwc_bwd_one_pass_kernelI11Fp32IOFp16WLi64ELi8ELi128EEv26Group_norm_nhwc_bwd_params)
        /*03b0*/ 	.word	0x00000030


	//----- nvinfo : EIATTR_FRAME_SIZE
	.align		4
.L_197:
        /*03b4*/ 	.byte	0x04, 0x11
        /*03b6*/ 	.short	(.L_199 - .L_198)
	.align		4
.L_198:
        /*03b8*/ 	.word	index@(_Z35group_norm_nhwc_bwd_one_pass_kernelI11Fp32IOFp16WLi64ELi8ELi128EEv26Group_norm_nhwc_bwd_params)
        /*03bc*/ 	.word	0x00000000


	//----- nvinfo : EIATTR_REGCOUNT
	.align		4
.L_199:
        /*03c0*/ 	.byte	0x04, 0x2f
        /*03c2*/ 	.short	(.L_201 - .L_200)
	.align		4
.L_200:
        /*03c4*/ 	.word	index@(_Z35group_norm_nhwc_bwd_one_pass_kernelI11Fp32IOBf16WLi512ELi8ELi128EEv26Group_norm_nhwc_bwd_params)
        /*03c8*/ 	.word	0x00000080


	//----- nvinfo : EIATTR_FRAME_SIZE
	.align		4
.L_201:
        /*03cc*/ 	.byte	0x04, 0x11
        /*03ce*/ 	.short	(.L_203 - .L_202)
	.align		4
.L_202:
        /*03d0*/ 	.word	index@(_Z35group_norm_nhwc_bwd_one_pass_kernelI11Fp32IOBf16WLi512ELi8ELi128EEv26Group_norm_nhwc_bwd_params)
        /*03d4*/ 	.word	0x00000000


	//----- nvinfo : EIATTR_REGCOUNT
	.align		4
.L_203:
        /*03d8*/ 	.byte	0x04, 0x2f
        /*03da*/ 	.short	(.L_205 - .L_204)
	.align		4
.L_204:
        /*03dc*/ 	.word	index@(_Z35group_norm_nhwc_bwd_one_pass_kernelI11Fp32IOBf16WLi256ELi8ELi128EEv26Group_norm_nhwc_bwd_params)
        /*03e0*/ 	.word	0x00000048


	//----- nvinfo : EIATTR_FRAME_SIZE
	.align		4
.L_205:
        /*03e4*/ 	.byte	0x04, 0x11
        /*03e6*/ 	.short	(.L_207 - .L_206)
	.align		4
.L_206:
        /*03e8*/ 	.word	index@(_Z35group_norm_nhwc_bwd_one_pass_kernelI11Fp32IOBf16WLi256ELi8ELi128EEv26Group_norm_nhwc_bwd_params)
        /*03ec*/ 	.word	0x00000000


	//----- nvinfo : EIATTR_REGCOUNT
	.align		4
.L_207:
        /*03f0*/ 	.byte	0x04, 0x2f
        /*03f2*/ 	.short	(.L_209 - .L_208)
	.align		4
.L_208:
        /*03f4*/ 	.word	index@(_Z35group_norm_nhwc_bwd_one_pass_kernelI11Fp32IOBf16WLi128ELi8ELi128EEv26Group_norm_nhwc_bwd_params)
        /*03f8*/ 	.word	0x00000038


	//----- nvinfo : EIATTR_FRAME_SIZE
	.align		4
.L_209:
        /*03fc*/ 	.byte	0x04, 0x11
        /*03fe*/ 	.short	(.L_211 - .L_210)
	.align		4
.L_210:
        /*0400*/ 	.word	index@(_Z35group_norm_nhwc_bwd_one_pass_kernelI11Fp32IOBf16WLi128ELi8ELi128EEv26Group_norm_nhwc_bwd_params)
        /*0404*/ 	.word	0x00000000


	//----- nvinfo : EIATTR_REGCOUNT
	.align		4
.L_211:
        /*0408*/ 	.byte	0x04, 0x2f
        /*040a*/ 	.short	(.L_213 - .L_212)
	.align		4
.L_212:
        /*040c*/ 	.word	index@(_Z35group_norm_nhwc_bwd_one_pass_kernelI11Fp32IOBf16WLi64ELi8ELi128EEv26Group_norm_nhwc_bwd_params)
        /*0410*/ 	.word	0x00000030


	//----- nvinfo : EIATTR_FRAME_SIZE
	.align		4
.L_213:
        /*0414*/ 	.byte	0x04, 0x11
        /*0416*/ 	.short	(.L_215 - .L_214)
	.align		4
.L_214:
        /*0418*/ 	.word	index@(_Z35group_norm_nhwc_bwd_one_pass_kernelI11Fp32IOBf16WLi64ELi8ELi128EEv26Group_norm_nhwc_bwd_params)
        /*041c*/ 	.word	0x00000000


	//----- nvinfo : EIATTR_REGCOUNT
	.align		4
.L_215:
        /*0420*/ 	.byte	0x04, 0x2f
        /*0422*/ 	.short	(.L_217 - .L_216)
	.align		4
.L_216:
        /*0424*/ 	.word	index@(_Z35group_norm_nhwc_bwd_one_pass_kernelI11Fp32IOFp32WLi512ELi8ELi128EEv26Group_norm_nhwc_bwd_params)
        /*0428*/ 	.word	0x00000080


	//----- nvinfo : EIATTR_FRAME_SIZE
	.align		4
.L_217:
        /*042c*/ 	.byte	0x04, 0x11
        /*042e*/ 	.short	(.L_219 - .L_218)
	.align		4
.L_218:
        /*0430*/ 	.word	index@(_Z35group_norm_nhwc_bwd_one_pass_kernelI11Fp32IOFp32WLi512ELi8ELi128EEv26Group_norm_nhwc_bwd_params)
        /*0434*/ 	.word	0x00000000


	//----- nvinfo : EIATTR_REGCOUNT
	.align		4
.L_219:
        /*0438*/ 	.byte	0x04, 0x2f
        /*043a*/ 	.short	(.L_221 - .L_220)
	.align		4
.L_220:
        /*043c*/ 	.word	index@(_Z35group_norm_nhwc_bwd_one_pass_kernelI11Fp32IOFp32WLi256ELi8ELi128EEv26Group_norm_nhwc_bwd_params)
        /*0440*/ 	.word	0x00000048


	//----- nvinfo : EIATTR_FRAME_SIZE
	.align		4
.L_221:
        /*0444*/ 	.byte	0x04, 0x11
        /*0446*/ 	.short	(.L_223 - .L_222)
	.align		4
.L_222:
        /*0448*/ 	.word	index@(_Z35group_norm_nhwc_bwd_one_pass_kernelI11Fp32IOFp32WLi256ELi8ELi128EEv26Group_norm_nhwc_bwd_params)
        /*044c*/ 	.word	0x00000000


	//----- nvinfo : EIATTR_REGCOUNT
	.align		4
.L_223:
        /*0450*/ 	.byte	0x04, 0x2f
        /*0452*/ 	.short	(.L_225 - .L_224)
	.align		4
.L_224:
        /*0454*/ 	.word	index@(_Z35group_norm_nhwc_bwd_one_pass_kernelI11Fp32IOFp32WLi128ELi8ELi128EEv26Group_norm_nhwc_bwd_params)
        /*0458*/ 	.word	0x00000038


	//----- nvinfo : EIATTR_FRAME_SIZE
	.align		4
.L_225:
        /*045c*/ 	.byte	0x04, 0x11
        /*045e*/ 	.short	(.L_227 - .L_226)
	.align		4
.L_226:
        /*0460*/ 	.word	index@(_Z35group_norm_nhwc_bwd_one_pass_kernelI11Fp32IOFp32WLi128ELi8ELi128EEv26Group_norm_nhwc_bwd_params)
        /*0464*/ 	.word	0x00000000


	//----- nvinfo : EIATTR_REGCOUNT
	.align		4
.L_227:
        /*0468*/ 	.byte	0x04, 0x2f
        /*046a*/ 	.short	(.L_229 - .L_228)
	.align		4
.L_228:
        /*046c*/ 	.word	index@(_Z35group_norm_nhwc_bwd_one_pass_kernelI11Fp32IOFp32WLi64ELi8ELi128EEv26Group_norm_nhwc_bwd_params)
        /*0470*/ 	.word	0x00000028


	//----- nvinfo : EIATTR_FRAME_SIZE
	.align		4
.L_229:
        /*0474*/ 	.byte	0x04, 0x11
        /*0476*/ 	.short	(.L_231 - .L_230)
	.align		4
.L_230:
        /*0478*/ 	.word	index@(_Z35group_norm_nhwc_bwd_one_pass_kernelI11Fp32IOFp32WLi64ELi8ELi128EEv26Group_norm_nhwc_bwd_params)
        /*047c*/ 	.word	0x00000000


	//----- nvinfo : EIATTR_REGCOUNT
	.align		4
.L_231:
        /*0480*/ 	.byte	0x04, 0x2f
        /*0482*/ 	.short	(.L_233 - .L_232)
	.align		4
.L_232:
        /*0484*/ 	.word	index@(_Z35group_norm_nhwc_bwd_one_pass_kernelI11Fp16IOFp16WLi512ELi8ELi128EEv26Group_norm_nhwc_bwd_params)
        /*0488*/ 	.word	0x00000050


	//----- nvinfo : EIATTR_FRAME_SIZE
	.align		4
.L_233:
        /*048c*/ 	.byte	0x04, 0x11
        /*048e*/ 	.short	(.L_235 - .L_234)
	.align		4
.L_234:
        /*0490*/ 	.word	index@(_Z35group_norm_nhwc_bwd_one_pass_kernelI11Fp16IOFp16WLi512ELi8ELi128EEv26Group_norm_nhwc_bwd_params)
        /*0494*/ 	.word	0x00000000


	//----- nvinfo : EIATTR_REGCOUNT
	.align		4
.L_235:
        /*0498*/ 	.byte	0x04, 0x2f
        /*049a*/ 	.short	(.L_237 - .L_236)
	.align		4
.L_236:
        /*049c*/ 	.word	index@(_Z35group_norm_nhwc_bwd_one_pass_kernelI11Fp16IOFp16WLi256ELi8ELi128EEv26Group_norm_nhwc_bwd_params)
        /*04a0*/ 	.word	0x00000040


	//----- nvinfo : EIATTR_FRAME_SIZE
	.align		4
.L_237:
        /*04a4*/ 	.byte	0x04, 0x11
        /*04a6*/ 	.short	(.L_239 - .L_238)
	.align		4
.L_238:
        /*04a8*/ 	.word	index@(_Z35group_norm_nhwc_bwd_one_pass_kernelI11Fp16IOFp16WLi256ELi8ELi128EEv26Group_norm_nhwc_bwd_params)
        /*04ac*/ 	.word	0x00000000


	//----- nvinfo : EIATTR_REGCOUNT
	.align		4
.L_239:
        /*04b0*/ 	.byte	0x04, 0x2f
        /*04b2*/ 	.short	(.L_241 - .L_240)
	.align		4
.L_240:
        /*04b4*/ 	.word	index@(_Z35group_norm_nhwc_bwd_one_pass_kernelI11Fp16IOFp16WLi128ELi8ELi128EEv26Group_norm_nhwc_bwd_params)
        /*04b8*/ 	.word	0x00000038


	//----- nvinfo : EIATTR_FRAME_SIZE
	.align		4
.L_241:
        /*04bc*/ 	.byte	0x04, 0x11
        /*04be*/ 	.short	(.L_243 - .L_242)
	.align		4
.L_242:
        /*04c0*/ 	.word	index@(_Z35group_norm_nhwc_bwd_one_pass_kernelI11Fp16IOFp16WLi128ELi8ELi128EEv26Group_norm_nhwc_bwd_params)
        /*04c4*/ 	.word	0x00000000


	//----- nvinfo : EIATTR_REGCOUNT
	.align		4
.L_243:
        /*04c8*/ 	.byte	0x04, 0x2f
        /*04ca*/ 	.short	(.L_245 - .L_244)
	.align		4
.L_244:
        /*04cc*/ 	.word	index@(_Z35group_norm_nhwc_bwd_one_pass_kernelI11Fp16IOFp16WLi64ELi8ELi128EEv26Group_norm_nhwc_bwd_params)
        /*04d0*/ 	.word	0x00000028


	//----- nvinfo : EIATTR_FRAME_SIZE
	.align		4
.L_245:
        /*04d4*/ 	.byte	0x04, 0x11
        /*04d6*/ 	.short	(.L_247 - .L_246)
	.align		4
.L_246:
        /*04d8*/ 	.word	index@(_Z35group_norm_nhwc_bwd_one_pass_kernelI11Fp16IOFp16WLi64ELi8ELi128EEv26Group_norm_nhwc_bwd_params)
        /*04dc*/ 	.word	0x00000000


	//----- nvinfo : EIATTR_REGCOUNT
	.align		4
.L_247:
        /*04e0*/ 	.byte	0x04, 0x2f
        /*04e2*/ 	.short	(.L_249 - .L_248)
	.align		4
.L_248:
        /*04e4*/ 	.word	index@(_Z35group_norm_nhwc_bwd_one_pass_kernelI11Fp16IOBf16WLi512ELi8ELi128EEv26Group_norm_nhwc_bwd_params)
        /*04e8*/ 	.word	0x00000050


	//----- nvinfo : EIATTR_FRAME_SIZE
	.align		4
.L_249:
        /*04ec*/ 	.byte	0x04, 0x11
        /*04ee*/ 	.short	(.L_251 - .L_250)
	.align		4
.L_250:
        /*04f0*/ 	.word	index@(_Z35group_norm_nhwc_bwd_one_pass_kernelI11Fp16IOBf16WLi512ELi8ELi128EEv26Group_norm_nhwc_bwd_params)
        /*04f4*/ 	.word	0x00000000


	//----- nvinfo : EIATTR_REGCOUNT
	.align		4
.L_251:
        /*04f8*/ 	.byte	0x04, 0x2f
        /*04fa*/ 	.short	(.L_253 - .L_252)
	.align		4
.L_252:
        /*04fc*/ 	.word	index@(_Z35group_norm_nhwc_bwd_one_pass_kernelI11Fp16IOBf16WLi256ELi8ELi128EEv26Group_norm_nhwc_bwd_params)
        /*0500*/ 	.word	0x00000040


	//----- nvinfo : EIATTR_FRAME_SIZE
	.align		4
.L_253:
        /*0504*/ 	.byte	0x04, 0x11
        /*0506*/ 	.short	(.L_255 - .L_254)
	.align		4
.L_254:
        /*0508*/ 	.word	index@(_Z35group_norm_nhwc_bwd_one_pass_kernelI11Fp16IOBf16WLi256ELi8ELi128EEv26Group_norm_nhwc_bwd_params)
        /*050c*/ 	.word	0x00000000


	//----- nvinfo : EIATTR_REGCOUNT
	.align		4
.L_255:
        /*0510*/ 	.byte	0x04, 0x2f
        /*0512*/ 	.short	(.L_257 - .L_256)
	.align		4
.L_256:
        /*0514*/ 	.word	index@(_Z35group_norm_nhwc_bwd_one_pass_kernelI11Fp16IOBf16WLi128ELi8ELi128EEv26Group_norm_nhwc_bwd_params)
        /*0518*/ 	.word	0x00000038


	//----- nvinfo : EIATTR_FRAME_SIZE
	.align		4
.L_257:
        /*051c*/ 	.byte	0x04, 0x11
        /*051e*/ 	.short	(.L_259 - .L_258)
	.align		4
.L_258:
        /*0520*/ 	.word	index@(_Z35group_norm_nhwc_bwd_one_pass_kernelI11Fp16IOBf16WLi128ELi8ELi128EEv26Group_norm_nhwc_bwd_params)
        /*0524*/ 	.word	0x00000000


	//----- nvinfo : EIATTR_REGCOUNT
	.align		4
.L_259:
        /*0528*/ 	.byte	0x04, 0x2f
        /*052a*/ 	.short	(.L_261 - .L_260)
	.align		4
.L_260:
        /*052c*/ 	.word	index@(_Z35group_norm_nhwc_bwd_one_pass_kernelI11Fp16IOBf16WLi64ELi8ELi128EEv26Group_norm_nhwc_bwd_params)
        /*0530*/ 	.word	0x00000028


	//----- nvinfo : EIATTR_FRAME_SIZE
	.align		4
.L_261:
        /*0534*/ 	.byte	0x04, 0x11
        /*0536*/ 	.short	(.L_263 - .L_262)
	.align		4
.L_262:
        /*0538*/ 	.word	index@(_Z35group_norm_nhwc_bwd_one_pass_kernelI11Fp16IOBf16WLi64ELi8ELi128EEv26Group_norm_nhwc_bwd_params)
        /*053c*/ 	.word	0x00000000


	//----- nvinfo : EIATTR_REGCOUNT
	.align		4
.L_263:
        /*0540*/ 	.byte	0x04, 0x2f
        /*0542*/ 	.short	(.L_265 - .L_264)
	.align		4
.L_264:
        /*0544*/ 	.word	index@(_Z35group_norm_nhwc_bwd_one_pass_kernelI11Fp16IOFp32WLi512ELi8ELi128EEv26Group_norm_nhwc_bwd_params)
        /*0548*/ 	.word	0x00000060


	//----- nvinfo : EIATTR_FRAME_SIZE
	.align		4
.L_265:
        /*054c*/ 	.byte	0x04, 0x11
        /*054e*/ 	.short	(.L_267 - .L_266)
	.align		4
.L_266:
        /*0550*/ 	.word	index@(_Z35group_norm_nhwc_bwd_one_pass_kernelI11Fp16IOFp32WLi512ELi8ELi128EEv26Group_norm_nhwc_bwd_params)
        /*0554*/ 	.word	0x00000000


	//----- nvinfo : EIATTR_REGCOUNT
	.align		4
.L_267:
        /*0558*/ 	.byte	0x04, 0x2f
        /*055a*/ 	.short	(.L_269 - .L_268)
	.align		4
.L_268:
        /*055c*/ 	.word	index@(_Z35group_norm_nhwc_bwd_one_pass_kernelI11Fp16IOFp32WLi256ELi8ELi128EEv26Group_norm_nhwc_bwd_params)
        /*0560*/ 	.word	0x00000040


	//----- nvinfo : EIATTR_FRAME_SIZE
	.align		4
.L_269:
        /*0564*/ 	.byte	0x04, 0x11
        /*0566*/ 	.short	(.L_271 - .L_270)
	.align		4
.L_270:
        /*0568*/ 	.word	index@(_Z35group_norm_nhwc_bwd_one_pass_kernelI11Fp16IOFp32WLi256ELi8ELi128EEv26Group_norm_nhwc_bwd_params)
        /*056c*/ 	.word	0x00000000


	//----- nvinfo : EIATTR_REGCOUNT
	.align		4
.L_271:
        /*0570*/ 	.byte	0x04, 0x2f
        /*0572*/ 	.short	(.L_273 - .L_272)
	.align		4
.L_272:
        /*0574*/ 	.word	index@(_Z35group_norm_nhwc_bwd_one_pass_kernelI11Fp16IOFp32WLi128ELi8ELi128EEv26Group_norm_nhwc_bwd_params)
        /*0578*/ 	.word	0x00000038


	//----- nvinfo : EIATTR_FRAME_SIZE
	.align		4
.L_273:
        /*057c*/ 	.byte	0x04, 0x11
        /*057e*/ 	.short	(.L_275 - .L_274)
	.align		4
.L_274:
        /*0580*/ 	.word	index@(_Z35group_norm_nhwc_bwd_one_pass_kernelI11Fp16IOFp32WLi128ELi8ELi128EEv26Group_norm_nhwc_bwd_params)
        /*0584*/ 	.word	0x00000000


	//----- nvinfo : EIATTR_REGCOUNT
	.align		4
.L_275:
        /*0588*/ 	.byte	0x04, 0x2f
        /*058a*/ 	.short	(.L_277 - .L_276)
	.align		4
.L_276:
        /*058c*/ 	.word	index@(_Z35group_norm_nhwc_bwd_one_pass_kernelI11Fp16IOFp32WLi64ELi8ELi128EEv26Group_norm_nhwc_bwd_params)
        /*0590*/ 	.word	0x00000028


	//----- nvinfo : EIATTR_FRAME_SIZE
	.align		4
.L_277:
        /*0594*/ 	.byte	0x04, 0x11
        /*0596*/ 	.short	(.L_279 - .L_278)
	.align		4
.L_278:
        /*0598*/ 	.word	index@(_Z35group_norm_nhwc_bwd_one_pass_kernelI11Fp16IOFp32WLi64ELi8ELi128EEv26Group_norm_nhwc_bwd_params)
        /*059c*/ 	.word	0x00000000


	//----- nvinfo : EIATTR_REGCOUNT
	.align		4
.L_279:
        /*05a0*/ 	.byte	0x04, 0x2f
        /*05a2*/ 	.short	(.L_281 - .L_280)
	.align		4
.L_280:
        /*05a4*/ 	.word	index@(_Z35group_norm_nhwc_bwd_one_pass_kernelI11Bf16IOFp16WLi512ELi8ELi128EEv26Group_norm_nhwc_bwd_params)
        /*05a8*/ 	.word	0x00000080


	//----- nvinfo : EIATTR_FRAME_SIZE
	.align		4
.L_281:
        /*05ac*/ 	.byte	0x04, 0x11
        /*05ae*/ 	.short	(.L_283 - .L_282)
	.align		4
.L_282:
        /*05b0*/ 	.word	index@(_Z35group_norm_nhwc_bwd_one_pass_kernelI11Bf16IOFp16WLi512ELi8ELi128EEv26Group_norm_nhwc_bwd_params)
        /*05b4*/ 	.word	0x00000000


	//----- nvinfo : EIATTR_REGCOUNT
	.align		4
.L_283:
        /*05b8*/ 	.byte	0x04, 0x2f
        /*05ba*/ 	.short	(.L_285 - .L_284)
	.align		4
.L_284:
        /*05bc*/ 	.word	index@(_Z35group_norm_nhwc_bwd_one_pass_kernelI11Bf16IOFp16WLi256ELi8ELi128EEv26Group_norm_nhwc_bwd_params)
        /*05c0*/ 	.word	0x00000040


	//----- nvinfo : EIATTR_FRAME_SIZE
	.align		4
.L_285:
        /*05c4*/ 	.byte	0x04, 0x11
        /*05c6*/ 	.short	(.L_287 - .L_286)
	.align		4
.L_286:
        /*05c8*/ 	.word	index@(_Z35group_norm_nhwc_bwd_one_pass_kernelI11Bf16IOFp16WLi256ELi8ELi128EEv26Group_norm_nhwc_bwd_params)
        /*05cc*/ 	.word	0x00000000


	//----- nvinfo : EIATTR_REGCOUNT
	.align		4
.L_287:
        /*05d0*/ 	.byte	0x04, 0x2f
        /*05d2*/ 	.short	(.L_289 - .L_288)
	.align		4
.L_288:
        /*05d4*/ 	.word	index@(_Z35group_norm_nhwc_bwd_one_pass_kernelI11Bf16IOFp16WLi128ELi8ELi128EEv26Group_norm_nhwc_bwd_params)
        /*05d8*/ 	.word	0x00000030


	//----- nvinfo : EIATTR_FRAME_SIZE
	.align		4
.L_289:
        /*05dc*/ 	.byte	0x04, 0x11
        /*05de*/ 	.short	(.L_291 - .L_290)
	.align		4
.L_290:
        /*05e0*/ 	.word	index@(_Z35group_norm_nhwc_bwd_one_pass_kernelI11Bf16IOFp16WLi128ELi8ELi128EEv26Group_norm_nhwc_bwd_params)
        /*05e4*/ 	.word	0x00000000


	//----- nvinfo : EIATTR_REGCOUNT
	.align		4
.L_291:
        /*05e8*/ 	.byte	0x04, 0x2f
        /*05ea*/ 	.short	(.L_293 - .L_292)
	.align		4
.L_292:
        /*05ec*/ 	.word	index@(_Z35group_norm_nhwc_bwd_one_pass_kernelI11Bf16IOFp16WLi64ELi8ELi128EEv26Group_norm_nhwc_bwd_params)
        /*05f0*/ 	.word	0x00000028


	//----- nvinfo : EIATTR_FRAME_SIZE
	.align		4
.L_293:
        /*05f4*/ 	.byte	0x04, 0x11
        /*05f6*/ 	.short	(.L_295 - .L_294)
	.align		4
.L_294:
        /*05f8*/ 	.word	index@(_Z35group_norm_nhwc_bwd_one_pass_kernelI11Bf16IOFp16WLi64ELi8ELi128EEv26Group_norm_nhwc_bwd_params)
        /*05fc*/ 	.word	0x00000000


	//----- nvinfo : EIATTR_REGCOUNT
	.align		4
.L_295:
        /*0600*/ 	.byte	0x04, 0x2f
        /*0602*/ 	.short	(.L_297 - .L_296)
	.align		4
.L_296:
        /*0604*/ 	.word	index@(_Z35group_norm_nhwc_bwd_one_pass_kernelI11Bf16IOBf16WLi512ELi8ELi128EEv26Group_norm_nhwc_bwd_params)
        /*0608*/ 	.word	0x00000080


	//----- nvinfo : EIATTR_FRAME_SIZE
	.align		4
.L_297:
        /*060c*/ 	.byte	0x04, 0x11
        /*060e*/ 	.short	(.L_299 - .L_298)
	.align		4
.L_298:
        /*0610*/ 	.word	index@(_Z35group_norm_nhwc_bwd_one_pass_kernelI11Bf16IOBf16WLi512ELi8ELi128EEv26Group_norm_nhwc_bwd_params)
        /*0614*/ 	.word	0x00000000


	//----- nvinfo : EIATTR_REGCOUNT
	.align		4
.L_299:
        /*0618*/ 	.byte	0x04, 0x2f
        /*061a*/ 	.short	(.L_301 - .L_300)
	.align		4
.L_300:
        /*061c*/ 	.word	index@(_Z35group_norm_nhwc_bwd_one_pass_kernelI11Bf16IOBf16WLi256ELi8ELi128EEv26Group_norm_nhwc_bwd_params)
        /*0620*/ 	.word	0x00000040


	//----- nvinfo : EIATTR_FRAME_SIZE
	.align		4
.L_301:
        /*0624*/ 	.byte	0x04, 0x11
        /*0626*/ 	.short	(.L_303 - .L_302)
	.align		4
.L_302:
        /*0628*/ 	.word	index@(_Z35group_norm_nhwc_bwd_one_pass_kernelI11Bf16IOBf16WLi256ELi8ELi128EEv26Group_norm_nhwc_bwd_params)
        /*062c*/ 	.word	0x00000000


	//----- nvinfo : EIATTR_REGCOUNT
	.align		4
.L_303:
        /*0630*/ 	.byte	0x04, 0x2f
        /*0632*/ 	.short	(.L_305 - .L_304)
	.align		4
.L_304:
        /*0634*/ 	.word	index@(_Z35group_norm_nhwc_bwd_one_pass_kernelI11Bf16IOBf16WLi128ELi8ELi128EEv26Group_norm_nhwc_bwd_params)
        /*0638*/ 	.word	0x00000030


	//----- nvinfo : EIATTR_FRAME_SIZE
	.align		4
.L_305:
        /*063c*/ 	.byte	0x04, 0x11
        /*063e*/ 	.short	(.L_307 - .L_306)
	.align		4
.L_306:
        /*0640*/ 	.word	index@(_Z35group_norm_nhwc_bwd_one_pass_kernelI11Bf16IOBf16WLi128ELi8ELi128EEv26Group_norm_nhwc_bwd_params)
        /*0644*/ 	.word	0x00000000


	//----- nvinfo : EIATTR_REGCOUNT
	.align		4
.L_307:
        /*0648*/ 	.byte	0x04, 0x2f
        /*064a*/ 	.short	(.L_309 - .L_308)
	.align		4
.L_308:
        /*064c*/ 	.word	index@(_Z35group_norm_nhwc_bwd_one_pass_kernelI11Bf16IOBf16WLi64ELi8ELi128EEv26Group_norm_nhwc_bwd_params)
        /*0650*/ 	.word	0x00000028


	//----- nvinfo : EIATTR_FRAME_SIZE
	.align		4
.L_309:
        /*0654*/ 	.byte	0x04, 0x11
        /*0656*/ 	.short	(.L_311 - .L_310)
	.align		4
.L_310:
        /*0658*/ 	.word	index@(_Z35group_norm_nhwc_bwd_one_pass_kernelI11Bf16IOBf16WLi64ELi8ELi128EEv26Group_norm_nhwc_bwd_params)
        /*065c*/ 	.word	0x00000000


	//----- nvinfo : EIATTR_REGCOUNT
	.align		4
.L_311:
        /*0660*/ 	.byte	0x04, 0x2f
        /*0662*/ 	.short	(.L_313 - .L_312)
	.align		4
.L_312:
        /*0664*/ 	.word	index@(_Z35group_norm_nhwc_bwd_one_pass_kernelI11Bf16IOFp32WLi512ELi8ELi128EEv26Group_norm_nhwc_bwd_params)
        /*0668*/ 	.word	0x00000080


	//----- nvinfo : EIATTR_FRAME_SIZE
	.align		4
.L_313:
        /*066c*/ 	.byte	0x04, 0x11
        /*066e*/ 	.short	(.L_315 - .L_314)
	.align		4
.L_314:
        /*0670*/ 	.word	index@(_Z35group_norm_nhwc_bwd_one_pass_kernelI11Bf16IOFp32WLi512ELi8ELi128EEv26Group_norm_nhwc_bwd_params)
        /*0674*/ 	.word	0x00000000


	//----- nvinfo : EIATTR_REGCOUNT
	.align		4
.L_315:
        /*0678*/ 	.byte	0x04, 0x2f
        /*067a*/ 	.short	(.L_317 - .L_316)
	.align		4
.L_316:
        /*067c*/ 	.word	index@(_Z35group_norm_nhwc_bwd_one_pass_kernelI11Bf16IOFp32WLi256ELi8ELi128EEv26Group_norm_nhwc_bwd_params)
        /*0680*/ 	.word	0x00000040


	//----- nvinfo : EIATTR_FRAME_SIZE
	.align		4
.L_317:
        /*0684*/ 	.byte	0x04, 0x11
        /*0686*/ 	.short	(.L_319 - .L_318)
	.align		4
.L_318:
        /*0688*/ 	.word	index@(_Z35group_norm_nhwc_bwd_one_pass_kernelI11Bf16IOFp32WLi256ELi8ELi128EEv26Group_norm_nhwc_bwd_params)
        /*068c*/ 	.word	0x00000000


	//----- nvinfo : EIATTR_REGCOUNT
	.align		4
.L_319:
        /*0690*/ 	.byte	0x04, 0x2f
        /*0692*/ 	.short	(.L_321 - .L_320)
	.align		4
.L_320:
        /*0694*/ 	.word	index@(_Z35group_norm_nhwc_bwd_one_pass_kernelI11Bf16IOFp32WLi128ELi8ELi128EEv26Group_norm_nhwc_bwd_params)
        /*0698*/ 	.word	0x00000030


	//----- nvinfo : EIATTR_FRAME_SIZE
	.align		4
.L_321:
        /*069c*/ 	.byte	0x04, 0x11
        /*069e*/ 	.short	(.L_323 - .L_322)
	.align		4
.L_322:
        /*06a0*/ 	.word	index@(_Z35group_norm_nhwc_bwd_one_pass_kernelI11Bf16IOFp32WLi128ELi8ELi128EEv26Group_norm_nhwc_bwd_params)
        /*06a4*/ 	.word	0x00000000


	//----- nvinfo : EIATTR_REGCOUNT
	.align		4
.L_323:
        /*06a8*/ 	.byte	0x04, 0x2f
        /*06aa*/ 	.short	(.L_325 - .L_324)
	.align		4
.L_324:
        /*06ac*/ 	.word	index@(_Z35group_norm_nhwc_bwd_one_pass_kernelI11Bf16IOFp32WLi64ELi8ELi128EEv26Group_norm_nhwc_bwd_params)
        /*06b0*/ 	.word	0x00000028


	//----- nvinfo : EIATTR_FRAME_SIZE
	.align		4
.L_325:
        /*06b4*/ 	.byte	0x04, 0x11
        /*06b6*/ 	.short	(.L_327 - .L_326)
	.align		4
.L_326:
        /*06b8*/ 	.word	index@(_Z35group_norm_nhwc_bwd_one_pass_kernelI11Bf16IOFp32WLi64ELi8ELi128EEv26Group_norm_nhwc_bwd_params)
        /*06bc*/ 	.word	0x00000000


	//----- nvinfo : EIATTR_REGCOUNT
	.align		4
.L_327:
        /*06c0*/ 	.byte	0x04, 0x2f
        /*06c2*/ 	.short	(.L_329 - .L_328)
	.align		4
.L_328:
        /*06c4*/ 	.word	index@(_ZN3cub18CUB_300001_SM_10306detail11EmptyKernelIvEEvv)
        /*06c8*/ 	.word	0x00000004


	//----- nvinfo : EIATTR_FRAME_SIZE
	.align		4
.L_329:
        /*06cc*/ 	.byte	0x04, 0x11
        /*06ce*/ 	.short	(.L_331 - .L_330)
	.align		4
.L_330:
        /*06d0*/ 	.word	index@(_ZN3cub18CUB_300001_SM_10306detail11EmptyKernelIvEEvv)
        /*06d4*/ 	.word	0x00000000


	//----- nvinfo : EIATTR_MIN_STACK_SIZE
	.align		4
.L_331:
        /*06d8*/ 	.byte	0x04, 0x12
        /*06da*/ 	.short	(.L_333 - .L_332)
	.align		4
.L_332:
        /*06dc*/ 	.word	index@(_ZN3cub18CUB_300001_SM_10306detail11EmptyKernelIvEEvv)
        /*06e0*/ 	.word	0x00000000


	//----- nvinfo : EIATTR_MIN_STACK_SIZE
	.align		4
.L_333:
        /*06e4*/ 	.byte	0x04, 0x12
        /*06e6*/ 	.short	(.L_335 - .L_334)
	.align		4
.L_334:
        /*06e8*/ 	.word	index@(_Z35group_norm_nhwc_bwd_one_pass_kernelI11Bf16IOFp32WLi64ELi8ELi128EEv26Group_norm_nhwc_bwd_params)
        /*06ec*/ 	.word	0x00000000


	//----- nvinfo : EIATTR_MIN_STACK_SIZE
	.align		4
.L_335:
        /*06f0*/ 	.byte	0x04, 0x12
        /*06f2*/ 	.short	(.L_337 - .L_336)
	.align		4
.L_336:
        /*06f4*/ 	.word	index@(_Z35group_norm_nhwc_bwd_one_pass_kernelI11Bf16IOFp32WLi128ELi8ELi128EEv26Group_norm_nhwc_bwd_params)
        /*06f8*/ 	.word	0x00000000


	//----- nvinfo : EIATTR_MIN_STACK_SIZE
	.align		4
.L_337:
        /*06fc*/ 	.byte	0x04, 0x12
        /*06fe*/ 	.short	(.L_339 - .L_338)
	.align		4
.L_338:
        /*0700*/ 	.word	index@(_Z35group_norm_nhwc_bwd_one_pass_kernelI11Bf16IOFp32WLi256ELi8ELi128EEv26Group_norm_nhwc_bwd_params)
        /*0704*/ 	.word	0x00000000


	//----- nvinfo : EIATTR_MIN_STACK_SIZE
	.align		4
.L_339:
        /*0708*/ 	.byte	0x04, 0x12
        /*070a*/ 	.short	(.L_341 - .L_340)
	.align		4
.L_340:
        /*070c*/ 	.word	index@(_Z35group_norm_nhwc_bwd_one_pass_kernelI11Bf16IOFp32WLi512ELi8ELi128EEv26Group_norm_nhwc_bwd_params)
        /*0710*/ 	.word	0x00000000


	//----- nvinfo : EIATTR_MIN_STACK_SIZE
	.align		4
.L_341:
        /*0714*/ 	.byte	0x04, 0x12
        /*0716*/ 	.short	(.L_343 - .L_342)
	.align		4
.L_342:
        /*0718*/ 	.word	index@(_Z35group_norm_nhwc_bwd_one_pass_kernelI11Bf16IOBf16WLi64ELi8ELi128EEv26Group_norm_nhwc_bwd_params)
        /*071c*/ 	.word	0x00000000


	//----- nvinfo : EIATTR_MIN_STACK_SIZE
	.align		4
.L_343:
        /*0720*/ 	.byte	0x04, 0x12
        /*0722*/ 	.short	(.L_345 - .L_344)
	.align		4
.L_344:
        /*0724*/ 	.word	index@(_Z35group_norm_nhwc_bwd_one_pass_kernelI11Bf16IOBf16WLi128ELi8ELi128EEv26Group_norm_nhwc_bwd_params)
        /*0728*/ 	.word	0x00000000


	//----- nvinfo : EIATTR_MIN_STACK_SIZE
	.align		4
.L_345:
        /*072c*/ 	.byte	0x04, 0x12
        /*072e*/ 	.short	(.L_347 - .L_346)
	.align		4
.L_346:
        /*0730*/ 	.word	index@(_Z35group_norm_nhwc_bwd_one_pass_kernelI11Bf16IOBf16WLi256ELi8ELi128EEv26Group_norm_nhwc_bwd_params)
        /*0734*/ 	.word	0x00000000


	//----- nvinfo : EIATTR_MIN_STACK_SIZE
	.align		4
.L_347:
        /*0738*/ 	.byte	0x04, 0x12
        /*073a*/ 	.short	(.L_349 - .L_348)
	.align		4
.L_348:
        /*073c*/ 	.word	index@(_Z35group_norm_nhwc_bwd_one_pass_kernelI11Bf16IOBf16WLi512ELi8ELi128EEv26Group_norm_nhwc_bwd_params)
        /*0740*/ 	.word	0x00000000


	//----- nvinfo : EIATTR_MIN_STACK_SIZE
	.align		4
.L_349:
        /*0744*/ 	.byte	0x04, 0x12
        /*0746*/ 	.short	(.L_351 - .L_350)
	.align		4
.L_350:
        /*0748*/ 	.word	index@(_Z35group_norm_nhwc_bwd_one_pass_kernelI11Bf16IOFp16WLi64ELi8ELi128EEv26Group_norm_nhwc_bwd_params)
        /*074c*/ 	.word	0x00000000


	//----- nvinfo : EIATTR_MIN_STACK_SIZE
	.align		4
.L_351:
        /*0750*/ 	.byte	0x04, 0x12
        /*0752*/ 	.short	(.L_353 - .L_352)
	.align		4
.L_352:
        /*0754*/ 	.word	index@(_Z35group_norm_nhwc_bwd_one_pass_kernelI11Bf16IOFp16WLi128ELi8ELi128EEv26Group_norm_nhwc_bwd_params)
        /*0758*/ 	.word	0x00000000


	//----- nvinfo : EIATTR_MIN_STACK_SIZE
	.align		4
.L_353:
        /*075c*/ 	.byte	0x04, 0x12
        /*075e*/ 	.short	(.L_355 - .L_354)
	.align		4
.L_354:
        /*0760*/ 	.word	index@(_Z35group_norm_nhwc_bwd_one_pass_kernelI11Bf16IOFp16WLi256ELi8ELi128EEv26Group_norm_nhwc_bwd_params)
        /*0764*/ 	.word	0x00000000


	//----- nvinfo : EIATTR_MIN_STACK_SIZE
	.align		4
.L_355:
        /*0768*/ 	.byte	0x04, 0x12
        /*076a*/ 	.short	(.L_357 - .L_356)
	.align		4
.L_356:
        /*076c*/ 	.word	index@(_Z35group_norm_nhwc_bwd_one_pass_kernelI11Bf16IOFp16WLi512ELi8ELi128EEv26Group_norm_nhwc_bwd_params)
        /*0770*/ 	.word	0x00000000


	//----- nvinfo : EIATTR_MIN_STACK_SIZE
	.align		4
.L_357:
        /*0774*/ 	.byte	0x04, 0x12
        /*0776*/ 	.short	(.L_359 - .L_358)
	.align		4
.L_358:
        /*0778*/ 	.word	index@(_Z35group_norm_nhwc_bwd_one_pass_kernelI11Fp16IOFp32WLi64ELi8ELi128EEv26Group_norm_nhwc_bwd_params)
        /*077c*/ 	.word	0x00000000


	//----- nvinfo : EIATTR_MIN_STACK_SIZE
	.align		4
.L_359:
        /*0780*/ 	.byte	0x04, 0x12
        /*0782*/ 	.short	(.L_361 - .L_360)
	.align		4
.L_360:
        /*0784*/ 	.word	index@(_Z35group_norm_nhwc_bwd_one_pass_kernelI11Fp16IOFp32WLi128ELi8ELi128EEv26Group_norm_nhwc_bwd_params)
        /*0788*/ 	.word	0x00000000


	//----- nvinfo : EIATTR_MIN_STACK_SIZE
	.align		4
.L_361:
        /*078c*/ 	.byte	0x04, 0x12
        /*078e*/ 	.short	(.L_363 - .L_362)
	.align		4
.L_362:
        /*0790*/ 	.word	index@(_Z35group_norm_nhwc_bwd_one_pass_kernelI11Fp16IOFp32WLi256ELi8ELi128EEv26Group_norm_nhwc_bwd_params)
        /*0794*/ 	.word	0x00000000


	//----- nvinfo : EIATTR_MIN_STACK_SIZE
	.align		4
.L_363:
        /*0798*/ 	.byte	0x04, 0x12
        /*079a*/ 	.short	(.L_365 - .L_364)
	.align		4
.L_364:
        /*079c*/ 	.word	index@(_Z35group_norm_nhwc_bwd_one_pass_kernelI11Fp16IOFp32WLi512ELi8ELi128EEv26Group_norm_nhwc_bwd_params)
        /*07a0*/ 	.word	0x00000000


	//----- nvinfo : EIATTR_MIN_STACK_SIZE
	.align		4
.L_365:
        /*07a4*/ 	.byte	0x04, 0x12
        /*07a6*/ 	.short	(.L_367 - .L_366)
	.align		4
.L_366:
        /*07a8*/ 	.word	index@(_Z35group_norm_nhwc_bwd_one_pass_kernelI11Fp16IOBf16WLi64ELi8ELi128EEv26Group_norm_nhwc_bwd_params)
        /*07ac*/ 	.word	0x00000000


	//----- nvinfo : EIATTR_MIN_STACK_SIZE
	.align		4
.L_367:
        /*07b0*/ 	.byte	0x04, 0x12
        /*07b2*/ 	.short	(.L_369 - .L_368)
	.align		4
.L_368:
        /*07b4*/ 	.word	index@(_Z35group_norm_nhwc_bwd_one_pass_kernelI11Fp16IOBf16WLi128ELi8ELi128EEv26Group_norm_nhwc_bwd_params)
        /*07b8*/ 	.word	0x00000000


	//----- nvinfo : EIATTR_MIN_STACK_SIZE
	.align		4
.L_369:
        /*07bc*/ 	.byte	0x04, 0x12
        /*07be*/ 	.short	(.L_371 - .L_370)
	.align		4
.L_370:
        /*07c0*/ 	.word	index@(_Z35group_norm_nhwc_bwd_one_pass_kernelI11Fp16IOBf16WLi256ELi8ELi128EEv26Group_norm_nhwc_bwd_params)
        /*07c4*/ 	.word	0x00000000


	//----- nvinfo : EIATTR_MIN_STACK_SIZE
	.align		4
.L_371:
        /*07c8*/ 	.byte	0x04, 0x12
        /*07ca*/ 	.short	(.L_373 - .L_372)
	.align		4
.L_372:
        /*07cc*/ 	.word	index@(_Z35group_norm_nhwc_bwd_one_pass_kernelI11Fp16IOBf16WLi512ELi8ELi128EEv26Group_norm_nhwc_bwd_params)
        /*07d0*/ 	.word	0x00000000


	//----- nvinfo : EIATTR_MIN_STACK_SIZE
	.align		4
.L_373:
        /*07d4*/ 	.byte	0x04, 0x12
        /*07d6*/ 	.short	(.L_375 - .L_374)
	.align		4
.L_374:
        /*07d8*/ 	.word	index@(_Z35group_norm_nhwc_bwd_one_pass_kernelI11Fp16IOFp16WLi64ELi8ELi128EEv26Group_norm_nhwc_bwd_params)
        /*07dc*/ 	.word	0x00000000


	//----- nvinfo : EIATTR_MIN_STACK_SIZE
	.align		4
.L_375:
        /*07e0*/ 	.byte	0x04, 0x12
        /*07e2*/ 	.short	(.L_377 - .L_376)
	.align		4
.L_376:
        /*07e4*/ 	.word	index@(_Z35group_norm_nhwc_bwd_one_pass_kernelI11Fp16IOFp16WLi128ELi8ELi128EEv26Group_norm_nhwc_bwd_params)
        /*07e8*/ 	.word	0x00000000


	//----- nvinfo : EIATTR_MIN_STACK_SIZE
	.align		4
.L_377:
        /*07ec*/ 	.byte	0x04, 0x12
        /*07ee*/ 	.short	(.L_379 - .L_378)
	.align		4
.L_378:
        /*07f0*/ 	.word	index@(_Z35group_norm_nhwc_bwd_one_pass_kernelI11Fp16IOFp16WLi256ELi8ELi128EEv26Group_norm_nhwc_bwd_params)
        /*07f4*/ 	.word	0x00000000


	//----- nvinfo : EIATTR_MIN_STACK_SIZE
	.align		4
.L_379:
        /*07f8*/ 	.byte	0x04, 0x12
        /*07fa*/ 	.short	(.L_381 - .L_380)
	.align		4
.L_380:
        /*07fc*/ 	.word	index@(_Z35group_norm_nhwc_bwd_one_pass_kernelI11Fp16IOFp16WLi512ELi8ELi128EEv26Group_norm_nhwc_bwd_params)
        /*0800*/ 	.word	0x00000000


	//----- nvinfo : EIATTR_MIN_STACK_SIZE
	.align		4
.L_381:
        /*0804*/ 	.byte	0x04, 0x12
        /*0806*/ 	.short	(.L_383 - .L_382)
	.align		4
.L_382:
        /*0808*/ 	.word	index@(_Z35group_norm_nhwc_bwd_one_pass_kernelI11Fp32IOFp32WLi64ELi8ELi128EEv26Group_norm_nhwc_bwd_params)
        /*080c*/ 	.word	0x00000000


	//----- nvinfo : EIATTR_MIN_STACK_SIZE
	.align		4
.L_383:
        /*0810*/ 	.byte	0x04, 0x12
        /*0812*/ 	.short	(.L_385 - .L_384)
	.align		4
.L_384:
        /*0814*/ 	.word	index@(_Z35group_norm_nhwc_bwd_one_pass_kernelI11Fp32IOFp32WLi128ELi8ELi128EEv26Group_norm_nhwc_bwd_params)
        /*0818*/ 	.word	0x00000000


	//----- nvinfo : EIATTR_MIN_STACK_SIZE
	.align		4
.L_385:
        /*081c*/ 	.byte	0x04, 0x12
        /*081e*/ 	.short	(.L_387 - .L_386)
	.align		4
.L_386:
        /*0820*/ 	.word	index@(_Z35group_norm_nhwc_bwd_one_pass_kernelI11Fp32IOFp32WLi256ELi8ELi128EEv26Group_norm_nhwc_bwd_params)
        /*0824*/ 	.word	0x00000000


	//----- nvinfo : EIATTR_MIN_STACK_SIZE
	.align		4
.L_387:
        /*0828*/ 	.byte	0x04, 0x12
        /*082a*/ 	.short	(.L_389 - .L_388)
	.align		4
.L_388:
        /*082c*/ 	.word	index@(_Z35group_norm_nhwc_bwd_one_pass_kernelI11Fp32IOFp32WLi512ELi8ELi128EEv26Group_norm_nhwc_bwd_params)
        /*0830*/ 	.word	0x00000000


	//----- nvinfo : EIATTR_MIN_STACK_SIZE
	.align		4
.L_389:
        /*0834*/ 	.byte	0x04, 0x12
        /*0836*/ 	.short	(.L_391 - .L_390)
	.align		4
.L_390:
        /*0838*/ 	.word	index@(_Z35group_norm_nhwc_bwd_one_pass_kernelI11Fp32IOBf16WLi64ELi8ELi128EEv26Group_norm_nhwc_bwd_params)
        /*083c*/ 	.word	0x00000000


	//----- nvinfo : EIATTR_MIN_STACK_SIZE
	.align		4
.L_391:
        /*0840*/ 	.byte	0x04, 0x12
        /*0842*/ 	.short	(.L_393 - .L_392)
	.align		4
.L_392:
        /*0844*/ 	.word	index@(_Z35group_norm_nhwc_bwd_one_pass_kernelI11Fp32IOBf16WLi128ELi8ELi128EEv26Group_norm_nhwc_bwd_params)
        /*0848*/ 	.word	0x00000000


	//----- nvinfo : EIATTR_MIN_STACK_SIZE
	.align		4
.L_393:
        /*084c*/ 	.byte	0x04, 0x12
        /*084e*/ 	.short	(.L_395 - .L_394)
	.align		4
.L_394:
        /*0850*/ 	.word	index@(_Z35group_norm_nhwc_bwd_one_pass_kernelI11Fp32IOBf16WLi256ELi8ELi128EEv26Group_norm_nhwc_bwd_params)
        /*0854*/ 	.word	0x00000000


	//----- nvinfo : EIATTR_MIN_STACK_SIZE
	.align		4
.L_395:
        /*0858*/ 	.byte	0x04, 0x12
        /*085a*/ 	.short	(.L_397 - .L_396)
	.align		4
.L_396:
        /*085c*/ 	.word	index@(_Z35group_norm_nhwc_bwd_one_pass_kernelI11Fp32IOBf16WLi512ELi8ELi128EEv26Group_norm_nhwc_bwd_params)
        /*0860*/ 	.word	0x00000000


	//----- nvinfo : EIATTR_MIN_STACK_SIZE
	.align		4
.L_397:
        /*0864*/ 	.byte	0x04, 0x12
        /*0866*/ 	.short	(.L_399 - .L_398)
	.align		4
.L_398:
        /*0868*/ 	.word	index@(_Z35group_norm_nhwc_bwd_one_pass_kernelI11Fp32IOFp16WLi64ELi8ELi128EEv26Group_norm_nhwc_bwd_params)
        /*086c*/ 	.word	0x00000000


	//----- nvinfo : EIATTR_MIN_STACK_SIZE
	.align		4
.L_399:
        /*0870*/ 	.byte	0x04, 0x12
        /*0872*/ 	.short	(.L_401 - .L_400)
	.align		4
.L_400:
        /*0874*/ 	.word	index@(_Z35group_norm_nhwc_bwd_one_pass_kernelI11Fp32IOFp16WLi128ELi8ELi128EEv26Group_norm_nhwc_bwd_params)
        /*0878*/ 	.word	0x00000000


	//----- nvinfo : EIATTR_MIN_STACK_SIZE
	.align		4
.L_401:
        /*087c*/ 	.byte	0x04, 0x12
        /*087e*/ 	.short	(.L_403 - .L_402)
	.align		4
.L_402:
        /*0880*/ 	.word	index@(_Z35group_norm_nhwc_bwd_one_pass_kernelI11Fp32IOFp16WLi256ELi8ELi128EEv26Group_norm_nhwc_bwd_params)
        /*0884*/ 	.word	0x00000000


	//----- nvinfo : EIATTR_MIN_STACK_SIZE
	.align		4
.L_403:
        /*0888*/ 	.byte	0x04, 0x12
        /*088a*/ 	.short	(.L_405 - .L_404)
	.align		4
.L_404:
        /*088c*/ 	.word	index@(_Z35group_norm_nhwc_bwd_one_pass_kernelI11Fp32IOFp16WLi512ELi8ELi128EEv26Group_norm_nhwc_bwd_params)
        /*0890*/ 	.word	0x00000000


	//----- nvinfo : EIATTR_MIN_STACK_SIZE
	.align		4
.L_405:
        /*0894*/ 	.byte	0x04, 0x12
        /*0896*/ 	.short	(.L_407 - .L_406)
	.align		4
.L_406:
        /*0898*/ 	.word	index@(_Z35group_norm_nhwc_fwd_one_pass_kernelI11Bf16IOFp32WLi64ELi8ELi128EEv26Group_norm_nhwc_fwd_params)
        /*089c*/ 	.word	0x00000000


	//----- nvinfo : EIATTR_MIN_STACK_SIZE
	.align		4
.L_407:
        /*08a0*/ 	.byte	0x04, 0x12
        /*08a2*/ 	.short	(.L_409 - .L_408)
	.align		4
.L_408:
        /*08a4*/ 	.word	index@(_Z35group_norm_nhwc_fwd_one_pass_kernelI11Bf16IOFp32WLi128ELi8ELi128EEv26Group_norm_nhwc_fwd_params)
        /*08a8*/ 	.word	0x00000000


	//----- nvinfo : EIATTR_MIN_STACK_SIZE
	.align		4
.L_409:
        /*08ac*/ 	.byte	0x04, 0x12
        /*08ae*/ 	.short	(.L_411 - .L_410)
	.align		4
.L_410:
        /*08b0*/ 	.word	index@(_Z35group_norm_nhwc_fwd_one_pass_kernelI11Bf16IOFp32WLi256ELi8ELi128EEv26Group_norm_nhwc_fwd_params)
        /*08b4*/ 	.word	0x00000000


	//----- nvinfo : EIATTR_MIN_STACK_SIZE
	.align		4
.L_411:
        /*08b8*/ 	.byte	0x04, 0x12
        /*08ba*/ 	.short	(.L_413 - .L_412)
	.align		4
.L_412:
        /*08bc*/ 	.word	index@(_Z35group_norm_nhwc_fwd_one_pass_kernelI11Bf16IOFp32WLi512ELi8ELi128EEv26Group_norm_nhwc_fwd_params)
        /*08c0*/ 	.word	0x00000000


	//----- nvinfo : EIATTR_MIN_STACK_SIZE
	.align		4
.L_413:
        /*08c4*/ 	.byte	0x04, 0x12
        /*08c6*/ 	.short	(.L_415 - .L_414)
	.align		4
.L_414:
        /*08c8*/ 	.word	index@(_Z35group_norm_nhwc_fwd_one_pass_kernelI11Bf16IOBf16WLi64ELi8ELi128EEv26Group_norm_nhwc_fwd_params)
        /*08cc*/ 	.word	0x00000000


	//----- nvinfo : EIATTR_MIN_STACK_SIZE
	.align		4
.L_415:
        /*08d0*/ 	.byte	0x04, 0x12
        /*08d2*/ 	.short	(.L_417 - .L_416)
	.align		4
.L_416:
        /*08d4*/ 	.word	index@(_Z35group_norm_nhwc_fwd_one_pass_kernelI11Bf16IOBf16WLi128ELi8ELi128EEv26Group_norm_nhwc_fwd_params)
        /*08d8*/ 	.word	0x00000000


	//----- nvinfo : EIATTR_MIN_STACK_SIZE
	.align		4
.L_417:
        /*08dc*/ 	.byte	0x04, 0x12
        /*08de*/ 	.short	(.L_419 - .L_418)
	.align		4
.L_418:
        /*08e0*/ 	.word	index@(_Z35group_norm_nhwc_fwd_one_pass_kernelI11Bf16IOBf16WLi256ELi8ELi128EEv26Group_norm_nhwc_fwd_params)
        /*08e4*/ 	.word	0x00000000


	//----- nvinfo : EIATTR_MIN_STACK_SIZE
	.align		4
.L_419:
        /*08e8*/ 	.byte	0x04, 0x12
        /*08ea*/ 	.short	(.L_421 - .L_420)
	.align		4
.L_420:
        /*08ec*/ 	.word	index@(_Z35group_norm_nhwc_fwd_one_pass_kernelI11Bf16IOBf16WLi512ELi8ELi128EEv26Group_norm_nhwc_fwd_params)
        /*08f0*/ 	.word	0x00000000


	//----- nvinfo : EIATTR_MIN_STACK_SIZE
	.align		4
.L_421:
        /*08f4*/ 	.byte	0x04, 0x12
        /*08f6*/ 	.short	(.L_423 - .L_422)
	.align		4
.L_422:
        /*08f8*/ 	.word	index@(_Z35group_norm_nhwc_fwd_one_pass_kernelI11Bf16IOFp16WLi64ELi8ELi128EEv26Group_norm_nhwc_fwd_params)
        /*08fc*/ 	.word	0x00000000


	//----- nvinfo : EIATTR_MIN_STACK_SIZE
	.align		4
.L_423:
        /*0900*/ 	.byte	0x04, 0x12
        /*0902*/ 	.short	(.L_425 - .L_424)
	.align		4
.L_424:
        /*0904*/ 	.word	index@(_Z35group_norm_nhwc_fwd_one_pass_kernelI11Bf16IOFp16WLi128ELi8ELi128EEv26Group_norm_nhwc_fwd_params)
        /*0908*/ 	.word	0x00000000


	//----- nvinfo : EIATTR_MIN_STACK_SIZE
	.align		4
.L_425:
        /*090c*/ 	.byte	0x04, 0x12
        /*090e*/ 	.short	(.L_427 - .L_426)
	.align		4
.L_426:
        /*0910*/ 	.word	index@(_Z35group_norm_nhwc_fwd_one_pass_kernelI11Bf16IOFp16WLi256ELi8ELi128EEv26Group_norm_nhwc_fwd_params)
        /*0914*/ 	.word	0x00000000


	//----- nvinfo : EIATTR_MIN_STACK_SIZE
	.align		4
.L_427:
        /*0918*/ 	.byte	0x04, 0x12
        /*091a*/ 	.short	(.L_429 - .L_428)
	.align		4
.L_428:
        /*091c*/ 	.word	index@(_Z35group_norm_nhwc_fwd_one_pass_kernelI11Bf16IOFp16WLi512ELi8ELi128EEv26Group_norm_nhwc_fwd_params)
        /*0920*/ 	.word	0x00000000


	//----- nvinfo : EIATTR_MIN_STACK_SIZE
	.align		4
.L_429:
        /*0924*/ 	.byte	0x04, 0x12
        /*0926*/ 	.short	(.L_431 - .L_430)
	.align		4
.L_430:
        /*0928*/ 	.word	index@(_Z35group_norm_nhwc_fwd_one_pass_kernelI11Fp16IOFp32WLi64ELi8ELi128EEv26Group_norm_nhwc_fwd_params)
        /*092c*/ 	.word	0x00000000


	//----- nvinfo : EIATTR_MIN_STACK_SIZE
	.align		4
.L_431:
        /*0930*/ 	.byte	0x04, 0x12
        /*0932*/ 	.short	(.L_433 - .L_432)
	.align		4
.L_432:
        /*0934*/ 	.word	index@(_Z35group_norm_nhwc_fwd_one_pass_kernelI11Fp16IOFp32WLi128ELi8ELi128EEv26Group_norm_nhwc_fwd_params)
        /*0938*/ 	.word	0x00000000


	//----- nvinfo : EIATTR_MIN_STACK_SIZE
	.align		4
.L_433:
        /*093c*/ 	.byte	0x04, 0x12
        /*093e*/ 	.short	(.L_435 - .L_434)
	.align		4
.L_434:
        /*0940*/ 	.word	index@(_Z35group_norm_nhwc_fwd_one_pass_kernelI11Fp16IOFp32WLi256ELi8ELi128EEv26Group_norm_nhwc_fwd_params)
        /*0944*/ 	.word	0x00000000


	//----- nvinfo : EIATTR_MIN_STACK_SIZE
	.align		4
.L_435:
        /*0948*/ 	.byte	0x04, 0x12
        /*094a*/ 	.short	(.L_437 - .L_436)
	.align		4
.L_436:
        /*094c*/ 	.word	index@(_Z35group_norm_nhwc_fwd_one_pass_kernelI11Fp16IOFp32WLi512ELi8ELi128EEv26Group_norm_nhwc_fwd_params)
        /*0950*/ 	.word	0x00000000


	//----- nvinfo : EIATTR_MIN_STACK_SIZE
	.align		4
.L_437:
        /*0954*/ 	.byte	0x04, 0x12
        /*0956*/ 	.short	(.L_439 - .L_438)
	.align		4
.L_438:
        /*0958*/ 	.word	index@(_Z35group_norm_nhwc_fwd_one_pass_kernelI11Fp16IOBf16WLi64ELi8ELi128EEv26Group_norm_nhwc_fwd_params)
        /*095c*/ 	.word	0x00000000


	//----- nvinfo : EIATTR_MIN_STACK_SIZE
	.align		4
.L_439:
        /*0960*/ 	.byte	0x04, 0x12
        /*0962*/ 	.short	(.L_441 - .L_440)
	.align		4
.L_440:
        /*0964*/ 	.word	index@(_Z35group_norm_nhwc_fwd_one_pass_kernelI11Fp16IOBf16WLi128ELi8ELi128EEv26Group_norm_nhwc_fwd_params)
        /*0968*/ 	.word	0x00000000


	//----- nvinfo : EIATTR_MIN_STACK_SIZE
	.align		4
.L_441:
        /*096c*/ 	.byte	0x04, 0x12
        /*096e*/ 	.short	(.L_443 - .L_442)
	.align		4
.L_442:
        /*0970*/ 	.word	index@(_Z35group_norm_nhwc_fwd_one_pass_kernelI11Fp16IOBf16WLi256ELi8ELi128EEv26Group_norm_nhwc_fwd_params)
        /*0974*/ 	.word	0x00000000


	//----- nvinfo : EIATTR_MIN_STACK_SIZE
	.align		4
.L_443:
        /*0978*/ 	.byte	0x04, 0x12
        /*097a*/ 	.short	(.L_445 - .L_444)
	.align		4
.L_444:
        /*097c*/ 	.word	index@(_Z35group_norm_nhwc_fwd_one_pass_kernelI11Fp16IOBf16WLi512ELi8ELi128EEv26Group_norm_nhwc_fwd_params)
        /*0980*/ 	.word	0x00000000


	//----- nvinfo : EIATTR_MIN_STACK_SIZE
	.align		4
.L_445:
        /*0984*/ 	.byte	0x04, 0x12
        /*0986*/ 	.short	(.L_447 - .L_446)
	.align		4
.L_446:
        /*0988*/ 	.word	index@(_Z35group_norm_nhwc_fwd_one_pass_kernelI11Fp16IOFp16WLi64ELi8ELi128EEv26Group_norm_nhwc_fwd_params)
        /*098c*/ 	.word	0x00000000


	//----- nvinfo : EIATTR_MIN_STACK_SIZE
	.align		4
.L_447:
        /*0990*/ 	.byte	0x04, 0x12
        /*0992*/ 	.short	(.L_449 - .L_448)
	.align		4
.L_448:
        /*0994*/ 	.word	index@(_Z35group_norm_nhwc_fwd_one_pass_kernelI11Fp16IOFp16WLi128ELi8ELi128EEv26Group_norm_nhwc_fwd_params)
        /*0998*/ 	.word	0x00000000


	//----- nvinfo : EIATTR_MIN_STACK_SIZE
	.align		4
.L_449:
        /*099c*/ 	.byte	0x04, 0x12
        /*099e*/ 	.short	(.L_451 - .L_450)
	.align		4
.L_450:
        /*09a0*/ 	.word	index@(_Z35group_norm_nhwc_fwd_one_pass_kernelI11Fp16IOFp16WLi256ELi8ELi128EEv26Group_norm_nhwc_fwd_params)
        /*09a4*/ 	.word	0x00000000


	//----- nvinfo : EIATTR_MIN_STACK_SIZE
	.align		4
.L_451:
        /*09a8*/ 	.byte	0x04, 0x12
        /*09aa*/ 	.short	(.L_453 - .L_452)
	.align		4
.L_452:
        /*09ac*/ 	.word	index@(_Z35group_norm_nhwc_fwd_one_pass_kernelI11Fp16IOFp16WLi512ELi8ELi128EEv26Group_norm_nhwc_fwd_params)
        /*09b0*/ 	.word	0x00000000


	//----- nvinfo : EIATTR_MIN_STACK_SIZE
	.align		4
.L_453:
        /*09b4*/ 	.byte	0x04, 0x12
        /*09b6*/ 	.short	(.L_455 - .L_454)
	.align		4
.L_454:
        /*09b8*/ 	.word	index@(_Z35group_norm_nhwc_fwd_one_pass_kernelI11Fp32IOFp32WLi64ELi8ELi128EEv26Group_norm_nhwc_fwd_params)
        /*09bc*/ 	.word	0x00000000


	//----- nvinfo : EIATTR_MIN_STACK_SIZE
	.align		4
.L_455:
        /*09c0*/ 	.byte	0x04, 0x12
        /*09c2*/ 	.short	(.L_457 - .L_456)
	.align		4
.L_456:
        /*09c4*/ 	.word	index@(_Z35group_norm_nhwc_fwd_one_pass_kernelI11Fp32IOFp32WLi128ELi8ELi128EEv26Group_norm_nhwc_fwd_params)
        /*09c8*/ 	.word	0x00000000


	//----- nvinfo : EIATTR_MIN_STACK_SIZE
	.align		4
.L_457:
        /*09cc*/ 	.byte	0x04, 0x12
        /*09ce*/ 	.short	(.L_459 - .L_458)
	.align		4
.L_458:
        /*09d0*/ 	.word	index@(_Z35group_norm_nhwc_fwd_one_pass_kernelI11Fp32IOFp32WLi256ELi8ELi128EEv26Group_norm_nhwc_fwd_params)
        /*09d4*/ 	.word	0x00000000


	//----- nvinfo : EIATTR_MIN_STACK_SIZE
	.align		4
.L_459:
        /*09d8*/ 	.byte	0x04, 0x12
        /*09da*/ 	.short	(.L_461 - .L_460)
	.align		4
.L_460:
        /*09dc*/ 	.word	index@(_Z35group_norm_nhwc_fwd_one_pass_kernelI11Fp32IOFp32WLi512ELi8ELi128EEv26Group_norm_nhwc_fwd_params)
        /*09e0*/ 	.word	0x00000000


	//----- nvinfo : EIATTR_MIN_STACK_SIZE
	.align		4
.L_461:
        /*09e4*/ 	.byte	0x04, 0x12
        /*09e6*/ 	.short	(.L_463 - .L_462)
	.align		4
.L_462:
        /*09e8*/ 	.word	index@(_Z35group_norm_nhwc_fwd_one_pass_kernelI11Fp32IOBf16WLi64ELi8ELi128EEv26Group_norm_nhwc_fwd_params)
        /*09ec*/ 	.word	0x00000000


	//----- nvinfo : EIATTR_MIN_STACK_SIZE
	.align		4
.L_463:
        /*09f0*/ 	.byte	0x04, 0x12
        /*09f2*/ 	.short	(.L_465 - .L_464)
	.align		4
.L_464:
        /*09f4*/ 	.word	index@(_Z35group_norm_nhwc_fwd_one_pass_kernelI11Fp32IOBf16WLi128ELi8ELi128EEv26Group_norm_nhwc_fwd_params)
        /*09f8*/ 	.word	0x00000000


	//----- nvinfo : EIATTR_MIN_STACK_SIZE
	.align		4
.L_465:
        /*09fc*/ 	.byte	0x04, 0x12
        /*09fe*/ 	.short	(.L_467 - .L_466)
	.align		4
.L_466:
        /*0a00*/ 	.word	index@(_Z35group_norm_nhwc_fwd_one_pass_kernelI11Fp32IOBf16WLi256ELi8ELi128EEv26Group_norm_nhwc_fwd_params)
        /*0a04*/ 	.word	0x00000000


	//----- nvinfo : EIATTR_MIN_STACK_SIZE
	.align		4
.L_467:
        /*0a08*/ 	.byte	0x04, 0x12
        /*0a0a*/ 	.short	(.L_469 - .L_468)
	.align		4
.L_468:
        /*0a0c*/ 	.word	index@(_Z35group_norm_nhwc_fwd_one_pass_kernelI11Fp32IOBf16WLi512ELi8ELi128EEv26Group_norm_nhwc_fwd_params)
        /*0a10*/ 	.word	0x00000000


	//----- nvinfo : EIATTR_MIN_STACK_SIZE
	.align		4
.L_469:
        /*0a14*/ 	.byte	0x04, 0x12
        /*0a16*/ 	.short	(.L_471 - .L_470)
	.align		4
.L_470:
        /*0a18*/ 	.word	index@(_Z35group_norm_nhwc_fwd_one_pass_kernelI11Fp32IOFp16WLi64ELi8ELi128EEv26Group_norm_nhwc_fwd_params)
        /*0a1c*/ 	.word	0x00000000


	//----- nvinfo : EIATTR_MIN_STACK_SIZE
	.align		4
.L_471:
        /*0a20*/ 	.byte	0x04, 0x12
        /*0a22*/ 	.short	(.L_473 - .L_472)
	.align		4
.L_472:
        /*0a24*/ 	.word	index@(_Z35group_norm_nhwc_fwd_one_pass_kernelI11Fp32IOFp16WLi128ELi8ELi128EEv26Group_norm_nhwc_fwd_params)
        /*0a28*/ 	.word	0x00000000


	//----- nvinfo : EIATTR_MIN_STACK_SIZE
	.align		4
.L_473:
        /*0a2c*/ 	.byte	0x04, 0x12
        /*0a2e*/ 	.short	(.L_475 - .L_474)
	.align		4
.L_474:
        /*0a30*/ 	.word	index@(_Z35group_norm_nhwc_fwd_one_pass_kernelI11Fp32IOFp16WLi256ELi8ELi128EEv26Group_norm_nhwc_fwd_params)
        /*0a34*/ 	.word	0x00000000


	//----- nvinfo : EIATTR_MIN_STACK_SIZE
	.align		4
.L_475:
        /*0a38*/ 	.byte	0x04, 0x12
        /*0a3a*/ 	.short	(.L_477 - .L_476)
	.align		4
.L_476:
        /*0a3c*/ 	.word	index@(_Z35group_norm_nhwc_fwd_one_pass_kernelI11Fp32IOFp16WLi512ELi8ELi128EEv26Group_norm_nhwc_fwd_params)
        /*0a40*/ 	.word	0x00000000
.L_477:


//--------------------- .nv.compat                --------------------------
	.section	.nv.compat,"",@"SHT_CUDA_COMPAT_INFO"
	.align	4
        /*0000*/ 	.byte	0x02, 0x09, 0x01, 0x00, 0x02, 0x02, 0x01, 0x00, 0x02, 0x05, 0x05, 0x00, 0x03, 0x07, 0x01, 0x01
        /*0010*/ 	.byte	0x02, 0x03, 0x00, 0x00, 0x02, 0x06, 0x01, 0x00, 0x04, 0x0b, 0x08, 0x00, 0x00, 0x00, 0x00, 0x00
        /*0020*/ 	.byte	0x00, 0x00, 0x00, 0x00


//--------------------- .nv.info._ZN3cub18CUB_300001_SM_10306detail11EmptyKernelIvEEvv --------------------------
	.section	.nv.info._ZN3cub18CUB_300001_SM_10306detail11EmptyKernelIvEEvv,"",@"SHT_CUDA_INFO"
	.sectionflags	@""
	.align	4


	//----- nvinfo : EIATTR_CUDA_API_VERSION
	.align		4
        /*0000*/ 	.byte	0x04, 0x37
        /*0002*/ 	.short	(.L_479 - .L_478)
.L_478:
        /*0004*/ 	.word	0x00000082


	//----- nvinfo : EIATTR_SPARSE_MMA_MASK
	.align		4
.L_479:
        /*0008*/ 	.byte	0x03, 0x50
        /*000a*/ 	.short	0x0000


	//----- nvinfo : EIATTR_MAXREG_COUNT
	.align		4
        /*000c*/ 	.byte	0x03, 0x1b
        /*000e*/ 	.short	0x00ff


	//----- nvinfo : EIATTR_MERCURY_ISA_VERSION
	.align		4
        /*0010*/ 	.byte	0x03, 0x5f
        /*0012*/ 	.short	0x0101


	//----- nvinfo : EIATTR_VRC_CTA_INIT_COUNT
	.align		4
        /*0014*/ 	.byte	0x02, 0x4a
	.zero		1
	.zero		1


	//----- nvinfo : EIATTR_EXIT_INSTR_OFFSETS
	.align		4
        /*0018*/ 	.byte	0x04, 0x1c
        /*001a*/ 	.short	(.L_481 - .L_480)


	//   ....[0]....
.L_480:
        /*001c*/ 	.word	0x00000010


	//----- nvinfo : EIATTR_SW_WAR
	.align		4
.L_481:
        /*0020*/ 	.byte	0x04, 0x36
        /*0022*/ 	.short	(.L_483 - .L_482)
.L_482:
        /*0024*/ 	.word	0x00000008
.L_483:


//--------------------- .nv.info._Z35group_norm_nhwc_bwd_one_pass_kernelI11Bf16IOFp32WLi64ELi8ELi128EEv26Group_norm_nhwc_bwd_params --------------------------
	.section	.nv.info._Z35group_norm_nhwc_bwd_one_pass_kernelI11Bf16IOFp32WLi64ELi8ELi128EEv26Group_norm_nhwc_bwd_params,"",@"SHT_CUDA_INFO"
	.sectionflags	@""
	.align	4


	//----- nvinfo : EIATTR_CUDA_API_VERSION
	.align		4
        /*0000*/ 	.byte	0x04, 0x37
        /*0002*/ 	.short	(.L_485 - .L_484)
.L_484:
        /*0004*/ 	.word	0x00000082


	//----- nvinfo : EIATTR_KPARAM_INFO
	.align		4
.L_485:
        /*0008*/ 	.byte	0x04, 0x17
        /*000a*/ 	.short	(.L_487 - .L_486)
.L_486:
        /*000c*/ 	.word	0x00000000
        /*0010*/ 	.short	0x0000
        /*0012*/ 	.short	0x0000
        /*0014*/ 	.byte	0x00, 0xf0, 0xe1, 0x02


	//----- nvinfo : EIATTR_SPARSE_MMA_MASK
	.align		4
.L_487:
        /*0018*/ 	.byte	0x03, 0x50
        /*001a*/ 	.short	0x0000


	//----- nvinfo : EIATTR_MAXREG_COUNT
	.align		4
        /*001c*/ 	.byte	0x03, 0x1b
        /*001e*/ 	.short	0x00ff


	//----- nvinfo : EIATTR_NUM_BARRIERS
	.align		4
        /*0020*/ 	.byte	0x02, 0x4c
        /*0022*/ 	.byte	0x01
	.zero		1


	//----- nvinfo : EIATTR_MERCURY_ISA_VERSION
	.align		4
        /*0024*/ 	.byte	0x03, 0x5f
        /*0026*/ 	.short	0x0101


	//----- nvinfo : EIATTR_INT_WARP_WIDE_INSTR_OFFSETS
	.align		4
        /*0028*/ 	.byte	0x04, 0x31
        /*002a*/ 	.short	(.L_489 - .L_488)


	//   ....[0]....
.L_488:
        /*002c*/ 	.word	0x00002290


	//   ....[1]....
        /*0030*/ 	.word	0x000022b0


	//   ....[2]....
        /*0034*/ 	.word	0x000022e0


	//   ....[3]....
        /*0038*/ 	.word	0x00002330


	//   ....[4]....
        /*003c*/ 	.word	0x000024b0


	//   ....[5]....
        /*0040*/ 	.word	0x000024f0


	//   ....[6]....
        /*0044*/ 	.word	0x00002510


	//   ....[7]....
        /*0048*/ 	.word	0x00002560


	//----- nvinfo : EIATTR_COOP_GROUP_MASK_REGIDS
	.align		4
.L_489:
        /*004c*/ 	.byte	0x04, 0x29
        /*004e*/ 	.short	(.L_491 - .L_490)


	//   ....[0]....
.L_490:
        /*0050*/ 	.word	0xffffffff


	//   ....[1]....
        /*0054*/ 	.word	0xffffffff


	//   ....[2]....
        /*0058*/ 	.word	0xffffffff


	//   ....[3]....
        /*005c*/ 	.word	0xffffffff


	//   ....[4]....
        /*0060*/ 	.word	0xffffffff


	//   ....[5]....
        /*0064*/ 	.word	0xffffffff


	//   ....[6]....
        /*0068*/ 	.word	0xffffffff


	//   ....[7]....
        /*006c*/ 	.word	0xffffffff


	//   ....[8]....
        /*0070*/ 	.word	0xffffffff


	//   ....[9]....
        /*0074*/ 	.word	0xffffffff


	//----- nvinfo : EIATTR_COOP_GROUP_INSTR_OFFSETS
	.align		4
.L_491:
        /*0078*/ 	.byte	0x04, 0x28
        /*007a*/ 	.short	(.L_493 - .L_492)


	//   ....[0]....
.L_492:
        /*007c*/ 	.word	0x00001040


	//   ....[1]....
        /*0080*/ 	.word	0x00001080


	//   ....[2]....
        /*0084*/ 	.word	0x000010e0


	//   ....[3]....
        /*0088*/ 	.word	0x00001100


	//   ....[4]....
        /*008c*/ 	.word	0x00001130


	//   ....[5]....
        /*0090*/ 	.word	0x00001150


	//   ....[6]....
        /*0094*/ 	.word	0x00001180


	//   ....[7]....
        /*0098*/ 	.word	0x000011a0


	//   ....[8]....
        /*009c*/ 	.word	0x000011f0


	//   ....[9]....
        /*00a0*/ 	.word	0x00001200


	//----- nvinfo : EIATTR_VRC_CTA_INIT_COUNT
	.align		4
.L_493:
        /*00a4*/ 	.byte	0x02, 0x4a
	.zero		1
	.zero		1


	//----- nvinfo : EIATTR_EXIT_INSTR_OFFSETS
	.align		4
        /*00a8*/ 	.byte	0x04, 0x1c
        /*00aa*/ 	.short	(.L_495 - .L_494)


	//   ....[0]....
.L_494:
        /*00ac*/ 	.word	0x00003480


	//   ....[1]....
        /*00b0*/ 	.word	0x000035b0


	//   ....[2]....
        /*00b4*/ 	.word	0x00003aa0


	//   ....[3]....
        /*00b8*/ 	.word	0x00004050


	//----- nvinfo : EIATTR_MAX_THREADS
	.align		4
.L_495:
        /*00bc*/ 	.byte	0x04, 0x05
        /*00be*/ 	.short	(.L_497 - .L_496)
.L_496:
        /*00c0*/ 	.word	0x00000080
        /*00c4*/ 	.word	0x00000001
        /*00c8*/ 	.word	0x00000001


	//----- nvinfo : EIATTR_CRS_STACK_SIZE
	.align		4
.L_497:
        /*00cc*/ 	.byte	0x04, 0x1e
        /*00ce*/ 	.short	(.L_499 - .L_498)
.L_498:
        /*00d0*/ 	.word	0x00000000


	//----- nvinfo : EIATTR_CBANK_PARAM_SIZE
	.align		4
.L_499:
        /*00d4*/ 	.byte	0x03, 0x19
        /*00d6*/ 	.short	0x00b8


	//----- nvinfo : EIATTR_PARAM_CBANK
	.align		4
        /*00d8*/ 	.byte	0x04, 0x0a
        /*00da*/ 	.short	(.L_501 - .L_500)
	.align		4
.L_500:
        /*00dc*/ 	.word	index@(.nv.constant0._Z35group_norm_nhwc_bwd_one_pass_kernelI11Bf16IOFp32WLi64ELi8ELi128EEv26Group_norm_nhwc_bwd_params)
        /*00e0*/ 	.short	0x0380
        /*00e2*/ 	.short	0x00b8


	//----- nvinfo : EIATTR_SW_WAR
	.align		4
.L_501:
        /*00e4*/ 	.byte	0x04, 0x36
        /*00e6*/ 	.short	(.L_503 - .L_502)
.L_502:
        /*00e8*/ 	.word	0x00000008
.L_503:


//--------------------- .nv.info._Z35group_norm_nhwc_bwd_one_pass_kernelI11Bf16IOFp32WLi128ELi8ELi128EEv26Group_norm_nhwc_bwd_params --------------------------
	.section	.nv.info._Z35group_norm_nhwc_bwd_one_pass_kernelI11Bf16IOFp32WLi128ELi8ELi128EEv26Group_norm_nhwc_bwd_params,"",@"SHT_CUDA_INFO"
	.sectionflags	@""
	.align	4


	//----- nvinfo : EIATTR_CUDA_API_VERSION
	.align		4
        /*0000*/ 	.byte	0x04, 0x37
        /*0002*/ 	.short	(.L_505 - .L_504)
.L_504:
        /*0004*/ 	.word	0x00000082


	//----- nvinfo : EIATTR_KPARAM_INFO
	.align		4
.L_505:
        /*0008*/ 	.byte	0x04, 0x17
        /*000a*/ 	.short	(.L_507 - .L_506)
.L_506:
        /*000c*/ 	.word	0x00000000
        /*0010*/ 	.short	0x0000
        /*0012*/ 	.short	0x0000
        /*0014*/ 	.byte	0x00, 0xf0, 0xe1, 0x02


	//----- nvinfo : EIATTR_SPARSE_MMA_MASK
	.align		4
.L_507:
        /*0018*/ 	.byte	0x03, 0x50
        /*001a*/ 	.short	0x0000


	//----- nvinfo : EIATTR_MAXREG_COUNT
	.align		4
        /*001c*/ 	.byte	0x03, 0x1b
        /*001e*/ 	.short	0x00ff


	//----- nvinfo : EIATTR_NUM_BARRIERS
	.align		4
        /*0020*/ 	.byte	0x02, 0x4c
        /*0022*/ 	.byte	0x01
	.zero		1


	//----- nvinfo : EIATTR_MERCURY_ISA_VERSION
	.align		4
        /*0024*/ 	.byte	0x03, 0x5f
        /*0026*/ 	.short	0x0101


	//----- nvinfo : EIATTR_INT_WARP_WIDE_INSTR_OFFSETS
	.align		4
        /*0028*/ 	.byte	0x04, 0x31
        /*002a*/ 	.short	(.L_509 - .L_508)


	//   ....[0]....
.L_508:
        /*002c*/ 	.word	0x00002cf0


	//   ....[1]....
        /*0030*/ 	.word	0x00002d10


	//   ....[2]....
        /*0034*/ 	.word	0x00002d40


	//   ....[3]....
        /*0038*/ 	.word	0x00002d90


	//   ....[4]....
        /*003c*/ 	.word	0x00002f10


	//   ....[5]....
        /*0040*/ 	.word	0x00002f60


	//   ....[6]....
        /*0044*/ 	.word	0x00002f70


	//   ....[7]....
        /*0048*/ 	.word	0x00002fc0


	//----- nvinfo : EIATTR_COOP_GROUP_MASK_REGIDS
	.align		4
.L_509:
        /*004c*/ 	.byte	0x04, 0x29
        /*004e*/ 	.short	(.L_511 - .L_510)


	//   ....[0]....
.L_510:
        /*0050*/ 	.word	0xffffffff


	//   ....[1]....
        /*0054*/ 	.word	0xffffffff


	//   ....[2]....
        /*0058*/ 	.word	0xffffffff


	//   ....[3]....
        /*005c*/ 	.word	0xffffffff


	//   ....[4]....
        /*0060*/ 	.word	0xffffffff


	//   ....[5]....
        /*0064*/ 	.word	0xffffffff


	//   ....[6]....
        /*0068*/ 	.word	0xffffffff


	//   ....[7]....
        /*006c*/ 	.word	0xffffffff


	//   ....[8]....
        /*0070*/ 	.word	0xffffffff


	//   ....[9]....
        /*0074*/ 	.word	0xffffffff


	//----- nvinfo : EIATTR_COOP_GROUP_INSTR_OFFSETS
	.align		4
.L_511:
        /*0078*/ 	.byte	0x04, 0x28
        /*007a*/ 	.short	(.L_513 - .L_512)


	//   ....[0]....
.L_512:
        /*007c*/ 	.word	0x00001a80


	//   ....[1]....
        /*0080*/ 	.word	0x00001ac0


	//   ....[2]....
        /*0084*/ 	.word	0x00001b20


	//   ....[3]....
        /*0088*/ 	.word	0x00001b40


	//   ....[4]....
        /*008c*/ 	.word	0x00001b70


	//   ....[5]....
        /*0090*/ 	.word	0x00001b90


	//   ....[6]....
        /*0094*/ 	.word	0x00001bc0


	//   ....[7]....
        /*0098*/ 	.word	0x00001be0


	//   ....[8]....
        /*009c*/ 	.word	0x00001c30


	//   ....[9]....
        /*00a0*/ 	.word	0x00001c40


	//----- nvinfo : EIATTR_VRC_CTA_INIT_COUNT
	.align		4
.L_513:
        /*00a4*/ 	.byte	0x02, 0x4a
	.zero		1
	.zero		1


	//----- nvinfo : EIATTR_EXIT_INSTR_OFFSETS
	.align		4
        /*00a8*/ 	.byte	0x04, 0x1c
        /*00aa*/ 	.short	(.L_515 - .L_514)


	//   ....[0]....
.L_514:
        /*00ac*/ 	.word	0x000045e0


	//   ....[1]....
        /*00b0*/ 	.word	0x00004710


	//   ....[2]....
        /*00b4*/ 	.word	0x00004c00


	//   ....[3]....
        /*00b8*/ 	.word	0x000051b0


	//----- nvinfo : EIATTR_MAX_THREADS
	.align		4
.L_515:
        /*00bc*/ 	.byte	0x04, 0x05
        /*00be*/ 	.short	(.L_517 - .L_516)
.L_516:
        /*00c0*/ 	.word	0x00000080
        /*00c4*/ 	.word	0x00000001
        /*00c8*/ 	.word	0x00000001


	//----- nvinfo : EIATTR_CRS_STACK_SIZE
	.align		4
.L_517:
        /*00cc*/ 	.byte	0x04, 0x1e
        /*00ce*/ 	.short	(.L_519 - .L_518)
.L_518:
        /*00d0*/ 	.word	0x00000000


	//----- nvinfo : EIATTR_CBANK_PARAM_SIZE
	.align		4
.L_519:
        /*00d4*/ 	.byte	0x03, 0x19
        /*00d6*/ 	.short	0x00b8


	//----- nvinfo : EIATTR_PARAM_CBANK
	.align		4
        /*00d8*/ 	.byte	0x04, 0x0a
        /*00da*/ 	.short	(.L_521 - .L_520)
	.align		4
.L_520:
        /*00dc*/ 	.word	index@(.nv.constant0._Z35group_norm_nhwc_bwd_one_pass_kernelI11Bf16IOFp32WLi128ELi8ELi128EEv26Group_norm_nhwc_bwd_params)
        /*00e0*/ 	.short	0x0380
        /*00e2*/ 	.short	0x00b8


	//----- nvinfo : EIATTR_SW_WAR
	.align		4
.L_521:
        /*00e4*/ 	.byte	0x04, 0x36
        /*00e6*/ 	.short	(.L_523 - .L_522)
.L_522:
        /*00e8*/ 	.word	0x00000008
.L_523:


//--------------------- .nv.info._Z35group_norm_nhwc_bwd_one_pass_kernelI11Bf16IOFp32WLi256ELi8ELi128EEv26Group_norm_nhwc_bwd_params --------------------------
	.section	.nv.info._Z35group_norm_nhwc_bwd_one_pass_kernelI11Bf16IOFp32WLi256ELi8ELi128EEv26Group_norm_nhwc_bwd_params,"",@"SHT_CUDA_INFO"
	.sectionflags	@""
	.align	4


	//----- nvinfo : EIATTR_CUDA_API_VERSION
	.align		4
        /*0000*/ 	.byte	0x04, 0x37
        /*0002*/ 	.short	(.L_525 - .L_524)
.L_524:
        /*0004*/ 	.word	0x00000082


	//----- nvinfo : EIATTR_KPARAM_INFO
	.align		4
.L_525:
        /*0008*/ 	.byte	0x04, 0x17
        /*000a*/ 	.short	(.L_527 - .L_526)
.L_526:
        /*000c*/ 	.word	0x00000000
        /*0010*/ 	.short	0x0000
        /*0012*/ 	.short	0x0000
        /*0014*/ 	.byte	0x00, 0xf0, 0xe1, 0x02


	//----- nvinfo : EIATTR_SPARSE_MMA_MASK
	.align		4
.L_527:
        /*0018*/ 	.byte	0x03, 0x50
        /*001a*/ 	.short	0x0000


	//----- nvinfo : EIATTR_MAXREG_COUNT
	.align		4
        /*001c*/ 	.byte	0x03, 0x1b
        /*001e*/ 	.short	0x00ff


	//----- nvinfo : EIATTR_NUM_BARRIERS
	.align		4
        /*0020*/ 	.byte	0x02, 0x4c
        /*0022*/ 	.byte	0x01
	.zero		1


	//----- nvinfo : EIATTR_MERCURY_ISA_VERSION
	.align		4
        /*0024*/ 	.byte	0x03, 0x5f
        /*0026*/ 	.short	0x0101


	//----- nvinfo : EIATTR_INT_WARP_WIDE_INSTR_OFFSETS
	.align		4
        /*0028*/ 	.byte	0x04, 0x31
        /*002a*/ 	.short	(.L_529 - .L_528)


	//   ....[0]....
.L_528:
        /*002c*/ 	.word	0x00002fe0


	//----- nvinfo : EIATTR_COOP_GROUP_MASK_REGIDS
	.align		4
.L_529:
        /*0030*/ 	.byte	0x04, 0x29
        /*0032*/ 	.short	(.L_531 - .L_530)


	//   ....[0]....
.L_530:
        /*0034*/ 	.word	0xffffffff


	//   ....[1]....
        /*0038*/ 	.word	0xffffffff


	//   ....[2]....
        /*003c*/ 	.word	0xffffffff


	//   ....[3]....
        /*0040*/ 	.word	0xffffffff


	//   ....[4]....
        /*0044*/ 	.word	0xffffffff


	//   ....[5]....
        /*0048*/ 	.word	0xffffffff


	//   ....[6]....
        /*004c*/ 	.word	0xffffffff


	//   ....[7]....
        /*0050*/ 	.word	0xffffffff


	//   ....[8]....
        /*0054*/ 	.word	0xffffffff


	//   ....[9]....
        /*0058*/ 	.word	0xffffffff


	//----- nvinfo : EIATTR_COOP_GROUP_INSTR_OFFSETS
	.align		4
.L_531:
        /*005c*/ 	.byte	0x04, 0x28
        /*005e*/ 	.short	(.L_533 - .L_532)


	//   ....[0]....
.L_532:
        /*0060*/ 	.word	0x00002da0


	//   ....[1]....
        /*0064*/ 	.word	0x00002dd0


	//   ....[2]....
        /*0068*/ 	.word	0x00002e60


	//   ....[3]....
        /*006c*/ 	.word	0x00002e70


	//   ....[4]....
        /*0070*/ 	.word	0x00002ea0


	//   ....[5]....
        /*0074*/ 	.word	0x00002ec0


	//   ....[6]....
        /*0078*/ 	.word	0x00002ef0


	//   ....[7]....
        /*007c*/ 	.word	0x00002f10


	//   ....[8]....
        /*0080*/ 	.word	0x00002f80


	//   ....[9]....
        /*0084*/ 	.word	0x00002f90


	//----- nvinfo : EIATTR_VRC_CTA_INIT_COUNT
	.align		4
.L_533:
        /*0088*/ 	.byte	0x02, 0x4a
	.zero		1
	.zero		1


	//----- nvinfo : EIATTR_EXIT_INSTR_OFFSETS
	.align		4
        /*008c*/ 	.byte	0x04, 0x1c
        /*008e*/ 	.short	(.L_535 - .L_534)


	//   ....[0]....
.L_534:
        /*0090*/ 	.word	0x000063e0


	//   ....[1]....
        /*0094*/ 	.word	0x00006510


	//   ....[2]....
        /*0098*/ 	.word	0x00006a20


	//   ....[3]....
        /*009c*/ 	.word	0x00006fd0


	//----- nvinfo : EIATTR_MAX_THREADS
	.align		4
.L_535:
        /*00a0*/ 	.byte	0x04, 0x05
        /*00a2*/ 	.short	(.L_537 - .L_536)
.L_536:
        /*00a4*/ 	.word	0x00000080
        /*00a8*/ 	.word	0x00000001
        /*00ac*/ 	.word	0x00000001


	//----- nvinfo : EIATTR_CRS_STACK_SIZE
	.align		4
.L_537:
        /*00b0*/ 	.byte	0x04, 0x1e
        /*00b2*/ 	.short	(.L_539 - .L_538)
.L_538:
        /*00b4*/ 	.word	0x00000000


	//----- nvinfo : EIATTR_CBANK_PARAM_SIZE
	.align		4
.L_539:
        /*00b8*/ 	.byte	0x03, 0x19
        /*00ba*/ 	.short	0x00b8


	//----- nvinfo : EIATTR_PARAM_CBANK
	.align		4
        /*00bc*/ 	.byte	0x04, 0x0a
        /*00be*/ 	.short	(.L_541 - .L_540)
	.align		4
.L_540:
        /*00c0*/ 	.word	index@(.nv.constant0._Z35group_norm_nhwc_bwd_one_pass_kernelI11Bf16IOFp32WLi256ELi8ELi128EEv26Group_norm_nhwc_bwd_params)
        /*00c4*/ 	.short	0x0380
        /*00c6*/ 	.short	0x00b8


	//----- nvinfo : EIATTR_SW_WAR
	.align		4
.L_541:
        /*00c8*/ 	.byte	0x04, 0x36
        /*00ca*/ 	.short	(.L_543 - .L_542)
.L_542:
        /*00cc*/ 	.word	0x00000008
.L_543:


//--------------------- .nv.info._Z35group_norm_nhwc_bwd_one_pass_kernelI11Bf16IOFp32WLi512ELi8ELi128EEv26Group_norm_nhwc_bwd_params --------------------------
	.section	.nv.info._Z35group_norm_nhwc_bwd_one_pass_kernelI11Bf16IOFp32WLi512ELi8ELi128EEv26Group_norm_nhwc_bwd_params,"",@"SHT_CUDA_INFO"
	.sectionflags	@""
	.align	4


	//----- nvinfo : EIATTR_CUDA_API_VERSION
	.align		4
        /*0000*/ 	.byte	0x04, 0x37
        /*0002*/ 	.short	(.L_545 - .L_544)
.L_544:
        /*0004*/ 	.word	0x00000082


	//----- nvinfo : EIATTR_KPARAM_INFO
	.align		4
.L_545:
        /*0008*/ 	.byte	0x04, 0x17
        /*000a*/ 	.short	(.L_547 - .L_546)
.L_546:
        /*000c*/ 	.word	0x00000000
        /*0010*/ 	.short	0x0000
        /*0012*/ 	.short	0x0000
        /*0014*/ 	.byte	0x00, 0xf0, 0xe1, 0x02


	//----- nvinfo : EIATTR_SPARSE_MMA_MASK
	.align		4
.L_547:
        /*0018*/ 	.byte	0x03, 0x50
        /*001a*/ 	.short	0x0000


	//----- nvinfo : EIATTR_MAXREG_COUNT
	.align		4
        /*001c*/ 	.byte	0x03, 0x1b
        /*001e*/ 	.short	0x00ff


	//----- nvinfo : EIATTR_NUM_BARRIERS
	.align		4
        /*0020*/ 	.byte	0x02, 0x4c
        /*0022*/ 	.byte	0x01
	.zero		1


	//----- nvinfo : EIATTR_MERCURY_ISA_VERSION
	.align		4
        /*0024*/ 	.byte	0x03, 0x5f
        /*0026*/ 	.short	0x0101


	//----- nvinfo : EIATTR_COOP_GROUP_MASK_REGIDS
	.align		4
        /*0028*/ 	.byte	0x04, 0x29
        /*002a*/ 	.short	(.L_549 - .L_548)


	//   ....[0]....
.L_548:
        /*002c*/ 	.word	0xffffffff


	//   ....[1]....
        /*0030*/ 	.word	0xffffffff


	//   ....[2]....
        /*0034*/ 	.word	0xffffffff


	//   ....[3]....
        /*0038*/ 	.word	0xffffffff


	//   ....[4]....
        /*003c*/ 	.word	0xffffffff


	//   ....[5]....
        /*0040*/ 	.word	0xffffffff


	//   ....[6]....
        /*0044*/ 	.word	0xffffffff


	//   ....[7]....
        /*0048*/ 	.word	0xffffffff


	//   ....[8]....
        /*004c*/ 	.word	0xffffffff


	//   ....[9]....
        /*0050*/ 	.word	0xffffffff


	//----- nvinfo : EIATTR_COOP_GROUP_INSTR_OFFSETS
	.align		4
.L_549:
        /*0054*/ 	.byte	0x04, 0x28
        /*0056*/ 	.short	(.L_551 - .L_550)


	//   ....[0]....
.L_550:
        /*0058*/ 	.word	0x00005400


	//   ....[1]....
        /*005c*/ 	.word	0x00005440


	//   ....[2]....
        /*0060*/ 	.word	0x000054b0


	//   ....[3]....
        /*0064*/ 	.word	0x000054d0


	//   ....[4]....
        /*0068*/ 	.word	0x00005500


	//   ....[5]....
        /*006c*/ 	.word	0x00005520


	//   ....[6]....
        /*0070*/ 	.word	0x00005550


	//   ....[7]....
        /*0074*/ 	.word	0x00005570


	//   ....[8]....
        /*0078*/ 	.word	0x000055c0


	//   ....[9]....
        /*007c*/ 	.word	0x000055d0


	//----- nvinfo : EIATTR_VRC_CTA_INIT_COUNT
	.align		4
.L_551:
        /*0080*/ 	.byte	0x02, 0x4a
	.zero		1
	.zero		1


	//----- nvinfo : EIATTR_EXIT_INSTR_OFFSETS
	.align		4
        /*0084*/ 	.byte	0x04, 0x1c
        /*0086*/ 	.short	(.L_553 - .L_552)


	//   ....[0]....
.L_552:
        /*0088*/ 	.word	0x0000a230


	//   ....[1]....
        /*008c*/ 	.word	0x0000a360


	//   ....[2]....
        /*0090*/ 	.word	0x0000a870


	//   ....[3]....
        /*0094*/ 	.word	0x0000ae20


	//----- nvinfo : EIATTR_MAX_THREADS
	.align		4
.L_553:
        /*0098*/ 	.byte	0x04, 0x05
        /*009a*/ 	.short	(.L_555 - .L_554)
.L_554:
        /*009c*/ 	.word	0x00000080
        /*00a0*/ 	.word	0x00000001
        /*00a4*/ 	.word	0x00000001


	//----- nvinfo : EIATTR_CRS_STACK_SIZE
	.align		4
.L_555:
        /*00a8*/ 	.byte	0x04, 0x1e
        /*00aa*/ 	.short	(.L_557 - .L_556)
.L_556:
        /*00ac*/ 	.word	0x00000000


	//----- nvinfo : EIATTR_CBANK_PARAM_SIZE
	.align		4
.L_557:
        /*00b0*/ 	.byte	0x03, 0x19
        /*00b2*/ 	.short	0x00b8


	//----- nvinfo : EIATTR_PARAM_CBANK
	.align		4
        /*00b4*/ 	.byte	0x04, 0x0a
        /*00b6*/ 	.short	(.L_559 - .L_558)
	.align		4
.L_558:
        /*00b8*/ 	.word	index@(.nv.constant0._Z35group_norm_nhwc_bwd_one_pass_kernelI11Bf16IOFp32WLi512ELi8ELi128EEv26Group_norm_nhwc_bwd_params)
        /*00bc*/ 	.short	0x0380
        /*00be*/ 	.short	0x00b8


	//----- nvinfo : EIATTR_SW_WAR
	.align		4
.L_559:
        /*00c0*/ 	.byte	0x04, 0x36
        /*00c2*/ 	.short	(.L_561 - .L_560)
.L_560:
        /*00c4*/ 	.word	0x00000008
.L_561:


//--------------------- .nv.info._Z35group_norm_nhwc_bwd_one_pass_kernelI11Bf16IOBf16WLi64ELi8ELi128EEv26Group_norm_nhwc_bwd_params --------------------------
	.section	.nv.info._Z35group_norm_nhwc_bwd_one_pass_kernelI11Bf16IOBf16WLi64ELi8ELi128EEv26Group_norm_nhwc_bwd_params,"",@"SHT_CUDA_INFO"
	.sectionflags	@""
	.align	4


	//----- nvinfo : EIATTR_CUDA_API_VERSION
	.align		4
        /*0000*/ 	.byte	0x04, 0x37
        /*0002*/ 	.short	(.L_563 - .L_562)
.L_562:
        /*0004*/ 	.word	0x00000082


	//----- nvinfo : EIATTR_KPARAM_INFO
	.align		4
.L_563:
        /*0008*/ 	.byte	0x04, 0x17
        /*000a*/ 	.short	(.L_565 - .L_564)
.L_564:
        /*000c*/ 	.word	0x00000000
        /*0010*/ 	.short	0x0000
        /*0012*/ 	.short	0x0000
        /*0014*/ 	.byte	0x00, 0xf0, 0xe1, 0x02


	//----- nvinfo : EIATTR_SPARSE_MMA_MASK
	.align		4
.L_565:
        /*0018*/ 	.byte	0x03, 0x50
        /*001a*/ 	.short	0x0000


	//----- nvinfo : EIATTR_MAXREG_COUNT
	.align		4
        /*001c*/ 	.byte	0x03, 0x1b
        /*001e*/ 	.short	0x00ff


	//----- nvinfo : EIATTR_NUM_BARRIERS
	.align		4
        /*0020*/ 	.byte	0x02, 0x4c
        /*0022*/ 	.byte	0x01
	.zero		1


	//----- nvinfo : EIATTR_MERCURY_ISA_VERSION
	.align		4
        /*0024*/ 	.byte	0x03, 0x5f
        /*0026*/ 	.short	0x0101


	//----- nvinfo : EIATTR_INT_WARP_WIDE_INSTR_OFFSETS
	.align		4
        /*0028*/ 	.byte	0x04, 0x31
        /*002a*/ 	.short	(.L_567 - .L_566)


	//   ....[0]....
.L_566:
        /*002c*/ 	.word	0x00002310


	//   ....[1]....
        /*0030*/ 	.word	0x00002330


	//   ....[2]....
        /*0034*/ 	.word	0x00002360


	//   ....[3]....
        /*0038*/ 	.word	0x000023b0


	//   ....[4]....
        /*003c*/ 	.word	0x00002530


	//   ....[5]....
        /*0040*/ 	.word	0x00002570


	//   ....[6]....
        /*0044*/ 	.word	0x00002590


	//   ....[7]....
        /*0048*/ 	.word	0x000025e0


	//----- nvinfo : EIATTR_COOP_GROUP_MASK_REGIDS
	.align		4
.L_567:
        /*004c*/ 	.byte	0x04, 0x29
        /*004e*/ 	.short	(.L_569 - .L_568)


	//   ....[0]....
.L_568:
        /*0050*/ 	.word	0xffffffff


	//   ....[1]....
        /*0054*/ 	.word	0xffffffff


	//   ....[2]....
        /*0058*/ 	.word	0xffffffff


	//   ....[3]....
        /*005c*/ 	.word	0xffffffff


	//   ....[4]....
        /*0060*/ 	.word	0xffffffff


	//   ....[5]....
        /*0064*/ 	.word	0xffffffff


	//   ....[6]....
        /*0068*/ 	.word	0xffffffff


	//   ....[7]....
        /*006c*/ 	.word	0xffffffff


	//   ....[8]....
        /*0070*/ 	.word	0xffffffff


	//   ....[9]....
        /*0074*/ 	.word	0xffffffff


	//----- nvinfo : EIATTR_COOP_GROUP_INSTR_OFFSETS
	.align		4
.L_569:
        /*0078*/ 	.byte	0x04, 0x28
        /*007a*/ 	.short	(.L_571 - .L_570)


	//   ....[0]....
.L_570:
        /*007c*/ 	.word	0x000010c0


	//   ....[1]....
        /*0080*/ 	.word	0x00001100


	//   ....[2]....
        /*0084*/ 	.word	0x00001160


	//   ....[3]....
        /*0088*/ 	.word	0x00001180


	//   ....[4]....
        /*008c*/ 	.word	0x000011b0


	//   ....[5]....
        /*0090*/ 	.word	0x000011d0


	//   ....[6]....
        /*0094*/ 	.word	0x00001200


	//   ....[7]....
        /*0098*/ 	.word	0x00001220


	//   ....[8]....
        /*009c*/ 	.word	0x00001270


	//   ....[9]....
        /*00a0*/ 	.word	0x00001280


	//----- nvinfo : EIATTR_VRC_CTA_INIT_COUNT
	.align		4
.L_571:
        /*00a4*/ 	.byte	0x02, 0x4a
	.zero		1
	.zero		1


	//----- nvinfo : EIATTR_EXIT_INSTR_OFFSETS
	.align		4
        /*00a8*/ 	.byte	0x04, 0x1c
        /*00aa*/ 	.short	(.L_573 - .L_572)


	//   ....[0]....
.L_572:
        /*00ac*/ 	.word	0x00003500


	//   ....[1]....
        /*00b0*/ 	.word	0x00003630


	//   ....[2]....
        /*00b4*/ 	.word	0x00003b40


	//   ....[3]....
        /*00b8*/ 	.word	0x00004140


	//----- nvinfo : EIATTR_MAX_THREADS
	.align		4
.L_573:
        /*00bc*/ 	.byte	0x04, 0x05
        /*00be*/ 	.short	(.L_575 - .L_574)
.L_574:
        /*00c0*/ 	.word	0x00000080
        /*00c4*/ 	.word	0x00000001
        /*00c8*/ 	.word	0x00000001


	//----- nvinfo : EIATTR_CRS_STACK_SIZE
	.align		4
.L_575:
        /*00cc*/ 	.byte	0x04, 0x1e
        /*00ce*/ 	.short	(.L_577 - .L_576)
.L_576:
        /*00d0*/ 	.word	0x00000000


	//----- nvinfo : EIATTR_CBANK_PARAM_SIZE
	.align		4
.L_577:
        /*00d4*/ 	.byte	0x03, 0x19
        /*00d6*/ 	.short	0x00b8


	//----- nvinfo : EIATTR_PARAM_CBANK
	.align		4
        /*00d8*/ 	.byte	0x04, 0x0a
        /*00da*/ 	.short	(.L_579 - .L_578)
	.align		4
.L_578:
        /*00dc*/ 	.word	index@(.nv.constant0._Z35group_norm_nhwc_bwd_one_pass_kernelI11Bf16IOBf16WLi64ELi8ELi128EEv26Group_norm_nhwc_bwd_params)
        /*00e0*/ 	.short	0x0380
        /*00e2*/ 	.short	0x00b8


	//----- nvinfo : EIATTR_SW_WAR
	.align		4
.L_579:
        /*00e4*/ 	.byte	0x04, 0x36
        /*00e6*/ 	.short	(.L_581 - .L_580)
.L_580:
        /*00e8*/ 	.word	0x00000008
.L_581:


//--------------------- .nv.info._Z35group_norm_nhwc_bwd_one_pass_kernelI11Bf16IOBf16WLi128ELi8ELi128EEv26Group_norm_nhwc_bwd_params --------------------------
	.section	.nv.info._Z35group_norm_nhwc_bwd_one_pass_kernelI11Bf16IOBf16WLi128ELi8ELi128EEv26Group_norm_nhwc_bwd_params,"",@"SHT_CUDA_INFO"
	.sectionflags	@""
	.align	4


	//----- nvinfo : EIATTR_CUDA_API_VERSION
	.align		4
        /*0000*/ 	.byte	0x04, 0x37
        /*0002*/ 	.short	(.L_583 - .L_582)
.L_582:
        /*0004*/ 	.word	0x00000082


	//----- nvinfo : EIATTR_KPARAM_INFO
	.align		4
.L_583:
        /*0008*/ 	.byte	0x04, 0x17
        /*000a*/ 	.short	(.L_585 - .L_584)
.L_584:
        /*000c*/ 	.word	0x00000000
        /*0010*/ 	.short	0x0000
        /*0012*/ 	.short	0x0000
        /*0014*/ 	.byte	0x00, 0xf0, 0xe1, 0x02


	//----- nvinfo : EIATTR_SPARSE_MMA_MASK
	.align		4
.L_585:
        /*0018*/ 	.byte	0x03, 0x50
        /*001a*/ 	.short	0x0000


	//----- nvinfo : EIATTR_MAXREG_COUNT
	.align		4
        /*001c*/ 	.byte	0x03, 0x1b
        /*001e*/ 	.short	0x00ff


	//----- nvinfo : EIATTR_NUM_BARRIERS
	.align		4
        /*0020*/ 	.byte	0x02, 0x4c
        /*0022*/ 	.byte	0x01
	.zero		1


	//----- nvinfo : EIATTR_MERCURY_ISA_VERSION
	.align		4
        /*0024*/ 	.byte	0x03, 0x5f
        /*0026*/ 	.short	0x0101


	//----- nvinfo : EIATTR_INT_WARP_WIDE_INSTR_OFFSETS
	.align		4
        /*0028*/ 	.byte	0x04, 0x31
        /*002a*/ 	.short	(.L_587 - .L_586)


	//   ....[0]....
.L_586:
        /*002c*/ 	.word	0x00002d80


	//   ....[1]....
        /*0030*/ 	.word	0x00002da0


	//   ....[2]....
        /*0034*/ 	.word	0x00002dd0


	//   ....[3]....
        /*0038*/ 	.word	0x00002e20


	//   ....[4]....
        /*003c*/ 	.word	0x00002fa0


	//   ....[5]....
        /*0040*/ 	.word	0x00002ff0


	//   ....[6]....
        /*0044*/ 	.word	0x00003000


	//   ....[7]....
        /*0048*/ 	.word	0x00003050


	//----- nvinfo : EIATTR_COOP_GROUP_MASK_REGIDS
	.align		4
.L_587:
        /*004c*/ 	.byte	0x04, 0x29
        /*004e*/ 	.short	(.L_589 - .L_588)


	//   ....[0]....
.L_588:
        /*0050*/ 	.word	0xffffffff


	//   ....[1]....
        /*0054*/ 	.word	0xffffffff


	//   ....[2]....
        /*0058*/ 	.word	0xffffffff


	//   ....[3]....
        /*005c*/ 	.word	0xffffffff


	//   ....[4]....
        /*0060*/ 	.word	0xffffffff


	//   ....[5]....
        /*0064*/ 	.word	0xffffffff


	//   ....[6]....
        /*0068*/ 	.word	0xffffffff


	//   ....[7]....
        /*006c*/ 	.word	0xffffffff


	//   ....[8]....
        /*0070*/ 	.word	0xffffffff


	//   ....[9]....
        /*0074*/ 	.word	0xffffffff


	//----- nvinfo : EIATTR_COOP_GROUP_INSTR_OFFSETS
	.align		4
.L_589:
        /*0078*/ 	.byte	0x04, 0x28
        /*007a*/ 	.short	(.L_591 - .L_590)


	//   ....[0]....
.L_590:
        /*007c*/ 	.word	0x00001b40


	//   ....[1]....
        /*0080*/ 	.word	0x00001b70


	//   ....[2]....
        /*0084*/ 	.word	0x00001bb0


	//   ....[3]....
        /*0088*/ 	.word	0x00001bd0


	//   ....[4]....
        /*008c*/ 	.word	0x00001c00


	//   ....[5]....
        /*0090*/ 	.word	0x00001c20


	//   ....[6]....
        /*0094*/ 	.word	0x00001c50


	//   ....[7]....
        /*0098*/ 	.word	0x00001c70


	//   ....[8]....
        /*009c*/ 	.word	0x00001cc0


	//   ....[9]....
        /*00a0*/ 	.word	0x00001cd0


	//----- nvinfo : EIATTR_VRC_CTA_INIT_COUNT
	.align		4
.L_591:
        /*00a4*/ 	.byte	0x02, 0x4a
	.zero		1
	.zero		1


	//----- nvinfo : EIATTR_EXIT_INSTR_OFFSETS
	.align		4
        /*00a8*/ 	.byte	0x04, 0x1c
        /*00aa*/ 	.short	(.L_593 - .L_592)


	//   ....[0]....
.L_592:
        /*00ac*/ 	.word	0x00004670


	//   ....[1]....
        /*00b0*/ 	.word	0x000047a0


	//   ....[2]....
        /*00b4*/ 	.word	0x00004cb0


	//   ....[3]....
        /*00b8*/ 	.word	0x000052b0


	//----- nvinfo : EIATTR_MAX_THREADS
	.align		4
.L_593:
        /*00bc*/ 	.byte	0x04, 0x05
        /*00be*/ 	.short	(.L_595 - .L_594)
.L_594:
        /*00c0*/ 	.word	0x00000080
        /*00c4*/ 	.word	0x00000001
        /*00c8*/ 	.word	0x00000001


	//----- nvinfo : EIATTR_CRS_STACK_SIZE
	.align		4
.L_595:
        /*00cc*/ 	.byte	0x04, 0x1e
        /*00ce*/ 	.short	(.L_597 - .L_596)
.L_596:
        /*00d0*/ 	.word	0x00000000


	//----- nvinfo : EIATTR_CBANK_PARAM_SIZE
	.align		4
.L_597:
        /*00d4*/ 	.byte	0x03, 0x19
        /*00d6*/ 	.short	0x00b8


	//----- nvinfo : EIATTR_PARAM_CBANK
	.align		4
        /*00d8*/ 	.byte	0x04, 0x0a
        /*00da*/ 	.short	(.L_599 - .L_598)
	.align		4
.L_598:
        /*00dc*/ 	.word	index@(.nv.constant0._Z35group_norm_nhwc_bwd_one_pass_kernelI11Bf16IOBf16WLi128ELi8ELi128EEv26Group_norm_nhwc_bwd_params)
        /*00e0*/ 	.short	0x0380
        /*00e2*/ 	.short	0x00b8


	//----- nvinfo : EIATTR_SW_WAR
	.align		4
.L_599:
        /*00e4*/ 	.byte	0x04, 0x36
        /*00e6*/ 	.short	(.L_601 - .L_600)
.L_600:
        /*00e8*/ 	.word	0x00000008
.L_601:


//--------------------- .nv.info._Z35group_norm_nhwc_bwd_one_pass_kernelI11Bf16IOBf16WLi256ELi8ELi128EEv26Group_norm_nhwc_bwd_params --------------------------
	.section	.nv.info._Z35group_norm_nhwc_bwd_one_pass_kernelI11Bf16IOBf16WLi256ELi8ELi128EEv26Group_norm_nhwc_bwd_params,"",@"SHT_CUDA_INFO"
	.sectionflags	@""
	.align	4


	//----- nvinfo : EIATTR_CUDA_API_VERSION
	.align		4
        /*0000*/ 	.byte	0x04, 0x37
        /*0002*/ 	.short	(.L_603 - .L_602)
.L_602:
        /*0004*/ 	.word	0x00000082


	//----- nvinfo : EIATTR_KPARAM_INFO
	.align		4
.L_603:
        /*0008*/ 	.byte	0x04, 0x17
        /*000a*/ 	.short	(.L_605 - .L_604)
.L_604:
        /*000c*/ 	.word	0x00000000
        /*0010*/ 	.short	0x0000
        /*0012*/ 	.short	0x0000
        /*0014*/ 	.byte	0x00, 0xf0, 0xe1, 0x02


	//----- nvinfo : EIATTR_SPARSE_MMA_MASK
	.align		4
.L_605:
        /*0018*/ 	.byte	0x03, 0x50
        /*001a*/ 	.short	0x0000


	//----- nvinfo : EIATTR_MAXREG_COUNT
	.align		4
        /*001c*/ 	.byte	0x03, 0x1b
        /*001e*/ 	.short	0x00ff


	//----- nvinfo : EIATTR_NUM_BARRIERS
	.align		4
        /*0020*/ 	.byte	0x02, 0x4c
        /*0022*/ 	.byte	0x01
	.zero		1


	//----- nvinfo : EIATTR_MERCURY_ISA_VERSION
	.align		4
        /*0024*/ 	.byte	0x03, 0x5f
        /*0026*/ 	.short	0x0101


	//----- nvinfo : EIATTR_INT_WARP_WIDE_INSTR_OFFSETS
	.align		4
        /*0028*/ 	.byte	0x04, 0x31
        /*002a*/ 	.short	(.L_607 - .L_606)


	//   ....[0]....
.L_606:
        /*002c*/ 	.word	0x00003070


	//----- nvinfo : EIATTR_COOP_GROUP_MASK_REGIDS
	.align		4
.L_607:
        /*0030*/ 	.byte	0x04, 0x29
        /*0032*/ 	.short	(.L_609 - .L_608)


	//   ....[0]....
.L_608:
        /*0034*/ 	.word	0xffffffff


	//   ....[1]....
        /*0038*/ 	.word	0xffffffff


	//   ....[2]....
        /*003c*/ 	.word	0xffffffff


	//   ....[3]....
        /*0040*/ 	.word	0xffffffff


	//   ....[4]....
        /*0044*/ 	.word	0xffffffff


	//   ....[5]....
        /*0048*/ 	.word	0xffffffff


	//   ....[6]....
        /*004c*/ 	.word	0xffffffff


	//   ....[7]....
        /*0050*/ 	.word	0xffffffff


	//   ....[8]....
        /*0054*/ 	.word	0xffffffff


	//   ....[9]....
        /*0058*/ 	.word	0xffffffff


	//----- nvinfo : EIATTR_COOP_GROUP_INSTR_OFFSETS
	.align		4
.L_609:
        /*005c*/ 	.byte	0x04, 0x28
        /*005e*/ 	.short	(.L_611 - .L_610)


	//   ....[0]....
.L_610:
        /*0060*/ 	.word	0x00002e30


	//   ....[1]....
        /*0064*/ 	.word	0x00002e60


	//   ....[2]....
        /*0068*/ 	.word	0x00002ef0


	//   ....[3]....
        /*006c*/ 	.word	0x00002f00


	//   ....[4]....
        /*0070*/ 	.word	0x00002f30


	//   ....[5]....
        /*0074*/ 	.word	0x00002f50


	//   ....[6]....
        /*0078*/ 	.word	0x00002f80


	//   ....[7]....
        /*007c*/ 	.word	0x00002fa0


	//   ....[8]....
        /*0080*/ 	.word	0x00003010


	//   ....[9]....
        /*0084*/ 	.word	0x00003020


	//----- nvinfo : EIATTR_VRC_CTA_INIT_COUNT
	.align		4
.L_611:
        /*0088*/ 	.byte	0x02, 0x4a
	.zero		1
	.zero		1


	//----- nvinfo : EIATTR_EXIT_INSTR_OFFSETS
	.align		4
        /*008c*/ 	.byte	0x04, 0x1c
        /*008e*/ 	.short	(.L_613 - .L_612)


	//   ....[0]....
.L_612:
        /*0090*/ 	.word	0x00006470


	//   ....[1]....
        /*0094*/ 	.word	0x000065a0


	//   ....[2]....
        /*0098*/ 	.word	0x00006ad0


	//   ....[3]....
        /*009c*/ 	.word	0x000070d0


	//----- nvinfo : EIATTR_MAX_THREADS
	.align		4
.L_613:
        /*00a0*/ 	.byte	0x04, 0x05
        /*00a2*/ 	.short	(.L_615 - .L_614)
.L_614:
        /*00a4*/ 	.word	0x00000080
        /*00a8*/ 	.word	0x00000001
        /*00ac*/ 	.word	0x00000001


	//----- nvinfo : EIATTR_CRS_STACK_SIZE
	.align		4
.L_615:
        /*00b0*/ 	.byte	0x04, 0x1e
        /*00b2*/ 	.short	(.L_617 - .L_616)
.L_616:
        /*00b4*/ 	.word	0x00000000


	//----- nvinfo : EIATTR_CBANK_PARAM_SIZE
	.align		4
.L_617:
        /*00b8*/ 	.byte	0x03, 0x19
        /*00ba*/ 	.short	0x00b8


	//----- nvinfo : EIATTR_PARAM_CBANK
	.align		4
        /*00bc*/ 	.byte	0x04, 0x0a
        /*00be*/ 	.short	(.L_619 - .L_618)
	.align		4
.L_618:
        /*00c0*/ 	.word	index@(.nv.constant0._Z35group_norm_nhwc_bwd_one_pass_kernelI11Bf16IOBf16WLi256ELi8ELi128EEv26Group_norm_nhwc_bwd_params)
        /*00c4*/ 	.short	0x0380
        /*00c6*/ 	.short	0x00b8


	//----- nvinfo : EIATTR_SW_WAR
	.align		4
.L_619:
        /*00c8*/ 	.byte	0x04, 0x36
        /*00ca*/ 	.short	(.L_621 - .L_620)
.L_620:
        /*00cc*/ 	.word	0x00000008
.L_621:


//--------------------- .nv.info._Z35group_norm_nhwc_bwd_one_pass_kernelI11Bf16IOBf16WLi512ELi8ELi128EEv26Group_norm_nhwc_bwd_params --------------------------
	.section	.nv.info._Z35group_norm_nhwc_bwd_one_pass_kernelI11Bf16IOBf16WLi512ELi8ELi128EEv26Group_norm_nhwc_bwd_params,"",@"SHT_CUDA_INFO"
	.sectionflags	@""
	.align	4


	//----- nvinfo : EIATTR_CUDA_API_VERSION
	.align		4
        /*0000*/ 	.byte	0x04, 0x37
        /*0002*/ 	.short	(.L_623 - .L_622)
.L_622:
        /*0004*/ 	.word	0x00000082


	//----- nvinfo : EIATTR_KPARAM_INFO
	.align		4
.L_623:
        /*0008*/ 	.byte	0x04, 0x17
        /*000a*/ 	.short	(.L_625 - .L_624)
.L_624:
        /*000c*/ 	.word	0x00000000
        /*0010*/ 	.short	0x0000
        /*0012*/ 	.short	0x0000
        /*0014*/ 	.byte	0x00, 0xf0, 0xe1, 0x02


	//----- nvinfo : EIATTR_SPARSE_MMA_MASK
	.align		4
.L_625:
        /*0018*/ 	.byte	0x03, 0x50
        /*001a*/ 	.short	0x0000


	//----- nvinfo : EIATTR_MAXREG_COUNT
	.align		4
        /*001c*/ 	.byte	0x03, 0x1b
        /*001e*/ 	.short	0x00ff


	//----- nvinfo : EIATTR_NUM_BARRIERS
	.align		4
        /*0020*/ 	.byte	0x02, 0x4c
        /*0022*/ 	.byte	0x01
	.zero		1


	//----- nvinfo : EIATTR_MERCURY_ISA_VERSION
	.align		4
        /*0024*/ 	.byte	0x03, 0x5f
        /*0026*/ 	.short	0x0101


	//----- nvinfo : EIATTR_COOP_GROUP_MASK_REGIDS
	.align		4
        /*0028*/ 	.byte	0x04, 0x29
        /*002a*/ 	.short	(.L_627 - .L_626)


	//   ....[0]....
.L_626:
        /*002c*/ 	.word	0xffffffff


	//   ....[1]....
        /*0030*/ 	.word	0xffffffff


	//   ....[2]....
        /*0034*/ 	.word	0xffffffff


	//   ....[3]....
        /*0038*/ 	.word	0xffffffff


	//   ....[4]....
        /*003c*/ 	.word	0xffffffff


	//   ....[5]....
        /*0040*/ 	.word	0xffffffff


	//   ....[6]....
        /*0044*/ 	.word	0xffffffff


	//   ....[7]....
        /*0048*/ 	.word	0xffffffff


	//   ....[8]....
        /*004c*/ 	.word	0xffffffff


	//   ....[9]....
        /*0050*/ 	.word	0xffffffff


	//----- nvinfo : EIATTR_COOP_GROUP_INSTR_OFFSETS
	.align		4
.L_627:
        /*0054*/ 	.byte	0x04, 0x28
        /*0056*/ 	.short	(.L_629 - .L_628)


	//   ....[0]....
.L_628:
        /*0058*/ 	.word	0x00005470


	//   ....[1]....
        /*005c*/ 	.word	0x000054b0


	//   ....[2]....
        /*0060*/ 	.word	0x00005520


	//   ....[3]....
        /*0064*/ 	.word	0x00005540


	//   ....[4]....
        /*0068*/ 	.word	0x00005570


	//   ....[5]....
        /*006c*/ 	.word	0x00005590


	//   ....[6]....
        /*0070*/ 	.word	0x000055c0


	//   ....[7]....
        /*0074*/ 	.word	0x000055e0


	//   ....[8]....
        /*0078*/ 	.word	0x00005630


	//   ....[9]....
        /*007c*/ 	.word	0x00005640


	//----- nvinfo : EIATTR_VRC_CTA_INIT_COUNT
	.align		4
.L_629:
        /*0080*/ 	.byte	0x02, 0x4a
	.zero		1
	.zero		1


	//----- nvinfo : EIATTR_EXIT_INSTR_OFFSETS
	.align		4
        /*0084*/ 	.byte	0x04, 0x1c
        /*0086*/ 	.short	(.L_631 - .L_630)


	//   ....[0]....
.L_630:
        /*0088*/ 	.word	0x0000a2b0


	//   ....[1]....
        /*008c*/ 	.word	0x0000a3e0


	//   ....[2]....
        /*0090*/ 	.word	0x0000a910


	//   ....[3]....
        /*0094*/ 	.word	0x0000af10


	//----- nvinfo : EIATTR_MAX_THREADS
	.align		4
.L_631:
        /*0098*/ 	.byte	0x04, 0x05
        /*009a*/ 	.short	(.L_633 - .L_632)
.L_632:
        /*009c*/ 	.word	0x00000080
        /*00a0*/ 	.word	0x00000001
        /*00a4*/ 	.word	0x00000001


	//----- nvinfo : EIATTR_CRS_STACK_SIZE
	.align		4
.L_633:
        /*00a8*/ 	.byte	0x04, 0x1e
        /*00aa*/ 	.short	(.L_635 - .L_634)
.L_634:
        /*00ac*/ 	.word	0x00000000


	//----- nvinfo : EIATTR_CBANK_PARAM_SIZE
	.align		4
.L_635:
        /*00b0*/ 	.byte	0x03, 0x19
        /*00b2*/ 	.short	0x00b8


	//----- nvinfo : EIATTR_PARAM_CBANK
	.align		4
        /*00b4*/ 	.byte	0x04, 0x0a
        /*00b6*/ 	.short	(.L_637 - .L_636)
	.align		4
.L_636:
        /*00b8*/ 	.word	index@(.nv.constant0._Z35group_norm_nhwc_bwd_one_pass_kernelI11Bf16IOBf16WLi512ELi8ELi128EEv26Group_norm_nhwc_bwd_params)
        /*00bc*/ 	.short	0x0380
        /*00be*/ 	.short	0x00b8


	//----- nvinfo : EIATTR_SW_WAR
	.align		4
.L_637:
        /*00c0*/ 	.byte	0x04, 0x36
        /*00c2*/ 	.short	(.L_639 - .L_638)
.L_638:
        /*00c4*/ 	.word	0x00000008
.L_639:


//--------------------- .nv.info._Z35group_norm_nhwc_bwd_one_pass_kernelI11Bf16IOFp16WLi64ELi8ELi128EEv26Group_norm_nhwc_bwd_params --------------------------
	.section	.nv.info._Z35group_norm_nhwc_bwd_one_pass_kernelI11Bf16IOFp16WLi64ELi8ELi128EEv26Group_norm_nhwc_bwd_params,"",@"SHT_CUDA_INFO"
	.sectionflags	@""
	.align	4


	//----- nvinfo : EIATTR_CUDA_API_VERSION
	.align		4
        /*0000*/ 	.byte	0x04, 0x37
        /*0002*/ 	.short	(.L_641 - .L_640)
.L_640:
        /*0004*/ 	.word	0x00000082


	//----- nvinfo : EIATTR_KPARAM_INFO
	.align		4
.L_641:
        /*0008*/ 	.byte	0x04, 0x17
        /*000a*/ 	.short	(.L_643 - .L_642)
.L_642:
        /*000c*/ 	.word	0x00000000
        /*0010*/ 	.short	0x0000
        /*0012*/ 	.short	0x0000
        /*0014*/ 	.byte	0x00, 0xf0, 0xe1, 0x02


	//----- nvinfo : EIATTR_SPARSE_MMA_MASK
	.align		4
.L_643:
        /*0018*/ 	.byte	0x03, 0x50
        /*001a*/ 	.short	0x0000


	//----- nvinfo : EIATTR_MAXREG_COUNT
	.align		4
        /*001c*/ 	.byte	0x03, 0x1b
        /*001e*/ 	.short	0x00ff


	//----- nvinfo : EIATTR_NUM_BARRIERS
	.align		4
        /*0020*/ 	.byte	0x02, 0x4c
        /*0022*/ 	.byte	0x01
	.zero		1


	//----- nvinfo : EIATTR_MERCURY_ISA_VERSION
	.align		4
        /*0024*/ 	.byte	0x03, 0x5f
        /*0026*/ 	.short	0x0101


	//----- nvinfo : EIATTR_INT_WARP_WIDE_INSTR_OFFSETS
	.align		4
        /*0028*/ 	.byte	0x04, 0x31
        /*002a*/ 	.short	(.L_645 - .L_644)


	//   ....[0]....
.L_644:
        /*002c*/ 	.word	0x00002310


	//   ....[1]....
        /*0030*/ 	.word	0x00002330


	//   ....[2]....
        /*0034*/ 	.word	0x00002360


	//   ....[3]....
        /*0038*/ 	.word	0x000023b0


	//   ....[4]....
        /*003c*/ 	.word	0x00002530


	//   ....[5]....
        /*0040*/ 	.word	0x00002570


	//   ....[6]....
        /*0044*/ 	.word	0x00002590


	//   ....[7]....
        /*0048*/ 	.word	0x000025e0


	//----- nvinfo : EIATTR_COOP_GROUP_MASK_REGIDS
	.align		4
.L_645:
        /*004c*/ 	.byte	0x04, 0x29
        /*004e*/ 	.short	(.L_647 - .L_646)


	//   ....[0]....
.L_646:
        /*0050*/ 	.word	0xffffffff


	//   ....[1]....
        /*0054*/ 	.word	0xffffffff


	//   ....[2]....
        /*0058*/ 	.word	0xffffffff


	//   ....[3]....
        /*005c*/ 	.word	0xffffffff


	//   ....[4]....
        /*0060*/ 	.word	0xffffffff


	//   ....[5]....
        /*0064*/ 	.word	0xffffffff


	//   ....[6]....
        /*0068*/ 	.word	0xffffffff


	//   ....[7]....
        /*006c*/ 	.word	0xffffffff


	//   ....[8]....
        /*0070*/ 	.word	0xffffffff


	//   ....[9]....
        /*0074*/ 	.word	0xffffffff


	//----- nvinfo : EIATTR_COOP_GROUP_INSTR_OFFSETS
	.align		4
.L_647:
        /*0078*/ 	.byte	0x04, 0x28
        /*007a*/ 	.short	(.L_649 - .L_648)


	//   ....[0]....
.L_648:
        /*007c*/ 	.word	0x000010c0


	//   ....[1]....
        /*0080*/ 	.word	0x00001100


	//   ....[2]....
        /*0084*/ 	.word	0x00001160


	//   ....[3]....
        /*0088*/ 	.word	0x00001180


	//   ....[4]....
        /*008c*/ 	.word	0x000011b0


	//   ....[5]....
        /*0090*/ 	.word	0x000011d0


	//   ....[6]....
        /*0094*/ 	.word	0x00001200


	//   ....[7]....
        /*0098*/ 	.word	0x00001220


	//   ....[8]....
        /*009c*/ 	.word	0x00001270


	//   ....[9]....
        /*00a0*/ 	.word	0x00001280


	//----- nvinfo : EIATTR_VRC_CTA_INIT_COUNT
	.align		4
.L_649:
        /*00a4*/ 	.byte	0x02, 0x4a
	.zero		1
	.zero		1


	//----- nvinfo : EIATTR_EXIT_INSTR_OFFSETS
	.align		4
        /*00a8*/ 	.byte	0x04, 0x1c
        /*00aa*/ 	.short	(.L_651 - .L_650)


	//   ....[0]....
.L_650:
        /*00ac*/ 	.word	0x00003500


	//   ....[1]....
        /*00b0*/ 	.word	0x00003630


	//   ....[2]....
        /*00b4*/ 	.word	0x00003b40


	//   ....[3]....
        /*00b8*/ 	.word	0x00004140


	//----- nvinfo : EIATTR_MAX_THREADS
	.align		4
.L_651:
        /*00bc*/ 	.byte	0x04, 0x05
        /*00be*/ 	.short	(.L_653 - .L_652)
.L_652:
        /*00c0*/ 	.word	0x00000080
        /*00c4*/ 	.word	0x00000001
        /*00c8*/ 	.word	0x00000001


	//----- nvinfo : EIATTR_CRS_STACK_SIZE
	.align		4
.L_653:
        /*00cc*/ 	.byte	0x04, 0x1e
        /*00ce*/ 	.short	(.L_655 - .L_654)
.L_654:
        /*00d0*/ 	.word	0x00000000


	//----- nvinfo : EIATTR_CBANK_PARAM_SIZE
	.align		4
.L_655:
        /*00d4*/ 	.byte	0x03, 0x19
        /*00d6*/ 	.short	0x00b8


	//----- nvinfo : EIATTR_PARAM_CBANK
	.align		4
        /*00d8*/ 	.byte	0x04, 0x0a
        /*00da*/ 	.short	(.L_657 - .L_656)
	.align		4
.L_656:
        /*00dc*/ 	.word	index@(.nv.constant0._Z35group_norm_nhwc_bwd_one_pass_kernelI11Bf16IOFp16WLi64ELi8ELi128EEv26Group_norm_nhwc_bwd_params)
        /*00e0*/ 	.short	0x0380
        /*00e2*/ 	.short	0x00b8


	//----- nvinfo : EIATTR_SW_WAR
	.align		4
.L_657:
        /*00e4*/ 	.byte	0x04, 0x36
        /*00e6*/ 	.short	(.L_659 - .L_658)
.L_658:
        /*00e8*/ 	.word	0x00000008
.L_659:


//--------------------- .nv.info._Z35group_norm_nhwc_bwd_one_pass_kernelI11Bf16IOFp16WLi128ELi8ELi128EEv26Group_norm_nhwc_bwd_params --------------------------
	.section	.nv.info._Z35group_norm_nhwc_bwd_one_pass_kernelI11Bf16IOFp16WLi128ELi8ELi128EEv26Group_norm_nhwc_bwd_params,"",@"SHT_CUDA_INFO"
	.sectionflags	@""
	.align	4


	//----- nvinfo : EIATTR_CUDA_API_VERSION
	.align		4
        /*0000*/ 	.byte	0x04, 0x37
        /*0002*/ 	.short	(.L_661 - .L_660)
.L_660:
        /*0004*/ 	.word	0x00000082


	//----- nvinfo : EIATTR_KPARAM_INFO
	.align		4
.L_661:
        /*0008*/ 	.byte	0x04, 0x17
        /*000a*/ 	.short	(.L_663 - .L_662)
.L_662:
        /*000c*/ 	.word	0x00000000
        /*0010*/ 	.short	0x0000
        /*0012*/ 	.short	0x0000
        /*0014*/ 	.byte	0x00, 0xf0, 0xe1, 0x02


	//----- nvinfo : EIATTR_SPARSE_MMA_MASK
	.align		4
.L_663:
        /*0018*/ 	.byte	0x03, 0x50
        /*001a*/ 	.short	0x0000


	//----- nvinfo : EIATTR_MAXREG_COUNT
	.align		4
        /*001c*/ 	.byte	0x03, 0x1b
        /*001e*/ 	.short	0x00ff


	//----- nvinfo : EIATTR_NUM_BARRIERS
	.align		4
        /*0020*/ 	.byte	0x02, 0x4c
        /*0022*/ 	.byte	0x01
	.zero		1


	//----- nvinfo : EIATTR_MERCURY_ISA_VERSION
	.align		4
        /*0024*/ 	.byte	0x03, 0x5f
        /*0026*/ 	.short	0x0101


	//----- nvinfo : EIATTR_INT_WARP_WIDE_INSTR_OFFSETS
	.align		4
        /*0028*/ 	.byte	0x04, 0x31
        /*002a*/ 	.short	(.L_665 - .L_664)


	//   ....[0]....
.L_664:
        /*002c*/ 	.word	0x00002d80


	//   ....[1]....
        /*0030*/ 	.word	0x00002da0


	//   ....[2]....
        /*0034*/ 	.word	0x00002dd0


	//   ....[3]....
        /*0038*/ 	.word	0x00002e20


	//   ....[4]....
        /*003c*/ 	.word	0x00002fa0


	//   ....[5]....
        /*0040*/ 	.word	0x00002ff0


	//   ....[6]....
        /*0044*/ 	.word	0x00003000


	//   ....[7]....
        /*0048*/ 	.word	0x00003050


	//----- nvinfo : EIATTR_COOP_GROUP_MASK_REGIDS
	.align		4
.L_665:
        /*004c*/ 	.byte	0x04, 0x29
        /*004e*/ 	.short	(.L_667 - .L_666)


	//   ....[0]....
.L_666:
        /*0050*/ 	.word	0xffffffff


	//   ....[1]....
        /*0054*/ 	.word	0xffffffff


	//   ....[2]....
        /*0058*/ 	.word	0xffffffff


	//   ....[3]....
        /*005c*/ 	.word	0xffffffff


	//   ....[4]....
        /*0060*/ 	.word	0xffffffff


	//   ....[5]....
        /*0064*/ 	.word	0xffffffff


	//   ....[6]....
        /*0068*/ 	.word	0xffffffff


	//   ....[7]....
        /*006c*/ 	.word	0xffffffff


	//   ....[8]....
        /*0070*/ 	.word	0xffffffff


	//   ....[9]....
        /*0074*/ 	.word	0xffffffff


	//----- nvinfo : EIATTR_COOP_GROUP_INSTR_OFFSETS
	.align		4
.L_667:
        /*0078*/ 	.byte	0x04, 0x28
        /*007a*/ 	.short	(.L_669 - .L_668)


	//   ....[0]....
.L_668:
        /*007c*/ 	.word	0x00001b40


	//   ....[1]....
        /*0080*/ 	.word	0x00001b70


	//   ....[2]....
        /*0084*/ 	.word	0x00001bb0


	//   ....[3]....
        /*0088*/ 	.word	0x00001bd0


	//   ....[4]....
        /*008c*/ 	.word	0x00001c00


	//   ....[5]....
        /*0090*/ 	.word	0x00001c20


	//   ....[6]....
        /*0094*/ 	.word	0x00001c50


	//   ....[7]....
        /*0098*/ 	.word	0x00001c70


	//   ....[8]....
        /*009c*/ 	.word	0x00001cc0


	//   ....[9]....
        /*00a0*/ 	.word	0x00001cd0


	//----- nvinfo : EIATTR_VRC_CTA_INIT_COUNT
	.align		4
.L_669:
        /*00a4*/ 	.byte	0x02, 0x4a
	.zero		1
	.zero		1


	//----- nvinfo : EIATTR_EXIT_INSTR_OFFSETS
	.align		4
        /*00a8*/ 	.byte	0x04, 0x1c
        /*00aa*/ 	.short	(.L_671 - .L_670)


	//   ....[0]....
.L_670:
        /*00ac*/ 	.word	0x00004670


	//   ....[1]....
        /*00b0*/ 	.word	0x000047a0


	//   ....[2]....
        /*00b4*/ 	.word	0x00004cb0


	//   ....[3]....
        /*00b8*/ 	.word	0x000052b0


	//----- nvinfo : EIATTR_MAX_THREADS
	.align		4
.L_671:
        /*00bc*/ 	.byte	0x04, 0x05
        /*00be*/ 	.short	(.L_673 - .L_672)
.L_672:
        /*00c0*/ 	.word	0x00000080
        /*00c4*/ 	.word	0x00000001
        /*00c8*/ 	.word	0x00000001


	//----- nvinfo : EIATTR_CRS_STACK_SIZE
	.align		4
.L_673:
        /*00cc*/ 	.byte	0x04, 0x1e
        /*00ce*/ 	.short	(.L_675 - .L_674)
.L_674:
        /*00d0*/ 	.word	0x00000000


	//----- nvinfo : EIATTR_CBANK_PARAM_SIZE
	.align		4
.L_675:
        /*00d4*/ 	.byte	0x03, 0x19
        /*00d6*/ 	.short	0x00b8


	//----- nvinfo : EIATTR_PARAM_CBANK
	.align		4
        /*00d8*/ 	.byte	0x04, 0x0a
        /*00da*/ 	.short	(.L_677 - .L_676)
	.align		4
.L_676:
        /*00dc*/ 	.word	index@(.nv.constant0._Z35group_norm_nhwc_bwd_one_pass_kernelI11Bf16IOFp16WLi128ELi8ELi128EEv26Group_norm_nhwc_bwd_params)
        /*00e0*/ 	.short	0x0380
        /*00e2*/ 	.short	0x00b8


	//----- nvinfo : EIATTR_SW_WAR
	.align		4
.L_677:
        /*00e4*/ 	.byte	0x04, 0x36
        /*00e6*/ 	.short	(.L_679 - .L_678)
.L_678:
        /*00e8*/ 	.word	0x00000008
.L_679:


//--------------------- .nv.info._Z35group_norm_nhwc_bwd_one_pass_kernelI11Bf16IOFp16WLi256ELi8ELi128EEv26Group_norm_nhwc_bwd_params --------------------------
	.section	.nv.info._Z35group_norm_nhwc_bwd_one_pass_kernelI11Bf16IOFp16WLi256ELi8ELi128EEv26Group_norm_nhwc_bwd_params,"",@"SHT_CUDA_INFO"
	.sectionflags	@""
	.align	4


	//----- nvinfo : EIATTR_CUDA_API_VERSION
	.align		4
        /*0000*/ 	.byte	0x04, 0x37
        /*0002*/ 	.short	(.L_681 - .L_680)
.L_680:
        /*0004*/ 	.word	0x00000082


	//----- nvinfo : EIATTR_KPARAM_INFO
	.align		4
.L_681:
        /*0008*/ 	.byte	0x04, 0x17
        /*000a*/ 	.short	(.L_683 - .L_682)
.L_682:
        /*000c*/ 	.word	0x00000000
        /*0010*/ 	.short	0x0000
        /*0012*/ 	.short	0x0000
        /*0014*/ 	.byte	0x00, 0xf0, 0xe1, 0x02


	//----- nvinfo : EIATTR_SPARSE_MMA_MASK
	.align		4
.L_683:
        /*0018*/ 	.byte	0x03, 0x50
        /*001a*/ 	.short	0x0000


	//----- nvinfo : EIATTR_MAXREG_COUNT
	.align		4
        /*001c*/ 	.byte	0x03, 0x1b
        /*001e*/ 	.short	0x00ff


	//----- nvinfo : EIATTR_NUM_BARRIERS
	.align		4
        /*0020*/ 	.byte	0x02, 0x4c
        /*0022*/ 	.byte	0x01
	.zero		1


	//----- nvinfo : EIATTR_MERCURY_ISA_VERSION
	.align		4
        /*0024*/ 	.byte	0x03, 0x5f
        /*0026*/ 	.short	0x0101


	//----- nvinfo : EIATTR_INT_WARP_WIDE_INSTR_OFFSETS
	.align		4
        /*0028*/ 	.byte	0x04, 0x31
        /*002a*/ 	.short	(.L_685 - .L_684)


	//   ....[0]....
.L_684:
        /*002c*/ 	.word	0x00003070


	//----- nvinfo : EIATTR_COOP_GROUP_MASK_REGIDS
	.align		4
.L_685:
        /*0030*/ 	.byte	0x04, 0x29
        /*0032*/ 	.short	(.L_687 - .L_686)


	//   ....[0]....
.L_686:
        /*0034*/ 	.word	0xffffffff


	//   ....[1]....
        /*0038*/ 	.word	0xffffffff


	//   ....[2]....
        /*003c*/ 	.word	0xffffffff


	//   ....[3]....
        /*0040*/ 	.word	0xffffffff


	//   ....[4]....
        /*0044*/ 	.word	0xffffffff


	//   ....[5]....
        /*0048*/ 	.word	0xffffffff


	//   ....[6]....
        /*004c*/ 	.word	0xffffffff


	//   ....[7]....
        /*0050*/ 	.word	0xffffffff


	//   ....[8]....
        /*0054*/ 	.word	0xffffffff


	//   ....[9]....
        /*0058*/ 	.word	0xffffffff


	//----- nvinfo : EIATTR_COOP_GROUP_INSTR_OFFSETS
	.align		4
.L_687:
        /*005c*/ 	.byte	0x04, 0x28
        /*005e*/ 	.short	(.L_689 - .L_688)


	//   ....[0]....
.L_688:
        /*0060*/ 	.word	0x00002e30


	//   ....[1]....
        /*0064*/ 	.word	0x00002e60


	//   ....[2]....
        /*0068*/ 	.word	0x00002ef0


	//   ....[3]....
        /*006c*/ 	.word	0x00002f00


	//   ....[4]....
        /*0070*/ 	.word	0x00002f30


	//   ....[5]....
        /*0074*/ 	.word	0x00002f50


	//   ....[6]....
        /*0078*/ 	.word	0x00002f80


	//   ....[7]....
        /*007c*/ 	.word	0x00002fa0


	//   ....[8]....
        /*0080*/ 	.word	0x00003010


	//   ....[9]....
        /*0084*/ 	.word	0x00003020


	//----- nvinfo : EIATTR_VRC_CTA_INIT_COUNT
	.align		4
.L_689:
        /*0088*/ 	.byte	0x02, 0x4a
	.zero		1
	.zero		1


	//----- nvinfo : EIATTR_EXIT_INSTR_OFFSETS
	.align		4
        /*008c*/ 	.byte	0x04, 0x1c
        /*008e*/ 	.short	(.L_691 - .L_690)


	//   ....[0]....
.L_690:
        /*0090*/ 	.word	0x00006470


	//   ....[1]....
        /*0094*/ 	.word	0x000065a0


	//   ....[2]....
        /*0098*/ 	.word	0x00006ad0


	//   ....[3]....
        /*009c*/ 	.word	0x000070d0


	//----- nvinfo : EIATTR_MAX_THREADS
	.align		4
.L_691:
        /*00a0*/ 	.byte	0x04, 0x05
        /*00a2*/ 	.short	(.L_693 - .L_692)
.L_692:
        /*00a4*/ 	.word	0x00000080
        /*00a8*/ 	.word	0x00000001
        /*00ac*/ 	.word	0x00000001


	//----- nvinfo : EIATTR_CRS_STACK_SIZE
	.align		4
.L_693:
        /*00b0*/ 	.byte	0x04, 0x1e
        /*00b2*/ 	.short	(.L_695 - .L_694)
.L_694:
        /*00b4*/ 	.word	0x00000000


	//----- nvinfo : EIATTR_CBANK_PARAM_SIZE
	.align		4
.L_695:
        /*00b8*/ 	.byte	0x03, 0x19
        /*00ba*/ 	.short	0x00b8


	//----- nvinfo : EIATTR_PARAM_CBANK
	.align		4
        /*00bc*/ 	.byte	0x04, 0x0a
        /*00be*/ 	.short	(.L_697 - .L_696)
	.align		4
.L_696:
        /*00c0*/ 	.word	index@(.nv.constant0._Z35group_norm_nhwc_bwd_one_pass_kernelI11Bf16IOFp16WLi256ELi8ELi128EEv26Group_norm_nhwc_bwd_params)
        /*00c4*/ 	.short	0x0380
        /*00c6*/ 	.short	0x00b8


	//----- nvinfo : EIATTR_SW_WAR
	.align		4
.L_697:
        /*00c8*/ 	.byte	0x04, 0x36
        /*00ca*/ 	.short	(.L_699 - .L_698)
.L_698:
        /*00cc*/ 	.word	0x00000008
.L_699:


//--------------------- .nv.info._Z35group_norm_nhwc_bwd_one_pass_kernelI11Bf16IOFp16WLi512ELi8ELi128EEv26Group_norm_nhwc_bwd_params --------------------------
	.section	.nv.info._Z35group_norm_nhwc_bwd_one_pass_kernelI11Bf16IOFp16WLi512ELi8ELi128EEv26Group_norm_nhwc_bwd_params,"",@"SHT_CUDA_INFO"
	.sectionflags	@""
	.align	4


	//----- nvinfo : EIATTR_CUDA_API_VERSION
	.align		4
        /*0000*/ 	.byte	0x04, 0x37
        /*0002*/ 	.short	(.L_701 - .L_700)
.L_700:
        /*0004*/ 	.word	0x00000082


	//----- nvinfo : EIATTR_KPARAM_INFO
	.align		4
.L_701:
        /*0008*/ 	.byte	0x04, 0x17
        /*000a*/ 	.short	(.L_703 - .L_702)
.L_702:
        /*000c*/ 	.word	0x00000000
        /*0010*/ 	.short	0x0000
        /*0012*/ 	.short	0x0000
        /*0014*/ 	.byte	0x00, 0xf0, 0xe1, 0x02


	//----- nvinfo : EIATTR_SPARSE_MMA_MASK
	.align		4
.L_703:
        /*0018*/ 	.byte	0x03, 0x50
        /*001a*/ 	.short	0x0000


	//----- nvinfo : EIATTR_MAXREG_COUNT
	.align		4
        /*001c*/ 	.byte	0x03, 0x1b
        /*001e*/ 	.short	0x00ff


	//----- nvinfo : EIATTR_NUM_BARRIERS
	.align		4
        /*0020*/ 	.byte	0x02, 0x4c
        /*0022*/ 	.byte	0x01
	.zero		1


	//----- nvinfo : EIATTR_MERCURY_ISA_VERSION
	.align		4
        /*0024*/ 	.byte	0x03, 0x5f
        /*0026*/ 	.short	0x0101


	//----- nvinfo : EIATTR_COOP_GROUP_MASK_REGIDS
	.align		4
        /*0028*/ 	.byte	0x04, 0x29
        /*002a*/ 	.short	(.L_705 - .L_704)


	//   ....[0]....
.L_704:
        /*002c*/ 	.word	0xffffffff


	//   ....[1]....
        /*0030*/ 	.word	0xffffffff


	//   ....[2]....
        /*0034*/ 	.word	0xffffffff


	//   ....[3]....
        /*0038*/ 	.word	0xffffffff


	//   ....[4]....
        /*003c*/ 	.word	0xffffffff


	//   ....[5]....
        /*0040*/ 	.word	0xffffffff


	//   ....[6]....
        /*0044*/ 	.word	0xffffffff


	//   ....[7]....
        /*0048*/ 	.word	0xffffffff


	//   ....[8]....
        /*004c*/ 	.word	0xffffffff


	//   ....[9]....
        /*0050*/ 	.word	0xffffffff


	//----- nvinfo : EIATTR_COOP_GROUP_INSTR_OFFSETS
	.align		4
.L_705:
        /*0054*/ 	.byte	0x04, 0x28
        /*0056*/ 	.short	(.L_707 - .L_706)


	//   ....[0]....
.L_706:
        /*0058*/ 	.word	0x00005490


	//   ....[1]....
        /*005c*/ 	.word	0x000054d0


	//   ....[2]....
        /*0060*/ 	.word	0x00005540


	//   ....[3]....
        /*0064*/ 	.word	0x00005560


	//   ....[4]....
        /*0068*/ 	.word	0x00005590


	//   ....[5]....
        /*006c*/ 	.word	0x000055b0


	//   ....[6]....
        /*0070*/ 	.word	0x000055e0


	//   ....[7]....
        /*0074*/ 	.word	0x00005600


	//   ....[8]....
        /*0078*/ 	.word	0x00005650


	//   ....[9]....
        /*007c*/ 	.word	0x00005660


	//----- nvinfo : EIATTR_VRC_CTA_INIT_COUNT
	.align		4
.L_707:
        /*0080*/ 	.byte	0x02, 0x4a
	.zero		1
	.zero		1


	//----- nvinfo : EIATTR_EXIT_INSTR_OFFSETS
	.align		4
        /*0084*/ 	.byte	0x04, 0x1c
        /*0086*/ 	.short	(.L_709 - .L_708)


	//   ....[0]....
.L_708:
        /*0088*/ 	.word	0x0000a2d0


	//   ....[1]....
        /*008c*/ 	.word	0x0000a400


	//   ....[2]....
        /*0090*/ 	.word	0x0000a930


	//   ....[3]....
        /*0094*/ 	.word	0x0000af30


	//----- nvinfo : EIATTR_MAX_THREADS
	.align		4
.L_709:
        /*0098*/ 	.byte	0x04, 0x05
        /*009a*/ 	.short	(.L_711 - .L_710)
.L_710:
        /*009c*/ 	.word	0x00000080
        /*00a0*/ 	.word	0x00000001
        /*00a4*/ 	.word	0x00000001


	//----- nvinfo : EIATTR_CRS_STACK_SIZE
	.align		4
.L_711:
        /*00a8*/ 	.byte	0x04, 0x1e
        /*00aa*/ 	.short	(.L_713 - .L_712)
.L_712:
        /*00ac*/ 	.word	0x00000000


	//----- nvinfo : EIATTR_CBANK_PARAM_SIZE
	.align		4
.L_713:
        /*00b0*/ 	.byte	0x03, 0x19
        /*00b2*/ 	.short	0x00b8


	//----- nvinfo : EIATTR_PARAM_CBANK
	.align		4
        /*00b4*/ 	.byte	0x04, 0x0a
        /*00b6*/ 	.short	(.L_715 - .L_714)
	.align		4
.L_714:
        /*00b8*/ 	.word	index@(.nv.constant0._Z35group_norm_nhwc_bwd_one_pass_kernelI11Bf16IOFp16WLi512ELi8ELi128EEv26Group_norm_nhwc_bwd_params)
        /*00bc*/ 	.short	0x0380
        /*00be*/ 	.short	0x00b8


	//----- nvinfo : EIATTR_SW_WAR
	.align		4
.L_715:
        /*00c0*/ 	.byte	0x04, 0x36
        /*00c2*/ 	.short	(.L_717 - .L_716)
.L_716:
        /*00c4*/ 	.word	0x00000008
.L_717:


//--------------------- .nv.info._Z35group_norm_nhwc_bwd_one_pass_kernelI11Fp16IOFp32WLi64ELi8ELi128EEv26Group_norm_nhwc_bwd_params --------------------------
	.section	.nv.info._Z35group_norm_nhwc_bwd_one_pass_kernelI11Fp16IOFp32WLi64ELi8ELi128EEv26Group_norm_nhwc_bwd_params,"",@"SHT_CUDA_INFO"
	.sectionflags	@""
	.align	4


	//----- nvinfo : EIATTR_CUDA_API_VERSION
	.align		4
        /*0000*/ 	.byte	0x04, 0x37
        /*0002*/ 	.short	(.L_719 - .L_718)
.L_718:
        /*0004*/ 	.word	0x00000082


	//----- nvinfo : EIATTR_KPARAM_INFO
	.align		4
.L_719:
        /*0008*/ 	.byte	0x04, 0x17
        /*000a*/ 	.short	(.L_721 - .L_720)
.L_720:
        /*000c*/ 	.word	0x00000000
        /*0010*/ 	.short	0x0000
        /*0012*/ 	.short	0x0000
        /*0014*/ 	.byte	0x00, 0xf0, 0xe1, 0x02


	//----- nvinfo : EIATTR_SPARSE_MMA_MASK
	.align		4
.L_721:
        /*0018*/ 	.byte	0x03, 0x50
        /*001a*/ 	.short	0x0000


	//----- nvinfo : EIATTR_MAXREG_COUNT
	.align		4
        /*001c*/ 	.byte	0x03, 0x1b
        /*001e*/ 	.short	0x00ff


	//----- nvinfo : EIATTR_NUM_BARRIERS
	.align		4
        /*0020*/ 	.byte	0x02, 0x4c
        /*0022*/ 	.byte	0x01
	.zero		1


	//----- nvinfo : EIATTR_MERCURY_ISA_VERSION
	.align		4
        /*0024*/ 	.byte	0x03, 0x5f
        /*0026*/ 	.short	0x0101


	//----- nvinfo : EIATTR_INT_WARP_WIDE_INSTR_OFFSETS
	.align		4
        /*0028*/ 	.byte	0x04, 0x31
        /*002a*/ 	.short	(.L_723 - .L_722)


	//   ....[0]....
.L_722:
        /*002c*/ 	.word	0x00002250


	//   ....[1]....
        /*0030*/ 	.word	0x00002280


	//   ....[2]....
        /*0034*/ 	.word	0x00002290


	//   ....[3]....
        /*0038*/ 	.word	0x000022e0


	//   ....[4]....
        /*003c*/ 	.word	0x00002470


	//   ....[5]....
        /*0040*/ 	.word	0x000024c0


	//   ....[6]....
        /*0044*/ 	.word	0x000024d0


	//   ....[7]....
        /*0048*/ 	.word	0x00002520


	//----- nvinfo : EIATTR_COOP_GROUP_MASK_REGIDS
	.align		4
.L_723:
        /*004c*/ 	.byte	0x04, 0x29
        /*004e*/ 	.short	(.L_725 - .L_724)


	//   ....[0]....
.L_724:
        /*0050*/ 	.word	0xffffffff


	//   ....[1]....
        /*0054*/ 	.word	0xffffffff


	//   ....[2]....
        /*0058*/ 	.word	0xffffffff


	//   ....[3]....
        /*005c*/ 	.word	0xffffffff


	//   ....[4]....
        /*0060*/ 	.word	0xffffffff


	//   ....[5]....
        /*0064*/ 	.word	0xffffffff


	//   ....[6]....
        /*0068*/ 	.word	0xffffffff


	//   ....[7]....
        /*006c*/ 	.word	0xffffffff


	//   ....[8]....
        /*0070*/ 	.word	0xffffffff


	//   ....[9]....
        /*0074*/ 	.word	0xffffffff


	//----- nvinfo : EIATTR_COOP_GROUP_INSTR_OFFSETS
	.align		4
.L_725:
        /*0078*/ 	.byte	0x04, 0x28
        /*007a*/ 	.short	(.L_727 - .L_726)


	//   ....[0]....
.L_726:
        /*007c*/ 	.word	0x00000ff0


	//   ....[1]....
        /*0080*/ 	.word	0x00001030


	//   ....[2]....
        /*0084*/ 	.word	0x00001090


	//   ....[3]....
        /*0088*/ 	.word	0x000010b0


	//   ....[4]....
        /*008c*/ 	.word	0x000010e0


	//   ....[5]....
        /*0090*/ 	.word	0x00001100


	//   ....[6]....
        /*0094*/ 	.word	0x00001130


	//   ....[7]....
        /*0098*/ 	.word	0x00001150


	//   ....[8]....
        /*009c*/ 	.word	0x000011a0


	//   ....[9]....
        /*00a0*/ 	.word	0x000011b0


	//----- nvinfo : EIATTR_VRC_CTA_INIT_COUNT
	.align		4
.L_727:
        /*00a4*/ 	.byte	0x02, 0x4a
	.zero		1
	.zero		1


	//----- nvinfo : EIATTR_EXIT_INSTR_OFFSETS
	.align		4
        /*00a8*/ 	.byte	0x04, 0x1c
        /*00aa*/ 	.short	(.L_729 - .L_728)


	//   ....[0]....
.L_728:
        /*00ac*/ 	.word	0x00003420


	//   ....[1]....
        /*00b0*/ 	.word	0x00003550


	//   ....[2]....
        /*00b4*/ 	.word	0x00003a50


	//   ....[3]....
        /*00b8*/ 	.word	0x00004000


	//----- nvinfo : EIATTR_MAX_THREADS
	.align		4
.L_729:
        /*00bc*/ 	.byte	0x04, 0x05
        /*00be*/ 	.short	(.L_731 - .L_730)
.L_730:
        /*00c0*/ 	.word	0x00000080
        /*00c4*/ 	.word	0x00000001
        /*00c8*/ 	.word	0x00000001


	//----- nvinfo : EIATTR_CRS_STACK_SIZE
	.align		4
.L_731:
        /*00cc*/ 	.byte	0x04, 0x1e
        /*00ce*/ 	.short	(.L_733 - .L_732)
.L_732:
        /*00d0*/ 	.word	0x00000000


	//----- nvinfo : EIATTR_CBANK_PARAM_SIZE
	.align		4
.L_733:
        /*00d4*/ 	.byte	0x03, 0x19
        /*00d6*/ 	.short	0x00b8


	//----- nvinfo : EIATTR_PARAM_CBANK
	.align		4
        /*00d8*/ 	.byte	0x04, 0x0a
        /*00da*/ 	.short	(.L_735 - .L_734)
	.align		4
.L_734:
        /*00dc*/ 	.word	index@(.nv.constant0._Z35group_norm_nhwc_bwd_one_pass_kernelI11Fp16IOFp32WLi64ELi8ELi128EEv26Group_norm_nhwc_bwd_params)
        /*00e0*/ 	.short	0x0380
        /*00e2*/ 	.short	0x00b8


	//----- nvinfo : EIATTR_SW_WAR
	.align		4
.L_735:
        /*00e4*/ 	.byte	0x04, 0x36
        /*00e6*/ 	.short	(.L_737 - .L_736)
.L_736:
        /*00e8*/ 	.word	0x00000008
.L_737:


//--------------------- .nv.info._Z35group_norm_nhwc_bwd_one_pass_kernelI11Fp16IOFp32WLi128ELi8ELi128EEv26Group_norm_nhwc_bwd_params --------------------------
	.section	.nv.info._Z35group_norm_nhwc_bwd_one_pass_kernelI11Fp16IOFp32WLi128ELi8ELi128EEv26Group_norm_nhwc_bwd_params,"",@"SHT_CUDA_INFO"
	.sectionflags	@""
	.align	4


	//----- nvinfo : EIATTR_CUDA_API_VERSION
	.align		4
        /*0000*/ 	.byte	0x04, 0x37
        /*0002*/ 	.short	(.L_739 - .L_738)
.L_738:
        /*0004*/ 	.word	0x00000082


	//----- nvinfo : EIATTR_KPARAM_INFO
	.align		4
.L_739:
        /*0008*/ 	.byte	0x04, 0x17
        /*000a*/ 	.short	(.L_741 - .L_740)
.L_740:
        /*000c*/ 	.word	0x00000000
        /*0010*/ 	.short	0x0000
        /*0012*/ 	.short	0x0000
        /*0014*/ 	.byte	0x00, 0xf0, 0xe1, 0x02


	//----- nvinfo : EIATTR_SPARSE_MMA_MASK
	.align		4
.L_741:
        /*0018*/ 	.byte	0x03, 0x50
        /*001a*/ 	.short	0x0000


	//----- nvinfo : EIATTR_MAXREG_COUNT
	.align		4
        /*001c*/ 	.byte	0x03, 0x1b
        /*001e*/ 	.short	0x00ff


	//----- nvinfo : EIATTR_NUM_BARRIERS
	.align		4
        /*0020*/ 	.byte	0x02, 0x4c
        /*0022*/ 	.byte	0x01
	.zero		1


	//----- nvinfo : EIATTR_MERCURY_ISA_VERSION
	.align		4
        /*0024*/ 	.byte	0x03, 0x5f
        /*0026*/ 	.short	0x0101


	//----- nvinfo : EIATTR_INT_WARP_WIDE_INSTR_OFFSETS
	.align		4
        /*0028*/ 	.byte	0x04, 0x31
        /*002a*/ 	.short	(.L_743 - .L_742)


	//   ....[0]....
.L_742:
        /*002c*/ 	.word	0x00002b90


	//   ....[1]....
        /*0030*/ 	.word	0x00002bb0


	//   ....[2]....
        /*0034*/ 	.word	0x00002be0


	//   ....[3]....
        /*0038*/ 	.word	0x00002c30


	//   ....[4]....
        /*003c*/ 	.word	0x00002db0


	//   ....[5]....
        /*0040*/ 	.word	0x00002e00


	//   ....[6]....
        /*0044*/ 	.word	0x00002e10


	//   ....[7]....
        /*0048*/ 	.word	0x00002e60


	//----- nvinfo : EIATTR_COOP_GROUP_MASK_REGIDS
	.align		4
.L_743:
        /*004c*/ 	.byte	0x04, 0x29
        /*004e*/ 	.short	(.L_745 - .L_744)


	//   ....[0]....
.L_744:
        /*0050*/ 	.word	0xffffffff


	//   ....[1]....
        /*0054*/ 	.word	0xffffffff


	//   ....[2]....
        /*0058*/ 	.word	0xffffffff


	//   ....[3]....
        /*005c*/ 	.word	0xffffffff


	//   ....[4]....
        /*0060*/ 	.word	0xffffffff


	//   ....[5]....
        /*0064*/ 	.word	0xffffffff


	//   ....[6]....
        /*0068*/ 	.word	0xffffffff


	//   ....[7]....
        /*006c*/ 	.word	0xffffffff


	//   ....[8]....
        /*0070*/ 	.word	0xffffffff


	//   ....[9]....
        /*0074*/ 	.word	0xffffffff


	//----- nvinfo : EIATTR_COOP_GROUP_INSTR_OFFSETS
	.align		4
.L_745:
        /*0078*/ 	.byte	0x04, 0x28
        /*007a*/ 	.short	(.L_747 - .L_746)


	//   ....[0]....
.L_746:
        /*007c*/ 	.word	0x00001930


	//   ....[1]....
        /*0080*/ 	.word	0x00001970


	//   ....[2]....
        /*0084*/ 	.word	0x000019d0


	//   ....[3]....
        /*0088*/ 	.word	0x000019f0


	//   ....[4]....
        /*008c*/ 	.word	0x00001a20


	//   ....[5]....
        /*0090*/ 	.word	0x00001a40


	//   ....[6]....
        /*0094*/ 	.word	0x00001a70


	//   ....[7]....
        /*0098*/ 	.word	0x00001a90


	//   ....[8]....
        /*009c*/ 	.word	0x00001ae0


	//   ....[9]....
        /*00a0*/ 	.word	0x00001af0


	//----- nvinfo : EIATTR_VRC_CTA_INIT_COUNT
	.align		4
.L_747:
        /*00a4*/ 	.byte	0x02, 0x4a
	.zero		1
	.zero		1


	//----- nvinfo : EIATTR_EXIT_INSTR_OFFSETS
	.align		4
        /*00a8*/ 	.byte	0x04, 0x1c
        /*00aa*/ 	.short	(.L_749 - .L_748)


	//   ....[0]....
.L_748:
        /*00ac*/ 	.word	0x000043d0


	//   ....[1]....
        /*00b0*/ 	.word	0x00004500


	//   ....[2]....
        /*00b4*/ 	.word	0x00004a10


	//   ....[3]....
        /*00b8*/ 	.word	0x00004fc0


	//----- nvinfo : EIATTR_MAX_THREADS
	.align		4
.L_749:
        /*00bc*/ 	.byte	0x04, 0x05
        /*00be*/ 	.short	(.L_751 - .L_750)
.L_750:
        /*00c0*/ 	.word	0x00000080
        /*00c4*/ 	.word	0x00000001
        /*00c8*/ 	.word	0x00000001


	//----- nvinfo : EIATTR_CRS_STACK_SIZE
	.align		4
.L_751:
        /*00cc*/ 	.byte	0x04, 0x1e
        /*00ce*/ 	.short	(.L_753 - .L_752)
.L_752:
        /*00d0*/ 	.word	0x00000000


	//----- nvinfo : EIATTR_CBANK_PARAM_SIZE
	.align		4
.L_753:
        /*00d4*/ 	.byte	0x03, 0x19
        /*00d6*/ 	.short	0x00b8


	//----- nvinfo : EIATTR_PARAM_CBANK
	.align		4
        /*00d8*/ 	.byte	0x04, 0x0a
        /*00da*/ 	.short	(.L_755 - .L_754)
	.align		4
.L_754:
        /*00dc*/ 	.word	index@(.nv.constant0._Z35group_norm_nhwc_bwd_one_pass_kernelI11Fp16IOFp32WLi128ELi8ELi128EEv26Group_norm_nhwc_bwd_params)
        /*00e0*/ 	.short	0x0380
        /*00e2*/ 	.short	0x00b8


	//----- nvinfo : EIATTR_SW_WAR
	.align		4
.L_755:
        /*00e4*/ 	.byte	0x04, 0x36
        /*00e6*/ 	.short	(.L_757 - .L_756)
.L_756:
        /*00e8*/ 	.word	0x00000008
.L_757:


//--------------------- .nv.info._Z35group_norm_nhwc_bwd_one_pass_kernelI11Fp16IOFp32WLi256ELi8ELi128EEv26Group_norm_nhwc_bwd_params --------------------------
	.section	.nv.info._Z35group_norm_nhwc_bwd_one_pass_kernelI11Fp16IOFp32WLi256ELi8ELi128EEv26Group_norm_nhwc_bwd_params,"",@"SHT_CUDA_INFO"
	.sectionflags	@""
	.align	4


	//----- nvinfo : EIATTR_CUDA_API_VERSION
	.align		4
        /*0000*/ 	.byte	0x04, 0x37
        /*0002*/ 	.short	(.L_759 - .L_758)
.L_758:
        /*0004*/ 	.word	0x00000082


	//----- nvinfo : EIATTR_KPARAM_INFO
	.align		4
.L_759:
        /*0008*/ 	.byte	0x04, 0x17
        /*000a*/ 	.short	(.L_761 - .L_760)
.L_760:
        /*000c*/ 	.word	0x00000000
        /*0010*/ 	.short	0x0000
        /*0012*/ 	.short	0x0000
        /*0014*/ 	.byte	0x00, 0xf0, 0xe1, 0x02


	//----- nvinfo : EIATTR_SPARSE_MMA_MASK
	.align		4
.L_761:
        /*0018*/ 	.byte	0x03, 0x50
        /*001a*/ 	.short	0x0000


	//----- nvinfo : EIATTR_MAXREG_COUNT
	.align		4
        /*001c*/ 	.byte	0x03, 0x1b
        /*001e*/ 	.short	0x00ff


	//----- nvinfo : EIATTR_NUM_BARRIERS
	.align		4
        /*0020*/ 	.byte	0x02, 0x4c
        /*0022*/ 	.byte	0x01
	.zero		1


	//----- nvinfo : EIATTR_MERCURY_ISA_VERSION
	.align		4
        /*0024*/ 	.byte	0x03, 0x5f
        /*0026*/ 	.short	0x0101


	//----- nvinfo : EIATTR_INT_WARP_WIDE_INSTR_OFFSETS
	.align		4
        /*0028*/ 	.byte	0x04, 0x31
        /*002a*/ 	.short	(.L_763 - .L_762)


	//   ....[0]....
.L_762:
        /*002c*/ 	.word	0x00002e20


	//----- nvinfo : EIATTR_COOP_GROUP_MASK_REGIDS
	.align		4
.L_763:
        /*0030*/ 	.byte	0x04, 0x29
        /*0032*/ 	.short	(.L_765 - .L_764)


	//   ....[0]....
.L_764:
        /*0034*/ 	.word	0xffffffff


	//   ....[1]....
        /*0038*/ 	.word	0xffffffff


	//   ....[2]....
        /*003c*/ 	.word	0xffffffff


	//   ....[3]....
        /*0040*/ 	.word	0xffffffff


	//   ....[4]....
        /*0044*/ 	.word	0xffffffff


	//   ....[5]....
        /*0048*/ 	.word	0xffffffff


	//   ....[6]....
        /*004c*/ 	.word	0xffffffff


	//   ....[7]....
        /*0050*/ 	.word	0xffffffff


	//   ....[8]....
        /*0054*/ 	.word	0xffffffff


	//   ....[9]....
        /*0058*/ 	.word	0xffffffff


	//----- nvinfo : EIATTR_COOP_GROUP_INSTR_OFFSETS
	.align		4
.L_765:
        /*005c*/ 	.byte	0x04, 0x28
        /*005e*/ 	.short	(.L_767 - .L_766)


	//   ....[0]....
.L_766:
        /*0060*/ 	.word	0x00002bb0


	//   ....[1]....
        /*0064*/ 	.word	0x00002bf0


	//   ....[2]....
        /*0068*/ 	.word	0x00002c90


	//   ....[3]....
        /*006c*/ 	.word	0x00002cc0


	//   ....[4]....
        /*0070*/ 	.word	0x00002d00


	//   ....[5]....
        /*0074*/ 	.word	0x00002d20


	//   ....[6]....
        /*0078*/ 	.word	0x00002d50


	//   ....[7]....
        /*007c*/ 	.word	0x00002d70


	//   ....[8]....
        /*0080*/ 	.word	0x00002dc0


	//   ....[9]....
        /*0084*/ 	.word	0x00002dd0


	//----- nvinfo : EIATTR_VRC_CTA_INIT_COUNT
	.align		4
.L_767:
        /*0088*/ 	.byte	0x02, 0x4a
	.zero		1
	.zero		1


	//----- nvinfo : EIATTR_EXIT_INSTR_OFFSETS
	.align		4
        /*008c*/ 	.byte	0x04, 0x1c
        /*008e*/ 	.short	(.L_769 - .L_768)


	//   ....[0]....
.L_768:
        /*0090*/ 	.word	0x00006120


	//   ....[1]....
        /*0094*/ 	.word	0x00006250


	//   ....[2]....
        /*0098*/ 	.word	0x00006760


	//   ....[3]....
        /*009c*/ 	.word	0x00006d10


	//----- nvinfo : EIATTR_MAX_THREADS
	.align		4
.L_769:
        /*00a0*/ 	.byte	0x04, 0x05
        /*00a2*/ 	.short	(.L_771 - .L_770)
.L_770:
        /*00a4*/ 	.word	0x00000080
        /*00a8*/ 	.word	0x00000001
        /*00ac*/ 	.word	0x00000001


	//----- nvinfo : EIATTR_CRS_STACK_SIZE
	.align		4
.L_771:
        /*00b0*/ 	.byte	0x04, 0x1e
        /*00b2*/ 	.short	(.L_773 - .L_772)
.L_772:
        /*00b4*/ 	.word	0x00000000


	//----- nvinfo : EIATTR_CBANK_PARAM_SIZE
	.align		4
.L_773:
        /*00b8*/ 	.byte	0x03, 0x19
        /*00ba*/ 	.short	0x00b8


	//----- nvinfo : EIATTR_PARAM_CBANK
	.align		4
        /*00bc*/ 	.byte	0x04, 0x0a
        /*00be*/ 	.short	(.L_775 - .L_774)
	.align		4
.L_774:
        /*00c0*/ 	.word	index@(.nv.constant0._Z35group_norm_nhwc_bwd_one_pass_kernelI11Fp16IOFp32WLi256ELi8ELi128EEv26Group_norm_nhwc_bwd_params)
        /*00c4*/ 	.short	0x0380
        /*00c6*/ 	.short	0x00b8


	//----- nvinfo : EIATTR_SW_WAR
	.align		4
.L_775:
        /*00c8*/ 	.byte	0x04, 0x36
        /*00ca*/ 	.short	(.L_777 - .L_776)
.L_776:
        /*00cc*/ 	.word	0x00000008
.L_777:


//--------------------- .nv.info._Z35group_norm_nhwc_bwd_one_pass_kernelI11Fp16IOFp32WLi512ELi8ELi128EEv26Group_norm_nhwc_bwd_params --------------------------
	.section	.nv.info._Z35group_norm_nhwc_bwd_one_pass_kernelI11Fp16IOFp32WLi512ELi8ELi128EEv26Group_norm_nhwc_bwd_params,"",@"SHT_CUDA_INFO"
	.sectionflags	@""
	.align	4


	//----- nvinfo : EIATTR_CUDA_API_VERSION
	.align		4
        /*0000*/ 	.byte	0x04, 0x37
        /*0002*/ 	.short	(.L_779 - .L_778)
.L_778:
        /*0004*/ 	.word	0x00000082


	//----- nvinfo : EIATTR_KPARAM_INFO
	.align		4
.L_779:
        /*0008*/ 	.byte	0x04, 0x17
        /*000a*/ 	.short	(.L_781 - .L_780)
.L_780:
        /*000c*/ 	.word	0x00000000
        /*0010*/ 	.short	0x0000
        /*0012*/ 	.short	0x0000
        /*0014*/ 	.byte	0x00, 0xf0, 0xe1, 0x02


	//----- nvinfo : EIATTR_SPARSE_MMA_MASK
	.align		4
.L_781:
        /*0018*/ 	.byte	0x03, 0x50
        /*001a*/ 	.short	0x0000


	//----- nvinfo : EIATTR_MAXREG_COUNT
	.align		4
        /*001c*/ 	.byte	0x03, 0x1b
        /*001e*/ 	.short	0x00ff


	//----- nvinfo : EIATTR_NUM_BARRIERS
	.align		4
        /*0020*/ 	.byte	0x02, 0x4c
        /*0022*/ 	.byte	0x01
	.zero		1


	//----- nvinfo : EIATTR_MERCURY_ISA_VERSION
	.align		4
        /*0024*/ 	.byte	0x03, 0x5f
        /*0026*/ 	.short	0x0101


	//----- nvinfo : EIATTR_COOP_GROUP_MASK_REGIDS
	.align		4
        /*0028*/ 	.byte	0x04, 0x29
        /*002a*/ 	.short	(.L_783 - .L_782)


	//   ....[0]....
.L_782:
        /*002c*/ 	.word	0xffffffff


	//   ....[1]....
        /*0030*/ 	.word	0xffffffff


	//   ....[2]....
        /*0034*/ 	.word	0xffffffff


	//   ....[3]....
        /*0038*/ 	.word	0xffffffff


	//   ....[4]....
        /*003c*/ 	.word	0xffffffff


	//   ....[5]....
        /*0040*/ 	.word	0xffffffff


	//   ....[6]....
        /*0044*/ 	.word	0xffffffff


	//   ....[7]....
        /*0048*/ 	.word	0xffffffff


	//   ....[8]....
        /*004c*/ 	.word	0xffffffff


	//   ....[9]....
        /*0050*/ 	.word	0xffffffff


	//----- nvinfo : EIATTR_COOP_GROUP_INSTR_OFFSETS
	.align		4
.L_783:
        /*0054*/ 	.byte	0x04, 0x28
        /*0056*/ 	.short	(.L_785 - .L_784)


	//   ....[0]....
.L_784:
        /*0058*/ 	.word	0x000052b0


	//   ....[1]....
        /*005c*/ 	.word	0x000052f0


	//   ....[2]....
        /*0060*/ 	.word	0x00005360


	//   ....[3]....
        /*0064*/ 	.word	0x00005380


	//   ....[4]....
        /*0068*/ 	.word	0x000053b0


	//   ....[5]....
        /*006c*/ 	.word	0x000053d0


	//   ....[6]....
        /*0070*/ 	.word	0x00005400


	//   ....[7]....
        /*0074*/ 	.word	0x00005420


	//   ....[8]....
        /*0078*/ 	.word	0x00005470


	//   ....[9]....
        /*007c*/ 	.word	0x00005480


	//----- nvinfo : EIATTR_VRC_CTA_INIT_COUNT
	.align		4
.L_785:
        /*0080*/ 	.byte	0x02, 0x4a
	.zero		1
	.zero		1


	//----- nvinfo : EIATTR_EXIT_INSTR_OFFSETS
	.align		4
        /*0084*/ 	.byte	0x04, 0x1c
        /*0086*/ 	.short	(.L_787 - .L_786)


	//   ....[0]....
.L_786:
        /*0088*/ 	.word	0x0000a170


	//   ....[1]....
        /*008c*/ 	.word	0x0000a2a0


	//   ....[2]....
        /*0090*/ 	.word	0x0000a7b0


	//   ....[3]....
        /*0094*/ 	.word	0x0000ad60


	//----- nvinfo : EIATTR_MAX_THREADS
	.align		4
.L_787:
        /*0098*/ 	.byte	0x04, 0x05
        /*009a*/ 	.short	(.L_789 - .L_788)
.L_788:
        /*009c*/ 	.word	0x00000080
        /*00a0*/ 	.word	0x00000001
        /*00a4*/ 	.word	0x00000001


	//----- nvinfo : EIATTR_CRS_STACK_SIZE
	.align		4
.L_789:
        /*00a8*/ 	.byte	0x04, 0x1e
        /*00aa*/ 	.short	(.L_791 - .L_790)
.L_790:
        /*00ac*/ 	.word	0x00000000


	//----- nvinfo : EIATTR_CBANK_PARAM_SIZE
	.align		4
.L_791:
        /*00b0*/ 	.byte	0x03, 0x19
        /*00b2*/ 	.short	0x00b8


	//----- nvinfo : EIATTR_PARAM_CBANK
	.align		4
        /*00b4*/ 	.byte	0x04, 0x0a
        /*00b6*/ 	.short	(.L_793 - .L_792)
	.align		4
.L_792:
        /*00b8*/ 	.word	index@(.nv.constant0._Z35group_norm_nhwc_bwd_one_pass_kernelI11Fp16IOFp32WLi512ELi8ELi128EEv26Group_norm_nhwc_bwd_params)
        /*00bc*/ 	.short	0x0380
        /*00be*/ 	.short	0x00b8


	//----- nvinfo : EIATTR_SW_WAR
	.align		4
.L_793:
        /*00c0*/ 	.byte	0x04, 0x36
        /*00c2*/ 	.short	(.L_795 - .L_794)
.L_794:
        /*00c4*/ 	.word	0x00000008
.L_795:


//--------------------- .nv.info._Z35group_norm_nhwc_bwd_one_pass_kernelI11Fp16IOBf16WLi64ELi8ELi128EEv26Group_norm_nhwc_bwd_params --------------------------
	.section	.nv.info._Z35group_norm_nhwc_bwd_one_pass_kernelI11Fp16IOBf16WLi64ELi8ELi128EEv26Group_norm_nhwc_bwd_params,"",@"SHT_CUDA_INFO"
	.sectionflags	@""
	.align	4


	//----- nvinfo : EIATTR_CUDA_API_VERSION
	.align		4
        /*0000*/ 	.byte	0x04, 0x37
        /*0002*/ 	.short	(.L_797 - .L_796)
.L_796:
        /*0004*/ 	.word	0x00000082


	//----- nvinfo : EIATTR_KPARAM_INFO
	.align		4
.L_797:
        /*0008*/ 	.byte	0x04, 0x17
        /*000a*/ 	.short	(.L_799 - .L_798)
.L_798:
        /*000c*/ 	.word	0x00000000
        /*0010*/ 	.short	0x0000
        /*0012*/ 	.short	0x0000
        /*0014*/ 	.byte	0x00, 0xf0, 0xe1, 0x02


	//----- nvinfo : EIATTR_SPARSE_MMA_MASK
	.align		4
.L_799:
        /*0018*/ 	.byte	0x03, 0x50
        /*001a*/ 	.short	0x0000


	//----- nvinfo : EIATTR_MAXREG_COUNT
	.align		4
        /*001c*/ 	.byte	0x03, 0x1b
        /*001e*/ 	.short	0x00ff


	//----- nvinfo : EIATTR_NUM_BARRIERS
	.align		4
        /*0020*/ 	.byte	0x02, 0x4c
        /*0022*/ 	.byte	0x01
	.zero		1


	//----- nvinfo : EIATTR_MERCURY_ISA_VERSION
	.align		4
        /*0024*/ 	.byte	0x03, 0x5f
        /*0026*/ 	.short	0x0101


	//----- nvinfo : EIATTR_INT_WARP_WIDE_INSTR_OFFSETS
	.align		4
        /*0028*/ 	.byte	0x04, 0x31
        /*002a*/ 	.short	(.L_801 - .L_800)


	//   ....[0]....
.L_800:
        /*002c*/ 	.word	0x000022b0


	//   ....[1]....
        /*0030*/ 	.word	0x000022e0


	//   ....[2]....
        /*0034*/ 	.word	0x000022f0


	//   ....[3]....
        /*0038*/ 	.word	0x00002340


	//   ....[4]....
        /*003c*/ 	.word	0x000024d0


	//   ....[5]....
        /*0040*/ 	.word	0x00002520


	//   ....[6]....
        /*0044*/ 	.word	0x00002530


	//   ....[7]....
        /*0048*/ 	.word	0x00002580


	//----- nvinfo : EIATTR_COOP_GROUP_MASK_REGIDS
	.align		4
.L_801:
        /*004c*/ 	.byte	0x04, 0x29
        /*004e*/ 	.short	(.L_803 - .L_802)


	//   ....[0]....
.L_802:
        /*0050*/ 	.word	0xffffffff


	//   ....[1]....
        /*0054*/ 	.word	0xffffffff


	//   ....[2]....
        /*0058*/ 	.word	0xffffffff


	//   ....[3]....
        /*005c*/ 	.word	0xffffffff


	//   ....[4]....
        /*0060*/ 	.word	0xffffffff


	//   ....[5]....
        /*0064*/ 	.word	0xffffffff


	//   ....[6]....
        /*0068*/ 	.word	0xffffffff


	//   ....[7]....
        /*006c*/ 	.word	0xffffffff


	//   ....[8]....
        /*0070*/ 	.word	0xffffffff


	//   ....[9]....
        /*0074*/ 	.word	0xffffffff


	//----- nvinfo : EIATTR_COOP_GROUP_INSTR_OFFSETS
	.align		4
.L_803:
        /*0078*/ 	.byte	0x04, 0x28
        /*007a*/ 	.short	(.L_805 - .L_804)


	//   ....[0]....
.L_804:
        /*007c*/ 	.word	0x00001050


	//   ....[1]....
        /*0080*/ 	.word	0x00001090


	//   ....[2]....
        /*0084*/ 	.word	0x000010f0


	//   ....[3]....
        /*0088*/ 	.word	0x00001110


	//   ....[4]....
        /*008c*/ 	.word	0x00001140


	//   ....[5]....
        /*0090*/ 	.word	0x00001160


	//   ....[6]....
        /*0094*/ 	.word	0x00001190


	//   ....[7]....
        /*0098*/ 	.word	0x000011b0


	//   ....[8]....
        /*009c*/ 	.word	0x00001200


	//   ....[9]....
        /*00a0*/ 	.word	0x00001210


	//----- nvinfo : EIATTR_VRC_CTA_INIT_COUNT
	.align		4
.L_805:
        /*00a4*/ 	.byte	0x02, 0x4a
	.zero		1
	.zero		1


	//----- nvinfo : EIATTR_EXIT_INSTR_OFFSETS
	.align		4
        /*00a8*/ 	.byte	0x04, 0x1c
        /*00aa*/ 	.short	(.L_807 - .L_806)


	//   ....[0]....
.L_806:
        /*00ac*/ 	.word	0x00003480


	//   ....[1]....
        /*00b0*/ 	.word	0x000035b0


	//   ....[2]....
        /*00b4*/ 	.word	0x00003ac0


	//   ....[3]....
        /*00b8*/ 	.word	0x000040c0


	//----- nvinfo : EIATTR_MAX_THREADS
	.align		4
.L_807:
        /*00bc*/ 	.byte	0x04, 0x05
        /*00be*/ 	.short	(.L_809 - .L_808)
.L_808:
        /*00c0*/ 	.word	0x00000080
        /*00c4*/ 	.word	0x00000001
        /*00c8*/ 	.word	0x00000001


	//----- nvinfo : EIATTR_CRS_STACK_SIZE
	.align		4
.L_809:
        /*00cc*/ 	.byte	0x04, 0x1e
        /*00ce*/ 	.short	(.L_811 - .L_810)
.L_810:
        /*00d0*/ 	.word	0x00000000


	//----- nvinfo : EIATTR_CBANK_PARAM_SIZE
	.align		4
.L_811:
        /*00d4*/ 	.byte	0x03, 0x19
        /*00d6*/ 	.short	0x00b8


	//----- nvinfo : EIATTR_PARAM_CBANK
	.align		4
        /*00d8*/ 	.byte	0x04, 0x0a
        /*00da*/ 	.short	(.L_813 - .L_812)
	.align		4
.L_812:
        /*00dc*/ 	.word	index@(.nv.constant0._Z35group_norm_nhwc_bwd_one_pass_kernelI11Fp16IOBf16WLi64ELi8ELi128EEv26Group_norm_nhwc_bwd_params)
        /*00e0*/ 	.short	0x0380
        /*00e2*/ 	.short	0x00b8


	//----- nvinfo : EIATTR_SW_WAR
	.align		4
.L_813:
        /*00e4*/ 	.byte	0x04, 0x36
        /*00e6*/ 	.short	(.L_815 - .L_814)
.L_814:
        /*00e8*/ 	.word	0x00000008
.L_815:


//--------------------- .nv.info._Z35group_norm_nhwc_bwd_one_pass_kernelI11Fp16IOBf16WLi128ELi8ELi128EEv26Group_norm_nhwc_bwd_params --------------------------
	.section	.nv.info._Z35group_norm_nhwc_bwd_one_pass_kernelI11Fp16IOBf16WLi128ELi8ELi128EEv26Group_norm_nhwc_bwd_params,"",@"SHT_CUDA_INFO"
	.sectionflags	@""
	.align	4


	//----- nvinfo : EIATTR_CUDA_API_VERSION
	.align		4
        /*0000*/ 	.byte	0x04, 0x37
        /*0002*/ 	.short	(.L_817 - .L_816)
.L_816:
        /*0004*/ 	.word	0x00000082


	//----- nvinfo : EIATTR_KPARAM_INFO
	.align		4
.L_817:
        /*0008*/ 	.byte	0x04, 0x17
        /*000a*/ 	.short	(.L_819 - .L_818)
.L_818:
        /*000c*/ 	.word	0x00000000
        /*0010*/ 	.short	0x0000
        /*0012*/ 	.short	0x0000
        /*0014*/ 	.byte	0x00, 0xf0, 0xe1, 0x02


	//----- nvinfo : EIATTR_SPARSE_MMA_MASK
	.align		4
.L_819:
        /*0018*/ 	.byte	0x03, 0x50
        /*001a*/ 	.short	0x0000


	//----- nvinfo : EIATTR_MAXREG_COUNT
	.align		4
        /*001c*/ 	.byte	0x03, 0x1b
        /*001e*/ 	.short	0x00ff


	//----- nvinfo : EIATTR_NUM_BARRIERS
	.align		4
        /*0020*/ 	.byte	0x02, 0x4c
        /*0022*/ 	.byte	0x01
	.zero		1


	//----- nvinfo : EIATTR_MERCURY_ISA_VERSION
	.align		4
        /*0024*/ 	.byte	0x03, 0x5f
        /*0026*/ 	.short	0x0101


	//----- nvinfo : EIATTR_INT_WARP_WIDE_INSTR_OFFSETS
	.align		4
        /*0028*/ 	.byte	0x04, 0x31
        /*002a*/ 	.short	(.L_821 - .L_820)


	//   ....[0]....
.L_820:
        /*002c*/ 	.word	0x00002c10


	//   ....[1]....
        /*0030*/ 	.word	0x00002c30


	//   ....[2]....
        /*0034*/ 	.word	0x00002c60


	//   ....[3]....
        /*0038*/ 	.word	0x00002cb0


	//   ....[4]....
        /*003c*/ 	.word	0x00002e30


	//   ....[5]....
        /*0040*/ 	.word	0x00002e80


	//   ....[6]....
        /*0044*/ 	.word	0x00002e90


	//   ....[7]....
        /*0048*/ 	.word	0x00002ee0


	//----- nvinfo : EIATTR_COOP_GROUP_MASK_REGIDS
	.align		4
.L_821:
        /*004c*/ 	.byte	0x04, 0x29
        /*004e*/ 	.short	(.L_823 - .L_822)


	//   ....[0]....
.L_822:
        /*0050*/ 	.word	0xffffffff


	//   ....[1]....
        /*0054*/ 	.word	0xffffffff


	//   ....[2]....
        /*0058*/ 	.word	0xffffffff


	//   ....[3]....
        /*005c*/ 	.word	0xffffffff


	//   ....[4]....
        /*0060*/ 	.word	0xffffffff


	//   ....[5]....
        /*0064*/ 	.word	0xffffffff


	//   ....[6]....
        /*0068*/ 	.word	0xffffffff


	//   ....[7]....
        /*006c*/ 	.word	0xffffffff


	//   ....[8]....
        /*0070*/ 	.word	0xffffffff


	//   ....[9]....
        /*0074*/ 	.word	0xffffffff


	//----- nvinfo : EIATTR_COOP_GROUP_INSTR_OFFSETS
	.align		4
.L_823:
        /*0078*/ 	.byte	0x04, 0x28
        /*007a*/ 	.short	(.L_825 - .L_824)


	//   ....[0]....
.L_824:
        /*007c*/ 	.word	0x000019e0


	//   ....[1]....
        /*0080*/ 	.word	0x00001a10


	//   ....[2]....
        /*0084*/ 	.word	0x00001a50


	//   ....[3]....
        /*0088*/ 	.word	0x00001a70


	//   ....[4]....
        /*008c*/ 	.word	0x00001aa0


	//   ....[5]....
        /*0090*/ 	.word	0x00001ac0


	//   ....[6]....
        /*0094*/ 	.word	0x00001af0


	//   ....[7]....
        /*0098*/ 	.word	0x00001b10


	//   ....[8]....
        /*009c*/ 	.word	0x00001b60


	//   ....[9]....
        /*00a0*/ 	.word	0x00001b70


	//----- nvinfo : EIATTR_VRC_CTA_INIT_COUNT
	.align		4
.L_825:
        /*00a4*/ 	.byte	0x02, 0x4a
	.zero		1
	.zero		1


	//----- nvinfo : EIATTR_EXIT_INSTR_OFFSETS
	.align		4
        /*00a8*/ 	.byte	0x04, 0x1c
        /*00aa*/ 	.short	(.L_827 - .L_826)


	//   ....[0]....
.L_826:
        /*00ac*/ 	.word	0x00004450


	//   ....[1]....
        /*00b0*/ 	.word	0x00004580


	//   ....[2]....
        /*00b4*/ 	.word	0x00004ab0


	//   ....[3]....
        /*00b8*/ 	.word	0x000050b0


	//----- nvinfo : EIATTR_MAX_THREADS
	.align		4
.L_827:
        /*00bc*/ 	.byte	0x04, 0x05
        /*00be*/ 	.short	(.L_829 - .L_828)
.L_828:
        /*00c0*/ 	.word	0x00000080
        /*00c4*/ 	.word	0x00000001
        /*00c8*/ 	.word	0x00000001


	//----- nvinfo : EIATTR_CRS_STACK_SIZE
	.align		4
.L_829:
        /*00cc*/ 	.byte	0x04, 0x1e
        /*00ce*/ 	.short	(.L_831 - .L_830)
.L_830:
        /*00d0*/ 	.word	0x00000000


	//----- nvinfo : EIATTR_CBANK_PARAM_SIZE
	.align		4
.L_831:
        /*00d4*/ 	.byte	0x03, 0x19
        /*00d6*/ 	.short	0x00b8


	//----- nvinfo : EIATTR_PARAM_CBANK
	.align		4
        /*00d8*/ 	.byte	0x04, 0x0a
        /*00da*/ 	.short	(.L_833 - .L_832)
	.align		4
.L_832:
        /*00dc*/ 	.word	index@(.nv.constant0._Z35group_norm_nhwc_bwd_one_pass_kernelI11Fp16IOBf16WLi128ELi8ELi128EEv26Group_norm_nhwc_bwd_params)
        /*00e0*/ 	.short	0x0380
        /*00e2*/ 	.short	0x00b8


	//----- nvinfo : EIATTR_SW_WAR
	.align		4
.L_833:
        /*00e4*/ 	.byte	0x04, 0x36
        /*00e6*/ 	.short	(.L_835 - .L_834)
.L_834:
        /*00e8*/ 	.word	0x00000008
.L_835:


//--------------------- .nv.info._Z35group_norm_nhwc_bwd_one_pass_kernelI11Fp16IOBf16WLi256ELi8ELi128EEv26Group_norm_nhwc_bwd_params --------------------------
	.section	.nv.info._Z35group_norm_nhwc_bwd_one_pass_kernelI11Fp16IOBf16WLi256ELi8ELi128EEv26Group_norm_nhwc_bwd_params,"",@"SHT_CUDA_INFO"
	.sectionflags	@""
	.align	4


	//----- nvinfo : EIATTR_CUDA_API_VERSION
	.align		4
        /*0000*/ 	.byte	0x04, 0x37
        /*0002*/ 	.short	(.L_837 - .L_836)
.L_836:
        /*0004*/ 	.word	0x00000082


	//----- nvinfo : EIATTR_KPARAM_INFO
	.align		4
.L_837:
        /*0008*/ 	.byte	0x04, 0x17
        /*000a*/ 	.short	(.L_839 - .L_838)
.L_838:
        /*000c*/ 	.word	0x00000000
        /*0010*/ 	.short	0x0000
        /*0012*/ 	.short	0x0000
        /*0014*/ 	.byte	0x00, 0xf0, 0xe1, 0x02


	//----- nvinfo : EIATTR_SPARSE_MMA_MASK
	.align		4
.L_839:
        /*0018*/ 	.byte	0x03, 0x50
        /*001a*/ 	.short	0x0000


	//----- nvinfo : EIATTR_MAXREG_COUNT
	.align		4
        /*001c*/ 	.byte	0x03, 0x1b
        /*001e*/ 	.short	0x00ff


	//----- nvinfo : EIATTR_NUM_BARRIERS
	.align		4
        /*0020*/ 	.byte	0x02, 0x4c
        /*0022*/ 	.byte	0x01
	.zero		1


	//----- nvinfo : EIATTR_MERCURY_ISA_VERSION
	.align		4
        /*0024*/ 	.byte	0x03, 0x5f
        /*0026*/ 	.short	0x0101


	//----- nvinfo : EIATTR_INT_WARP_WIDE_INSTR_OFFSETS
	.align		4
        /*0028*/ 	.byte	0x04, 0x31
        /*002a*/ 	.short	(.L_841 - .L_840)


	//   ....[0]....
.L_840:
        /*002c*/ 	.word	0x00002eb0


	//----- nvinfo : EIATTR_COOP_GROUP_MASK_REGIDS
	.align		4
.L_841:
        /*0030*/ 	.byte	0x04, 0x29
        /*0032*/ 	.short	(.L_843 - .L_842)


	//   ....[0]....
.L_842:
        /*0034*/ 	.word	0xffffffff


	//   ....[1]....
        /*0038*/ 	.word	0xffffffff


	//   ....[2]....
        /*003c*/ 	.word	0xffffffff


	//   ....[3]....
        /*0040*/ 	.word	0xffffffff


	//   ....[4]....
        /*0044*/ 	.word	0xffffffff


	//   ....[5]....
        /*0048*/ 	.word	0xffffffff


	//   ....[6]....
        /*004c*/ 	.word	0xffffffff


	//   ....[7]....
        /*0050*/ 	.word	0xffffffff


	//   ....[8]....
        /*0054*/ 	.word	0xffffffff


	//   ....[9]....
        /*0058*/ 	.word	0xffffffff


	//----- nvinfo : EIATTR_COOP_GROUP_INSTR_OFFSETS
	.align		4
.L_843:
        /*005c*/ 	.byte	0x04, 0x28
        /*005e*/ 	.short	(.L_845 - .L_844)


	//   ....[0]....
.L_844:
        /*0060*/ 	.word	0x00002c40


	//   ....[1]....
        /*0064*/ 	.word	0x00002c80


	//   ....[2]....
        /*0068*/ 	.word	0x00002d20


	//   ....[3]....
        /*006c*/ 	.word	0x00002d50


	//   ....[4]....
        /*0070*/ 	.word	0x00002d90


	//   ....[5]....
        /*0074*/ 	.word	0x00002db0


	//   ....[6]....
        /*0078*/ 	.word	0x00002de0


	//   ....[7]....
        /*007c*/ 	.word	0x00002e00


	//   ....[8]....
        /*0080*/ 	.word	0x00002e50


	//   ....[9]....
        /*0084*/ 	.word	0x00002e60


	//----- nvinfo : EIATTR_VRC_CTA_INIT_COUNT
	.align		4
.L_845:
        /*0088*/ 	.byte	0x02, 0x4a
	.zero		1
	.zero		1


	//----- nvinfo : EIATTR_EXIT_INSTR_OFFSETS
	.align		4
        /*008c*/ 	.byte	0x04, 0x1c
        /*008e*/ 	.short	(.L_847 - .L_846)


	//   ....[0]....
.L_846:
        /*0090*/ 	.word	0x000061b0


	//   ....[1]....
        /*0094*/ 	.word	0x000062e0


	//   ....[2]....
        /*0098*/ 	.word	0x00006810


	//   ....[3]....
        /*009c*/ 	.word	0x00006e10


	//----- nvinfo : EIATTR_MAX_THREADS
	.align		4
.L_847:
        /*00a0*/ 	.byte	0x04, 0x05
        /*00a2*/ 	.short	(.L_849 - .L_848)
.L_848:
        /*00a4*/ 	.word	0x00000080
        /*00a8*/ 	.word	0x00000001
        /*00ac*/ 	.word	0x00000001


	//----- nvinfo : EIATTR_CRS_STACK_SIZE
	.align		4
.L_849:
        /*00b0*/ 	.byte	0x04, 0x1e
        /*00b2*/ 	.short	(.L_851 - .L_850)
.L_850:
        /*00b4*/ 	.word	0x00000000


	//----- nvinfo : EIATTR_CBANK_PARAM_SIZE
	.align		4
.L_851:
        /*00b8*/ 	.byte	0x03, 0x19
        /*00ba*/ 	.short	0x00b8


	//----- nvinfo : EIATTR_PARAM_CBANK
	.align		4
        /*00bc*/ 	.byte	0x04, 0x0a
        /*00be*/ 	.short	(.L_853 - .L_852)
	.align		4
.L_852:
        /*00c0*/ 	.word	index@(.nv.constant0._Z35group_norm_nhwc_bwd_one_pass_kernelI11Fp16IOBf16WLi256ELi8ELi128EEv26Group_norm_nhwc_bwd_params)
        /*00c4*/ 	.short	0x0380
        /*00c6*/ 	.short	0x00b8


	//----- nvinfo : EIATTR_SW_WAR
	.align		4
.L_853:
        /*00c8*/ 	.byte	0x04, 0x36
        /*00ca*/ 	.short	(.L_855 - .L_854)
.L_854:
        /*00cc*/ 	.word	0x00000008
.L_855:


//--------------------- .nv.info._Z35group_norm_nhwc_bwd_one_pass_kernelI11Fp16IOBf16WLi512ELi8ELi128EEv26Group_norm_nhwc_bwd_params --------------------------
	.section	.nv.info._Z35group_norm_nhwc_bwd_one_pass_kernelI11Fp16IOBf16WLi512ELi8ELi128EEv26Group_norm_nhwc_bwd_params,"",@"SHT_CUDA_INFO"
	.sectionflags	@""
	.align	4


	//----- nvinfo : EIATTR_CUDA_API_VERSION
	.align		4
        /*0000*/ 	.byte	0x04, 0x37
        /*0002*/ 	.short	(.L_857 - .L_856)
.L_856:
        /*0004*/ 	.word	0x00000082


	//----- nvinfo : EIATTR_KPARAM_INFO
	.align		4
.L_857:
        /*0008*/ 	.byte	0x04, 0x17
        /*000a*/ 	.short	(.L_859 - .L_858)
.L_858:
        /*000c*/ 	.word	0x00000000
        /*0010*/ 	.short	0x0000
        /*0012*/ 	.short	0x0000
        /*0014*/ 	.byte	0x00, 0xf0, 0xe1, 0x02


	//----- nvinfo : EIATTR_SPARSE_MMA_MASK
	.align		4
.L_859:
        /*0018*/ 	.byte	0x03, 0x50
        /*001a*/ 	.short	0x0000


	//----- nvinfo : EIATTR_MAXREG_COUNT
	.align		4
        /*001c*/ 	.byte	0x03, 0x1b
        /*001e*/ 	.short	0x00ff


	//----- nvinfo : EIATTR_NUM_BARRIERS
	.align		4
        /*0020*/ 	.byte	0x02, 0x4c
        /*0022*/ 	.byte	0x01
	.zero		1


	//----- nvinfo : EIATTR_MERCURY_ISA_VERSION
	.align		4
        /*0024*/ 	.byte	0x03, 0x5f
        /*0026*/ 	.short	0x0101


	//----- nvinfo : EIATTR_INT_WARP_WIDE_INSTR_OFFSETS
	.align		4
        /*0028*/ 	.byte	0x04, 0x31
        /*002a*/ 	.short	(.L_861 - .L_860)


	//   ....[0]....
.L_860:
        /*002c*/ 	.word	0x000065a0


	//   ....[1]....
        /*0030*/ 	.word	0x000065d0


	//   ....[2]....
        /*0034*/ 	.word	0x000065e0


	//   ....[3]....
        /*0038*/ 	.word	0x00006630


	//   ....[4]....
        /*003c*/ 	.word	0x000067c0


	//   ....[5]....
        /*0040*/ 	.word	0x00006810


	//   ....[6]....
        /*0044*/ 	.word	0x00006820


	//   ....[7]....
        /*0048*/ 	.word	0x00006870


	//----- nvinfo : EIATTR_COOP_GROUP_MASK_REGIDS
	.align		4
.L_861:
        /*004c*/ 	.byte	0x04, 0x29
        /*004e*/ 	.short	(.L_863 - .L_862)


	//   ....[0]....
.L_862:
        /*0050*/ 	.word	0xffffffff


	//   ....[1]....
        /*0054*/ 	.word	0xffffffff


	//   ....[2]....
        /*0058*/ 	.word	0xffffffff


	//   ....[3]....
        /*005c*/ 	.word	0xffffffff


	//   ....[4]....
        /*0060*/ 	.word	0xffffffff


	//   ....[5]....
        /*0064*/ 	.word	0xffffffff


	//   ....[6]....
        /*0068*/ 	.word	0xffffffff


	//   ....[7]....
        /*006c*/ 	.word	0xffffffff


	//   ....[8]....
        /*0070*/ 	.word	0xffffffff


	//   ....[9]....
        /*0074*/ 	.word	0xffffffff


	//----- nvinfo : EIATTR_COOP_GROUP_INSTR_OFFSETS
	.align		4
.L_863:
        /*0078*/ 	.byte	0x04, 0x28
        /*007a*/ 	.short	(.L_865 - .L_864)


	//   ....[0]....
.L_864:
        /*007c*/ 	.word	0x00005370


	//   ....[1]....
        /*0080*/ 	.word	0x000053a0


	//   ....[2]....
        /*0084*/ 	.word	0x000053f0


	//   ....[3]....
        /*0088*/ 	.word	0x00005410


	//   ....[4]....
        /*008c*/ 	.word	0x00005440


	//   ....[5]....
        /*0090*/ 	.word	0x00005460


	//   ....[6]....
        /*0094*/ 	.word	0x00005490


	//   ....[7]....
        /*0098*/ 	.word	0x000054b0


	//   ....[8]....
        /*009c*/ 	.word	0x00005500


	//   ....[9]....
        /*00a0*/ 	.word	0x00005510


	//----- nvinfo : EIATTR_VRC_CTA_INIT_COUNT
	.align		4
.L_865:
        /*00a4*/ 	.byte	0x02, 0x4a
	.zero		1
	.zero		1


	//----- nvinfo : EIATTR_EXIT_INSTR_OFFSETS
	.align		4
        /*00a8*/ 	.byte	0x04, 0x1c
        /*00aa*/ 	.short	(.L_867 - .L_866)


	//   ....[0]....
.L_866:
        /*00ac*/ 	.word	0x0000a490


	//   ....[1]....
        /*00b0*/ 	.word	0x0000a5c0


	//   ....[2]....
        /*00b4*/ 	.word	0x0000aaf0


	//   ....[3]....
        /*00b8*/ 	.word	0x0000b0f0


	//----- nvinfo : EIATTR_MAX_THREADS
	.align		4
.L_867:
        /*00bc*/ 	.byte	0x04, 0x05
        /*00be*/ 	.short	(.L_869 - .L_868)
.L_868:
        /*00c0*/ 	.word	0x00000080
        /*00c4*/ 	.word	0x00000001
        /*00c8*/ 	.word	0x00000001


	//----- nvinfo : EIATTR_CRS_STACK_SIZE
	.align		4
.L_869:
        /*00cc*/ 	.byte	0x04, 0x1e
        /*00ce*/ 	.short	(.L_871 - .L_870)
.L_870:
        /*00d0*/ 	.word	0x00000000


	//----- nvinfo : EIATTR_CBANK_PARAM_SIZE
	.align		4
.L_871:
        /*00d4*/ 	.byte	0x03, 0x19
        /*00d6*/ 	.short	0x00b8


	//----- nvinfo : EIATTR_PARAM_CBANK
	.align		4
        /*00d8*/ 	.byte	0x04, 0x0a
        /*00da*/ 	.short	(.L_873 - .L_872)
	.align		4
.L_872:
        /*00dc*/ 	.word	index@(.nv.constant0._Z35group_norm_nhwc_bwd_one_pass_kernelI11Fp16IOBf16WLi512ELi8ELi128EEv26Group_norm_nhwc_bwd_params)
        /*00e0*/ 	.short	0x0380
        /*00e2*/ 	.short	0x00b8


	//----- nvinfo : EIATTR_SW_WAR
	.align		4
.L_873:
        /*00e4*/ 	.byte	0x04, 0x36
        /*00e6*/ 	.short	(.L_875 - .L_874)
.L_874:
        /*00e8*/ 	.word	0x00000008
.L_875:


//--------------------- .nv.info._Z35group_norm_nhwc_bwd_one_pass_kernelI11Fp16IOFp16WLi64ELi8ELi128EEv26Group_norm_nhwc_bwd_params --------------------------
	.section	.nv.info._Z35group_norm_nhwc_bwd_one_pass_kernelI11Fp16IOFp16WLi64ELi8ELi128EEv26Group_norm_nhwc_bwd_params,"",@"SHT_CUDA_INFO"
	.sectionflags	@""
	.align	4


	//----- nvinfo : EIATTR_CUDA_API_VERSION
	.align		4
        /*0000*/ 	.byte	0x04, 0x37
        /*0002*/ 	.short	(.L_877 - .L_876)
.L_876:
        /*0004*/ 	.word	0x00000082


	//----- nvinfo : EIATTR_KPARAM_INFO
	.align		4
.L_877:
        /*0008*/ 	.byte	0x04, 0x17
        /*000a*/ 	.short	(.L_879 - .L_878)
.L_878:
        /*000c*/ 	.word	0x00000000
        /*0010*/ 	.short	0x0000
        /*0012*/ 	.short	0x0000
        /*0014*/ 	.byte	0x00, 0xf0, 0xe1, 0x02


	//----- nvinfo : EIATTR_SPARSE_MMA_MASK
	.align		4
.L_879:
        /*0018*/ 	.byte	0x03, 0x50
        /*001a*/ 	.short	0x0000


	//----- nvinfo : EIATTR_MAXREG_COUNT
	.align		4
        /*001c*/ 	.byte	0x03, 0x1b
        /*001e*/ 	.short	0x00ff


	//----- nvinfo : EIATTR_NUM_BARRIERS
	.align		4
        /*0020*/ 	.byte	0x02, 0x4c
        /*0022*/ 	.byte	0x01
	.zero		1


	//----- nvinfo : EIATTR_MERCURY_ISA_VERSION
	.align		4
        /*0024*/ 	.byte	0x03, 0x5f
        /*0026*/ 	.short	0x0101


	//----- nvinfo : EIATTR_INT_WARP_WIDE_INSTR_OFFSETS
	.align		4
        /*0028*/ 	.byte	0x04, 0x31
        /*002a*/ 	.short	(.L_881 - .L_880)


	//   ....[0]....
.L_880:
        /*002c*/ 	.word	0x000022b0


	//   ....[1]....
        /*0030*/ 	.word	0x000022e0


	//   ....[2]....
        /*0034*/ 	.word	0x000022f0


	//   ....[3]....
        /*0038*/ 	.word	0x00002340


	//   ....[4]....
        /*003c*/ 	.word	0x000024d0


	//   ....[5]....
        /*0040*/ 	.word	0x00002520


	//   ....[6]....
        /*0044*/ 	.word	0x00002530


	//   ....[7]....
        /*0048*/ 	.word	0x00002580


	//----- nvinfo : EIATTR_COOP_GROUP_MASK_REGIDS
	.align		4
.L_881:
        /*004c*/ 	.byte	0x04, 0x29
        /*004e*/ 	.short	(.L_883 - .L_882)


	//   ....[0]....
.L_882:
        /*0050*/ 	.word	0xffffffff


	//   ....[1]....
        /*0054*/ 	.word	0xffffffff


	//   ....[2]....
        /*0058*/ 	.word	0xffffffff


	//   ....[3]....
        /*005c*/ 	.word	0xffffffff


	//   ....[4]....
        /*0060*/ 	.word	0xffffffff


	//   ....[5]....
        /*0064*/ 	.word	0xffffffff


	//   ....[6]....
        /*0068*/ 	.word	0xffffffff


	//   ....[7]....
        /*006c*/ 	.word	0xffffffff


	//   ....[8]....
        /*0070*/ 	.word	0xffffffff


	//   ....[9]....
        /*0074*/ 	.word	0xffffffff


	//----- nvinfo : EIATTR_COOP_GROUP_INSTR_OFFSETS
	.align		4
.L_883:
        /*0078*/ 	.byte	0x04, 0x28
        /*007a*/ 	.short	(.L_885 - .L_884)


	//   ....[0]....
.L_884:
        /*007c*/ 	.word	0x00001050


	//   ....[1]....
        /*0080*/ 	.word	0x00001090


	//   ....[2]....
        /*0084*/ 	.word	0x000010f0


	//   ....[3]....
        /*0088*/ 	.word	0x00001110


	//   ....[4]....
        /*008c*/ 	.word	0x00001140


	//   ....[5]....
        /*0090*/ 	.word	0x00001160


	//   ....[6]....
        /*0094*/ 	.word	0x00001190


	//   ....[7]....
        /*0098*/ 	.word	0x000011b0


	//   ....[8]....
        /*009c*/ 	.word	0x00001200


	//   ....[9]....
        /*00a0*/ 	.word	0x00001210


	//----- nvinfo : EIATTR_VRC_CTA_INIT_COUNT
	.align		4
.L_885:
        /*00a4*/ 	.byte	0x02, 0x4a
	.zero		1
	.zero		1


	//----- nvinfo : EIATTR_EXIT_INSTR_OFFSETS
	.align		4
        /*00a8*/ 	.byte	0x04, 0x1c
        /*00aa*/ 	.short	(.L_887 - .L_886)


	//   ....[0]....
.L_886:
        /*00ac*/ 	.word	0x00003480


	//   ....[1]....
        /*00b0*/ 	.word	0x000035b0


	//   ....[2]....
        /*00b4*/ 	.word	0x00003ac0


	//   ....[3]....
        /*00b8*/ 	.word	0x000040c0


	//----- nvinfo : EIATTR_MAX_THREADS
	.align		4
.L_887:
        /*00bc*/ 	.byte	0x04, 0x05
        /*00be*/ 	.short	(.L_889 - .L_888)
.L_888:
        /*00c0*/ 	.word	0x00000080
        /*00c4*/ 	.word	0x00000001
        /*00c8*/ 	.word	0x00000001


	//----- nvinfo : EIATTR_CRS_STACK_SIZE
	.align		4
.L_889:
        /*00cc*/ 	.byte	0x04, 0x1e
        /*00ce*/ 	.short	(.L_891 - .L_890)
.L_890:
        /*00d0*/ 	.word	0x00000000


	//----- nvinfo : EIATTR_CBANK_PARAM_SIZE
	.align		4
.L_891:
        /*00d4*/ 	.byte	0x03, 0x19
        /*00d6*/ 	.short	0x00b8


	//----- nvinfo : EIATTR_PARAM_CBANK
	.align		4
        /*00d8*/ 	.byte	0x04, 0x0a
        /*00da*/ 	.short	(.L_893 - .L_892)
	.align		4
.L_892:
        /*00dc*/ 	.word	index@(.nv.constant0._Z35group_norm_nhwc_bwd_one_pass_kernelI11Fp16IOFp16WLi64ELi8ELi128EEv26Group_norm_nhwc_bwd_params)
        /*00e0*/ 	.short	0x0380
        /*00e2*/ 	.short	0x00b8


	//----- nvinfo : EIATTR_SW_WAR
	.align		4
.L_893:
        /*00e4*/ 	.byte	0x04, 0x36
        /*00e6*/ 	.short	(.L_895 - .L_894)
.L_894:
        /*00e8*/ 	.word	0x00000008
.L_895:


//--------------------- .nv.info._Z35group_norm_nhwc_bwd_one_pass_kernelI11Fp16IOFp16WLi128ELi8ELi128EEv26Group_norm_nhwc_bwd_params --------------------------
	.section	.nv.info._Z35group_norm_nhwc_bwd_one_pass_kernelI11Fp16IOFp16WLi128ELi8ELi128EEv26Group_norm_nhwc_bwd_params,"",@"SHT_CUDA_INFO"
	.sectionflags	@""
	.align	4


	//----- nvinfo : EIATTR_CUDA_API_VERSION
	.align		4
        /*0000*/ 	.byte	0x04, 0x37
        /*0002*/ 	.short	(.L_897 - .L_896)
.L_896:
        /*0004*/ 	.word	0x00000082


	//----- nvinfo : EIATTR_KPARAM_INFO
	.align		4
.L_897:
        /*0008*/ 	.byte	0x04, 0x17
        /*000a*/ 	.short	(.L_899 - .L_898)
.L_898:
        /*000c*/ 	.word	0x00000000
        /*0010*/ 	.short	0x0000
        /*0012*/ 	.short	0x0000
        /*0014*/ 	.byte	0x00, 0xf0, 0xe1, 0x02


	//----- nvinfo : EIATTR_SPARSE_MMA_MASK
	.align		4
.L_899:
        /*0018*/ 	.byte	0x03, 0x50
        /*001a*/ 	.short	0x0000


	//----- nvinfo : EIATTR_MAXREG_COUNT
	.align		4
        /*001c*/ 	.byte	0x03, 0x1b
        /*001e*/ 	.short	0x00ff


	//----- nvinfo : EIATTR_NUM_BARRIERS
	.align		4
        /*0020*/ 	.byte	0x02, 0x4c
        /*0022*/ 	.byte	0x01
	.zero		1


	//----- nvinfo : EIATTR_MERCURY_ISA_VERSION
	.align		4
        /*0024*/ 	.byte	0x03, 0x5f
        /*0026*/ 	.short	0x0101


	//----- nvinfo : EIATTR_INT_WARP_WIDE_INSTR_OFFSETS
	.align		4
        /*0028*/ 	.byte	0x04, 0x31
        /*002a*/ 	.short	(.L_901 - .L_900)


	//   ....[0]....
.L_900:
        /*002c*/ 	.word	0x00002c10


	//   ....[1]....
        /*0030*/ 	.word	0x00002c30


	//   ....[2]....
        /*0034*/ 	.word	0x00002c60


	//   ....[3]....
        /*0038*/ 	.word	0x00002cb0


	//   ....[4]....
        /*003c*/ 	.word	0x00002e30


	//   ....[5]....
        /*0040*/ 	.word	0x00002e80


	//   ....[6]....
        /*0044*/ 	.word	0x00002e90


	//   ....[7]....
        /*0048*/ 	.word	0x00002ee0


	//----- nvinfo : EIATTR_COOP_GROUP_MASK_REGIDS
	.align		4
.L_901:
        /*004c*/ 	.byte	0x04, 0x29
        /*004e*/ 	.short	(.L_903 - .L_902)


	//   ....[0]....
.L_902:
        /*0050*/ 	.word	0xffffffff


	//   ....[1]....
        /*0054*/ 	.word	0xffffffff


	//   ....[2]....
        /*0058*/ 	.word	0xffffffff


	//   ....[3]....
        /*005c*/ 	.word	0xffffffff


	//   ....[4]....
        /*0060*/ 	.word	0xffffffff


	//   ....[5]....
        /*0064*/ 	.word	0xffffffff


	//   ....[6]....
        /*0068*/ 	.word	0xffffffff


	//   ....[7]....
        /*006c*/ 	.word	0xffffffff


	//   ....[8]....
        /*0070*/ 	.word	0xffffffff


	//   ....[9]....
        /*0074*/ 	.word	0xffffffff


	//----- nvinfo : EIATTR_COOP_GROUP_INSTR_OFFSETS
	.align		4
.L_903:
        /*0078*/ 	.byte	0x04, 0x28
        /*007a*/ 	.short	(.L_905 - .L_904)


	//   ....[0]....
.L_904:
        /*007c*/ 	.word	0x000019e0


	//   ....[1]....
        /*0080*/ 	.word	0x00001a10


	//   ....[2]....
        /*0084*/ 	.word	0x00001a50


	//   ....[3]....
        /*0088*/ 	.word	0x00001a70


	//   ....[4]....
        /*008c*/ 	.word	0x00001aa0


	//   ....[5]....
        /*0090*/ 	.word	0x00001ac0


	//   ....[6]....
        /*0094*/ 	.word	0x00001af0


	//   ....[7]....
        /*0098*/ 	.word	0x00001b10


	//   ....[8]....
        /*009c*/ 	.word	0x00001b60


	//   ....[9]....
        /*00a0*/ 	.word	0x00001b70


	//----- nvinfo : EIATTR_VRC_CTA_INIT_COUNT
	.align		4
.L_905:
        /*00a4*/ 	.byte	0x02, 0x4a
	.zero		1
	.zero		1


	//----- nvinfo : EIATTR_EXIT_INSTR_OFFSETS
	.align		4
        /*00a8*/ 	.byte	0x04, 0x1c
        /*00aa*/ 	.short	(.L_907 - .L_906)


	//   ....[0]....
.L_906:
        /*00ac*/ 	.word	0x00004450


	//   ....[1]....
        /*00b0*/ 	.word	0x00004580


	//   ....[2]....
        /*00b4*/ 	.word	0x00004ab0


	//   ....[3]....
        /*00b8*/ 	.word	0x000050b0


	//----- nvinfo : EIATTR_MAX_THREADS
	.align		4
.L_907:
        /*00bc*/ 	.byte	0x04, 0x05
        /*00be*/ 	.short	(.L_909 - .L_908)
.L_908:
        /*00c0*/ 	.word	0x00000080
        /*00c4*/ 	.word	0x00000001
        /*00c8*/ 	.word	0x00000001


	//----- nvinfo : EIATTR_CRS_STACK_SIZE
	.align		4
.L_909:
        /*00cc*/ 	.byte	0x04, 0x1e
        /*00ce*/ 	.short	(.L_911 - .L_910)
.L_910:
        /*00d0*/ 	.word	0x00000000


	//----- nvinfo : EIATTR_CBANK_PARAM_SIZE
	.align		4
.L_911:
        /*00d4*/ 	.byte	0x03, 0x19
        /*00d6*/ 	.short	0x00b8


	//----- nvinfo : EIATTR_PARAM_CBANK
	.align		4
        /*00d8*/ 	.byte	0x04, 0x0a
        /*00da*/ 	.short	(.L_913 - .L_912)
	.align		4
.L_912:
        /*00dc*/ 	.word	index@(.nv.constant0._Z35group_norm_nhwc_bwd_one_pass_kernelI11Fp16IOFp16WLi128ELi8ELi128EEv26Group_norm_nhwc_bwd_params)
        /*00e0*/ 	.short	0x0380
        /*00e2*/ 	.short	0x00b8


	//----- nvinfo : EIATTR_SW_WAR
	.align		4
.L_913:
        /*00e4*/ 	.byte	0x04, 0x36
        /*00e6*/ 	.short	(.L_915 - .L_914)
.L_914:
        /*00e8*/ 	.word	0x00000008
.L_915:


//--------------------- .nv.info._Z35group_norm_nhwc_bwd_one_pass_kernelI11Fp16IOFp16WLi256ELi8ELi128EEv26Group_norm_nhwc_bwd_params --------------------------
	.section	.nv.info._Z35group_norm_nhwc_bwd_one_pass_kernelI11Fp16IOFp16WLi256ELi8ELi128EEv26Group_norm_nhwc_bwd_params,"",@"SHT_CUDA_INFO"
	.sectionflags	@""
	.align	4


	//----- nvinfo : EIATTR_CUDA_API_VERSION
	.align		4
        /*0000*/ 	.byte	0x04, 0x37
        /*0002*/ 	.short	(.L_917 - .L_916)
.L_916:
        /*0004*/ 	.word	0x00000082


	//----- nvinfo : EIATTR_KPARAM_INFO
	.align		4
.L_917:
        /*0008*/ 	.byte	0x04, 0x17
        /*000a*/ 	.short	(.L_919 - .L_918)
.L_918:
        /*000c*/ 	.word	0x00000000
        /*0010*/ 	.short	0x0000
        /*0012*/ 	.short	0x0000
        /*0014*/ 	.byte	0x00, 0xf0, 0xe1, 0x02


	//----- nvinfo : EIATTR_SPARSE_MMA_MASK
	.align		4
.L_919:
        /*0018*/ 	.byte	0x03, 0x50
        /*001a*/ 	.short	0x0000


	//----- nvinfo : EIATTR_MAXREG_COUNT
	.align		4
        /*001c*/ 	.byte	0x03, 0x1b
        /*001e*/ 	.short	0x00ff


	//----- nvinfo : EIATTR_NUM_BARRIERS
	.align		4
        /*0020*/ 	.byte	0x02, 0x4c
        /*0022*/ 	.byte	0x01
	.zero		1


	//----- nvinfo : EIATTR_MERCURY_ISA_VERSION
	.align		4
        /*0024*/ 	.byte	0x03, 0x5f
        /*0026*/ 	.short	0x0101


	//----- nvinfo : EIATTR_INT_WARP_WIDE_INSTR_OFFSETS
	.align		4
        /*0028*/ 	.byte	0x04, 0x31
        /*002a*/ 	.short	(.L_921 - .L_920)


	//   ....[0]....
.L_920:
        /*002c*/ 	.word	0x00002eb0


	//----- nvinfo : EIATTR_COOP_GROUP_MASK_REGIDS
	.align		4
.L_921:
        /*0030*/ 	.byte	0x04, 0x29
        /*0032*/ 	.short	(.L_923 - .L_922)


	//   ....[0]....
.L_922:
        /*0034*/ 	.word	0xffffffff


	//   ....[1]....
        /*0038*/ 	.word	0xffffffff


	//   ....[2]....
        /*003c*/ 	.word	0xffffffff


	//   ....[3]....
        /*0040*/ 	.word	0xffffffff


	//   ....[4]....
        /*0044*/ 	.word	0xffffffff


	//   ....[5]....
        /*0048*/ 	.word	0xffffffff


	//   ....[6]....
        /*004c*/ 	.word	0xffffffff


	//   ....[7]....
        /*0050*/ 	.word	0xffffffff


	//   ....[8]....
        /*0054*/ 	.word	0xffffffff


	//   ....[9]....
        /*0058*/ 	.word	0xffffffff


	//----- nvinfo : EIATTR_COOP_GROUP_INSTR_OFFSETS
	.align		4
.L_923:
        /*005c*/ 	.byte	0x04, 0x28
        /*005e*/ 	.short	(.L_925 - .L_924)


	//   ....[0]....
.L_924:
        /*0060*/ 	.word	0x00002c40


	//   ....[1]....
        /*0064*/ 	.word	0x00002c80


	//   ....[2]....
        /*0068*/ 	.word	0x00002d20


	//   ....[3]....
        /*006c*/ 	.word	0x00002d50


	//   ....[4]....
        /*0070*/ 	.word	0x00002d90


	//   ....[5]....
        /*0074*/ 	.word	0x00002db0


	//   ....[6]....
        /*0078*/ 	.word	0x00002de0


	//   ....[7]....
        /*007c*/ 	.word	0x00002e00


	//   ....[8]....
        /*0080*/ 	.word	0x00002e50


	//   ....[9]....
        /*0084*/ 	.word	0x00002e60


	//----- nvinfo : EIATTR_VRC_CTA_INIT_COUNT
	.align		4
.L_925:
        /*0088*/ 	.byte	0x02, 0x4a
	.zero		1
	.zero		1


	//----- nvinfo : EIATTR_EXIT_INSTR_OFFSETS
	.align		4
        /*008c*/ 	.byte	0x04, 0x1c
        /*008e*/ 	.short	(.L_927 - .L_926)


	//   ....[0]....
.L_926:
        /*0090*/ 	.word	0x000061b0


	//   ....[1]....
        /*0094*/ 	.word	0x000062e0


	//   ....[2]....
        /*0098*/ 	.word	0x00006810


	//   ....[3]....
        /*009c*/ 	.word	0x00006e10


	//----- nvinfo : EIATTR_MAX_THREADS
	.align		4
.L_927:
        /*00a0*/ 	.byte	0x04, 0x05
        /*00a2*/ 	.short	(.L_929 - .L_928)
.L_928:
        /*00a4*/ 	.word	0x00000080
        /*00a8*/ 	.word	0x00000001
        /*00ac*/ 	.word	0x00000001


	//----- nvinfo : EIATTR_CRS_STACK_SIZE
	.align		4
.L_929:
        /*00b0*/ 	.byte	0x04, 0x1e
        /*00b2*/ 	.short	(.L_931 - .L_930)
.L_930:
        /*00b4*/ 	.word	0x00000000


	//----- nvinfo : EIATTR_CBANK_PARAM_SIZE
	.align		4
.L_931:
        /*00b8*/ 	.byte	0x03, 0x19
        /*00ba*/ 	.short	0x00b8


	//----- nvinfo : EIATTR_PARAM_CBANK
	.align		4
        /*00bc*/ 	.byte	0x04, 0x0a
        /*00be*/ 	.short	(.L_933 - .L_932)
	.align		4
.L_932:
        /*00c0*/ 	.word	index@(.nv.constant0._Z35group_norm_nhwc_bwd_one_pass_kernelI11Fp16IOFp16WLi256ELi8ELi128EEv26Group_norm_nhwc_bwd_params)
        /*00c4*/ 	.short	0x0380
        /*00c6*/ 	.short	0x00b8


	//----- nvinfo : EIATTR_SW_WAR
	.align		4
.L_933:
        /*00c8*/ 	.byte	0x04, 0x36
        /*00ca*/ 	.short	(.L_935 - .L_934)
.L_934:
        /*00cc*/ 	.word	0x00000008
.L_935:


//--------------------- .nv.info._Z35group_norm_nhwc_bwd_one_pass_kernelI11Fp16IOFp16WLi512ELi8ELi128EEv26Group_norm_nhwc_bwd_params --------------------------
	.section	.nv.info._Z35group_norm_nhwc_bwd_one_pass_kernelI11Fp16IOFp16WLi512ELi8ELi128EEv26Group_norm_nhwc_bwd_params,"",@"SHT_CUDA_INFO"
	.sectionflags	@""
	.align	4


	//----- nvinfo : EIATTR_CUDA_API_VERSION
	.align		4
        /*0000*/ 	.byte	0x04, 0x37
        /*0002*/ 	.short	(.L_937 - .L_936)
.L_936:
        /*0004*/ 	.word	0x00000082


	//----- nvinfo : EIATTR_KPARAM_INFO
	.align		4
.L_937:
        /*0008*/ 	.byte	0x04, 0x17
        /*000a*/ 	.short	(.L_939 - .L_938)
.L_938:
        /*000c*/ 	.word	0x00000000
        /*0010*/ 	.short	0x0000
        /*0012*/ 	.short	0x0000
        /*0014*/ 	.byte	0x00, 0xf0, 0xe1, 0x02


	//----- nvinfo : EIATTR_SPARSE_MMA_MASK
	.align		4
.L_939:
        /*0018*/ 	.byte	0x03, 0x50
        /*001a*/ 	.short	0x0000


	//----- nvinfo : EIATTR_MAXREG_COUNT
	.align		4
        /*001c*/ 	.byte	0x03, 0x1b
        /*001e*/ 	.short	0x00ff


	//----- nvinfo : EIATTR_NUM_BARRIERS
	.align		4
        /*0020*/ 	.byte	0x02, 0x4c
        /*0022*/ 	.byte	0x01
	.zero		1


	//----- nvinfo : EIATTR_MERCURY_ISA_VERSION
	.align		4
        /*0024*/ 	.byte	0x03, 0x5f
        /*0026*/ 	.short	0x0101


	//----- nvinfo : EIATTR_INT_WARP_WIDE_INSTR_OFFSETS
	.align		4
        /*0028*/ 	.byte	0x04, 0x31
        /*002a*/ 	.short	(.L_941 - .L_940)


	//   ....[0]....
.L_940:
        /*002c*/ 	.word	0x000065c0


	//   ....[1]....
        /*0030*/ 	.word	0x000065f0


	//   ....[2]....
        /*0034*/ 	.word	0x00006600


	//   ....[3]....
        /*0038*/ 	.word	0x00006650


	//   ....[4]....
        /*003c*/ 	.word	0x000067e0


	//   ....[5]....
        /*0040*/ 	.word	0x00006830


	//   ....[6]....
        /*0044*/ 	.word	0x00006840


	//   ....[7]....
        /*0048*/ 	.word	0x00006890


	//----- nvinfo : EIATTR_COOP_GROUP_MASK_REGIDS
	.align		4
.L_941:
        /*004c*/ 	.byte	0x04, 0x29
        /*004e*/ 	.short	(.L_943 - .L_942)


	//   ....[0]....
.L_942:
        /*0050*/ 	.word	0xffffffff


	//   ....[1]....
        /*0054*/ 	.word	0xffffffff


	//   ....[2]....
        /*0058*/ 	.word	0xffffffff


	//   ....[3]....
        /*005c*/ 	.word	0xffffffff


	//   ....[4]....
        /*0060*/ 	.word	0xffffffff


	//   ....[5]....
        /*0064*/ 	.word	0xffffffff


	//   ....[6]....
        /*0068*/ 	.word	0xffffffff


	//   ....[7]....
        /*006c*/ 	.word	0xffffffff


	//   ....[8]....
        /*0070*/ 	.word	0xffffffff


	//   ....[9]....
        /*0074*/ 	.word	0xffffffff


	//----- nvinfo : EIATTR_COOP_GROUP_INSTR_OFFSETS
	.align		4
.L_943:
        /*0078*/ 	.byte	0x04, 0x28
        /*007a*/ 	.short	(.L_945 - .L_944)


	//   ....[0]....
.L_944:
        /*007c*/ 	.word	0x00005390


	//   ....[1]....
        /*0080*/ 	.word	0x000053c0


	//   ....[2]....
        /*0084*/ 	.word	0x00005410


	//   ....[3]....
        /*0088*/ 	.word	0x00005430


	//   ....[4]....
        /*008c*/ 	.word	0x00005460


	//   ....[5]....
        /*0090*/ 	.word	0x00005480


	//   ....[6]....
        /*0094*/ 	.word	0x000054b0


	//   ....[7]....
        /*0098*/ 	.word	0x000054d0


	//   ....[8]....
        /*009c*/ 	.word	0x00005520


	//   ....[9]....
        /*00a0*/ 	.word	0x00005530


	//----- nvinfo : EIATTR_VRC_CTA_INIT_COUNT
	.align		4
.L_945:
        /*00a4*/ 	.byte	0x02, 0x4a
	.zero		1
	.zero		1


	//----- nvinfo : EIATTR_EXIT_INSTR_OFFSETS
	.align		4
        /*00a8*/ 	.byte	0x04, 0x1c
        /*00aa*/ 	.short	(.L_947 - .L_946)


	//   ....[0]....
.L_946:
        /*00ac*/ 	.word	0x0000a4b0


	//   ....[1]....
        /*00b0*/ 	.word	0x0000a5e0


	//   ....[2]....
        /*00b4*/ 	.word	0x0000ab10


	//   ....[3]....
        /*00b8*/ 	.word	0x0000b110


	//----- nvinfo : EIATTR_MAX_THREADS
	.align		4
.L_947:
        /*00bc*/ 	.byte	0x04, 0x05
        /*00be*/ 	.short	(.L_949 - .L_948)
.L_948:
        /*00c0*/ 	.word	0x00000080
        /*00c4*/ 	.word	0x00000001
        /*00c8*/ 	.word	0x00000001


	//----- nvinfo : EIATTR_CRS_STACK_SIZE
	.align		4
.L_949:
        /*00cc*/ 	.byte	0x04, 0x1e
        /*00ce*/ 	.short	(.L_951 - .L_950)
.L_950:
        /*00d0*/ 	.word	0x00000000


	//----- nvinfo : EIATTR_CBANK_PARAM_SIZE
	.align		4
.L_951:
        /*00d4*/ 	.byte	0x03, 0x19
        /*00d6*/ 	.short	0x00b8


	//----- nvinfo : EIATTR_PARAM_CBANK
	.align		4
        /*00d8*/ 	.byte	0x04, 0x0a
        /*00da*/ 	.short	(.L_953 - .L_952)
	.align		4
.L_952:
        /*00dc*/ 	.word	index@(.nv.constant0._Z35group_norm_nhwc_bwd_one_pass_kernelI11Fp16IOFp16WLi512ELi8ELi128EEv26Group_norm_nhwc_bwd_params)
        /*00e0*/ 	.short	0x0380
        /*00e2*/ 	.short	0x00b8


	//----- nvinfo : EIATTR_SW_WAR
	.align		4
.L_953:
        /*00e4*/ 	.byte	0x04, 0x36
        /*00e6*/ 	.short	(.L_955 - .L_954)
.L_954:
        /*00e8*/ 	.word	0x00000008
.L_955:


//--------------------- .nv.info._Z35group_norm_nhwc_bwd_one_pass_kernelI11Fp32IOFp32WLi64ELi8ELi128EEv26Group_norm_nhwc_bwd_params --------------------------
	.section	.nv.info._Z35group_norm_nhwc_bwd_one_pass_kernelI11Fp32IOFp32WLi64ELi8ELi128EEv26Group_norm_nhwc_bwd_params,"",@"SHT_CUDA_INFO"
	.sectionflags	@""
	.align	4


	//----- nvinfo : EIATTR_CUDA_API_VERSION
	.align		4
        /*0000*/ 	.byte	0x04, 0x37
        /*0002*/ 	.short	(.L_957 - .L_956)
.L_956:
        /*0004*/ 	.word	0x00000082


	//----- nvinfo : EIATTR_KPARAM_INFO
	.align		4
.L_957:
        /*0008*/ 	.byte	0x04, 0x17
        /*000a*/ 	.short	(.L_959 - .L_958)
.L_958:
        /*000c*/ 	.word	0x00000000
        /*0010*/ 	.short	0x0000
        /*0012*/ 	.short	0x0000
        /*0014*/ 	.byte	0x00, 0xf0, 0xe1, 0x02


	//----- nvinfo : EIATTR_SPARSE_MMA_MASK
	.align		4
.L_959:
        /*0018*/ 	.byte	0x03, 0x50
        /*001a*/ 	.short	0x0000


	//----- nvinfo : EIATTR_MAXREG_COUNT
	.align		4
        /*001c*/ 	.byte	0x03, 0x1b
        /*001e*/ 	.short	0x00ff


	//----- nvinfo : EIATTR_NUM_BARRIERS
	.align		4
        /*0020*/ 	.byte	0x02, 0x4c
        /*0022*/ 	.byte	0x01
	.zero		1


	//----- nvinfo : EIATTR_MERCURY_ISA_VERSION
	.align		4
        /*0024*/ 	.byte	0x03, 0x5f
        /*0026*/ 	.short	0x0101


	//----- nvinfo : EIATTR_INT_WARP_WIDE_INSTR_OFFSETS
	.align		4
        /*0028*/ 	.byte	0x04, 0x31
        /*002a*/ 	.short	(.L_961 - .L_960)


	//   ....[0]....
.L_960:
        /*002c*/ 	.word	0x00002110


	//   ....[1]....
        /*0030*/ 	.word	0x00002140


	//   ....[2]....
        /*0034*/ 	.word	0x00002150


	//   ....[3]....
        /*0038*/ 	.word	0x000021a0


	//   ....[4]....
        /*003c*/ 	.word	0x00002330


	//   ....[5]....
        /*0040*/ 	.word	0x00002380


	//   ....[6]....
        /*0044*/ 	.word	0x00002390


	//   ....[7]....
        /*0048*/ 	.word	0x000023e0


	//----- nvinfo : EIATTR_COOP_GROUP_MASK_REGIDS
	.align		4
.L_961:
        /*004c*/ 	.byte	0x04, 0x29
        /*004e*/ 	.short	(.L_963 - .L_962)


	//   ....[0]....
.L_962:
        /*0050*/ 	.word	0xffffffff


	//   ....[1]....
        /*0054*/ 	.word	0xffffffff


	//   ....[2]....
        /*0058*/ 	.word	0xffffffff


	//   ....[3]....
        /*005c*/ 	.word	0xffffffff


	//   ....[4]....
        /*0060*/ 	.word	0xffffffff


	//   ....[5]....
        /*0064*/ 	.word	0xffffffff


	//   ....[6]....
        /*0068*/ 	.word	0xffffffff


	//   ....[7]....
        /*006c*/ 	.word	0xffffffff


	//   ....[8]....
        /*0070*/ 	.word	0xffffffff


	//   ....[9]....
        /*0074*/ 	.word	0xffffffff


	//----- nvinfo : EIATTR_COOP_GROUP_INSTR_OFFSETS
	.align		4
.L_963:
        /*0078*/ 	.byte	0x04, 0x28
        /*007a*/ 	.short	(.L_965 - .L_964)


	//   ....[0]....
.L_964:
        /*007c*/ 	.word	0x00000eb0


	//   ....[1]....
        /*0080*/ 	.word	0x00000ef0


	//   ....[2]....
        /*0084*/ 	.word	0x00000f50


	//   ....[3]....
        /*0088*/ 	.word	0x00000f70


	//   ....[4]....
        /*008c*/ 	.word	0x00000fa0


	//   ....[5]....
        /*0090*/ 	.word	0x00000fc0


	//   ....[6]....
        /*0094*/ 	.word	0x00000ff0


	//   ....[7]....
        /*0098*/ 	.word	0x00001010


	//   ....[8]....
        /*009c*/ 	.word	0x00001060


	//   ....[9]....
        /*00a0*/ 	.word	0x00001070


	//----- nvinfo : EIATTR_VRC_CTA_INIT_COUNT
	.align		4
.L_965:
        /*00a4*/ 	.byte	0x02, 0x4a
	.zero		1
	.zero		1


	//----- nvinfo : EIATTR_EXIT_INSTR_OFFSETS
	.align		4
        /*00a8*/ 	.byte	0x04, 0x1c
        /*00aa*/ 	.short	(.L_967 - .L_966)


	//   ....[0]....
.L_966:
        /*00ac*/ 	.word	0x00003280


	//   ....[1]....
        /*00b0*/ 	.word	0x000033b0


	//   ....[2]....
        /*00b4*/ 	.word	0x000038b0


	//   ....[3]....
        /*00b8*/ 	.word	0x00003e60


	//----- nvinfo : EIATTR_MAX_THREADS
	.align		4
.L_967:
        /*00bc*/ 	.byte	0x04, 0x05
        /*00be*/ 	.short	(.L_969 - .L_968)
.L_968:
        /*00c0*/ 	.word	0x00000080
        /*00c4*/ 	.word	0x00000001
        /*00c8*/ 	.word	0x00000001


	//----- nvinfo : EIATTR_CRS_STACK_SIZE
	.align		4
.L_969:
        /*00cc*/ 	.byte	0x04, 0x1e
        /*00ce*/ 	.short	(.L_971 - .L_970)
.L_970:
        /*00d0*/ 	.word	0x00000000


	//----- nvinfo : EIATTR_CBANK_PARAM_SIZE
	.align		4
.L_971:
        /*00d4*/ 	.byte	0x03, 0x19
        /*00d6*/ 	.short	0x00b8


	//----- nvinfo : EIATTR_PARAM_CBANK
	.align		4
        /*00d8*/ 	.byte	0x04, 0x0a
        /*00da*/ 	.short	(.L_973 - .L_972)
	.align		4
.L_972:
        /*00dc*/ 	.word	index@(.nv.constant0._Z35group_norm_nhwc_bwd_one_pass_kernelI11Fp32IOFp32WLi64ELi8ELi128EEv26Group_norm_nhwc_bwd_params)
        /*00e0*/ 	.short	0x0380
        /*00e2*/ 	.short	0x00b8


	//----- nvinfo : EIATTR_SW_WAR
	.align		4
.L_973:
        /*00e4*/ 	.byte	0x04, 0x36
        /*00e6*/ 	.short	(.L_975 - .L_974)
.L_974:
        /*00e8*/ 	.word	0x00000008
.L_975:


//--------------------- .nv.info._Z35group_norm_nhwc_bwd_one_pass_kernelI11Fp32IOFp32WLi128ELi8ELi128EEv26Group_norm_nhwc_bwd_params --------------------------
	.section	.nv.info._Z35group_norm_nhwc_bwd_one_pass_kernelI11Fp32IOFp32WLi128ELi8ELi128EEv26Group_norm_nhwc_bwd_params,"",@"SHT_CUDA_INFO"
	.sectionflags	@""
	.align	4


	//----- nvinfo : EIATTR_CUDA_API_VERSION
	.align		4
        /*0000*/ 	.byte	0x04, 0x37
        /*0002*/ 	.short	(.L_977 - .L_976)
.L_976:
        /*0004*/ 	.word	0x00000082


	//----- nvinfo : EIATTR_KPARAM_INFO
	.align		4
.L_977:
        /*0008*/ 	.byte	0x04, 0x17
        /*000a*/ 	.short	(.L_979 - .L_978)
.L_978:
        /*000c*/ 	.word	0x00000000
        /*0010*/ 	.short	0x0000
        /*0012*/ 	.short	0x0000
        /*0014*/ 	.byte	0x00, 0xf0, 0xe1, 0x02


	//----- nvinfo : EIATTR_SPARSE_MMA_MASK
	.align		4
.L_979:
        /*0018*/ 	.byte	0x03, 0x50
        /*001a*/ 	.short	0x0000


	//----- nvinfo : EIATTR_MAXREG_COUNT
	.align		4
        /*001c*/ 	.byte	0x03, 0x1b
        /*001e*/ 	.short	0x00ff


	//----- nvinfo : EIATTR_NUM_BARRIERS
	.align		4
        /*0020*/ 	.byte	0x02, 0x4c
        /*0022*/ 	.byte	0x01
	.zero		1


	//----- nvinfo : EIATTR_MERCURY_ISA_VERSION
	.align		4
        /*0024*/ 	.byte	0x03, 0x5f
        /*0026*/ 	.short	0x0101


	//----- nvinfo : EIATTR_INT_WARP_WIDE_INSTR_OFFSETS
	.align		4
        /*0028*/ 	.byte	0x04, 0x31
        /*002a*/ 	.short	(.L_981 - .L_980)


	//   ....[0]....
.L_980:
        /*002c*/ 	.word	0x00002a20


	//   ....[1]....
        /*0030*/ 	.word	0x00002a40


	//   ....[2]....
        /*0034*/ 	.word	0x00002a50


	//   ....[3]....
        /*0038*/ 	.word	0x00002b60


	//   ....[4]....
        /*003c*/ 	.word	0x00002b70


	//   ....[5]....
        /*0040*/ 	.word	0x00002c50


	//   ....[6]....
        /*0044*/ 	.word	0x00002c80


	//   ....[7]....
        /*0048*/ 	.word	0x00002ce0


	//----- nvinfo : EIATTR_COOP_GROUP_MASK_REGIDS
	.align		4
.L_981:
        /*004c*/ 	.byte	0x04, 0x29
        /*004e*/ 	.short	(.L_983 - .L_982)


	//   ....[0]....
.L_982:
        /*0050*/ 	.word	0xffffffff


	//   ....[1]....
        /*0054*/ 	.word	0xffffffff


	//   ....[2]....
        /*0058*/ 	.word	0xffffffff


	//   ....[3]....
        /*005c*/ 	.word	0xffffffff


	//   ....[4]....
        /*0060*/ 	.word	0xffffffff


	//   ....[5]....
        /*0064*/ 	.word	0xffffffff


	//   ....[6]....
        /*0068*/ 	.word	0xffffffff


	//   ....[7]....
        /*006c*/ 	.word	0xffffffff


	//   ....[8]....
        /*0070*/ 	.word	0xffffffff


	//   ....[9]....
        /*0074*/ 	.word	0xffffffff


	//----- nvinfo : EIATTR_COOP_GROUP_INSTR_OFFSETS
	.align		4
.L_983:
        /*0078*/ 	.byte	0x04, 0x28
        /*007a*/ 	.short	(.L_985 - .L_984)


	//   ....[0]....
.L_984:
        /*007c*/ 	.word	0x00001820


	//   ....[1]....
        /*0080*/ 	.word	0x00001850


	//   ....[2]....
        /*0084*/ 	.word	0x00001880


	//   ....[3]....
        /*0088*/ 	.word	0x000018a0


	//   ....[4]....
        /*008c*/ 	.word	0x000018d0


	//   ....[5]....
        /*0090*/ 	.word	0x000018f0


	//   ....[6]....
        /*0094*/ 	.word	0x00001920


	//   ....[7]....
        /*0098*/ 	.word	0x00001940


	//   ....[8]....
        /*009c*/ 	.word	0x00001990


	//   ....[9]....
        /*00a0*/ 	.word	0x000019a0


	//----- nvinfo : EIATTR_VRC_CTA_INIT_COUNT
	.align		4
.L_985:
        /*00a4*/ 	.byte	0x02, 0x4a
	.zero		1
	.zero		1


	//----- nvinfo : EIATTR_EXIT_INSTR_OFFSETS
	.align		4
        /*00a8*/ 	.byte	0x04, 0x1c
        /*00aa*/ 	.short	(.L_987 - .L_986)


	//   ....[0]....
.L_986:
        /*00ac*/ 	.word	0x00004110


	//   ....[1]....
        /*00b0*/ 	.word	0x00004240


	//   ....[2]....
        /*00b4*/ 	.word	0x00004750


	//   ....[3]....
        /*00b8*/ 	.word	0x00004d00


	//----- nvinfo : EIATTR_MAX_THREADS
	.align		4
.L_987:
        /*00bc*/ 	.byte	0x04, 0x05
        /*00be*/ 	.short	(.L_989 - .L_988)
.L_988:
        /*00c0*/ 	.word	0x00000080
        /*00c4*/ 	.word	0x00000001
        /*00c8*/ 	.word	0x00000001


	//----- nvinfo : EIATTR_CRS_STACK_SIZE
	.align		4
.L_989:
        /*00cc*/ 	.byte	0x04, 0x1e
        /*00ce*/ 	.short	(.L_991 - .L_990)
.L_990:
        /*00d0*/ 	.word	0x00000000


	//----- nvinfo : EIATTR_CBANK_PARAM_SIZE
	.align		4
.L_991:
        /*00d4*/ 	.byte	0x03, 0x19
        /*00d6*/ 	.short	0x00b8


	//----- nvinfo : EIATTR_PARAM_CBANK
	.align		4
        /*00d8*/ 	.byte	0x04, 0x0a
        /*00da*/ 	.short	(.L_993 - .L_992)
	.align		4
.L_992:
        /*00dc*/ 	.word	index@(.nv.constant0._Z35group_norm_nhwc_bwd_one_pass_kernelI11Fp32IOFp32WLi128ELi8ELi128EEv26Group_norm_nhwc_bwd_params)
        /*00e0*/ 	.short	0x0380
        /*00e2*/ 	.short	0x00b8


	//----- nvinfo : EIATTR_SW_WAR
	.align		4
.L_993:
        /*00e4*/ 	.byte	0x04, 0x36
        /*00e6*/ 	.short	(.L_995 - .L_994)
.L_994:
        /*00e8*/ 	.word	0x00000008
.L_995:


//--------------------- .nv.info._Z35group_norm_nhwc_bwd_one_pass_kernelI11Fp32IOFp32WLi256ELi8ELi128EEv26Group_norm_nhwc_bwd_params --------------------------
	.section	.nv.info._Z35group_norm_nhwc_bwd_one_pass_kernelI11Fp32IOFp32WLi256ELi8ELi128EEv26Group_norm_nhwc_bwd_params,"",@"SHT_CUDA_INFO"
	.sectionflags	@""
	.align	4


	//----- nvinfo : EIATTR_CUDA_API_VERSION
	.align		4
        /*0000*/ 	.byte	0x04, 0x37
        /*0002*/ 	.short	(.L_997 - .L_996)
.L_996:
        /*0004*/ 	.word	0x00000082


	//----- nvinfo : EIATTR_KPARAM_INFO
	.align		4
.L_997:
        /*0008*/ 	.byte	0x04, 0x17
        /*000a*/ 	.short	(.L_999 - .L_998)
.L_998:
        /*000c*/ 	.word	0x00000000
        /*0010*/ 	.short	0x0000
        /*0012*/ 	.short	0x0000
        /*0014*/ 	.byte	0x00, 0xf0, 0xe1, 0x02


	//----- nvinfo : EIATTR_SPARSE_MMA_MASK
	.align		4
.L_999:
        /*0018*/ 	.byte	0x03, 0x50
        /*001a*/ 	.short	0x0000


	//----- nvinfo : EIATTR_MAXREG_COUNT
	.align		4
        /*001c*/ 	.byte	0x03, 0x1b
        /*001e*/ 	.short	0x00ff


	//----- nvinfo : EIATTR_NUM_BARRIERS
	.align		4
        /*0020*/ 	.byte	0x02, 0x4c
        /*0022*/ 	.byte	0x01
	.zero		1


	//----- nvinfo : EIATTR_MERCURY_ISA_VERSION
	.align		4
        /*0024*/ 	.byte	0x03, 0x5f
        /*0026*/ 	.short	0x0101


	//----- nvinfo : EIATTR_INT_WARP_WIDE_INSTR_OFFSETS
	.align		4
        /*0028*/ 	.byte	0x04, 0x31
        /*002a*/ 	.short	(.L_1001 - .L_1000)


	//   ....[0]....
.L_1000:
        /*002c*/ 	.word	0x00003b50


	//   ....[1]....
        /*0030*/ 	.word	0x00003b70


	//   ....[2]....
        /*0034*/ 	.word	0x00003ba0


	//   ....[3]....
        /*0038*/ 	.word	0x00003bf0


	//   ....[4]....
        /*003c*/ 	.word	0x00003d70


	//   ....[5]....
        /*0040*/ 	.word	0x00003dc0


	//   ....[6]....
        /*0044*/ 	.word	0x00003dd0


	//   ....[7]....
        /*0048*/ 	.word	0x00003e20


	//----- nvinfo : EIATTR_COOP_GROUP_MASK_REGIDS
	.align		4
.L_1001:
        /*004c*/ 	.byte	0x04, 0x29
        /*004e*/ 	.short	(.L_1003 - .L_1002)


	//   ....[0]....
.L_1002:
        /*0050*/ 	.word	0xffffffff


	//   ....[1]....
        /*0054*/ 	.word	0xffffffff


	//   ....[2]....
        /*0058*/ 	.word	0xffffffff


	//   ....[3]....
        /*005c*/ 	.word	0xffffffff


	//   ....[4]....
        /*0060*/ 	.word	0xffffffff


	//   ....[5]....
        /*0064*/ 	.word	0xffffffff


	//   ....[6]....
        /*0068*/ 	.word	0xffffffff


	//   ....[7]....
        /*006c*/ 	.word	0xffffffff


	//   ....[8]....
        /*0070*/ 	.word	0xffffffff


	//   ....[9]....
        /*0074*/ 	.word	0xffffffff


	//----- nvinfo : EIATTR_COOP_GROUP_INSTR_OFFSETS
	.align		4
.L_1003:
        /*0078*/ 	.byte	0x04, 0x28
        /*007a*/ 	.short	(.L_1005 - .L_1004)


	//   ....[0]....
.L_1004:
        /*007c*/ 	.word	0x00002900


	//   ....[1]....
        /*0080*/ 	.word	0x00002940


	//   ....[2]....
        /*0084*/ 	.word	0x000029a0


	//   ....[3]....
        /*0088*/ 	.word	0x000029c0


	//   ....[4]....
        /*008c*/ 	.word	0x000029f0


	//   ....[5]....
        /*0090*/ 	.word	0x00002a10


	//   ....[6]....
        /*0094*/ 	.word	0x00002a40


	//   ....[7]....
        /*0098*/ 	.word	0x00002a60


	//   ....[8]....
        /*009c*/ 	.word	0x00002ab0


	//   ....[9]....
        /*00a0*/ 	.word	0x00002ac0


	//----- nvinfo : EIATTR_VRC_CTA_INIT_COUNT
	.align		4
.L_1005:
        /*00a4*/ 	.byte	0x02, 0x4a
	.zero		1
	.zero		1


	//----- nvinfo : EIATTR_EXIT_INSTR_OFFSETS
	.align		4
        /*00a8*/ 	.byte	0x04, 0x1c
        /*00aa*/ 	.short	(.L_1007 - .L_1006)


	//   ....[0]....
.L_1006:
        /*00ac*/ 	.word	0x00005e60


	//   ....[1]....
        /*00b0*/ 	.word	0x00005f90


	//   ....[2]....
        /*00b4*/ 	.word	0x000064a0


	//   ....[3]....
        /*00b8*/ 	.word	0x00006a50


	//----- nvinfo : EIATTR_MAX_THREADS
	.align		4
.L_1007:
        /*00bc*/ 	.byte	0x04, 0x05
        /*00be*/ 	.short	(.L_1009 - .L_1008)
.L_1008:
        /*00c0*/ 	.word	0x00000080
        /*00c4*/ 	.word	0x00000001
        /*00c8*/ 	.word	0x00000001


	//----- nvinfo : EIATTR_CRS_STACK_SIZE
	.align		4
.L_1009:
        /*00cc*/ 	.byte	0x04, 0x1e
        /*00ce*/ 	.short	(.L_1011 - .L_1010)
.L_1010:
        /*00d0*/ 	.word	0x00000000


	//----- nvinfo : EIATTR_CBANK_PARAM_SIZE
	.align		4
.L_1011:
        /*00d4*/ 	.byte	0x03, 0x19
        /*00d6*/ 	.short	0x00b8


	//----- nvinfo : EIATTR_PARAM_CBANK
	.align		4
        /*00d8*/ 	.byte	0x04, 0x0a
        /*00da*/ 	.short	(.L_1013 - .L_1012)
	.align		4
.L_1012:
        /*00dc*/ 	.word	index@(.nv.constant0._Z35group_norm_nhwc_bwd_one_pass_kernelI11Fp32IOFp32WLi256ELi8ELi128EEv26Group_norm_nhwc_bwd_params)
        /*00e0*/ 	.short	0x0380
        /*00e2*/ 	.short	0x00b8


	//----- nvinfo : EIATTR_SW_WAR
	.align		4
.L_1013:
        /*00e4*/ 	.byte	0x04, 0x36
        /*00e6*/ 	.short	(.L_1015 - .L_1014)
.L_1014:
        /*00e8*/ 	.word	0x00000008
.L_1015:


//--------------------- .nv.info._Z35group_norm_nhwc_bwd_one_pass_kernelI11Fp32IOFp32WLi512ELi8ELi128EEv26Group_norm_nhwc_bwd_params --------------------------
	.section	.nv.info._Z35group_norm_nhwc_bwd_one_pass_kernelI11Fp32IOFp32WLi512ELi8ELi128EEv26Group_norm_nhwc_bwd_params,"",@"SHT_CUDA_INFO"
	.sectionflags	@""
	.align	4


	//----- nvinfo : EIATTR_CUDA_API_VERSION
	.align		4
        /*0000*/ 	.byte	0x04, 0x37
        /*0002*/ 	.short	(.L_1017 - .L_1016)
.L_1016:
        /*0004*/ 	.word	0x00000082


	//----- nvinfo : EIATTR_KPARAM_INFO
	.align		4
.L_1017:
        /*0008*/ 	.byte	0x04, 0x17
        /*000a*/ 	.short	(.L_1019 - .L_1018)
.L_1018:
        /*000c*/ 	.word	0x00000000
        /*0010*/ 	.short	0x0000
        /*0012*/ 	.short	0x0000
        /*0014*/ 	.byte	0x00, 0xf0, 0xe1, 0x02


	//----- nvinfo : EIATTR_SPARSE_MMA_MASK
	.align		4
.L_1019:
        /*0018*/ 	.byte	0x03, 0x50
        /*001a*/ 	.short	0x0000


	//----- nvinfo : EIATTR_MAXREG_COUNT
	.align		4
        /*001c*/ 	.byte	0x03, 0x1b
        /*001e*/ 	.short	0x00ff


	//----- nvinfo : EIATTR_NUM_BARRIERS
	.align		4
        /*0020*/ 	.byte	0x02, 0x4c
        /*0022*/ 	.byte	0x01
	.zero		1


	//----- nvinfo : EIATTR_MERCURY_ISA_VERSION
	.align		4
        /*0024*/ 	.byte	0x03, 0x5f
        /*0026*/ 	.short	0x0101


	//----- nvinfo : EIATTR_INT_WARP_WIDE_INSTR_OFFSETS
	.align		4
        /*0028*/ 	.byte	0x04, 0x31
        /*002a*/ 	.short	(.L_1021 - .L_1020)


	//   ....[0]....
.L_1020:
        /*002c*/ 	.word	0x00004c90


	//----- nvinfo : EIATTR_COOP_GROUP_MASK_REGIDS
	.align		4
.L_1021:
        /*0030*/ 	.byte	0x04, 0x29
        /*0032*/ 	.short	(.L_1023 - .L_1022)


	//   ....[0]....
.L_1022:
        /*0034*/ 	.word	0xffffffff


	//   ....[1]....
        /*0038*/ 	.word	0xffffffff


	//   ....[2]....
        /*003c*/ 	.word	0xffffffff


	//   ....[3]....
        /*0040*/ 	.word	0xffffffff


	//   ....[4]....
        /*0044*/ 	.word	0xffffffff


	//   ....[5]....
        /*0048*/ 	.word	0xffffffff


	//   ....[6]....
        /*004c*/ 	.word	0xffffffff


	//   ....[7]....
        /*0050*/ 	.word	0xffffffff


	//   ....[8]....
        /*0054*/ 	.word	0xffffffff


	//   ....[9]....
        /*0058*/ 	.word	0xffffffff


	//----- nvinfo : EIATTR_COOP_GROUP_INSTR_OFFSETS
	.align		4
.L_1023:
        /*005c*/ 	.byte	0x04, 0x28
        /*005e*/ 	.short	(.L_1025 - .L_1024)


	//   ....[0]....
.L_1024:
        /*0060*/ 	.word	0x00004a30


	//   ....[1]....
        /*0064*/ 	.word	0x00004a70


	//   ....[2]....
        /*0068*/ 	.word	0x00004b00


	//   ....[3]....
        /*006c*/ 	.word	0x00004b30


	//   ....[4]....
        /*0070*/ 	.word	0x00004b70


	//   ....[5]....
        /*0074*/ 	.word	0x00004b90


	//   ....[6]....
        /*0078*/ 	.word	0x00004bc0


	//   ....[7]....
        /*007c*/ 	.word	0x00004be0


	//   ....[8]....
        /*0080*/ 	.word	0x00004c30


	//   ....[9]....
        /*0084*/ 	.word	0x00004c40


	//----- nvinfo : EIATTR_VRC_CTA_INIT_COUNT
	.align		4
.L_1025:
        /*0088*/ 	.byte	0x02, 0x4a
	.zero		1
	.zero		1


	//----- nvinfo : EIATTR_EXIT_INSTR_OFFSETS
	.align		4
        /*008c*/ 	.byte	0x04, 0x1c
        /*008e*/ 	.short	(.L_1027 - .L_1026)


	//   ....[0]....
.L_1026:
        /*0090*/ 	.word	0x00009500


	//   ....[1]....
        /*0094*/ 	.word	0x00009630


	//   ....[2]....
        /*0098*/ 	.word	0x00009b40


	//   ....[3]....
        /*009c*/ 	.word	0x0000a0f0


	//----- nvinfo : EIATTR_MAX_THREADS
	.align		4
.L_1027:
        /*00a0*/ 	.byte	0x04, 0x05
        /*00a2*/ 	.short	(.L_1029 - .L_1028)
.L_1028:
        /*00a4*/ 	.word	0x00000080
        /*00a8*/ 	.word	0x00000001
        /*00ac*/ 	.word	0x00000001


	//----- nvinfo : EIATTR_CRS_STACK_SIZE
	.align		4
.L_1029:
        /*00b0*/ 	.byte	0x04, 0x1e
        /*00b2*/ 	.short	(.L_1031 - .L_1030)
.L_1030:
        /*00b4*/ 	.word	0x00000000


	//----- nvinfo : EIATTR_CBANK_PARAM_SIZE
	.align		4
.L_1031:
        /*00b8*/ 	.byte	0x03, 0x19
        /*00ba*/ 	.short	0x00b8


	//----- nvinfo : EIATTR_PARAM_CBANK
	.align		4
        /*00bc*/ 	.byte	0x04, 0x0a
        /*00be*/ 	.short	(.L_1033 - .L_1032)
	.align		4
.L_1032:
        /*00c0*/ 	.word	index@(.nv.constant0._Z35group_norm_nhwc_bwd_one_pass_kernelI11Fp32IOFp32WLi512ELi8ELi128EEv26Group_norm_nhwc_bwd_params)
        /*00c4*/ 	.short	0x0380
        /*00c6*/ 	.short	0x00b8


	//----- nvinfo : EIATTR_SW_WAR
	.align		4
.L_1033:
        /*00c8*/ 	.byte	0x04, 0x36
        /*00ca*/ 	.short	(.L_1035 - .L_1034)
.L_1034:
        /*00cc*/ 	.word	0x00000008
.L_1035:


//--------------------- .nv.info._Z35group_norm_nhwc_bwd_one_pass_kernelI11Fp32IOBf16WLi64ELi8ELi128EEv26Group_norm_nhwc_bwd_params --------------------------
	.section	.nv.info._Z35group_norm_nhwc_bwd_one_pass_kernelI11Fp32IOBf16WLi64ELi8ELi128EEv26Group_norm_nhwc_bwd_params,"",@"SHT_CUDA_INFO"
	.sectionflags	@""
	.align	4


	//----- nvinfo : EIATTR_CUDA_API_VERSION
	.align		4
        /*0000*/ 	.byte	0x04, 0x37
        /*0002*/ 	.short	(.L_1037 - .L_1036)
.L_1036:
        /*0004*/ 	.word	0x00000082


	//----- nvinfo : EIATTR_KPARAM_INFO
	.align		4
.L_1037:
        /*0008*/ 	.byte	0x04, 0x17
        /*000a*/ 	.short	(.L_1039 - .L_1038)
.L_1038:
        /*000c*/ 	.word	0x00000000
        /*0010*/ 	.short	0x0000
        /*0012*/ 	.short	0x0000
        /*0014*/ 	.byte	0x00, 0xf0, 0xe1, 0x02


	//----- nvinfo : EIATTR_SPARSE_MMA_MASK
	.align		4
.L_1039:
        /*0018*/ 	.byte	0x03, 0x50
        /*001a*/ 	.short	0x0000


	//----- nvinfo : EIATTR_MAXREG_COUNT
	.align		4
        /*001c*/ 	.byte	0x03, 0x1b
        /*001e*/ 	.short	0x00ff


	//----- nvinfo : EIATTR_NUM_BARRIERS
	.align		4
        /*0020*/ 	.byte	0x02, 0x4c
        /*0022*/ 	.byte	0x01
	.zero		1


	//----- nvinfo : EIATTR_MERCURY_ISA_VERSION
	.align		4
        /*0024*/ 	.byte	0x03, 0x5f
        /*0026*/ 	.short	0x0101


	//----- nvinfo : EIATTR_INT_WARP_WIDE_INSTR_OFFSETS
	.align		4
        /*0028*/ 	.byte	0x04, 0x31
        /*002a*/ 	.short	(.L_1041 - .L_1040)


	//   ....[0]....
.L_1040:
        /*002c*/ 	.word	0x00002180


	//   ....[1]....
        /*0030*/ 	.word	0x000021a0


	//   ....[2]....
        /*0034*/ 	.word	0x000021d0


	//   ....[3]....
        /*0038*/ 	.word	0x00002220


	//   ....[4]....
        /*003c*/ 	.word	0x000023a0


	//   ....[5]....
        /*0040*/ 	.word	0x000023f0


	//   ....[6]....
        /*0044*/ 	.word	0x00002400


	//   ....[7]....
        /*0048*/ 	.word	0x00002450


	//----- nvinfo : EIATTR_COOP_GROUP_MASK_REGIDS
	.align		4
.L_1041:
        /*004c*/ 	.byte	0x04, 0x29
        /*004e*/ 	.short	(.L_1043 - .L_1042)


	//   ....[0]....
.L_1042:
        /*0050*/ 	.word	0xffffffff


	//   ....[1]....
        /*0054*/ 	.word	0xffffffff


	//   ....[2]....
        /*0058*/ 	.word	0xffffffff


	//   ....[3]....
        /*005c*/ 	.word	0xffffffff


	//   ....[4]....
        /*0060*/ 	.word	0xffffffff


	//   ....[5]....
        /*0064*/ 	.word	0xffffffff


	//   ....[6]....
        /*0068*/ 	.word	0xffffffff


	//   ....[7]....
        /*006c*/ 	.word	0xffffffff


	//   ....[8]....
        /*0070*/ 	.word	0xffffffff


	//   ....[9]....
        /*0074*/ 	.word	0xffffffff


	//----- nvinfo : EIATTR_COOP_GROUP_INSTR_OFFSETS
	.align		4
.L_1043:
        /*0078*/ 	.byte	0x04, 0x28
        /*007a*/ 	.short	(.L_1045 - .L_1044)


	//   ....[0]....
.L_1044:
        /*007c*/ 	.word	0x00000f20


	//   ....[1]....
        /*0080*/ 	.word	0x00000f60


	//   ....[2]....
        /*0084*/ 	.word	0x00000fc0


	//   ....[3]....
        /*0088*/ 	.word	0x00000fe0


	//   ....[4]....
        /*008c*/ 	.word	0x00001010


	//   ....[5]....
        /*0090*/ 	.word	0x00001030


	//   ....[6]....
        /*0094*/ 	.word	0x00001060


	//   ....[7]....
        /*0098*/ 	.word	0x00001080


	//   ....[8]....
        /*009c*/ 	.word	0x000010d0


	//   ....[9]....
        /*00a0*/ 	.word	0x000010e0


	//----- nvinfo : EIATTR_VRC_CTA_INIT_COUNT
	.align		4
.L_1045:
        /*00a4*/ 	.byte	0x02, 0x4a
	.zero		1
	.zero		1


	//----- nvinfo : EIATTR_EXIT_INSTR_OFFSETS
	.align		4
        /*00a8*/ 	.byte	0x04, 0x1c
        /*00aa*/ 	.short	(.L_1047 - .L_1046)


	//   ....[0]....
.L_1046:
        /*00ac*/ 	.word	0x000032d0


	//   ....[1]....
        /*00b0*/ 	.word	0x00003400


	//   ....[2]....
        /*00b4*/ 	.word	0x00003910


	//   ....[3]....
        /*00b8*/ 	.word	0x00003f10


	//----- nvinfo : EIATTR_MAX_THREADS
	.align		4
.L_1047:
        /*00bc*/ 	.byte	0x04, 0x05
        /*00be*/ 	.short	(.L_1049 - .L_1048)
.L_1048:
        /*00c0*/ 	.word	0x00000080
        /*00c4*/ 	.word	0x00000001
        /*00c8*/ 	.word	0x00000001


	//----- nvinfo : EIATTR_CRS_STACK_SIZE
	.align		4
.L_1049:
        /*00cc*/ 	.byte	0x04, 0x1e
        /*00ce*/ 	.short	(.L_1051 - .L_1050)
.L_1050:
        /*00d0*/ 	.word	0x00000000


	//----- nvinfo : EIATTR_CBANK_PARAM_SIZE
	.align		4
.L_1051:
        /*00d4*/ 	.byte	0x03, 0x19
        /*00d6*/ 	.short	0x00b8


	//----- nvinfo : EIATTR_PARAM_CBANK
	.align		4
        /*00d8*/ 	.byte	0x04, 0x0a
        /*00da*/ 	.short	(.L_1053 - .L_1052)
	.align		4
.L_1052:
        /*00dc*/ 	.word	index@(.nv.constant0._Z35group_norm_nhwc_bwd_one_pass_kernelI11Fp32IOBf16WLi64ELi8ELi128EEv26Group_norm_nhwc_bwd_params)
        /*00e0*/ 	.short	0x0380
        /*00e2*/ 	.short	0x00b8


	//----- nvinfo : EIATTR_SW_WAR
	.align		4
.L_1053:
        /*00e4*/ 	.byte	0x04, 0x36
        /*00e6*/ 	.short	(.L_1055 - .L_1054)
.L_1054:
        /*00e8*/ 	.word	0x00000008
.L_1055:


//--------------------- .nv.info._Z35group_norm_nhwc_bwd_one_pass_kernelI11Fp32IOBf16WLi128ELi8ELi128EEv26Group_norm_nhwc_bwd_params --------------------------
	.section	.nv.info._Z35group_norm_nhwc_bwd_one_pass_kernelI11Fp32IOBf16WLi128ELi8ELi128EEv26Group_norm_nhwc_bwd_params,"",@"SHT_CUDA_INFO"
	.sectionflags	@""
	.align	4


	//----- nvinfo : EIATTR_CUDA_API_VERSION
	.align		4
        /*0000*/ 	.byte	0x04, 0x37
        /*0002*/ 	.short	(.L_1057 - .L_1056)
.L_1056:
        /*0004*/ 	.word	0x00000082


	//----- nvinfo : EIATTR_KPARAM_INFO
	.align		4
.L_1057:
        /*0008*/ 	.byte	0x04, 0x17
        /*000a*/ 	.short	(.L_1059 - .L_1058)
.L_1058:
        /*000c*/ 	.word	0x00000000
        /*0010*/ 	.short	0x0000
        /*0012*/ 	.short	0x0000
        /*0014*/ 	.byte	0x00, 0xf0, 0xe1, 0x02


	//----- nvinfo : EIATTR_SPARSE_MMA_MASK
	.align		4
.L_1059:
        /*0018*/ 	.byte	0x03, 0x50
        /*001a*/ 	.short	0x0000


	//----- nvinfo : EIATTR_MAXREG_COUNT
	.align		4
        /*001c*/ 	.byte	0x03, 0x1b
        /*001e*/ 	.short	0x00ff


	//----- nvinfo : EIATTR_NUM_BARRIERS
	.align		4
        /*0020*/ 	.byte	0x02, 0x4c
        /*0022*/ 	.byte	0x01
	.zero		1


	//----- nvinfo : EIATTR_MERCURY_ISA_VERSION
	.align		4
        /*0024*/ 	.byte	0x03, 0x5f
        /*0026*/ 	.short	0x0101


	//----- nvinfo : EIATTR_INT_WARP_WIDE_INSTR_OFFSETS
	.align		4
        /*0028*/ 	.byte	0x04, 0x31
        /*002a*/ 	.short	(.L_1061 - .L_1060)


	//   ....[0]....
.L_1060:
        /*002c*/ 	.word	0x00002a50


	//   ....[1]....
        /*0030*/ 	.word	0x00002a70


	//   ....[2]....
        /*0034*/ 	.word	0x00002aa0


	//   ....[3]....
        /*0038*/ 	.word	0x00002af0


	//   ....[4]....
        /*003c*/ 	.word	0x00002c70


	//   ....[5]....
        /*0040*/ 	.word	0x00002cc0


	//   ....[6]....
        /*0044*/ 	.word	0x00002cd0


	//   ....[7]....
        /*0048*/ 	.word	0x00002d20


	//----- nvinfo : EIATTR_COOP_GROUP_MASK_REGIDS
	.align		4
.L_1061:
        /*004c*/ 	.byte	0x04, 0x29
        /*004e*/ 	.short	(.L_1063 - .L_1062)


	//   ....[0]....
.L_1062:
        /*0050*/ 	.word	0xffffffff


	//   ....[1]....
        /*0054*/ 	.word	0xffffffff


	//   ....[2]....
        /*0058*/ 	.word	0xffffffff


	//   ....[3]....
        /*005c*/ 	.word	0xffffffff


	//   ....[4]....
        /*0060*/ 	.word	0xffffffff


	//   ....[5]....
        /*0064*/ 	.word	0xffffffff


	//   ....[6]....
        /*0068*/ 	.word	0xffffffff


	//   ....[7]....
        /*006c*/ 	.word	0xffffffff


	//   ....[8]....
        /*0070*/ 	.word	0xffffffff


	//   ....[9]....
        /*0074*/ 	.word	0xffffffff


	//----- nvinfo : EIATTR_COOP_GROUP_INSTR_OFFSETS
	.align		4
.L_1063:
        /*0078*/ 	.byte	0x04, 0x28
        /*007a*/ 	.short	(.L_1065 - .L_1064)


	//   ....[0]....
.L_1064:
        /*007c*/ 	.word	0x00001800


	//   ....[1]....
        /*0080*/ 	.word	0x00001840


	//   ....[2]....
        /*0084*/ 	.word	0x000018a0


	//   ....[3]....
        /*0088*/ 	.word	0x000018c0


	//   ....[4]....
        /*008c*/ 	.word	0x000018f0


	//   ....[5]....
        /*0090*/ 	.word	0x00001910


	//   ....[6]....
        /*0094*/ 	.word	0x00001940


	//   ....[7]....
        /*0098*/ 	.word	0x00001960


	//   ....[8]....
        /*009c*/ 	.word	0x000019b0


	//   ....[9]....
        /*00a0*/ 	.word	0x000019c0


	//----- nvinfo : EIATTR_VRC_CTA_INIT_COUNT
	.align		4
.L_1065:
        /*00a4*/ 	.byte	0x02, 0x4a
	.zero		1
	.zero		1


	//----- nvinfo : EIATTR_EXIT_INSTR_OFFSETS
	.align		4
        /*00a8*/ 	.byte	0x04, 0x1c
        /*00aa*/ 	.short	(.L_1067 - .L_1066)


	//   ....[0]....
.L_1066:
        /*00ac*/ 	.word	0x00004140


	//   ....[1]....
        /*00b0*/ 	.word	0x00004270


	//   ....[2]....
        /*00b4*/ 	.word	0x000047a0


	//   ....[3]....
        /*00b8*/ 	.word	0x00004da0


	//----- nvinfo : EIATTR_MAX_THREADS
	.align		4
.L_1067:
        /*00bc*/ 	.byte	0x04, 0x05
        /*00be*/ 	.short	(.L_1069 - .L_1068)
.L_1068:
        /*00c0*/ 	.word	0x00000080
        /*00c4*/ 	.word	0x00000001
        /*00c8*/ 	.word	0x00000001


	//----- nvinfo : EIATTR_CRS_STACK_SIZE
	.align		4
.L_1069:
        /*00cc*/ 	.byte	0x04, 0x1e
        /*00ce*/ 	.short	(.L_1071 - .L_1070)
.L_1070:
        /*00d0*/ 	.word	0x00000000


	//----- nvinfo : EIATTR_CBANK_PARAM_SIZE
	.align		4
.L_1071:
        /*00d4*/ 	.byte	0x03, 0x19
        /*00d6*/ 	.short	0x00b8


	//----- nvinfo : EIATTR_PARAM_CBANK
	.align		4
        /*00d8*/ 	.byte	0x04, 0x0a
        /*00da*/ 	.short	(.L_1073 - .L_1072)
	.align		4
.L_1072:
        /*00dc*/ 	.word	index@(.nv.constant0._Z35group_norm_nhwc_bwd_one_pass_kernelI11Fp32IOBf16WLi128ELi8ELi128EEv26Group_norm_nhwc_bwd_params)
        /*00e0*/ 	.short	0x0380
        /*00e2*/ 	.short	0x00b8


	//----- nvinfo : EIATTR_SW_WAR
	.align		4
.L_1073:
        /*00e4*/ 	.byte	0x04, 0x36
        /*00e6*/ 	.short	(.L_1075 - .L_1074)
.L_1074:
        /*00e8*/ 	.word	0x00000008
.L_1075:


//--------------------- .nv.info._Z35group_norm_nhwc_bwd_one_pass_kernelI11Fp32IOBf16WLi256ELi8ELi128EEv26Group_norm_nhwc_bwd_params --------------------------
	.section	.nv.info._Z35group_norm_nhwc_bwd_one_pass_kernelI11Fp32IOBf16WLi256ELi8ELi128EEv26Group_norm_nhwc_bwd_params,"",@"SHT_CUDA_INFO"
	.sectionflags	@""
	.align	4


	//----- nvinfo : EIATTR_CUDA_API_VERSION
	.align		4
        /*0000*/ 	.byte	0x04, 0x37
        /*0002*/ 	.short	(.L_1077 - .L_1076)
.L_1076:
        /*0004*/ 	.word	0x00000082


	//----- nvinfo : EIATTR_KPARAM_INFO
	.align		4
.L_1077:
        /*0008*/ 	.byte	0x04, 0x17
        /*000a*/ 	.short	(.L_1079 - .L_1078)
.L_1078:
        /*000c*/ 	.word	0x00000000
        /*0010*/ 	.short	0x0000
        /*0012*/ 	.short	0x0000
        /*0014*/ 	.byte	0x00, 0xf0, 0xe1, 0x02


	//----- nvinfo : EIATTR_SPARSE_MMA_MASK
	.align		4
.L_1079:
        /*0018*/ 	.byte	0x03, 0x50
        /*001a*/ 	.short	0x0000


	//----- nvinfo : EIATTR_MAXREG_COUNT
	.align		4
        /*001c*/ 	.byte	0x03, 0x1b
        /*001e*/ 	.short	0x00ff


	//----- nvinfo : EIATTR_NUM_BARRIERS
	.align		4
        /*0020*/ 	.byte	0x02, 0x4c
        /*0022*/ 	.byte	0x01
	.zero		1


	//----- nvinfo : EIATTR_MERCURY_ISA_VERSION
	.align		4
        /*0024*/ 	.byte	0x03, 0x5f
        /*0026*/ 	.short	0x0101


	//----- nvinfo : EIATTR_INT_WARP_WIDE_INSTR_OFFSETS
	.align		4
        /*0028*/ 	.byte	0x04, 0x31
        /*002a*/ 	.short	(.L_1081 - .L_1080)


	//   ....[0]....
.L_1080:
        /*002c*/ 	.word	0x00003bd0


	//   ....[1]....
        /*0030*/ 	.word	0x00003bf0


	//   ....[2]....
        /*0034*/ 	.word	0x00003c20


	//   ....[3]....
        /*0038*/ 	.word	0x00003c70


	//   ....[4]....
        /*003c*/ 	.word	0x00003df0


	//   ....[5]....
        /*0040*/ 	.word	0x00003e40


	//   ....[6]....
        /*0044*/ 	.word	0x00003e50


	//   ....[7]....
        /*0048*/ 	.word	0x00003ea0


	//----- nvinfo : EIATTR_COOP_GROUP_MASK_REGIDS
	.align		4
.L_1081:
        /*004c*/ 	.byte	0x04, 0x29
        /*004e*/ 	.short	(.L_1083 - .L_1082)


	//   ....[0]....
.L_1082:
        /*0050*/ 	.word	0xffffffff


	//   ....[1]....
        /*0054*/ 	.word	0xffffffff


	//   ....[2]....
        /*0058*/ 	.word	0xffffffff


	//   ....[3]....
        /*005c*/ 	.word	0xffffffff


	//   ....[4]....
        /*0060*/ 	.word	0xffffffff


	//   ....[5]....
        /*0064*/ 	.word	0xffffffff


	//   ....[6]....
        /*0068*/ 	.word	0xffffffff


	//   ....[7]....
        /*006c*/ 	.word	0xffffffff


	//   ....[8]....
        /*0070*/ 	.word	0xffffffff


	//   ....[9]....
        /*0074*/ 	.word	0xffffffff


	//----- nvinfo : EIATTR_COOP_GROUP_INSTR_OFFSETS
	.align		4
.L_1083:
        /*0078*/ 	.byte	0x04, 0x28
        /*007a*/ 	.short	(.L_1085 - .L_1084)


	//   ....[0]....
.L_1084:
        /*007c*/ 	.word	0x00002980


	//   ....[1]....
        /*0080*/ 	.word	0x000029c0


	//   ....[2]....
        /*0084*/ 	.word	0x00002a20


	//   ....[3]....
        /*0088*/ 	.word	0x00002a40


	//   ....[4]....
        /*008c*/ 	.word	0x00002a70


	//   ....[5]....
        /*0090*/ 	.word	0x00002a90


	//   ....[6]....
        /*0094*/ 	.word	0x00002ac0


	//   ....[7]....
        /*0098*/ 	.word	0x00002ae0


	//   ....[8]....
        /*009c*/ 	.word	0x00002b30


	//   ....[9]....
        /*00a0*/ 	.word	0x00002b40


	//----- nvinfo : EIATTR_VRC_CTA_INIT_COUNT
	.align		4
.L_1085:
        /*00a4*/ 	.byte	0x02, 0x4a
	.zero		1
	.zero		1


	//----- nvinfo : EIATTR_EXIT_INSTR_OFFSETS
	.align		4
        /*00a8*/ 	.byte	0x04, 0x1c
        /*00aa*/ 	.short	(.L_1087 - .L_1086)


	//   ....[0]....
.L_1086:
        /*00ac*/ 	.word	0x00005ed0


	//   ....[1]....
        /*00b0*/ 	.word	0x00006000


	//   ....[2]....
        /*00b4*/ 	.word	0x00006530


	//   ....[3]....
        /*00b8*/ 	.word	0x00006b30


	//----- nvinfo : EIATTR_MAX_THREADS
	.align		4
.L_1087:
        /*00bc*/ 	.byte	0x04, 0x05
        /*00be*/ 	.short	(.L_1089 - .L_1088)
.L_1088:
        /*00c0*/ 	.word	0x00000080
        /*00c4*/ 	.word	0x00000001
        /*00c8*/ 	.word	0x00000001


	//----- nvinfo : EIATTR_CRS_STACK_SIZE
	.align		4
.L_1089:
        /*00cc*/ 	.byte	0x04, 0x1e
        /*00ce*/ 	.short	(.L_1091 - .L_1090)
.L_1090:
        /*00d0*/ 	.word	0x00000000


	//----- nvinfo : EIATTR_CBANK_PARAM_SIZE
	.align		4
.L_1091:
        /*00d4*/ 	.byte	0x03, 0x19
        /*00d6*/ 	.short	0x00b8


	//----- nvinfo : EIATTR_PARAM_CBANK
	.align		4
        /*00d8*/ 	.byte	0x04, 0x0a
        /*00da*/ 	.short	(.L_1093 - .L_1092)
	.align		4
.L_1092:
        /*00dc*/ 	.word	index@(.nv.constant0._Z35group_norm_nhwc_bwd_one_pass_kernelI11Fp32IOBf16WLi256ELi8ELi128EEv26Group_norm_nhwc_bwd_params)
        /*00e0*/ 	.short	0x0380
        /*00e2*/ 	.short	0x00b8


	//----- nvinfo : EIATTR_SW_WAR
	.align		4
.L_1093:
        /*00e4*/ 	.byte	0x04, 0x36
        /*00e6*/ 	.short	(.L_1095 - .L_1094)
.L_1094:
        /*00e8*/ 	.word	0x00000008
.L_1095:


//--------------------- .nv.info._Z35group_norm_nhwc_bwd_one_pass_kernelI11Fp32IOBf16WLi512ELi8ELi128EEv26Group_norm_nhwc_bwd_params --------------------------
	.section	.nv.info._Z35group_norm_nhwc_bwd_one_pass_kernelI11Fp32IOBf16WLi512ELi8ELi128EEv26Group_norm_nhwc_bwd_params,"",@"SHT_CUDA_INFO"
	.sectionflags	@""
	.align	4


	//----- nvinfo : EIATTR_CUDA_API_VERSION
	.align		4
        /*0000*/ 	.byte	0x04, 0x37
        /*0002*/ 	.short	(.L_1097 - .L_1096)
.L_1096:
        /*0004*/ 	.word	0x00000082


	//----- nvinfo : EIATTR_KPARAM_INFO
	.align		4
.L_1097:
        /*0008*/ 	.byte	0x04, 0x17
        /*000a*/ 	.short	(.L_1099 - .L_1098)
.L_1098:
        /*000c*/ 	.word	0x00000000
        /*0010*/ 	.short	0x0000
        /*0012*/ 	.short	0x0000
        /*0014*/ 	.byte	0x00, 0xf0, 0xe1, 0x02


	//----- nvinfo : EIATTR_SPARSE_MMA_MASK
	.align		4
.L_1099:
        /*0018*/ 	.byte	0x03, 0x50
        /*001a*/ 	.short	0x0000


	//----- nvinfo : EIATTR_MAXREG_COUNT
	.align		4
        /*001c*/ 	.byte	0x03, 0x1b
        /*001e*/ 	.short	0x00ff


	//----- nvinfo : EIATTR_NUM_BARRIERS
	.align		4
        /*0020*/ 	.byte	0x02, 0x4c
        /*0022*/ 	.byte	0x01
	.zero		1


	//----- nvinfo : EIATTR_MERCURY_ISA_VERSION
	.align		4
        /*0024*/ 	.byte	0x03, 0x5f
        /*0026*/ 	.short	0x0101


	//----- nvinfo : EIATTR_INT_WARP_WIDE_INSTR_OFFSETS
	.align		4
        /*0028*/ 	.byte	0x04, 0x31
        /*002a*/ 	.short	(.L_1101 - .L_1100)


	//   ....[0]....
.L_1100:
        /*002c*/ 	.word	0x00004d10


	//----- nvinfo : EIATTR_COOP_GROUP_MASK_REGIDS
	.align		4
.L_1101:
        /*0030*/ 	.byte	0x04, 0x29
        /*0032*/ 	.short	(.L_1103 - .L_1102)


	//   ....[0]....
.L_1102:
        /*0034*/ 	.word	0xffffffff


	//   ....[1]....
        /*0038*/ 	.word	0xffffffff


	//   ....[2]....
        /*003c*/ 	.word	0xffffffff


	//   ....[3]....
        /*0040*/ 	.word	0xffffffff


	//   ....[4]....
        /*0044*/ 	.word	0xffffffff


	//   ....[5]....
        /*0048*/ 	.word	0xffffffff


	//   ....[6]....
        /*004c*/ 	.word	0xffffffff


	//   ....[7]....
        /*0050*/ 	.word	0xffffffff


	//   ....[8]....
        /*0054*/ 	.word	0xffffffff


	//   ....[9]....
        /*0058*/ 	.word	0xffffffff


	//----- nvinfo : EIATTR_COOP_GROUP_INSTR_OFFSETS
	.align		4
.L_1103:
        /*005c*/ 	.byte	0x04, 0x28
        /*005e*/ 	.short	(.L_1105 - .L_1104)


	//   ....[0]....
.L_1104:
        /*0060*/ 	.word	0x00004ab0


	//   ....[1]....
        /*0064*/ 	.word	0x00004af0


	//   ....[2]....
        /*0068*/ 	.word	0x00004b80


	//   ....[3]....
        /*006c*/ 	.word	0x00004bb0


	//   ....[4]....
        /*0070*/ 	.word	0x00004bf0


	//   ....[5]....
        /*0074*/ 	.word	0x00004c10


	//   ....[6]....
        /*0078*/ 	.word	0x00004c40


	//   ....[7]....
        /*007c*/ 	.word	0x00004c60


	//   ....[8]....
        /*0080*/ 	.word	0x00004cb0


	//   ....[9]....
        /*0084*/ 	.word	0x00004cc0


	//----- nvinfo : EIATTR_VRC_CTA_INIT_COUNT
	.align		4
.L_1105:
        /*0088*/ 	.byte	0x02, 0x4a
	.zero		1
	.zero		1


	//----- nvinfo : EIATTR_EXIT_INSTR_OFFSETS
	.align		4
        /*008c*/ 	.byte	0x04, 0x1c
        /*008e*/ 	.short	(.L_1107 - .L_1106)


	//   ....[0]....
.L_1106:
        /*0090*/ 	.word	0x00009570


	//   ....[1]....
        /*0094*/ 	.word	0x000096a0


	//   ....[2]....
        /*0098*/ 	.word	0x00009bd0


	//   ....[3]....
        /*009c*/ 	.word	0x0000a1d0


	//----- nvinfo : EIATTR_MAX_THREADS
	.align		4
.L_1107:
        /*00a0*/ 	.byte	0x04, 0x05
        /*00a2*/ 	.short	(.L_1109 - .L_1108)
.L_1108:
        /*00a4*/ 	.word	0x00000080
        /*00a8*/ 	.word	0x00000001
        /*00ac*/ 	.word	0x00000001


	//----- nvinfo : EIATTR_CRS_STACK_SIZE
	.align		4
.L_1109:
        /*00b0*/ 	.byte	0x04, 0x1e
        /*00b2*/ 	.short	(.L_1111 - .L_1110)
.L_1110:
        /*00b4*/ 	.word	0x00000000


	//----- nvinfo : EIATTR_CBANK_PARAM_SIZE
	.align		4
.L_1111:
        /*00b8*/ 	.byte	0x03, 0x19
        /*00ba*/ 	.short	0x00b8


	//----- nvinfo : EIATTR_PARAM_CBANK
	.align		4
        /*00bc*/ 	.byte	0x04, 0x0a
        /*00be*/ 	.short	(.L_1113 - .L_1112)
	.align		4
.L_1112:
        /*00c0*/ 	.word	index@(.nv.constant0._Z35group_norm_nhwc_bwd_one_pass_kernelI11Fp32IOBf16WLi512ELi8ELi128EEv26Group_norm_nhwc_bwd_params)
        /*00c4*/ 	.short	0x0380
        /*00c6*/ 	.short	0x00b8


	//----- nvinfo : EIATTR_SW_WAR
	.align		4
.L_1113:
        /*00c8*/ 	.byte	0x04, 0x36
        /*00ca*/ 	.short	(.L_1115 - .L_1114)
.L_1114:
        /*00cc*/ 	.word	0x00000008
.L_1115:


//--------------------- .nv.info._Z35group_norm_nhwc_bwd_one_pass_kernelI11Fp32IOFp16WLi64ELi8ELi128EEv26Group_norm_nhwc_bwd_params --------------------------
	.section	.nv.info._Z35group_norm_nhwc_bwd_one_pass_kernelI11Fp32IOFp16WLi64ELi8ELi128EEv26Group_norm_nhwc_bwd_params,"",@"SHT_CUDA_INFO"
	.sectionflags	@""
	.align	4


	//----- nvinfo : EIATTR_CUDA_API_VERSION
	.align		4
        /*0000*/ 	.byte	0x04, 0x37
        /*0002*/ 	.short	(.L_1117 - .L_1116)
.L_1116:
        /*0004*/ 	.word	0x00000082


	//----- nvinfo : EIATTR_KPARAM_INFO
	.align		4
.L_1117:
        /*0008*/ 	.byte	0x04, 0x17
        /*000a*/ 	.short	(.L_1119 - .L_1118)
.L_1118:
        /*000c*/ 	.word	0x00000000
        /*0010*/ 	.short	0x0000
        /*0012*/ 	.short	0x0000
        /*0014*/ 	.byte	0x00, 0xf0, 0xe1, 0x02


	//----- nvinfo : EIATTR_SPARSE_MMA_MASK
	.align		4
.L_1119:
        /*0018*/ 	.byte	0x03, 0x50
        /*001a*/ 	.short	0x0000


	//----- nvinfo : EIATTR_MAXREG_COUNT
	.align		4
        /*001c*/ 	.byte	0x03, 0x1b
        /*001e*/ 	.short	0x00ff


	//----- nvinfo : EIATTR_NUM_BARRIERS
	.align		4
        /*0020*/ 	.byte	0x02, 0x4c
        /*0022*/ 	.byte	0x01
	.zero		1


	//----- nvinfo : EIATTR_MERCURY_ISA_VERSION
	.align		4
        /*0024*/ 	.byte	0x03, 0x5f
        /*0026*/ 	.short	0x0101


	//----- nvinfo : EIATTR_INT_WARP_WIDE_INSTR_OFFSETS
	.align		4
        /*0028*/ 	.byte	0x04, 0x31
        /*002a*/ 	.short	(.L_1121 - .L_1120)


	//   ....[0]....
.L_1120:
        /*002c*/ 	.word	0x00002180


	//   ....[1]....
        /*0030*/ 	.word	0x000021a0


	//   ....[2]....
        /*0034*/ 	.word	0x000021d0


	//   ....[3]....
        /*0038*/ 	.word	0x00002220


	//   ....[4]....
        /*003c*/ 	.word	0x000023a0


	//   ....[5]....
        /*0040*/ 	.word	0x000023f0


	//   ....[6]....
        /*0044*/ 	.word	0x00002400


	//   ....[7]....
        /*0048*/ 	.word	0x00002450


	//----- nvinfo : EIATTR_COOP_GROUP_MASK_REGIDS
	.align		4
.L_1121:
        /*004c*/ 	.byte	0x04, 0x29
        /*004e*/ 	.short	(.L_1123 - .L_1122)


	//   ....[0]....
.L_1122:
        /*0050*/ 	.word	0xffffffff


	//   ....[1]....
        /*0054*/ 	.word	0xffffffff


	//   ....[2]....
        /*0058*/ 	.word	0xffffffff


	//   ....[3]....
        /*005c*/ 	.word	0xffffffff


	//   ....[4]....
        /*0060*/ 	.word	0xffffffff


	//   ....[5]....
        /*0064*/ 	.word	0xffffffff


	//   ....[6]....
        /*0068*/ 	.word	0xffffffff


	//   ....[7]....
        /*006c*/ 	.word	0xffffffff


	//   ....[8]....
        /*0070*/ 	.word	0xffffffff


	//   ....[9]....
        /*0074*/ 	.word	0xffffffff


	//----- nvinfo : EIATTR_COOP_GROUP_INSTR_OFFSETS
	.align		4
.L_1123:
        /*0078*/ 	.byte	0x04, 0x28
        /*007a*/ 	.short	(.L_1125 - .L_1124)


	//   ....[0]....
.L_1124:
        /*007c*/ 	.word	0x00000f20


	//   ....[1]....
        /*0080*/ 	.word	0x00000f60


	//   ....[2]....
        /*0084*/ 	.word	0x00000fc0


	//   ....[3]....
        /*0088*/ 	.word	0x00000fe0


	//   ....[4]....
        /*008c*/ 	.word	0x00001010


	//   ....[5]....
        /*0090*/ 	.word	0x00001030


	//   ....[6]....
        /*0094*/ 	.word	0x00001060


	//   ....[7]....
        /*0098*/ 	.word	0x00001080


	//   ....[8]....
        /*009c*/ 	.word	0x000010d0


	//   ....[9]....
        /*00a0*/ 	.word	0x000010e0


	//----- nvinfo : EIATTR_VRC_CTA_INIT_COUNT
	.align		4
.L_1125:
        /*00a4*/ 	.byte	0x02, 0x4a
	.zero		1
	.zero		1


	//----- nvinfo : EIATTR_EXIT_INSTR_OFFSETS
	.align		4
        /*00a8*/ 	.byte	0x04, 0x1c
        /*00aa*/ 	.short	(.L_1127 - .L_1126)


	//   ....[0]....
.L_1126:
        /*00ac*/ 	.word	0x000032d0


	//   ....[1]....
        /*00b0*/ 	.word	0x00003400


	//   ....[2]....
        /*00b4*/ 	.word	0x00003910


	//   ....[3]....
        /*00b8*/ 	.word	0x00003f10


	//----- nvinfo : EIATTR_MAX_THREADS
	.align		4
.L_1127:
        /*00bc*/ 	.byte	0x04, 0x05
        /*00be*/ 	.short	(.L_1129 - .L_1128)
.L_1128:
        /*00c0*/ 	.word	0x00000080
        /*00c4*/ 	.word	0x00000001
        /*00c8*/ 	.word	0x00000001


	//----- nvinfo : EIATTR_CRS_STACK_SIZE
	.align		4
.L_1129:
        /*00cc*/ 	.byte	0x04, 0x1e
        /*00ce*/ 	.short	(.L_1131 - .L_1130)
.L_1130:
        /*00d0*/ 	.word	0x00000000


	//----- nvinfo : EIATTR_CBANK_PARAM_SIZE
	.align		4
.L_1131:
        /*00d4*/ 	.byte	0x03, 0x19
        /*00d6*/ 	.short	0x00b8


	//----- nvinfo : EIATTR_PARAM_CBANK
	.align		4
        /*00d8*/ 	.byte	0x04, 0x0a
        /*00da*/ 	.short	(.L_1133 - .L_1132)
	.align		4
.L_1132:
        /*00dc*/ 	.word	index@(.nv.constant0._Z35group_norm_nhwc_bwd_one_pass_kernelI11Fp32IOFp16WLi64ELi8ELi128EEv26Group_norm_nhwc_bwd_params)
        /*00e0*/ 	.short	0x0380
        /*00e2*/ 	.short	0x00b8


	//----- nvinfo : EIATTR_SW_WAR
	.align		4
.L_1133:
        /*00e4*/ 	.byte	0x04, 0x36
        /*00e6*/ 	.short	(.L_1135 - .L_1134)
.L_1134:
        /*00e8*/ 	.word	0x00000008
.L_1135:


//--------------------- .nv.info._Z35group_norm_nhwc_bwd_one_pass_kernelI11Fp32IOFp16WLi128ELi8ELi128EEv26Group_norm_nhwc_bwd_params --------------------------
	.section	.nv.info._Z35group_norm_nhwc_bwd_one_pass_kernelI11Fp32IOFp16WLi128ELi8ELi128EEv26Group_norm_nhwc_bwd_params,"",@"SHT_CUDA_INFO"
	.sectionflags	@""
	.align	4


	//----- nvinfo : EIATTR_CUDA_API_VERSION
	.align		4
        /*0000*/ 	.byte	0x04, 0x37
        /*0002*/ 	.short	(.L_1137 - .L_1136)
.L_1136:
        /*0004*/ 	.word	0x00000082


	//----- nvinfo : EIATTR_KPARAM_INFO
	.align		4
.L_1137:
        /*0008*/ 	.byte	0x04, 0x17
        /*000a*/ 	.short	(.L_1139 - .L_1138)
.L_1138:
        /*000c*/ 	.word	0x00000000
        /*0010*/ 	.short	0x0000
        /*0012*/ 	.short	0x0000
        /*0014*/ 	.byte	0x00, 0xf0, 0xe1, 0x02


	//----- nvinfo : EIATTR_SPARSE_MMA_MASK
	.align		4
.L_1139:
        /*0018*/ 	.byte	0x03, 0x50
        /*001a*/ 	.short	0x0000


	//----- nvinfo : EIATTR_MAXREG_COUNT
	.align		4
        /*001c*/ 	.byte	0x03, 0x1b
        /*001e*/ 	.short	0x00ff


	//----- nvinfo : EIATTR_NUM_BARRIERS
	.align		4
        /*0020*/ 	.byte	0x02, 0x4c
        /*0022*/ 	.byte	0x01
	.zero		1


	//----- nvinfo : EIATTR_MERCURY_ISA_VERSION
	.align		4
        /*0024*/ 	.byte	0x03, 0x5f
        /*0026*/ 	.short	0x0101


	//----- nvinfo : EIATTR_INT_WARP_WIDE_INSTR_OFFSETS
	.align		4
        /*0028*/ 	.byte	0x04, 0x31
        /*002a*/ 	.short	(.L_1141 - .L_1140)


	//   ....[0]....
.L_1140:
        /*002c*/ 	.word	0x00002a50


	//   ....[1]....
        /*0030*/ 	.word	0x00002a70


	//   ....[2]....
        /*0034*/ 	.word	0x00002aa0


	//   ....[3]....
        /*0038*/ 	.word	0x00002af0


	//   ....[4]....
        /*003c*/ 	.word	0x00002c70


	//   ....[5]....
        /*0040*/ 	.word	0x00002cc0


	//   ....[6]....
        /*0044*/ 	.word	0x00002cd0


	//   ....[7]....
        /*0048*/ 	.word	0x00002d20


	//----- nvinfo : EIATTR_COOP_GROUP_MASK_REGIDS
	.align		4
.L_1141:
        /*004c*/ 	.byte	0x04, 0x29
        /*004e*/ 	.short	(.L_1143 - .L_1142)


	//   ....[0]....
.L_1142:
        /*0050*/ 	.word	0xffffffff


	//   ....[1]....
        /*0054*/ 	.word	0xffffffff


	//   ....[2]....
        /*0058*/ 	.word	0xffffffff


	//   ....[3]....
        /*005c*/ 	.word	0xffffffff


	//   ....[4]....
        /*0060*/ 	.word	0xffffffff


	//   ....[5]....
        /*0064*/ 	.word	0xffffffff


	//   ....[6]....
        /*0068*/ 	.word	0xffffffff


	//   ....[7]....
        /*006c*/ 	.word	0xffffffff


	//   ....[8]....
        /*0070*/ 	.word	0xffffffff


	//   ....[9]....
        /*0074*/ 	.word	0xffffffff


	//----- nvinfo : EIATTR_COOP_GROUP_INSTR_OFFSETS
	.align		4
.L_1143:
        /*0078*/ 	.byte	0x04, 0x28
        /*007a*/ 	.short	(.L_1145 - .L_1144)


	//   ....[0]....
.L_1144:
        /*007c*/ 	.word	0x00001800


	//   ....[1]....
        /*0080*/ 	.word	0x00001840


	//   ....[2]....
        /*0084*/ 	.word	0x000018a0


	//   ....[3]....
        /*0088*/ 	.word	0x000018c0


	//   ....[4]....
        /*008c*/ 	.word	0x000018f0


	//   ....[5]....
        /*0090*/ 	.word	0x00001910


	//   ....[6]....
        /*0094*/ 	.word	0x00001940


	//   ....[7]....
        /*0098*/ 	.word	0x00001960


	//   ....[8]....
        /*009c*/ 	.word	0x000019b0


	//   ....[9]....
        /*00a0*/ 	.word	0x000019c0


	//----- nvinfo : EIATTR_VRC_CTA_INIT_COUNT
	.align		4
.L_1145:
        /*00a4*/ 	.byte	0x02, 0x4a
	.zero		1
	.zero		1


	//----- nvinfo : EIATTR_EXIT_INSTR_OFFSETS
	.align		4
        /*00a8*/ 	.byte	0x04, 0x1c
        /*00aa*/ 	.short	(.L_1147 - .L_1146)


	//   ....[0]....
.L_1146:
        /*00ac*/ 	.word	0x00004140


	//   ....[1]....
        /*00b0*/ 	.word	0x00004270


	//   ....[2]....
        /*00b4*/ 	.word	0x000047a0


	//   ....[3]....
        /*00b8*/ 	.word	0x00004da0


	//----- nvinfo : EIATTR_MAX_THREADS
	.align		4
.L_1147:
        /*00bc*/ 	.byte	0x04, 0x05
        /*00be*/ 	.short	(.L_1149 - .L_1148)
.L_1148:
        /*00c0*/ 	.word	0x00000080
        /*00c4*/ 	.word	0x00000001
        /*00c8*/ 	.word	0x00000001


	//----- nvinfo : EIATTR_CRS_STACK_SIZE
	.align		4
.L_1149:
        /*00cc*/ 	.byte	0x04, 0x1e
        /*00ce*/ 	.short	(.L_1151 - .L_1150)
.L_1150:
        /*00d0*/ 	.word	0x00000000


	//----- nvinfo : EIATTR_CBANK_PARAM_SIZE
	.align		4
.L_1151:
        /*00d4*/ 	.byte	0x03, 0x19
        /*00d6*/ 	.short	0x00b8


	//----- nvinfo : EIATTR_PARAM_CBANK
	.align		4
        /*00d8*/ 	.byte	0x04, 0x0a
        /*00da*/ 	.short	(.L_1153 - .L_1152)
	.align		4
.L_1152:
        /*00dc*/ 	.word	index@(.nv.constant0._Z35group_norm_nhwc_bwd_one_pass_kernelI11Fp32IOFp16WLi128ELi8ELi128EEv26Group_norm_nhwc_bwd_params)
        /*00e0*/ 	.short	0x0380
        /*00e2*/ 	.short	0x00b8


	//----- nvinfo : EIATTR_SW_WAR
	.align		4
.L_1153:
        /*00e4*/ 	.byte	0x04, 0x36
        /*00e6*/ 	.short	(.L_1155 - .L_1154)
.L_1154:
        /*00e8*/ 	.word	0x00000008
.L_1155:


//--------------------- .nv.info._Z35group_norm_nhwc_bwd_one_pass_kernelI11Fp32IOFp16WLi256ELi8ELi128EEv26Group_norm_nhwc_bwd_params --------------------------
	.section	.nv.info._Z35group_norm_nhwc_bwd_one_pass_kernelI11Fp32IOFp16WLi256ELi8ELi128EEv26Group_norm_nhwc_bwd_params,"",@"SHT_CUDA_INFO"
	.sectionflags	@""
	.align	4


	//----- nvinfo : EIATTR_CUDA_API_VERSION
	.align		4
        /*0000*/ 	.byte	0x04, 0x37
        /*0002*/ 	.short	(.L_1157 - .L_1156)
.L_1156:
        /*0004*/ 	.word	0x00000082


	//----- nvinfo : EIATTR_KPARAM_INFO
	.align		4
.L_1157:
        /*0008*/ 	.byte	0x04, 0x17
        /*000a*/ 	.short	(.L_1159 - .L_1158)
.L_1158:
        /*000c*/ 	.word	0x00000000
        /*0010*/ 	.short	0x0000
        /*0012*/ 	.short	0x0000
        /*0014*/ 	.byte	0x00, 0xf0, 0xe1, 0x02


	//----- nvinfo : EIATTR_SPARSE_MMA_MASK
	.align		4
.L_1159:
        /*0018*/ 	.byte	0x03, 0x50
        /*001a*/ 	.short	0x0000


	//----- nvinfo : EIATTR_MAXREG_COUNT
	.align		4
        /*001c*/ 	.byte	0x03, 0x1b
        /*001e*/ 	.short	0x00ff


	//----- nvinfo : EIATTR_NUM_BARRIERS
	.align		4
        /*0020*/ 	.byte	0x02, 0x4c
        /*0022*/ 	.byte	0x01
	.zero		1


	//----- nvinfo : EIATTR_MERCURY_ISA_VERSION
	.align		4
        /*0024*/ 	.byte	0x03, 0x5f
        /*0026*/ 	.short	0x0101


	//----- nvinfo : EIATTR_INT_WARP_WIDE_INSTR_OFFSETS
	.align		4
        /*0028*/ 	.byte	0x04, 0x31
        /*002a*/ 	.short	(.L_1161 - .L_1160)


	//   ....[0]....
.L_1160:
        /*002c*/ 	.word	0x00003bd0


	//   ....[1]....
        /*0030*/ 	.word	0x00003bf0


	//   ....[2]....
        /*0034*/ 	.word	0x00003c20


	//   ....[3]....
        /*0038*/ 	.word	0x00003c70


	//   ....[4]....
        /*003c*/ 	.word	0x00003df0


	//   ....[5]....
        /*0040*/ 	.word	0x00003e40


	//   ....[6]....
        /*0044*/ 	.word	0x00003e50


	//   ....[7]....
        /*0048*/ 	.word	0x00003ea0


	//----- nvinfo : EIATTR_COOP_GROUP_MASK_REGIDS
	.align		4
.L_1161:
        /*004c*/ 	.byte	0x04, 0x29
        /*004e*/ 	.short	(.L_1163 - .L_1162)


	//   ....[0]....
.L_1162:
        /*0050*/ 	.word	0xffffffff


	//   ....[1]....
        /*0054*/ 	.word	0xffffffff


	//   ....[2]....
        /*0058*/ 	.word	0xffffffff


	//   ....[3]....
        /*005c*/ 	.word	0xffffffff


	//   ....[4]....
        /*0060*/ 	.word	0xffffffff


	//   ....[5]....
        /*0064*/ 	.word	0xffffffff


	//   ....[6]....
        /*0068*/ 	.word	0xffffffff


	//   ....[7]....
        /*006c*/ 	.word	0xffffffff


	//   ....[8]....
        /*0070*/ 	.word	0xffffffff


	//   ....[9]....
        /*0074*/ 	.word	0xffffffff


	//----- nvinfo : EIATTR_COOP_GROUP_INSTR_OFFSETS
	.align		4
.L_1163:
        /*0078*/ 	.byte	0x04, 0x28
        /*007a*/ 	.short	(.L_1165 - .L_1164)


	//   ....[0]....
.L_1164:
        /*007c*/ 	.word	0x00002980


	//   ....[1]....
        /*0080*/ 	.word	0x000029c0


	//   ....[2]....
        /*0084*/ 	.word	0x00002a20


	//   ....[3]....
        /*0088*/ 	.word	0x00002a40


	//   ....[4]....
        /*008c*/ 	.word	0x00002a70


	//   ....[5]....
        /*0090*/ 	.word	0x00002a90


	//   ....[6]....
        /*0094*/ 	.word	0x00002ac0


	//   ....[7]....
        /*0098*/ 	.word	0x00002ae0


	//   ....[8]....
        /*009c*/ 	.word	0x00002b30


	//   ....[9]....
        /*00a0*/ 	.word	0x00002b40


	//----- nvinfo : EIATTR_VRC_CTA_INIT_COUNT
	.align		4
.L_1165:
        /*00a4*/ 	.byte	0x02, 0x4a
	.zero		1
	.zero		1


	//----- nvinfo : EIATTR_EXIT_INSTR_OFFSETS
	.align		4
        /*00a8*/ 	.byte	0x04, 0x1c
        /*00aa*/ 	.short	(.L_1167 - .L_1166)


	//   ....[0]....
.L_1166:
        /*00ac*/ 	.word	0x00005ed0


	//   ....[1]....
        /*00b0*/ 	.word	0x00006000


	//   ....[2]....
        /*00b4*/ 	.word	0x00006530


	//   ....[3]....
        /*00b8*/ 	.word	0x00006b30


	//----- nvinfo : EIATTR_MAX_THREADS
	.align		4
.L_1167:
        /*00bc*/ 	.byte	0x04, 0x05
        /*00be*/ 	.short	(.L_1169 - .L_1168)
.L_1168:
        /*00c0*/ 	.word	0x00000080
        /*00c4*/ 	.word	0x00000001
        /*00c8*/ 	.word	0x00000001


	//----- nvinfo : EIATTR_CRS_STACK_SIZE
	.align		4
.L_1169:
        /*00cc*/ 	.byte	0x04, 0x1e
        /*00ce*/ 	.short	(.L_1171 - .L_1170)
.L_1170:
        /*00d0*/ 	.word	0x00000000


	//----- nvinfo : EIATTR_CBANK_PARAM_SIZE
	.align		4
.L_1171:
        /*00d4*/ 	.byte	0x03, 0x19
        /*00d6*/ 	.short	0x00b8


	//----- nvinfo : EIATTR_PARAM_CBANK
	.align		4
        /*00d8*/ 	.byte	0x04, 0x0a
        /*00da*/ 	.short	(.L_1173 - .L_1172)
	.align		4
.L_1172:
        /*00dc*/ 	.word	index@(.nv.constant0._Z35group_norm_nhwc_bwd_one_pass_kernelI11Fp32IOFp16WLi256ELi8ELi128EEv26Group_norm_nhwc_bwd_params)
        /*00e0*/ 	.short	0x0380
        /*00e2*/ 	.short	0x00b8


	//----- nvinfo : EIATTR_SW_WAR
	.align		4
.L_1173:
        /*00e4*/ 	.byte	0x04, 0x36
        /*00e6*/ 	.short	(.L_1175 - .L_1174)
.L_1174:
        /*00e8*/ 	.word	0x00000008
.L_1175:


//--------------------- .nv.info._Z35group_norm_nhwc_bwd_one_pass_kernelI11Fp32IOFp16WLi512ELi8ELi128EEv26Group_norm_nhwc_bwd_params --------------------------
	.section	.nv.info._Z35group_norm_nhwc_bwd_one_pass_kernelI11Fp32IOFp16WLi512ELi8ELi128EEv26Group_norm_nhwc_bwd_params,"",@"SHT_CUDA_INFO"
	.sectionflags	@""
	.align	4


	//----- nvinfo : EIATTR_CUDA_API_VERSION
	.align		4
        /*0000*/ 	.byte	0x04, 0x37
        /*0002*/ 	.short	(.L_1177 - .L_1176)
.L_1176:
        /*0004*/ 	.word	0x00000082


	//----- nvinfo : EIATTR_KPARAM_INFO
	.align		4
.L_1177:
        /*0008*/ 	.byte	0x04, 0x17
        /*000a*/ 	.short	(.L_1179 - .L_1178)
.L_1178:
        /*000c*/ 	.word	0x00000000
        /*0010*/ 	.short	0x0000
        /*0012*/ 	.short	0x0000
        /*0014*/ 	.byte	0x00, 0xf0, 0xe1, 0x02


	//----- nvinfo : EIATTR_SPARSE_MMA_MASK
	.align		4
.L_1179:
        /*0018*/ 	.byte	0x03, 0x50
        /*001a*/ 	.short	0x0000


	//----- nvinfo : EIATTR_MAXREG_COUNT
	.align		4
        /*001c*/ 	.byte	0x03, 0x1b
        /*001e*/ 	.short	0x00ff


	//----- nvinfo : EIATTR_NUM_BARRIERS
	.align		4
        /*0020*/ 	.byte	0x02, 0x4c
        /*0022*/ 	.byte	0x01
	.zero		1


	//----- nvinfo : EIATTR_MERCURY_ISA_VERSION
	.align		4
        /*0024*/ 	.byte	0x03, 0x5f
        /*0026*/ 	.short	0x0101


	//----- nvinfo : EIATTR_INT_WARP_WIDE_INSTR_OFFSETS
	.align		4
        /*0028*/ 	.byte	0x04, 0x31
        /*002a*/ 	.short	(.L_1181 - .L_1180)


	//   ....[0]....
.L_1180:
        /*002c*/ 	.word	0x00004d10


	//----- nvinfo : EIATTR_COOP_GROUP_MASK_REGIDS
	.align		4
.L_1181:
        /*0030*/ 	.byte	0x04, 0x29
        /*0032*/ 	.short	(.L_1183 - .L_1182)


	//   ....[0]....
.L_1182:
        /*0034*/ 	.word	0xffffffff


	//   ....[1]....
        /*0038*/ 	.word	0xffffffff


	//   ....[2]....
        /*003c*/ 	.word	0xffffffff


	//   ....[3]....
        /*0040*/ 	.word	0xffffffff


	//   ....[4]....
        /*0044*/ 	.word	0xffffffff


	//   ....[5]....
        /*0048*/ 	.word	0xffffffff


	//   ....[6]....
        /*004c*/ 	.word	0xffffffff


	//   ....[7]....
        /*0050*/ 	.word	0xffffffff


	//   ....[8]....
        /*0054*/ 	.word	0xffffffff


	//   ....[9]....
        /*0058*/ 	.word	0xffffffff


	//----- nvinfo : EIATTR_COOP_GROUP_INSTR_OFFSETS
	.align		4
.L_1183:
        /*005c*/ 	.byte	0x04, 0x28
        /*005e*/ 	.short	(.L_1185 - .L_1184)


	//   ....[0]....
.L_1184:
        /*0060*/ 	.word	0x00004ab0


	//   ....[1]....
        /*0064*/ 	.word	0x00004af0


	//   ....[2]....
        /*0068*/ 	.word	0x00004b80


	//   ....[3]....
        /*006c*/ 	.word	0x00004bb0


	//   ....[4]....
        /*0070*/ 	.word	0x00004bf0


	//   ....[5]....
        /*0074*/ 	.word	0x00004c10


	//   ....[6]....
        /*0078*/ 	.word	0x00004c40


	//   ....[7]....
        /*007c*/ 	.word	0x00004c60


	//   ....[8]....
        /*0080*/ 	.word	0x00004cb0


	//   ....[9]....
        /*0084*/ 	.word	0x00004cc0


	//----- nvinfo : EIATTR_VRC_CTA_INIT_COUNT
	.align		4
.L_1185:
        /*0088*/ 	.byte	0x02, 0x4a
	.zero		1
	.zero		1


	//----- nvinfo : EIATTR_EXIT_INSTR_OFFSETS
	.align		4
        /*008c*/ 	.byte	0x04, 0x1c
        /*008e*/ 	.short	(.L_1187 - .L_1186)


	//   ....[0]....
.L_1186:
        /*0090*/ 	.word	0x00009570


	//   ....[1]....
        /*0094*/ 	.word	0x000096a0


	//   ....[2]....
        /*0098*/ 	.word	0x00009bd0


	//   ....[3]....
        /*009c*/ 	.word	0x0000a1d0


	//----- nvinfo : EIATTR_MAX_THREADS
	.align		4
.L_1187:
        /*00a0*/ 	.byte	0x04, 0x05
        /*00a2*/ 	.short	(.L_1189 - .L_1188)
.L_1188:
        /*00a4*/ 	.word	0x00000080
        /*00a8*/ 	.word	0x00000001
        /*00ac*/ 	.word	0x00000001


	//----- nvinfo : EIATTR_CRS_STACK_SIZE
	.align		4
.L_1189:
        /*00b0*/ 	.byte	0x04, 0x1e
        /*00b2*/ 	.short	(.L_1191 - .L_1190)
.L_1190:
        /*00b4*/ 	.word	0x00000000


	//----- nvinfo : EIATTR_CBANK_PARAM_SIZE
	.align		4
.L_1191:
        /*00b8*/ 	.byte	0x03, 0x19
        /*00ba*/ 	.short	0x00b8


	//----- nvinfo : EIATTR_PARAM_CBANK
	.align		4
        /*00bc*/ 	.byte	0x04, 0x0a
        /*00be*/ 	.short	(.L_1193 - .L_1192)
	.align		4
.L_1192:
        /*00c0*/ 	.word	index@(.nv.constant0._Z35group_norm_nhwc_bwd_one_pass_kernelI11Fp32IOFp16WLi512ELi8ELi128EEv26Group_norm_nhwc_bwd_params)
        /*00c4*/ 	.short	0x0380
        /*00c6*/ 	.short	0x00b8


	//----- nvinfo : EIATTR_SW_WAR
	.align		4
.L_1193:
        /*00c8*/ 	.byte	0x04, 0x36
        /*00ca*/ 	.short	(.L_1195 - .L_1194)
.L_1194:
        /*00cc*/ 	.word	0x00000008
.L_1195:


//--------------------- .nv.info._Z35group_norm_nhwc_fwd_one_pass_kernelI11Bf16IOFp32WLi64ELi8ELi128EEv26Group_norm_nhwc_fwd_params --------------------------
	.section	.nv.info._Z35group_norm_nhwc_fwd_one_pass_kernelI11Bf16IOFp32WLi64ELi8ELi128EEv26Group_norm_nhwc_fwd_params,"",@"SHT_CUDA_INFO"
	.sectionflags	@""
	.align	4


	//----- nvinfo : EIATTR_CUDA_API_VERSION
	.align		4
        /*0000*/ 	.byte	0x04, 0x37
        /*0002*/ 	.short	(.L_1197 - .L_1196)
.L_1196:
        /*0004*/ 	.word	0x00000082


	//----- nvinfo : EIATTR_KPARAM_INFO
	.align		4
.L_1197:
        /*0008*/ 	.byte	0x04, 0x17
        /*000a*/ 	.short	(.L_1199 - .L_1198)
.L_1198:
        /*000c*/ 	.word	0x00000000
        /*0010*/ 	.short	0x0000
        /*0012*/ 	.short	0x0000
        /*0014*/ 	.byte	0x00, 0xf0, 0x81, 0x02


	//----- nvinfo : EIATTR_SPARSE_MMA_MASK
	.align		4
.L_1199:
        /*0018*/ 	.byte	0x03, 0x50
        /*001a*/ 	.short	0x0000


	//----- nvinfo : EIATTR_MAXREG_COUNT
	.align		4
        /*001c*/ 	.byte	0x03, 0x1b
        /*001e*/ 	.short	0x00ff


	//----- nvinfo : EIATTR_NUM_BARRIERS
	.align		4
        /*0020*/ 	.byte	0x02, 0x4c
        /*0022*/ 	.byte	0x01
	.zero		1


	//----- nvinfo : EIATTR_MERCURY_ISA_VERSION
	.align		4
        /*0024*/ 	.byte	0x03, 0x5f
        /*0026*/ 	.short	0x0101


	//----- nvinfo : EIATTR_INT_WARP_WIDE_INSTR_OFFSETS
	.align		4
        /*0028*/ 	.byte	0x04, 0x31
        /*002a*/ 	.short	(.L_1201 - .L_1200)


	//   ....[0]....
.L_1200:
        /*002c*/ 	.word	0x00000e40


	//   ....[1]....
        /*0030*/ 	.word	0x00000e70


	//   ....[2]....
        /*0034*/ 	.word	0x00000e90


	//   ....[3]....
        /*0038*/ 	.word	0x00000ec0


	//   ....[4]....
        /*003c*/ 	.word	0x00001090


	//   ....[5]....
        /*0040*/ 	.word	0x000010f0


	//   ....[6]....
        /*0044*/ 	.word	0x00001120


	//   ....[7]....
        /*0048*/ 	.word	0x00001140


	//   ....[8]....
        /*004c*/ 	.word	0x000013f0


	//   ....[9]....
        /*0050*/ 	.word	0x000014d0


	//   ....[10]....
        /*0054*/ 	.word	0x000014e0


	//   ....[11]....
        /*0058*/ 	.word	0x000015c0


	//   ....[12]....
        /*005c*/ 	.word	0x00001730


	//   ....[13]....
        /*0060*/ 	.word	0x00001750


	//----- nvinfo : EIATTR_COOP_GROUP_MASK_REGIDS
	.align		4
.L_1201:
        /*0064*/ 	.byte	0x04, 0x29
        /*0066*/ 	.short	(.L_1203 - .L_1202)


	//   ....[0]....
.L_1202:
        /*0068*/ 	.word	0xffffffff


	//   ....[1]....
        /*006c*/ 	.word	0xffffffff


	//   ....[2]....
        /*0070*/ 	.word	0xffffffff


	//   ....[3]....
        /*0074*/ 	.word	0xffffffff


	//   ....[4]....
        /*0078*/ 	.word	0xffffffff


	//   ....[5]....
        /*007c*/ 	.word	0xffffffff


	//   ....[6]....
        /*0080*/ 	.word	0xffffffff


	//   ....[7]....
        /*0084*/ 	.word	0xffffffff


	//   ....[8]....
        /*0088*/ 	.word	0xffffffff


	//   ....[9]....
        /*008c*/ 	.word	0xffffffff


	//----- nvinfo : EIATTR_COOP_GROUP_INSTR_OFFSETS
	.align		4
.L_1203:
        /*0090*/ 	.byte	0x04, 0x28
        /*0092*/ 	.short	(.L_1205 - .L_1204)


	//   ....[0]....
.L_1204:
        /*0094*/ 	.word	0x00000740


	//   ....[1]....
        /*0098*/ 	.word	0x00000750


	//   ....[2]....
        /*009c*/ 	.word	0x00000780


	//   ....[3]....
        /*00a0*/ 	.word	0x000007a0


	//   ....[4]....
        /*00a4*/ 	.word	0x000007d0


	//   ....[5]....
        /*00a8*/ 	.word	0x000007f0


	//   ....[6]....
        /*00ac*/ 	.word	0x00000820


	//   ....[7]....
        /*00b0*/ 	.word	0x00000840


	//   ....[8]....
        /*00b4*/ 	.word	0x00000890


	//   ....[9]....
        /*00b8*/ 	.word	0x000008a0


	//----- nvinfo : EIATTR_VRC_CTA_INIT_COUNT
	.align		4
.L_1205:
        /*00bc*/ 	.byte	0x02, 0x4a
	.zero		1
	.zero		1


	//----- nvinfo : EIATTR_EXIT_INSTR_OFFSETS
	.align		4
        /*00c0*/ 	.byte	0x04, 0x1c
        /*00c2*/ 	.short	(.L_1207 - .L_1206)


	//   ....[0]....
.L_1206:
        /*00c4*/ 	.word	0x00000070


	//   ....[1]....
        /*00c8*/ 	.word	0x000022b0


	//----- nvinfo : EIATTR_MAX_THREADS
	.align		4
.L_1207:
        /*00cc*/ 	.byte	0x04, 0x05
        /*00ce*/ 	.short	(.L_1209 - .L_1208)
.L_1208:
        /*00d0*/ 	.word	0x00000080
        /*00d4*/ 	.word	0x00000001
        /*00d8*/ 	.word	0x00000001


	//----- nvinfo : EIATTR_CRS_STACK_SIZE
	.align		4
.L_1209:
        /*00dc*/ 	.byte	0x04, 0x1e
        /*00de*/ 	.short	(.L_1211 - .L_1210)
.L_1210:
        /*00e0*/ 	.word	0x00000000


	//----- nvinfo : EIATTR_CBANK_PARAM_SIZE
	.align		4
.L_1211:
        /*00e4*/ 	.byte	0x03, 0x19
        /*00e6*/ 	.short	0x00a0


	//----- nvinfo : EIATTR_PARAM_CBANK
	.align		4
        /*00e8*/ 	.byte	0x04, 0x0a
        /*00ea*/ 	.short	(.L_1213 - .L_1212)
	.align		4
.L_1212:
        /*00ec*/ 	.word	index@(.nv.constant0._Z35group_norm_nhwc_fwd_one_pass_kernelI11Bf16IOFp32WLi64ELi8ELi128EEv26Group_norm_nhwc_fwd_params)
        /*00f0*/ 	.short	0x0380
        /*00f2*/ 	.short	0x00a0


	//----- nvinfo : EIATTR_SW_WAR
	.align		4
.L_1213:
        /*00f4*/ 	.byte	0x04, 0x36
        /*00f6*/ 	.short	(.L_1215 - .L_1214)
.L_1214:
        /*00f8*/ 	.word	0x00000008
.L_1215:


//--------------------- .nv.info._Z35group_norm_nhwc_fwd_one_pass_kernelI11Bf16IOFp32WLi128ELi8ELi128EEv26Group_norm_nhwc_fwd_params --------------------------
	.section	.nv.info._Z35group_norm_nhwc_fwd_one_pass_kernelI11Bf16IOFp32WLi128ELi8ELi128EEv26Group_norm_nhwc_fwd_params,"",@"SHT_CUDA_INFO"
	.sectionflags	@""
	.align	4


	//----- nvinfo : EIATTR_CUDA_API_VERSION
	.align		4
        /*0000*/ 	.byte	0x04, 0x37
        /*0002*/ 	.short	(.L_1217 - .L_1216)
.L_1216:
        /*0004*/ 	.word	0x00000082


	//----- nvinfo : EIATTR_KPARAM_INFO
	.align		4
.L_1217:
        /*0008*/ 	.byte	0x04, 0x17
        /*000a*/ 	.short	(.L_1219 - .L_1218)
.L_1218:
        /*000c*/ 	.word	0x00000000
        /*0010*/ 	.short	0x0000
        /*0012*/ 	.short	0x0000
        /*0014*/ 	.byte	0x00, 0xf0, 0x81, 0x02


	//----- nvinfo : EIATTR_SPARSE_MMA_MASK
	.align		4
.L_1219:
        /*0018*/ 	.byte	0x03, 0x50
        /*001a*/ 	.short	0x0000


	//----- nvinfo : EIATTR_MAXREG_COUNT
	.align		4
        /*001c*/ 	.byte	0x03, 0x1b
        /*001e*/ 	.short	0x00ff


	//----- nvinfo : EIATTR_NUM_BARRIERS
	.align		4
        /*0020*/ 	.byte	0x02, 0x4c
        /*0022*/ 	.byte	0x01
	.zero		1


	//----- nvinfo : EIATTR_MERCURY_ISA_VERSION
	.align		4
        /*0024*/ 	.byte	0x03, 0x5f
        /*0026*/ 	.short	0x0101


	//----- nvinfo : EIATTR_INT_WARP_WIDE_INSTR_OFFSETS
	.align		4
        /*0028*/ 	.byte	0x04, 0x31
        /*002a*/ 	.short	(.L_1221 - .L_1220)


	//   ....[0]....
.L_1220:
        /*002c*/ 	.word	0x00001150


	//   ....[1]....
        /*0030*/ 	.word	0x00001170


	//   ....[2]....
        /*0034*/ 	.word	0x00001250


	//   ....[3]....
        /*0038*/ 	.word	0x000012a0


	//   ....[4]....
        /*003c*/ 	.word	0x00001380


	//   ....[5]....
        /*0040*/ 	.word	0x00001400


	//   ....[6]....
        /*0044*/ 	.word	0x000014d0


	//   ....[7]....
        /*0048*/ 	.word	0x000014f0


	//   ....[8]....
        /*004c*/ 	.word	0x00001740


	//   ....[9]....
        /*0050*/ 	.word	0x00001830


	//   ....[10]....
        /*0054*/ 	.word	0x00001850


	//   ....[11]....
        /*0058*/ 	.word	0x00001880


	//   ....[12]....
        /*005c*/ 	.word	0x00001a90


	//   ....[13]....
        /*0060*/ 	.word	0x00001ab0


	//----- nvinfo : EIATTR_COOP_GROUP_MASK_REGIDS
	.align		4
.L_1221:
        /*0064*/ 	.byte	0x04, 0x29
        /*0066*/ 	.short	(.L_1223 - .L_1222)


	//   ....[0]....
.L_1222:
        /*0068*/ 	.word	0xffffffff


	//   ....[1]....
        /*006c*/ 	.word	0xffffffff


	//   ....[2]....
        /*0070*/ 	.word	0xffffffff


	//   ....[3]....
        /*0074*/ 	.word	0xffffffff


	//   ....[4]....
        /*0078*/ 	.word	0xffffffff


	//   ....[5]....
        /*007c*/ 	.word	0xffffffff


	//   ....[6]....
        /*0080*/ 	.word	0xffffffff


	//   ....[7]....
        /*0084*/ 	.word	0xffffffff


	//   ....[8]....
        /*0088*/ 	.word	0xffffffff


	//   ....[9]....
        /*008c*/ 	.word	0xffffffff


	//----- nvinfo : EIATTR_COOP_GROUP_INSTR_OFFSETS
	.align		4
.L_1223:
        /*0090*/ 	.byte	0x04, 0x28
        /*0092*/ 	.short	(.L_1225 - .L_1224)


	//   ....[0]....
.L_1224:
        /*0094*/ 	.word	0x00000ae0


	//   ....[1]....
        /*0098*/ 	.word	0x00000af0


	//   ....[2]....
        /*009c*/ 	.word	0x00000b20


	//   ....[3]....
        /*00a0*/ 	.word	0x00000b40


	//   ....[4]....
        /*00a4*/ 	.word	0x00000b70


	//   ....[5]....
        /*00a8*/ 	.word	0x00000b90


	//   ....[6]....
        /*00ac*/ 	.word	0x00000bc0


	//   ....[7]....
        /*00b0*/ 	.word	0x00000be0


	//   ....[8]....
        /*00b4*/ 	.word	0x00000c30


	//   ....[9]....
        /*00b8*/ 	.word	0x00000c40


	//----- nvinfo : EIATTR_VRC_CTA_INIT_COUNT
	.align		4
.L_1225:
        /*00bc*/ 	.byte	0x02, 0x4a
	.zero		1
	.zero		1


	//----- nvinfo : EIATTR_EXIT_INSTR_OFFSETS
	.align		4
        /*00c0*/ 	.byte	0x04, 0x1c
        /*00c2*/ 	.short	(.L_1227 - .L_1226)


	//   ....[0]....
.L_1226:
        /*00c4*/ 	.word	0x00000070


	//   ....[1]....
        /*00c8*/ 	.word	0x00002d80


	//----- nvinfo : EIATTR_MAX_THREADS
	.align		4
.L_1227:
        /*00cc*/ 	.byte	0x04, 0x05
        /*00ce*/ 	.short	(.L_1229 - .L_1228)
.L_1228:
        /*00d0*/ 	.word	0x00000080
        /*00d4*/ 	.word	0x00000001
        /*00d8*/ 	.word	0x00000001


	//----- nvinfo : EIATTR_CRS_STACK_SIZE
	.align		4
.L_1229:
        /*00dc*/ 	.byte	0x04, 0x1e
        /*00de*/ 	.short	(.L_1231 - .L_1230)
.L_1230:
        /*00e0*/ 	.word	0x00000000


	//----- nvinfo : EIATTR_CBANK_PARAM_SIZE
	.align		4
.L_1231:
        /*00e4*/ 	.byte	0x03, 0x19
        /*00e6*/ 	.short	0x00a0


	//----- nvinfo : EIATTR_PARAM_CBANK
	.align		4
        /*00e8*/ 	.byte	0x04, 0x0a
        /*00ea*/ 	.short	(.L_1233 - .L_1232)
	.align		4
.L_1232:
        /*00ec*/ 	.word	index@(.nv.constant0._Z35group_norm_nhwc_fwd_one_pass_kernelI11Bf16IOFp32WLi128ELi8ELi128EEv26Group_norm_nhwc_fwd_params)
        /*00f0*/ 	.short	0x0380
        /*00f2*/ 	.short	0x00a0


	//----- nvinfo : EIATTR_SW_WAR
	.align		4
.L_1233:
        /*00f4*/ 	.byte	0x04, 0x36
        /*00f6*/ 	.short	(.L_1235 - .L_1234)
.L_1234:
        /*00f8*/ 	.word	0x00000008
.L_1235:


//--------------------- .nv.info._Z35group_norm_nhwc_fwd_one_pass_kernelI11Bf16IOFp32WLi256ELi8ELi128EEv26Group_norm_nhwc_fwd_params --------------------------
	.section	.nv.info._Z35group_norm_nhwc_fwd_one_pass_kernelI11Bf16IOFp32WLi256ELi8ELi128EEv26Group_norm_nhwc_fwd_params,"",@"SHT_CUDA_INFO"
	.sectionflags	@""
	.align	4


	//----- nvinfo : EIATTR_CUDA_API_VERSION
	.align		4
        /*0000*/ 	.byte	0x04, 0x37
        /*0002*/ 	.short	(.L_1237 - .L_1236)
.L_1236:
        /*0004*/ 	.word	0x00000082


	//----- nvinfo : EIATTR_KPARAM_INFO
	.align		4
.L_1237:
        /*0008*/ 	.byte	0x04, 0x17
        /*000a*/ 	.short	(.L_1239 - .L_1238)
.L_1238:
        /*000c*/ 	.word	0x00000000
        /*0010*/ 	.short	0x0000
        /*0012*/ 	.short	0x0000
        /*0014*/ 	.byte	0x00, 0xf0, 0x81, 0x02


	//----- nvinfo : EIATTR_SPARSE_MMA_MASK
	.align		4
.L_1239:
        /*0018*/ 	.byte	0x03, 0x50
        /*001a*/ 	.short	0x0000


	//----- nvinfo : EIATTR_MAXREG_COUNT
	.align		4
        /*001c*/ 	.byte	0x03, 0x1b
        /*001e*/ 	.short	0x00ff


	//----- nvinfo : EIATTR_NUM_BARRIERS
	.align		4
        /*0020*/ 	.byte	0x02, 0x4c
        /*0022*/ 	.byte	0x01
	.zero		1


	//----- nvinfo : EIATTR_MERCURY_ISA_VERSION
	.align		4
        /*0024*/ 	.byte	0x03, 0x5f
        /*0026*/ 	.short	0x0101


	//----- nvinfo : EIATTR_INT_WARP_WIDE_INSTR_OFFSETS
	.align		4
        /*0028*/ 	.byte	0x04, 0x31
        /*002a*/ 	.short	(.L_1241 - .L_1240)


	//   ....[0]....
.L_1240:
        /*002c*/ 	.word	0x00001770


	//   ....[1]....
        /*0030*/ 	.word	0x00001790


	//   ....[2]....
        /*0034*/ 	.word	0x00001870


	//   ....[3]....
        /*0038*/ 	.word	0x000018c0


	//   ....[4]....
        /*003c*/ 	.word	0x000019a0


	//   ....[5]....
        /*0040*/ 	.word	0x00001a20


	//   ....[6]....
        /*0044*/ 	.word	0x00001af0


	//   ....[7]....
        /*0048*/ 	.word	0x00001b10


	//   ....[8]....
        /*004c*/ 	.word	0x00001d60


	//   ....[9]....
        /*0050*/ 	.word	0x00001e50


	//   ....[10]....
        /*0054*/ 	.word	0x00001e70


	//   ....[11]....
        /*0058*/ 	.word	0x00001e90


	//   ....[12]....
        /*005c*/ 	.word	0x000020b0


	//   ....[13]....
        /*0060*/ 	.word	0x000020d0


	//----- nvinfo : EIATTR_COOP_GROUP_MASK_REGIDS
	.align		4
.L_1241:
        /*0064*/ 	.byte	0x04, 0x29
        /*0066*/ 	.short	(.L_1243 - .L_1242)


	//   ....[0]....
.L_1242:
        /*0068*/ 	.word	0xffffffff


	//   ....[1]....
        /*006c*/ 	.word	0xffffffff


	//   ....[2]....
        /*0070*/ 	.word	0xffffffff


	//   ....[3]....
        /*0074*/ 	.word	0xffffffff


	//   ....[4]....
        /*0078*/ 	.word	0xffffffff


	//   ....[5]....
        /*007c*/ 	.word	0xffffffff


	//   ....[6]....
        /*0080*/ 	.word	0xffffffff


	//   ....[7]....
        /*0084*/ 	.word	0xffffffff


	//   ....[8]....
        /*0088*/ 	.word	0xffffffff


	//   ....[9]....
        /*008c*/ 	.word	0xffffffff


	//----- nvinfo : EIATTR_COOP_GROUP_INSTR_OFFSETS
	.align		4
.L_1243:
        /*0090*/ 	.byte	0x04, 0x28
        /*0092*/ 	.short	(.L_1245 - .L_1244)


	//   ....[0]....
.L_1244:
        /*0094*/ 	.word	0x00001100


	//   ....[1]....
        /*0098*/ 	.word	0x00001110


	//   ....[2]....
        /*009c*/ 	.word	0x00001140


	//   ....[3]....
        /*00a0*/ 	.word	0x00001150


	//   ....[4]....
        /*00a4*/ 	.word	0x00001190


	//   ....[5]....
        /*00a8*/ 	.word	0x000011a0


	//   ....[6]....
        /*00ac*/ 	.word	0x000011e0


	//   ....[7]....
        /*00b0*/ 	.word	0x000011f0


	//   ....[8]....
        /*00b4*/ 	.word	0x00001250


	//   ....[9]....
        /*00b8*/ 	.word	0x00001260


	//----- nvinfo : EIATTR_VRC_CTA_INIT_COUNT
	.align		4
.L_1245:
        /*00bc*/ 	.byte	0x02, 0x4a
	.zero		1
	.zero		1


	//----- nvinfo : EIATTR_EXIT_INSTR_OFFSETS
	.align		4
        /*00c0*/ 	.byte	0x04, 0x1c
        /*00c2*/ 	.short	(.L_1247 - .L_1246)


	//   ....[0]....
.L_1246:
        /*00c4*/ 	.word	0x00000070


	//   ....[1]....
        /*00c8*/ 	.word	0x000041d0


	//----- nvinfo : EIATTR_MAX_THREADS
	.align		4
.L_1247:
        /*00cc*/ 	.byte	0x04, 0x05
        /*00ce*/ 	.short	(.L_1249 - .L_1248)
.L_1248:
        /*00d0*/ 	.word	0x00000080
        /*00d4*/ 	.word	0x00000001
        /*00d8*/ 	.word	0x00000001


	//----- nvinfo : EIATTR_CRS_STACK_SIZE
	.align		4
.L_1249:
        /*00dc*/ 	.byte	0x04, 0x1e
        /*00de*/ 	.short	(.L_1251 - .L_1250)
.L_1250:
        /*00e0*/ 	.word	0x00000000


	//----- nvinfo : EIATTR_CBANK_PARAM_SIZE
	.align		4
.L_1251:
        /*00e4*/ 	.byte	0x03, 0x19
        /*00e6*/ 	.short	0x00a0


	//----- nvinfo : EIATTR_PARAM_CBANK
	.align		4
        /*00e8*/ 	.byte	0x04, 0x0a
        /*00ea*/ 	.short	(.L_1253 - .L_1252)
	.align		4
.L_1252:
        /*00ec*/ 	.word	index@(.nv.constant0._Z35group_norm_nhwc_fwd_one_pass_kernelI11Bf16IOFp32WLi256ELi8ELi128EEv26Group_norm_nhwc_fwd_params)
        /*00f0*/ 	.short	0x0380
        /*00f2*/ 	.short	0x00a0


	//----- nvinfo : EIATTR_SW_WAR
	.align		4
.L_1253:
        /*00f4*/ 	.byte	0x04, 0x36
        /*00f6*/ 	.short	(.L_1255 - .L_1254)
.L_1254:
        /*00f8*/ 	.word	0x00000008
.L_1255:


//--------------------- .nv.info._Z35group_norm_nhwc_fwd_one_pass_kernelI11Bf16IOFp32WLi512ELi8ELi128EEv26Group_norm_nhwc_fwd_params --------------------------
	.section	.nv.info._Z35group_norm_nhwc_fwd_one_pass_kernelI11Bf16IOFp32WLi512ELi8ELi128EEv26Group_norm_nhwc_fwd_params,"",@"SHT_CUDA_INFO"
	.sectionflags	@""
	.align	4


	//----- nvinfo : EIATTR_CUDA_API_VERSION
	.align		4
        /*0000*/ 	.byte	0x04, 0x37
        /*0002*/ 	.short	(.L_1257 - .L_1256)
.L_1256:
        /*0004*/ 	.word	0x00000082


	//----- nvinfo : EIATTR_KPARAM_INFO
	.align		4
.L_1257:
        /*0008*/ 	.byte	0x04, 0x17
        /*000a*/ 	.short	(.L_1259 - .L_1258)
.L_1258:
        /*000c*/ 	.word	0x00000000
        /*0010*/ 	.short	0x0000
        /*0012*/ 	.short	0x0000
        /*0014*/ 	.byte	0x00, 0xf0, 0x81, 0x02


	//----- nvinfo : EIATTR_SPARSE_MMA_MASK
	.align		4
.L_1259:
        /*0018*/ 	.byte	0x03, 0x50
        /*001a*/ 	.short	0x0000


	//----- nvinfo : EIATTR_MAXREG_COUNT
	.align		4
        /*001c*/ 	.byte	0x03, 0x1b
        /*001e*/ 	.short	0x00ff


	//----- nvinfo : EIATTR_NUM_BARRIERS
	.align		4
        /*0020*/ 	.byte	0x02, 0x4c
        /*0022*/ 	.byte	0x01
	.zero		1


	//----- nvinfo : EIATTR_MERCURY_ISA_VERSION
	.align		4
        /*0024*/ 	.byte	0x03, 0x5f
        /*0026*/ 	.short	0x0101


	//----- nvinfo : EIATTR_INT_WARP_WIDE_INSTR_OFFSETS
	.align		4
        /*0028*/ 	.byte	0x04, 0x31
        /*002a*/ 	.short	(.L_1261 - .L_1260)


	//   ....[0]....
.L_1260:
        /*002c*/ 	.word	0x00002370


	//   ....[1]....
        /*0030*/ 	.word	0x000023c0


	//   ....[2]....
        /*0034*/ 	.word	0x00002450


	//   ....[3]....
        /*0038*/ 	.word	0x000024e0


	//   ....[4]....
        /*003c*/ 	.word	0x00002590


	//   ....[5]....
        /*0040*/ 	.word	0x00002620


	//   ....[6]....
        /*0044*/ 	.word	0x000026d0


	//   ....[7]....
        /*0048*/ 	.word	0x00002760


	//   ....[8]....
        /*004c*/ 	.word	0x00002990


	//   ....[9]....
        /*0050*/ 	.word	0x000029b0


	//   ....[10]....
        /*0054*/ 	.word	0x00002ab0


	//   ....[11]....
        /*0058*/ 	.word	0x00002ad0


	//   ....[12]....
        /*005c*/ 	.word	0x00002cb0


	//   ....[13]....
        /*0060*/ 	.word	0x00002cd0


	//----- nvinfo : EIATTR_COOP_GROUP_MASK_REGIDS
	.align		4
.L_1261:
        /*0064*/ 	.byte	0x04, 0x29
        /*0066*/ 	.short	(.L_1263 - .L_1262)


	//   ....[0]....
.L_1262:
        /*0068*/ 	.word	0xffffffff


	//   ....[1]....
        /*006c*/ 	.word	0xffffffff


	//   ....[2]....
        /*0070*/ 	.word	0xffffffff


	//   ....[3]....
        /*0074*/ 	.word	0xffffffff


	//   ....[4]....
        /*0078*/ 	.word	0xffffffff


	//   ....[5]....
        /*007c*/ 	.word	0xffffffff


	//   ....[6]....
        /*0080*/ 	.word	0xffffffff


	//   ....[7]....
        /*0084*/ 	.word	0xffffffff


	//   ....[8]....
        /*0088*/ 	.word	0xffffffff


	//   ....[9]....
        /*008c*/ 	.word	0xffffffff


	//----- nvinfo : EIATTR_COOP_GROUP_INSTR_OFFSETS
	.align		4
.L_1263:
        /*0090*/ 	.byte	0x04, 0x28
        /*0092*/ 	.short	(.L_1265 - .L_1264)


	//   ....[0]....
.L_1264:
        /*0094*/ 	.word	0x00001c70


	//   ....[1]....
        /*0098*/ 	.word	0x00001c80


	//   ....[2]....
        /*009c*/ 	.word	0x00001cc0


	//   ....[3]....
        /*00a0*/ 	.word	0x00001cd0


	//   ....[4]....
        /*00a4*/ 	.word	0x00001d10


	//   ....[5]....
        /*00a8*/ 	.word	0x00001d20


	//   ....[6]....
        /*00ac*/ 	.word	0x00001d60


	//   ....[7]....
        /*00b0*/ 	.word	0x00001d70


	//   ....[8]....
        /*00b4*/ 	.word	0x00001df0


	//   ....[9]....
        /*00b8*/ 	.word	0x00001e00


	//----- nvinfo : EIATTR_VRC_CTA_INIT_COUNT
	.align		4
.L_1265:
        /*00bc*/ 	.byte	0x02, 0x4a
	.zero		1
	.zero		1


	//----- nvinfo : EIATTR_EXIT_INSTR_OFFSETS
	.align		4
        /*00c0*/ 	.byte	0x04, 0x1c
        /*00c2*/ 	.short	(.L_1267 - .L_1266)


	//   ....[0]....
.L_1266:
        /*00c4*/ 	.word	0x00000070


	//   ....[1]....
        /*00c8*/ 	.word	0x00006ba0


	//----- nvinfo : EIATTR_MAX_THREADS
	.align		4
.L_1267:
        /*00cc*/ 	.byte	0x04, 0x05
        /*00ce*/ 	.short	(.L_1269 - .L_1268)
.L_1268:
        /*00d0*/ 	.word	0x00000080
        /*00d4*/ 	.word	0x00000001
        /*00d8*/ 	.word	0x00000001


	//----- nvinfo : EIATTR_CRS_STACK_SIZE
	.align		4
.L_1269:
        /*00dc*/ 	.byte	0x04, 0x1e
        /*00de*/ 	.short	(.L_1271 - .L_1270)
.L_1270:
        /*00e0*/ 	.word	0x00000000


	//----- nvinfo : EIATTR_CBANK_PARAM_SIZE
	.align		4
.L_1271:
        /*00e4*/ 	.byte	0x03, 0x19
        /*00e6*/ 	.short	0x00a0


	//----- nvinfo : EIATTR_PARAM_CBANK
	.align		4
        /*00e8*/ 	.byte	0x04, 0x0a
        /*00ea*/ 	.short	(.L_1273 - .L_1272)
	.align		4
.L_1272:
        /*00ec*/ 	.word	index@(.nv.constant0._Z35group_norm_nhwc_fwd_one_pass_kernelI11Bf16IOFp32WLi512ELi8ELi128EEv26Group_norm_nhwc_fwd_params)
        /*00f0*/ 	.short	0x0380
        /*00f2*/ 	.short	0x00a0


	//----- nvinfo : EIATTR_SW_WAR
	.align		4
.L_1273:
        /*00f4*/ 	.byte	0x04, 0x36
        /*00f6*/ 	.short	(.L_1275 - .L_1274)
.L_1274:
        /*00f8*/ 	.word	0x00000008
.L_1275:


//--------------------- .nv.info._Z35group_norm_nhwc_fwd_one_pass_kernelI11Bf16IOBf16WLi64ELi8ELi128EEv26Group_norm_nhwc_fwd_params --------------------------
	.section	.nv.info._Z35group_norm_nhwc_fwd_one_pass_kernelI11Bf16IOBf16WLi64ELi8ELi128EEv26Group_norm_nhwc_fwd_params,"",@"SHT_CUDA_INFO"
	.sectionflags	@""
	.align	4


	//----- nvinfo : EIATTR_CUDA_API_VERSION
	.align		4
        /*0000*/ 	.byte	0x04, 0x37
        /*0002*/ 	.short	(.L_1277 - .L_1276)
.L_1276:
        /*0004*/ 	.word	0x00000082


	//----- nvinfo : EIATTR_KPARAM_INFO
	.align		4
.L_1277:
        /*0008*/ 	.byte	0x04, 0x17
        /*000a*/ 	.short	(.L_1279 - .L_1278)
.L_1278:
        /*000c*/ 	.word	0x00000000
        /*0010*/ 	.short	0x0000
        /*0012*/ 	.short	0x0000
        /*0014*/ 	.byte	0x00, 0xf0, 0x81, 0x02


	//----- nvinfo : EIATTR_SPARSE_MMA_MASK
	.align		4
.L_1279:
        /*0018*/ 	.byte	0x03, 0x50
        /*001a*/ 	.short	0x0000


	//----- nvinfo : EIATTR_MAXREG_COUNT
	.align		4
        /*001c*/ 	.byte	0x03, 0x1b
        /*001e*/ 	.short	0x00ff


	//----- nvinfo : EIATTR_NUM_BARRIERS
	.align		4
        /*0020*/ 	.byte	0x02, 0x4c
        /*0022*/ 	.byte	0x01
	.zero		1


	//----- nvinfo : EIATTR_MERCURY_ISA_VERSION
	.align		4
        /*0024*/ 	.byte	0x03, 0x5f
        /*0026*/ 	.short	0x0101


	//----- nvinfo : EIATTR_INT_WARP_WIDE_INSTR_OFFSETS
	.align		4
        /*0028*/ 	.byte	0x04, 0x31
        /*002a*/ 	.short	(.L_1281 - .L_1280)


	//   ....[0]....
.L_1280:
        /*002c*/ 	.word	0x00000e30


	//   ....[1]....
        /*0030*/ 	.word	0x00000e70


	//   ....[2]....
        /*0034*/ 	.word	0x00000ea0


	//   ....[3]....
        /*0038*/ 	.word	0x00000ec0


	//   ....[4]....
        /*003c*/ 	.word	0x00001090


	//   ....[5]....
        /*0040*/ 	.word	0x000010f0


	//   ....[6]....
        /*0044*/ 	.word	0x00001130


	//   ....[7]....
        /*0048*/ 	.word	0x00001140


	//   ....[8]....
        /*004c*/ 	.word	0x000013f0


	//   ....[9]....
        /*0050*/ 	.word	0x000014d0


	//   ....[10]....
        /*0054*/ 	.word	0x000014e0


	//   ....[11]....
        /*0058*/ 	.word	0x000015c0


	//   ....[12]....
        /*005c*/ 	.word	0x00001730


	//   ....[13]....
        /*0060*/ 	.word	0x00001750


	//----- nvinfo : EIATTR_COOP_GROUP_MASK_REGIDS
	.align		4
.L_1281:
        /*0064*/ 	.byte	0x04, 0x29
        /*0066*/ 	.short	(.L_1283 - .L_1282)


	//   ....[0]....
.L_1282:
        /*0068*/ 	.word	0xffffffff


	//   ....[1]....
        /*006c*/ 	.word	0xffffffff


	//   ....[2]....
        /*0070*/ 	.word	0xffffffff


	//   ....[3]....
        /*0074*/ 	.word	0xffffffff


	//   ....[4]....
        /*0078*/ 	.word	0xffffffff


	//   ....[5]....
        /*007c*/ 	.word	0xffffffff


	//   ....[6]....
        /*0080*/ 	.word	0xffffffff


	//   ....[7]....
        /*0084*/ 	.word	0xffffffff


	//   ....[8]....
        /*0088*/ 	.word	0xffffffff


	//   ....[9]....
        /*008c*/ 	.word	0xffffffff


	//----- nvinfo : EIATTR_COOP_GROUP_INSTR_OFFSETS
	.align		4
.L_1283:
        /*0090*/ 	.byte	0x04, 0x28
        /*0092*/ 	.short	(.L_1285 - .L_1284)


	//   ....[0]....
.L_1284:
        /*0094*/ 	.word	0x00000740


	//   ....[1]....
        /*0098*/ 	.word	0x00000750


	//   ....[2]....
        /*009c*/ 	.word	0x00000780


	//   ....[3]....
        /*00a0*/ 	.word	0x000007a0


	//   ....[4]....
        /*00a4*/ 	.word	0x000007d0


	//   ....[5]....
        /*00a8*/ 	.word	0x000007f0


	//   ....[6]....
        /*00ac*/ 	.word	0x00000820


	//   ....[7]....
        /*00b0*/ 	.word	0x00000840


	//   ....[8]....
        /*00b4*/ 	.word	0x00000890


	//   ....[9]....
        /*00b8*/ 	.word	0x000008a0


	//----- nvinfo : EIATTR_VRC_CTA_INIT_COUNT
	.align		4
.L_1285:
        /*00bc*/ 	.byte	0x02, 0x4a
	.zero		1
	.zero		1


	//----- nvinfo : EIATTR_EXIT_INSTR_OFFSETS
	.align		4
        /*00c0*/ 	.byte	0x04, 0x1c
        /*00c2*/ 	.short	(.L_1287 - .L_1286)


	//   ....[0]....
.L_1286:
        /*00c4*/ 	.word	0x00000070


	//   ....[1]....
        /*00c8*/ 	.word	0x00002310


	//----- nvinfo : EIATTR_MAX_THREADS
	.align		4
.L_1287:
        /*00cc*/ 	.byte	0x04, 0x05
        /*00ce*/ 	.short	(.L_1289 - .L_1288)
.L_1288:
        /*00d0*/ 	.word	0x00000080
        /*00d4*/ 	.word	0x00000001
        /*00d8*/ 	.word	0x00000001


	//----- nvinfo : EIATTR_CRS_STACK_SIZE
	.align		4
.L_1289:
        /*00dc*/ 	.byte	0x04, 0x1e
        /*00de*/ 	.short	(.L_1291 - .L_1290)
.L_1290:
        /*00e0*/ 	.word	0x00000000


	//----- nvinfo : EIATTR_CBANK_PARAM_SIZE
	.align		4
.L_1291:
        /*00e4*/ 	.byte	0x03, 0x19
        /*00e6*/ 	.short	0x00a0


	//----- nvinfo : EIATTR_PARAM_CBANK
	.align		4
        /*00e8*/ 	.byte	0x04, 0x0a
        /*00ea*/ 	.short	(.L_1293 - .L_1292)
	.align		4
.L_1292:
        /*00ec*/ 	.word	index@(.nv.constant0._Z35group_norm_nhwc_fwd_one_pass_kernelI11Bf16IOBf16WLi64ELi8ELi128EEv26Group_norm_nhwc_fwd_params)
        /*00f0*/ 	.short	0x0380
        /*00f2*/ 	.short	0x00a0


	//----- nvinfo : EIATTR_SW_WAR
	.align		4
.L_1293:
        /*00f4*/ 	.byte	0x04, 0x36
        /*00f6*/ 	.short	(.L_1295 - .L_1294)
.L_1294:
        /*00f8*/ 	.word	0x00000008
.L_1295:


//--------------------- .nv.info._Z35group_norm_nhwc_fwd_one_pass_kernelI11Bf16IOBf16WLi128ELi8ELi128EEv26Group_norm_nhwc_fwd_params --------------------------
	.section	.nv.info._Z35group_norm_nhwc_fwd_one_pass_kernelI11Bf16IOBf16WLi128ELi8ELi128EEv26Group_norm_nhwc_fwd_params,"",@"SHT_CUDA_INFO"
	.sectionflags	@""
	.align	4


	//----- nvinfo : EIATTR_CUDA_API_VERSION
	.align		4
        /*0000*/ 	.byte	0x04, 0x37
        /*0002*/ 	.short	(.L_1297 - .L_1296)
.L_1296:
        /*0004*/ 	.word	0x00000082


	//----- nvinfo : EIATTR_KPARAM_INFO
	.align		4
.L_1297:
        /*0008*/ 	.byte	0x04, 0x17
        /*000a*/ 	.short	(.L_1299 - .L_1298)
.L_1298:
        /*000c*/ 	.word	0x00000000
        /*0010*/ 	.short	0x0000
        /*0012*/ 	.short	0x0000
        /*0014*/ 	.byte	0x00, 0xf0, 0x81, 0x02


	//----- nvinfo : EIATTR_SPARSE_MMA_MASK
	.align		4
.L_1299:
        /*0018*/ 	.byte	0x03, 0x50
        /*001a*/ 	.short	0x0000


	//----- nvinfo : EIATTR_MAXREG_COUNT
	.align		4
        /*001c*/ 	.byte	0x03, 0x1b
        /*001e*/ 	.short	0x00ff


	//----- nvinfo : EIATTR_NUM_BARRIERS
	.align		4
        /*0020*/ 	.byte	0x02, 0x4c
        /*0022*/ 	.byte	0x01
	.zero		1


	//----- nvinfo : EIATTR_MERCURY_ISA_VERSION
	.align		4
        /*0024*/ 	.byte	0x03, 0x5f
        /*0026*/ 	.short	0x0101


	//----- nvinfo : EIATTR_INT_WARP_WIDE_INSTR_OFFSETS
	.align		4
        /*0028*/ 	.byte	0x04, 0x31
        /*002a*/ 	.short	(.L_1301 - .L_1300)


	//   ....[0]....
.L_1300:
        /*002c*/ 	.word	0x00001150


	//   ....[1]....
        /*0030*/ 	.word	0x00001170


	//   ....[2]....
        /*0034*/ 	.word	0x00001250


	//   ....[3]....
        /*0038*/ 	.word	0x000012a0


	//   ....[4]....
        /*003c*/ 	.word	0x00001380


	//   ....[5]....
        /*0040*/ 	.word	0x00001400


	//   ....[6]....
        /*0044*/ 	.word	0x000014d0


	//   ....[7]....
        /*0048*/ 	.word	0x000014f0


	//   ....[8]....
        /*004c*/ 	.word	0x00001740


	//   ....[9]....
        /*0050*/ 	.word	0x00001830


	//   ....[10]....
        /*0054*/ 	.word	0x00001850


	//   ....[11]....
        /*0058*/ 	.word	0x00001880


	//   ....[12]....
        /*005c*/ 	.word	0x00001a90


	//   ....[13]....
        /*0060*/ 	.word	0x00001ab0


	//----- nvinfo : EIATTR_COOP_GROUP_MASK_REGIDS
	.align		4
.L_1301:
        /*0064*/ 	.byte	0x04, 0x29
        /*0066*/ 	.short	(.L_1303 - .L_1302)


	//   ....[0]....
.L_1302:
        /*0068*/ 	.word	0xffffffff


	//   ....[1]....
        /*006c*/ 	.word	0xffffffff


	//   ....[2]....
        /*0070*/ 	.word	0xffffffff


	//   ....[3]....
        /*0074*/ 	.word	0xffffffff


	//   ....[4]....
        /*0078*/ 	.word	0xffffffff


	//   ....[5]....
        /*007c*/ 	.word	0xffffffff


	//   ....[6]....
        /*0080*/ 	.word	0xffffffff


	//   ....[7]....
        /*0084*/ 	.word	0xffffffff


	//   ....[8]....
        /*0088*/ 	.word	0xffffffff


	//   ....[9]....
        /*008c*/ 	.word	0xffffffff


	//----- nvinfo : EIATTR_COOP_GROUP_INSTR_OFFSETS
	.align		4
.L_1303:
        /*0090*/ 	.byte	0x04, 0x28
        /*0092*/ 	.short	(.L_1305 - .L_1304)


	//   ....[0]....
.L_1304:
        /*0094*/ 	.word	0x00000ae0


	//   ....[1]....
        /*0098*/ 	.word	0x00000af0


	//   ....[2]....
        /*009c*/ 	.word	0x00000b20


	//   ....[3]....
        /*00a0*/ 	.word	0x00000b40


	//   ....[4]....
        /*00a4*/ 	.word	0x00000b70


	//   ....[5]....
        /*00a8*/ 	.word	0x00000b90


	//   ....[6]....
        /*00ac*/ 	.word	0x00000bc0


	//   ....[7]....
        /*00b0*/ 	.word	0x00000be0


	//   ....[8]....
        /*00b4*/ 	.word	0x00000c30


	//   ....[9]....
        /*00b8*/ 	.word	0x00000c40


	//----- nvinfo : EIATTR_VRC_CTA_INIT_COUNT
	.align		4
.L_1305:
        /*00bc*/ 	.byte	0x02, 0x4a
	.zero		1
	.zero		1


	//----- nvinfo : EIATTR_EXIT_INSTR_OFFSETS
	.align		4
        /*00c0*/ 	.byte	0x04, 0x1c
        /*00c2*/ 	.short	(.L_1307 - .L_1306)


	//   ....[0]....
.L_1306:
        /*00c4*/ 	.word	0x00000070


	//   ....[1]....
        /*00c8*/ 	.word	0x00002de0


	//----- nvinfo : EIATTR_MAX_THREADS
	.align		4
.L_1307:
        /*00cc*/ 	.byte	0x04, 0x05
        /*00ce*/ 	.short	(.L_1309 - .L_1308)
.L_1308:
        /*00d0*/ 	.word	0x00000080
        /*00d4*/ 	.word	0x00000001
        /*00d8*/ 	.word	0x00000001


	//----- nvinfo : EIATTR_CRS_STACK_SIZE
	.align		4
.L_1309:
        /*00dc*/ 	.byte	0x04, 0x1e
        /*00de*/ 	.short	(.L_1311 - .L_1310)
.L_1310:
        /*00e0*/ 	.word	0x00000000


	//----- nvinfo : EIATTR_CBANK_PARAM_SIZE
	.align		4
.L_1311:
        /*00e4*/ 	.byte	0x03, 0x19
        /*00e6*/ 	.short	0x00a0


	//----- nvinfo : EIATTR_PARAM_CBANK
	.align		4
        /*00e8*/ 	.byte	0x04, 0x0a
        /*00ea*/ 	.short	(.L_1313 - .L_1312)
	.align		4
.L_1312:
        /*00ec*/ 	.word	index@(.nv.constant0._Z35group_norm_nhwc_fwd_one_pass_kernelI11Bf16IOBf16WLi128ELi8ELi128EEv26Group_norm_nhwc_fwd_params)
        /*00f0*/ 	.short	0x0380
        /*00f2*/ 	.short	0x00a0


	//----- nvinfo : EIATTR_SW_WAR
	.align		4
.L_1313:
        /*00f4*/ 	.byte	0x04, 0x36
        /*00f6*/ 	.short	(.L_1315 - .L_1314)
.L_1314:
        /*00f8*/ 	.word	0x00000008
.L_1315:


//--------------------- .nv.info._Z35group_norm_nhwc_fwd_one_pass_kernelI11Bf16IOBf16WLi256ELi8ELi128EEv26Group_norm_nhwc_fwd_params --------------------------
	.section	.nv.info._Z35group_norm_nhwc_fwd_one_pass_kernelI11Bf16IOBf16WLi256ELi8ELi128EEv26Group_norm_nhwc_fwd_params,"",@"SHT_CUDA_INFO"
	.sectionflags	@""
	.align	4


	//----- nvinfo : EIATTR_CUDA_API_VERSION
	.align		4
        /*0000*/ 	.byte	0x04, 0x37
        /*0002*/ 	.short	(.L_1317 - .L_1316)
.L_1316:
        /*0004*/ 	.word	0x00000082


	//----- nvinfo : EIATTR_KPARAM_INFO
	.align		4
.L_1317:
        /*0008*/ 	.byte	0x04, 0x17
        /*000a*/ 	.short	(.L_1319 - .L_1318)
.L_1318:
        /*000c*/ 	.word	0x00000000
        /*0010*/ 	.short	0x0000
        /*0012*/ 	.short	0x0000
        /*0014*/ 	.byte	0x00, 0xf0, 0x81, 0x02


	//----- nvinfo : EIATTR_SPARSE_MMA_MASK
	.align		4
.L_1319:
        /*0018*/ 	.byte	0x03, 0x50
        /*001a*/ 	.short	0x0000


	//----- nvinfo : EIATTR_MAXREG_COUNT
	.align		4
        /*001c*/ 	.byte	0x03, 0x1b
        /*001e*/ 	.short	0x00ff


	//----- nvinfo : EIATTR_NUM_BARRIERS
	.align		4
        /*0020*/ 	.byte	0x02, 0x4c
        /*0022*/ 	.byte	0x01
	.zero		1


	//----- nvinfo : EIATTR_MERCURY_ISA_VERSION
	.align		4
        /*0024*/ 	.byte	0x03, 0x5f
        /*0026*/ 	.short	0x0101


	//----- nvinfo : EIATTR_INT_WARP_WIDE_INSTR_OFFSETS
	.align		4
        /*0028*/ 	.byte	0x04, 0x31
        /*002a*/ 	.short	(.L_1321 - .L_1320)


	//   ....[0]....
.L_1320:
        /*002c*/ 	.word	0x00001770


	//   ....[1]....
        /*0030*/ 	.word	0x00001790


	//   ....[2]....
        /*0034*/ 	.word	0x00001870


	//   ....[3]....
        /*0038*/ 	.word	0x000018c0


	//   ....[4]....
        /*003c*/ 	.word	0x000019a0


	//   ....[5]....
        /*0040*/ 	.word	0x00001a20


	//   ....[6]....
        /*0044*/ 	.word	0x00001af0


	//   ....[7]....
        /*0048*/ 	.word	0x00001b10


	//   ....[8]....
        /*004c*/ 	.word	0x00001d60


	//   ....[9]....
        /*0050*/ 	.word	0x00001e50


	//   ....[10]....
        /*0054*/ 	.word	0x00001e70


	//   ....[11]....
        /*0058*/ 	.word	0x00001e90


	//   ....[12]....
        /*005c*/ 	.word	0x000020b0


	//   ....[13]....
        /*0060*/ 	.word	0x000020d0


	//----- nvinfo : EIATTR_COOP_GROUP_MASK_REGIDS
	.align		4
.L_1321:
        /*0064*/ 	.byte	0x04, 0x29
        /*0066*/ 	.short	(.L_1323 - .L_1322)


	//   ....[0]....
.L_1322:
        /*0068*/ 	.word	0xffffffff


	//   ....[1]....
        /*006c*/ 	.word	0xffffffff


	//   ....[2]....
        /*0070*/ 	.word	0xffffffff


	//   ....[3]....
        /*0074*/ 	.word	0xffffffff


	//   ....[4]....
        /*0078*/ 	.word	0xffffffff


	//   ....[5]....
        /*007c*/ 	.word	0xffffffff


	//   ....[6]....
        /*0080*/ 	.word	0xffffffff


	//   ....[7]....
        /*0084*/ 	.word	0xffffffff


	//   ....[8]....
        /*0088*/ 	.word	0xffffffff


	//   ....[9]....
        /*008c*/ 	.word	0xffffffff


	//----- nvinfo : EIATTR_COOP_GROUP_INSTR_OFFSETS
	.align		4
.L_1323:
        /*0090*/ 	.byte	0x04, 0x28
        /*0092*/ 	.short	(.L_1325 - .L_1324)


	//   ....[0]....
.L_1324:
        /*0094*/ 	.word	0x00001100


	//   ....[1]....
        /*0098*/ 	.word	0x00001110


	//   ....[2]....
        /*009c*/ 	.word	0x00001140


	//   ....[3]....
        /*00a0*/ 	.word	0x00001150


	//   ....[4]....
        /*00a4*/ 	.word	0x00001190


	//   ....[5]....
        /*00a8*/ 	.word	0x000011a0


	//   ....[6]....
        /*00ac*/ 	.word	0x000011e0


	//   ....[7]....
        /*00b0*/ 	.word	0x000011f0


	//   ....[8]....
        /*00b4*/ 	.word	0x00001250


	//   ....[9]....
        /*00b8*/ 	.word	0x00001260


	//----- nvinfo : EIATTR_VRC_CTA_INIT_COUNT
	.align		4
.L_1325:
        /*00bc*/ 	.byte	0x02, 0x4a
	.zero		1
	.zero		1


	//----- nvinfo : EIATTR_EXIT_INSTR_OFFSETS
	.align		4
        /*00c0*/ 	.byte	0x04, 0x1c
        /*00c2*/ 	.short	(.L_1327 - .L_1326)


	//   ....[0]....
.L_1326:
        /*00c4*/ 	.word	0x00000070


	//   ....[1]....
        /*00c8*/ 	.word	0x00004230


	//----- nvinfo : EIATTR_MAX_THREADS
	.align		4
.L_1327:
        /*00cc*/ 	.byte	0x04, 0x05
        /*00ce*/ 	.short	(.L_1329 - .L_1328)
.L_1328:
        /*00d0*/ 	.word	0x00000080
        /*00d4*/ 	.word	0x00000001
        /*00d8*/ 	.word	0x00000001


	//----- nvinfo : EIATTR_CRS_STACK_SIZE
	.align		4
.L_1329:
        /*00dc*/ 	.byte	0x04, 0x1e
        /*00de*/ 	.short	(.L_1331 - .L_1330)
.L_1330:
        /*00e0*/ 	.word	0x00000000


	//----- nvinfo : EIATTR_CBANK_PARAM_SIZE
	.align		4
.L_1331:
        /*00e4*/ 	.byte	0x03, 0x19
        /*00e6*/ 	.short	0x00a0


	//----- nvinfo : EIATTR_PARAM_CBANK
	.align		4
        /*00e8*/ 	.byte	0x04, 0x0a
        /*00ea*/ 	.short	(.L_1333 - .L_1332)
	.align		4
.L_1332:
        /*00ec*/ 	.word	index@(.nv.constant0._Z35group_norm_nhwc_fwd_one_pass_kernelI11Bf16IOBf16WLi256ELi8ELi128EEv26Group_norm_nhwc_fwd_params)
        /*00f0*/ 	.short	0x0380
        /*00f2*/ 	.short	0x00a0


	//----- nvinfo : EIATTR_SW_WAR
	.align		4
.L_1333:
        /*00f4*/ 	.byte	0x04, 0x36
        /*00f6*/ 	.short	(.L_1335 - .L_1334)
.L_1334:
        /*00f8*/ 	.word	0x00000008
.L_1335:


//--------------------- .nv.info._Z35group_norm_nhwc_fwd_one_pass_kernelI11Bf16IOBf16WLi512ELi8ELi128EEv26Group_norm_nhwc_fwd_params --------------------------
	.section	.nv.info._Z35group_norm_nhwc_fwd_one_pass_kernelI11Bf16IOBf16WLi512ELi8ELi128EEv26Group_norm_nhwc_fwd_params,"",@"SHT_CUDA_INFO"
	.sectionflags	@""
	.align	4


	//----- nvinfo : EIATTR_CUDA_API_VERSION
	.align		4
        /*0000*/ 	.byte	0x04, 0x37
        /*0002*/ 	.short	(.L_1337 - .L_1336)
.L_1336:
        /*0004*/ 	.word	0x00000082


	//----- nvinfo : EIATTR_KPARAM_INFO
	.align		4
.L_1337:
        /*0008*/ 	.byte	0x04, 0x17
        /*000a*/ 	.short	(.L_1339 - .L_1338)
.L_1338:
        /*000c*/ 	.word	0x00000000
        /*0010*/ 	.short	0x0000
        /*0012*/ 	.short	0x0000
        /*0014*/ 	.byte	0x00, 0xf0, 0x81, 0x02


	//----- nvinfo : EIATTR_SPARSE_MMA_MASK
	.align		4
.L_1339:
        /*0018*/ 	.byte	0x03, 0x50
        /*001a*/ 	.short	0x0000


	//----- nvinfo : EIATTR_MAXREG_COUNT
	.align		4
        /*001c*/ 	.byte	0x03, 0x1b
        /*001e*/ 	.short	0x00ff


	//----- nvinfo : EIATTR_NUM_BARRIERS
	.align		4
        /*0020*/ 	.byte	0x02, 0x4c
        /*0022*/ 	.byte	0x01
	.zero		1


	//----- nvinfo : EIATTR_MERCURY_ISA_VERSION
	.align		4
        /*0024*/ 	.byte	0x03, 0x5f
        /*0026*/ 	.short	0x0101


	//----- nvinfo : EIATTR_INT_WARP_WIDE_INSTR_OFFSETS
	.align		4
        /*0028*/ 	.byte	0x04, 0x31
        /*002a*/ 	.short	(.L_1341 - .L_1340)


	//   ....[0]....
.L_1340:
        /*002c*/ 	.word	0x00002370


	//   ....[1]....
        /*0030*/ 	.word	0x000023c0


	//   ....[2]....
        /*0034*/ 	.word	0x00002450


	//   ....[3]....
        /*0038*/ 	.word	0x000024e0


	//   ....[4]....
        /*003c*/ 	.word	0x00002590


	//   ....[5]....
        /*0040*/ 	.word	0x00002620


	//   ....[6]....
        /*0044*/ 	.word	0x000026d0


	//   ....[7]....
        /*0048*/ 	.word	0x00002760


	//   ....[8]....
        /*004c*/ 	.word	0x00002990


	//   ....[9]....
        /*0050*/ 	.word	0x000029b0


	//   ....[10]....
        /*0054*/ 	.word	0x00002ab0


	//   ....[11]....
        /*0058*/ 	.word	0x00002ad0


	//   ....[12]....
        /*005c*/ 	.word	0x00002cb0


	//   ....[13]....
        /*0060*/ 	.word	0x00002cd0


	//----- nvinfo : EIATTR_COOP_GROUP_MASK_REGIDS
	.align		4
.L_1341:
        /*0064*/ 	.byte	0x04, 0x29
        /*0066*/ 	.short	(.L_1343 - .L_1342)


	//   ....[0]....
.L_1342:
        /*0068*/ 	.word	0xffffffff


	//   ....[1]....
        /*006c*/ 	.word	0xffffffff


	//   ....[2]....
        /*0070*/ 	.word	0xffffffff


	//   ....[3]....
        /*0074*/ 	.word	0xffffffff


	//   ....[4]....
        /*0078*/ 	.word	0xffffffff


	//   ....[5]....
        /*007c*/ 	.word	0xffffffff


	//   ....[6]....
        /*0080*/ 	.word	0xffffffff


	//   ....[7]....
        /*0084*/ 	.word	0xffffffff


	//   ....[8]....
        /*0088*/ 	.word	0xffffffff


	//   ....[9]....
        /*008c*/ 	.word	0xffffffff


	//----- nvinfo : EIATTR_COOP_GROUP_INSTR_OFFSETS
	.align		4
.L_1343:
        /*0090*/ 	.byte	0x04, 0x28
        /*0092*/ 	.short	(.L_1345 - .L_1344)


	//   ....[0]....
.L_1344:
        /*0094*/ 	.word	0x00001c70


	//   ....[1]....
        /*0098*/ 	.word	0x00001c80


	//   ....[2]....
        /*009c*/ 	.word	0x00001cc0


	//   ....[3]....
        /*00a0*/ 	.word	0x00001cd0


	//   ....[4]....
        /*00a4*/ 	.word	0x00001d10


	//   ....[5]....
        /*00a8*/ 	.word	0x00001d20


	//   ....[6]....
        /*00ac*/ 	.word	0x00001d60


	//   ....[7]....
        /*00b0*/ 	.word	0x00001d70


	//   ....[8]....
        /*00b4*/ 	.word	0x00001df0


	//   ....[9]....
        /*00b8*/ 	.word	0x00001e00


	//----- nvinfo : EIATTR_VRC_CTA_INIT_COUNT
	.align		4
.L_1345:
        /*00bc*/ 	.byte	0x02, 0x4a
	.zero		1
	.zero		1


	//----- nvinfo : EIATTR_EXIT_INSTR_OFFSETS
	.align		4
        /*00c0*/ 	.byte	0x04, 0x1c
        /*00c2*/ 	.short	(.L_1347 - .L_1346)


	//   ....[0]....
.L_1346:
        /*00c4*/ 	.word	0x00000070


	//   ....[1]....
        /*00c8*/ 	.word	0x00006c00


	//----- nvinfo : EIATTR_MAX_THREADS
	.align		4
.L_1347:
        /*00cc*/ 	.byte	0x04, 0x05
        /*00ce*/ 	.short	(.L_1349 - .L_1348)
.L_1348:
        /*00d0*/ 	.word	0x00000080
        /*00d4*/ 	.word	0x00000001
        /*00d8*/ 	.word	0x00000001


	//----- nvinfo : EIATTR_CRS_STACK_SIZE
	.align		4
.L_1349:
        /*00dc*/ 	.byte	0x04, 0x1e
        /*00de*/ 	.short	(.L_1351 - .L_1350)
.L_1350:
        /*00e0*/ 	.word	0x00000000


	//----- nvinfo : EIATTR_CBANK_PARAM_SIZE
	.align		4
.L_1351:
        /*00e4*/ 	.byte	0x03, 0x19
        /*00e6*/ 	.short	0x00a0


	//----- nvinfo : EIATTR_PARAM_CBANK
	.align		4
        /*00e8*/ 	.byte	0x04, 0x0a
        /*00ea*/ 	.short	(.L_1353 - .L_1352)
	.align		4
.L_1352:
        /*00ec*/ 	.word	index@(.nv.constant0._Z35group_norm_nhwc_fwd_one_pass_kernelI11Bf16IOBf16WLi512ELi8ELi128EEv26Group_norm_nhwc_fwd_params)
        /*00f0*/ 	.short	0x0380
        /*00f2*/ 	.short	0x00a0


	//----- nvinfo : EIATTR_SW_WAR
	.align		4
.L_1353:
        /*00f4*/ 	.byte	0x04, 0x36
        /*00f6*/ 	.short	(.L_1355 - .L_1354)
.L_1354:
        /*00f8*/ 	.word	0x00000008
.L_1355:


//--------------------- .nv.info._Z35group_norm_nhwc_fwd_one_pass_kernelI11Bf16IOFp16WLi64ELi8ELi128EEv26Group_norm_nhwc_fwd_params --------------------------
	.section	.nv.info._Z35group_norm_nhwc_fwd_one_pass_kernelI11Bf16IOFp16WLi64ELi8ELi128EEv26Group_norm_nhwc_fwd_params,"",@"SHT_CUDA_INFO"
	.sectionflags	@""
	.align	4


	//----- nvinfo : EIATTR_CUDA_API_VERSION
	.align		4
        /*0000*/ 	.byte	0x04, 0x37
        /*0002*/ 	.short	(.L_1357 - .L_1356)
.L_1356:
        /*0004*/ 	.word	0x00000082


	//----- nvinfo : EIATTR_KPARAM_INFO
	.align		4
.L_1357:
        /*0008*/ 	.byte	0x04, 0x17
        /*000a*/ 	.short	(.L_1359 - .L_1358)
.L_1358:
        /*000c*/ 	.word	0x00000000
        /*0010*/ 	.short	0x0000
        /*0012*/ 	.short	0x0000
        /*0014*/ 	.byte	0x00, 0xf0, 0x81, 0x02


	//----- nvinfo : EIATTR_SPARSE_MMA_MASK
	.align		4
.L_1359:
        /*0018*/ 	.byte	0x03, 0x50
        /*001a*/ 	.short	0x0000


	//----- nvinfo : EIATTR_MAXREG_COUNT
	.align		4
        /*001c*/ 	.byte	0x03, 0x1b
        /*001e*/ 	.short	0x00ff


	//----- nvinfo : EIATTR_NUM_BARRIERS
	.align		4
        /*0020*/ 	.byte	0x02, 0x4c
        /*0022*/ 	.byte	0x01
	.zero		1


	//----- nvinfo : EIATTR_MERCURY_ISA_VERSION
	.align		4
        /*0024*/ 	.byte	0x03, 0x5f
        /*0026*/ 	.short	0x0101


	//----- nvinfo : EIATTR_INT_WARP_WIDE_INSTR_OFFSETS
	.align		4
        /*0028*/ 	.byte	0x04, 0x31
        /*002a*/ 	.short	(.L_1361 - .L_1360)


	//   ....[0]....
.L_1360:
        /*002c*/ 	.word	0x00000e30


	//   ....[1]....
        /*0030*/ 	.word	0x00000e70


	//   ....[2]....
        /*0034*/ 	.word	0x00000ea0


	//   ....[3]....
        /*0038*/ 	.word	0x00000ec0


	//   ....[4]....
        /*003c*/ 	.word	0x00001090


	//   ....[5]....
        /*0040*/ 	.word	0x000010f0


	//   ....[6]....
        /*0044*/ 	.word	0x00001130


	//   ....[7]....
        /*0048*/ 	.word	0x00001140


	//   ....[8]....
        /*004c*/ 	.word	0x000013f0


	//   ....[9]....
        /*0050*/ 	.word	0x000014d0


	//   ....[10]....
        /*0054*/ 	.word	0x000014e0


	//   ....[11]....
        /*0058*/ 	.word	0x000015c0


	//   ....[12]....
        /*005c*/ 	.word	0x00001730


	//   ....[13]....
        /*0060*/ 	.word	0x00001750


	//----- nvinfo : EIATTR_COOP_GROUP_MASK_REGIDS
	.align		4
.L_1361:
        /*0064*/ 	.byte	0x04, 0x29
        /*0066*/ 	.short	(.L_1363 - .L_1362)


	//   ....[0]....
.L_1362:
        /*0068*/ 	.word	0xffffffff


	//   ....[1]....
        /*006c*/ 	.word	0xffffffff


	//   ....[2]....
        /*0070*/ 	.word	0xffffffff


	//   ....[3]....
        /*0074*/ 	.word	0xffffffff


	//   ....[4]....
        /*0078*/ 	.word	0xffffffff


	//   ....[5]....
        /*007c*/ 	.word	0xffffffff


	//   ....[6]....
        /*0080*/ 	.word	0xffffffff


	//   ....[7]....
        /*0084*/ 	.word	0xffffffff


	//   ....[8]....
        /*0088*/ 	.word	0xffffffff


	//   ....[9]....
        /*008c*/ 	.word	0xffffffff


	//----- nvinfo : EIATTR_COOP_GROUP_INSTR_OFFSETS
	.align		4
.L_1363:
        /*0090*/ 	.byte	0x04, 0x28
        /*0092*/ 	.short	(.L_1365 - .L_1364)


	//   ....[0]....
.L_1364:
        /*0094*/ 	.word	0x00000740


	//   ....[1]....
        /*0098*/ 	.word	0x00000750


	//   ....[2]....
        /*009c*/ 	.word	0x00000780


	//   ....[3]....
        /*00a0*/ 	.word	0x000007a0


	//   ....[4]....
        /*00a4*/ 	.word	0x000007d0


	//   ....[5]....
        /*00a8*/ 	.word	0x000007f0


	//   ....[6]....
        /*00ac*/ 	.word	0x00000820


	//   ....[7]....
        /*00b0*/ 	.word	0x00000840


	//   ....[8]....
        /*00b4*/ 	.word	0x00000890


	//   ....[9]....
        /*00b8*/ 	.word	0x000008a0


	//----- nvinfo : EIATTR_VRC_CTA_INIT_COUNT
	.align		4
.L_1365:
        /*00bc*/ 	.byte	0x02, 0x4a
	.zero		1
	.zero		1


	//----- nvinfo : EIATTR_EXIT_INSTR_OFFSETS
	.align		4
        /*00c0*/ 	.byte	0x04, 0x1c
        /*00c2*/ 	.short	(.L_1367 - .L_1366)


	//   ....[0]....
.L_1366:
        /*00c4*/ 	.word	0x00000070


	//   ....[1]....
        /*00c8*/ 	.word	0x00002310


	//----- nvinfo : EIATTR_MAX_THREADS
	.align		4
.L_1367:
        /*00cc*/ 	.byte	0x04, 0x05
        /*00ce*/ 	.short	(.L_1369 - .L_1368)
.L_1368:
        /*00d0*/ 	.word	0x00000080
        /*00d4*/ 	.word	0x00000001
        /*00d8*/ 	.word	0x00000001


	//----- nvinfo : EIATTR_CRS_STACK_SIZE
	.align		4
.L_1369:
        /*00dc*/ 	.byte	0x04, 0x1e
        /*00de*/ 	.short	(.L_1371 - .L_1370)
.L_1370:
        /*00e0*/ 	.word	0x00000000


	//----- nvinfo : EIATTR_CBANK_PARAM_SIZE
	.align		4
.L_1371:
        /*00e4*/ 	.byte	0x03, 0x19
        /*00e6*/ 	.short	0x00a0


	//----- nvinfo : EIATTR_PARAM_CBANK
	.align		4
        /*00e8*/ 	.byte	0x04, 0x0a
        /*00ea*/ 	.short	(.L_1373 - .L_1372)
	.align		4
.L_1372:
        /*00ec*/ 	.word	index@(.nv.constant0._Z35group_norm_nhwc_fwd_one_pass_kernelI11Bf16IOFp16WLi64ELi8ELi128EEv26Group_norm_nhwc_fwd_params)
        /*00f0*/ 	.short	0x0380
        /*00f2*/ 	.short	0x00a0


	//----- nvinfo : EIATTR_SW_WAR
	.align		4
.L_1373:
        /*00f4*/ 	.byte	0x04, 0x36
        /*00f6*/ 	.short	(.L_1375 - .L_1374)
.L_1374:
        /*00f8*/ 	.word	0x00000008
.L_1375:


//--------------------- .nv.info._Z35group_norm_nhwc_fwd_one_pass_kernelI11Bf16IOFp16WLi128ELi8ELi128EEv26Group_norm_nhwc_fwd_params --------------------------
	.section	.nv.info._Z35group_norm_nhwc_fwd_one_pass_kernelI11Bf16IOFp16WLi128ELi8ELi128EEv26Group_norm_nhwc_fwd_params,"",@"SHT_CUDA_INFO"
	.sectionflags	@""
	.align	4


	//----- nvinfo : EIATTR_CUDA_API_VERSION
	.align		4
        /*0000*/ 	.byte	0x04, 0x37
        /*0002*/ 	.short	(.L_1377 - .L_1376)
.L_1376:
        /*0004*/ 	.word	0x00000082


	//----- nvinfo : EIATTR_KPARAM_INFO
	.align		4
.L_1377:
        /*0008*/ 	.byte	0x04, 0x17
        /*000a*/ 	.short	(.L_1379 - .L_1378)
.L_1378:
        /*000c*/ 	.word	0x00000000
        /*0010*/ 	.short	0x0000
        /*0012*/ 	.short	0x0000
        /*0014*/ 	.byte	0x00, 0xf0, 0x81, 0x02


	//----- nvinfo : EIATTR_SPARSE_MMA_MASK
	.align		4
.L_1379:
        /*0018*/ 	.byte	0x03, 0x50
        /*001a*/ 	.short	0x0000


	//----- nvinfo : EIATTR_MAXREG_COUNT
	.align		4
        /*001c*/ 	.byte	0x03, 0x1b
        /*001e*/ 	.short	0x00ff


	//----- nvinfo : EIATTR_NUM_BARRIERS
	.align		4
        /*0020*/ 	.byte	0x02, 0x4c
        /*0022*/ 	.byte	0x01
	.zero		1


	//----- nvinfo : EIATTR_MERCURY_ISA_VERSION
	.align		4
        /*0024*/ 	.byte	0x03, 0x5f
        /*0026*/ 	.short	0x0101


	//----- nvinfo : EIATTR_INT_WARP_WIDE_INSTR_OFFSETS
	.align		4
        /*0028*/ 	.byte	0x04, 0x31
        /*002a*/ 	.short	(.L_1381 - .L_1380)


	//   ....[0]....
.L_1380:
        /*002c*/ 	.word	0x00001150


	//   ....[1]....
        /*0030*/ 	.word	0x00001170


	//   ....[2]....
        /*0034*/ 	.word	0x00001250


	//   ....[3]....
        /*0038*/ 	.word	0x000012a0


	//   ....[4]....
        /*003c*/ 	.word	0x00001380


	//   ....[5]....
        /*0040*/ 	.word	0x00001400


	//   ....[6]....
        /*0044*/ 	.word	0x000014d0


	//   ....[7]....
        /*0048*/ 	.word	0x000014f0


	//   ....[8]....
        /*004c*/ 	.word	0x00001740


	//   ....[9]....
        /*0050*/ 	.word	0x00001830


	//   ....[10]....
        /*0054*/ 	.word	0x00001850


	//   ....[11]....
        /*0058*/ 	.word	0x00001880


	//   ....[12]....
        /*005c*/ 	.word	0x00001a90


	//   ....[13]....
        /*0060*/ 	.word	0x00001ab0


	//----- nvinfo : EIATTR_COOP_GROUP_MASK_REGIDS
	.align		4
.L_1381:
        /*0064*/ 	.byte	0x04, 0x29
        /*0066*/ 	.short	(.L_1383 - .L_1382)


	//   ....[0]....
.L_1382:
        /*0068*/ 	.word	0xffffffff


	//   ....[1]....
        /*006c*/ 	.word	0xffffffff


	//   ....[2]....
        /*0070*/ 	.word	0xffffffff


	//   ....[3]....
        /*0074*/ 	.word	0xffffffff


	//   ....[4]....
        /*0078*/ 	.word	0xffffffff


	//   ....[5]....
        /*007c*/ 	.word	0xffffffff


	//   ....[6]....
        /*0080*/ 	.word	0xffffffff


	//   ....[7]....
        /*0084*/ 	.word	0xffffffff


	//   ....[8]....
        /*0088*/ 	.word	0xffffffff


	//   ....[9]....
        /*008c*/ 	.word	0xffffffff


	//----- nvinfo : EIATTR_COOP_GROUP_INSTR_OFFSETS
	.align		4
.L_1383:
        /*0090*/ 	.byte	0x04, 0x28
        /*0092*/ 	.short	(.L_1385 - .L_1384)


	//   ....[0]....
.L_1384:
        /*0094*/ 	.word	0x00000ae0


	//   ....[1]....
        /*0098*/ 	.word	0x00000af0


	//   ....[2]....
        /*009c*/ 	.word	0x00000b20


	//   ....[3]....
        /*00a0*/ 	.word	0x00000b40


	//   ....[4]....
        /*00a4*/ 	.word	0x00000b70


	//   ....[5]....
        /*00a8*/ 	.word	0x00000b90


	//   ....[6]....
        /*00ac*/ 	.word	0x00000bc0


	//   ....[7]....
        /*00b0*/ 	.word	0x00000be0


	//   ....[8]....
        /*00b4*/ 	.word	0x00000c30


	//   ....[9]....
        /*00b8*/ 	.word	0x00000c40


	//----- nvinfo : EIATTR_VRC_CTA_INIT_COUNT
	.align		4
.L_1385:
        /*00bc*/ 	.byte	0x02, 0x4a
	.zero		1
	.zero		1


	//----- nvinfo : EIATTR_EXIT_INSTR_OFFSETS
	.align		4
        /*00c0*/ 	.byte	0x04, 0x1c
        /*00c2*/ 	.short	(.L_1387 - .L_1386)


	//   ....[0]....
.L_1386:
        /*00c4*/ 	.word	0x00000070


	//   ....[1]....
        /*00c8*/ 	.word	0x00002de0


	//----- nvinfo : EIATTR_MAX_THREADS
	.align		4
.L_1387:
        /*00cc*/ 	.byte	0x04, 0x05
        /*00ce*/ 	.short	(.L_1389 - .L_1388)
.L_1388:
        /*00d0*/ 	.word	0x00000080
        /*00d4*/ 	.word	0x00000001
        /*00d8*/ 	.word	0x00000001


	//----- nvinfo : EIATTR_CRS_STACK_SIZE
	.align		4
.L_1389:
        /*00dc*/ 	.byte	0x04, 0x1e
        /*00de*/ 	.short	(.L_1391 - .L_1390)
.L_1390:
        /*00e0*/ 	.word	0x00000000


	//----- nvinfo : EIATTR_CBANK_PARAM_SIZE
	.align		4
.L_1391:
        /*00e4*/ 	.byte	0x03, 0x19
        /*00e6*/ 	.short	0x00a0


	//----- nvinfo : EIATTR_PARAM_CBANK
	.align		4
        /*00e8*/ 	.byte	0x04, 0x0a
        /*00ea*/ 	.short	(.L_1393 - .L_1392)
	.align		4
.L_1392:
        /*00ec*/ 	.word	index@(.nv.constant0._Z35group_norm_nhwc_fwd_one_pass_kernelI11Bf16IOFp16WLi128ELi8ELi128EEv26Group_norm_nhwc_fwd_params)
        /*00f0*/ 	.short	0x0380
        /*00f2*/ 	.short	0x00a0


	//----- nvinfo : EIATTR_SW_WAR
	.align		4
.L_1393:
        /*00f4*/ 	.byte	0x04, 0x36
        /*00f6*/ 	.short	(.L_1395 - .L_1394)
.L_1394:
        /*00f8*/ 	.word	0x00000008
.L_1395:


//--------------------- .nv.info._Z35group_norm_nhwc_fwd_one_pass_kernelI11Bf16IOFp16WLi256ELi8ELi128EEv26Group_norm_nhwc_fwd_params --------------------------
	.section	.nv.info._Z35group_norm_nhwc_fwd_one_pass_kernelI11Bf16IOFp16WLi256ELi8ELi128EEv26Group_norm_nhwc_fwd_params,"",@"SHT_CUDA_INFO"
	.sectionflags	@""
	.align	4


	//----- nvinfo : EIATTR_CUDA_API_VERSION
	.align		4
        /*0000*/ 	.byte	0x04, 0x37
        /*0002*/ 	.short	(.L_1397 - .L_1396)
.L_1396:
        /*0004*/ 	.word	0x00000082


	//----- nvinfo : EIATTR_KPARAM_INFO
	.align		4
.L_1397:
        /*0008*/ 	.byte	0x04, 0x17
        /*000a*/ 	.short	(.L_1399 - .L_1398)
.L_1398:
        /*000c*/ 	.word	0x00000000
        /*0010*/ 	.short	0x0000
        /*0012*/ 	.short	0x0000
        /*0014*/ 	.byte	0x00, 0xf0, 0x81, 0x02


	//----- nvinfo : EIATTR_SPARSE_MMA_MASK
	.align		4
.L_1399:
        /*0018*/ 	.byte	0x03, 0x50
        /*001a*/ 	.short	0x0000


	//----- nvinfo : EIATTR_MAXREG_COUNT
	.align		4
        /*001c*/ 	.byte	0x03, 0x1b
        /*001e*/ 	.short	0x00ff


	//----- nvinfo : EIATTR_NUM_BARRIERS
	.align		4
        /*0020*/ 	.byte	0x02, 0x4c
        /*0022*/ 	.byte	0x01
	.zero		1


	//----- nvinfo : EIATTR_MERCURY_ISA_VERSION
	.align		4
        /*0024*/ 	.byte	0x03, 0x5f
        /*0026*/ 	.short	0x0101


	//----- nvinfo : EIATTR_INT_WARP_WIDE_INSTR_OFFSETS
	.align		4
        /*0028*/ 	.byte	0x04, 0x31
        /*002a*/ 	.short	(.L_1401 - .L_1400)


	//   ....[0]....
.L_1400:
        /*002c*/ 	.word	0x00001770


	//   ....[1]....
        /*0030*/ 	.word	0x00001790


	//   ....[2]....
        /*0034*/ 	.word	0x00001870


	//   ....[3]....
        /*0038*/ 	.word	0x000018c0


	//   ....[4]....
        /*003c*/ 	.word	0x000019a0


	//   ....[5]....
        /*0040*/ 	.word	0x00001a20


	//   ....[6]....
        /*0044*/ 	.word	0x00001af0


	//   ....[7]....
        /*0048*/ 	.word	0x00001b10


	//   ....[8]....
        /*004c*/ 	.word	0x00001d60


	//   ....[9]....
        /*0050*/ 	.word	0x00001e50


	//   ....[10]....
        /*0054*/ 	.word	0x00001e70


	//   ....[11]....
        /*0058*/ 	.word	0x00001e90


	//   ....[12]....
        /*005c*/ 	.word	0x000020b0


	//   ....[13]....
        /*0060*/ 	.word	0x000020d0


	//----- nvinfo : EIATTR_COOP_GROUP_MASK_REGIDS
	.align		4
.L_1401:
        /*0064*/ 	.byte	0x04, 0x29
        /*0066*/ 	.short	(.L_1403 - .L_1402)


	//   ....[0]....
.L_1402:
        /*0068*/ 	.word	0xffffffff


	//   ....[1]....
        /*006c*/ 	.word	0xffffffff


	//   ....[2]....
        /*0070*/ 	.word	0xffffffff


	//   ....[3]....
        /*0074*/ 	.word	0xffffffff


	//   ....[4]....
        /*0078*/ 	.word	0xffffffff


	//   ....[5]....
        /*007c*/ 	.word	0xffffffff


	//   ....[6]....
        /*0080*/ 	.word	0xffffffff


	//   ....[7]....
        /*0084*/ 	.word	0xffffffff


	//   ....[8]....
        /*0088*/ 	.word	0xffffffff


	//   ....[9]....
        /*008c*/ 	.word	0xffffffff


	//----- nvinfo : EIATTR_COOP_GROUP_INSTR_OFFSETS
	.align		4
.L_1403:
        /*0090*/ 	.byte	0x04, 0x28
        /*0092*/ 	.short	(.L_1405 - .L_1404)


	//   ....[0]....
.L_1404:
        /*0094*/ 	.word	0x00001100


	//   ....[1]....
        /*0098*/ 	.word	0x00001110


	//   ....[2]....
        /*009c*/ 	.word	0x00001140


	//   ....[3]....
        /*00a0*/ 	.word	0x00001150


	//   ....[4]....
        /*00a4*/ 	.word	0x00001190


	//   ....[5]....
        /*00a8*/ 	.word	0x000011a0


	//   ....[6]....
        /*00ac*/ 	.word	0x000011e0


	//   ....[7]....
        /*00b0*/ 	.word	0x000011f0


	//   ....[8]....
        /*00b4*/ 	.word	0x00001250


	//   ....[9]....
        /*00b8*/ 	.word	0x00001260


	//----- nvinfo : EIATTR_VRC_CTA_INIT_COUNT
	.align		4
.L_1405:
        /*00bc*/ 	.byte	0x02, 0x4a
	.zero		1
	.zero		1


	//----- nvinfo : EIATTR_EXIT_INSTR_OFFSETS
	.align		4
        /*00c0*/ 	.byte	0x04, 0x1c
        /*00c2*/ 	.short	(.L_1407 - .L_1406)


	//   ....[0]....
.L_1406:
        /*00c4*/ 	.word	0x00000070


	//   ....[1]....
        /*00c8*/ 	.word	0x00004230


	//----- nvinfo : EIATTR_MAX_THREADS
	.align		4
.L_1407:
        /*00cc*/ 	.byte	0x04, 0x05
        /*00ce*/ 	.short	(.L_1409 - .L_1408)
.L_1408:
        /*00d0*/ 	.word	0x00000080
        /*00d4*/ 	.word	0x00000001
        /*00d8*/ 	.word	0x00000001


	//----- nvinfo : EIATTR_CRS_STACK_SIZE
	.align		4
.L_1409:
        /*00dc*/ 	.byte	0x04, 0x1e
        /*00de*/ 	.short	(.L_1411 - .L_1410)
.L_1410:
        /*00e0*/ 	.word	0x00000000


	//----- nvinfo : EIATTR_CBANK_PARAM_SIZE
	.align		4
.L_1411:
        /*00e4*/ 	.byte	0x03, 0x19
        /*00e6*/ 	.short	0x00a0


	//----- nvinfo : EIATTR_PARAM_CBANK
	.align		4
        /*00e8*/ 	.byte	0x04, 0x0a
        /*00ea*/ 	.short	(.L_1413 - .L_1412)
	.align		4
.L_1412:
        /*00ec*/ 	.word	index@(.nv.constant0._Z35group_norm_nhwc_fwd_one_pass_kernelI11Bf16IOFp16WLi256ELi8ELi128EEv26Group_norm_nhwc_fwd_params)
        /*00f0*/ 	.short	0x0380
        /*00f2*/ 	.short	0x00a0


	//----- nvinfo : EIATTR_SW_WAR
	.align		4
.L_1413:
        /*00f4*/ 	.byte	0x04, 0x36
        /*00f6*/ 	.short	(.L_1415 - .L_1414)
.L_1414:
        /*00f8*/ 	.word	0x00000008
.L_1415:


//--------------------- .nv.info._Z35group_norm_nhwc_fwd_one_pass_kernelI11Bf16IOFp16WLi512ELi8ELi128EEv26Group_norm_nhwc_fwd_params --------------------------
	.section	.nv.info._Z35group_norm_nhwc_fwd_one_pass_kernelI11Bf16IOFp16WLi512ELi8ELi128EEv26Group_norm_nhwc_fwd_params,"",@"SHT_CUDA_INFO"
	.sectionflags	@""
	.align	4


	//----- nvinfo : EIATTR_CUDA_API_VERSION
	.align		4
        /*0000*/ 	.byte	0x04, 0x37
        /*0002*/ 	.short	(.L_1417 - .L_1416)
.L_1416:
        /*0004*/ 	.word	0x00000082


	//----- nvinfo : EIATTR_KPARAM_INFO
	.align		4
.L_1417:
        /*0008*/ 	.byte	0x04, 0x17
        /*000a*/ 	.short	(.L_1419 - .L_1418)
.L_1418:
        /*000c*/ 	.word	0x00000000
        /*0010*/ 	.short	0x0000
        /*0012*/ 	.short	0x0000
        /*0014*/ 	.byte	0x00, 0xf0, 0x81, 0x02


	//----- nvinfo : EIATTR_SPARSE_MMA_MASK
	.align		4
.L_1419:
        /*0018*/ 	.byte	0x03, 0x50
        /*001a*/ 	.short	0x0000


	//----- nvinfo : EIATTR_MAXREG_COUNT
	.align		4
        /*001c*/ 	.byte	0x03, 0x1b
        /*001e*/ 	.short	0x00ff


	//----- nvinfo : EIATTR_NUM_BARRIERS
	.align		4
        /*0020*/ 	.byte	0x02, 0x4c
        /*0022*/ 	.byte	0x01
	.zero		1


	//----- nvinfo : EIATTR_MERCURY_ISA_VERSION
	.align		4
        /*0024*/ 	.byte	0x03, 0x5f
        /*0026*/ 	.short	0x0101


	//----- nvinfo : EIATTR_INT_WARP_WIDE_INSTR_OFFSETS
	.align		4
        /*0028*/ 	.byte	0x04, 0x31
        /*002a*/ 	.short	(.L_1421 - .L_1420)


	//   ....[0]....
.L_1420:
        /*002c*/ 	.word	0x00002370


	//   ....[1]....
        /*0030*/ 	.word	0x000023c0


	//   ....[2]....
        /*0034*/ 	.word	0x00002450


	//   ....[3]....
        /*0038*/ 	.word	0x000024e0


	//   ....[4]....
        /*003c*/ 	.word	0x00002590


	//   ....[5]....
        /*0040*/ 	.word	0x00002620


	//   ....[6]....
        /*0044*/ 	.word	0x000026d0


	//   ....[7]....
        /*0048*/ 	.word	0x00002760


	//   ....[8]....
        /*004c*/ 	.word	0x00002990


	//   ....[9]....
        /*0050*/ 	.word	0x000029b0


	//   ....[10]....
        /*0054*/ 	.word	0x00002ab0


	//   ....[11]....
        /*0058*/ 	.word	0x00002ad0


	//   ....[12]....
        /*005c*/ 	.word	0x00002cb0


	//   ....[13]....
        /*0060*/ 	.word	0x00002cd0


	//----- nvinfo : EIATTR_COOP_GROUP_MASK_REGIDS
	.align		4
.L_1421:
        /*0064*/ 	.byte	0x04, 0x29
        /*0066*/ 	.short	(.L_1423 - .L_1422)


	//   ....[0]....
.L_1422:
        /*0068*/ 	.word	0xffffffff


	//   ....[1]....
        /*006c*/ 	.word	0xffffffff


	//   ....[2]....
        /*0070*/ 	.word	0xffffffff


	//   ....[3]....
        /*0074*/ 	.word	0xffffffff


	//   ....[4]....
        /*0078*/ 	.word	0xffffffff


	//   ....[5]....
        /*007c*/ 	.word	0xffffffff


	//   ....[6]....
        /*0080*/ 	.word	0xffffffff


	//   ....[7]....
        /*0084*/ 	.word	0xffffffff


	//   ....[8]....
        /*0088*/ 	.word	0xffffffff


	//   ....[9]....
        /*008c*/ 	.word	0xffffffff


	//----- nvinfo : EIATTR_COOP_GROUP_INSTR_OFFSETS
	.align		4
.L_1423:
        /*0090*/ 	.byte	0x04, 0x28
        /*0092*/ 	.short	(.L_1425 - .L_1424)


	//   ....[0]....
.L_1424:
        /*0094*/ 	.word	0x00001c70


	//   ....[1]....
        /*0098*/ 	.word	0x00001c80


	//   ....[2]....
        /*009c*/ 	.word	0x00001cc0


	//   ....[3]....
        /*00a0*/ 	.word	0x00001cd0


	//   ....[4]....
        /*00a4*/ 	.word	0x00001d10


	//   ....[5]....
        /*00a8*/ 	.word	0x00001d20


	//   ....[6]....
        /*00ac*/ 	.word	0x00001d60


	//   ....[7]....
        /*00b0*/ 	.word	0x00001d70


	//   ....[8]....
        /*00b4*/ 	.word	0x00001df0


	//   ....[9]....
        /*00b8*/ 	.word	0x00001e00


	//----- nvinfo : EIATTR_VRC_CTA_INIT_COUNT
	.align		4
.L_1425:
        /*00bc*/ 	.byte	0x02, 0x4a
	.zero		1
	.zero		1


	//----- nvinfo : EIATTR_EXIT_INSTR_OFFSETS
	.align		4
        /*00c0*/ 	.byte	0x04, 0x1c
        /*00c2*/ 	.short	(.L_1427 - .L_1426)


	//   ....[0]....
.L_1426:
        /*00c4*/ 	.word	0x00000070


	//   ....[1]....
        /*00c8*/ 	.word	0x00006c00


	//----- nvinfo : EIATTR_MAX_THREADS
	.align		4
.L_1427:
        /*00cc*/ 	.byte	0x04, 0x05
        /*00ce*/ 	.short	(.L_1429 - .L_1428)
.L_1428:
        /*00d0*/ 	.word	0x00000080
        /*00d4*/ 	.word	0x00000001
        /*00d8*/ 	.word	0x00000001


	//----- nvinfo : EIATTR_CRS_STACK_SIZE
	.align		4
.L_1429:
        /*00dc*/ 	.byte	0x04, 0x1e
        /*00de*/ 	.short	(.L_1431 - .L_1430)
.L_1430:
        /*00e0*/ 	.word	0x00000000


	//----- nvinfo : EIATTR_CBANK_PARAM_SIZE
	.align		4
.L_1431:
        /*00e4*/ 	.byte	0x03, 0x19
        /*00e6*/ 	.short	0x00a0


	//----- nvinfo : EIATTR_PARAM_CBANK
	.align		4
        /*00e8*/ 	.byte	0x04, 0x0a
        /*00ea*/ 	.short	(.L_1433 - .L_1432)
	.align		4
.L_1432:
        /*00ec*/ 	.word	index@(.nv.constant0._Z35group_norm_nhwc_fwd_one_pass_kernelI11Bf16IOFp16WLi512ELi8ELi128EEv26Group_norm_nhwc_fwd_params)
        /*00f0*/ 	.short	0x0380
        /*00f2*/ 	.short	0x00a0


	//----- nvinfo : EIATTR_SW_WAR
	.align		4
.L_1433:
        /*00f4*/ 	.byte	0x04, 0x36
        /*00f6*/ 	.short	(.L_1435 - .L_1434)
.L_1434:
        /*00f8*/ 	.word	0x00000008
.L_1435:


//--------------------- .nv.info._Z35group_norm_nhwc_fwd_one_pass_kernelI11Fp16IOFp32WLi64ELi8ELi128EEv26Group_norm_nhwc_fwd_params --------------------------
	.section	.nv.info._Z35group_norm_nhwc_fwd_one_pass_kernelI11Fp16IOFp32WLi64ELi8ELi128EEv26Group_norm_nhwc_fwd_params,"",@"SHT_CUDA_INFO"
	.sectionflags	@""
	.align	4


	//----- nvinfo : EIATTR_CUDA_API_VERSION
	.align		4
        /*0000*/ 	.byte	0x04, 0x37
        /*0002*/ 	.short	(.L_1437 - .L_1436)
.L_1436:
        /*0004*/ 	.word	0x00000082


	//----- nvinfo : EIATTR_KPARAM_INFO
	.align		4
.L_1437:
        /*0008*/ 	.byte	0x04, 0x17
        /*000a*/ 	.short	(.L_1439 - .L_1438)
.L_1438:
        /*000c*/ 	.word	0x00000000
        /*0010*/ 	.short	0x0000
        /*0012*/ 	.short	0x0000
        /*0014*/ 	.byte	0x00, 0xf0, 0x81, 0x02


	//----- nvinfo : EIATTR_SPARSE_MMA_MASK
	.align		4
.L_1439:
        /*0018*/ 	.byte	0x03, 0x50
        /*001a*/ 	.short	0x0000


	//----- nvinfo : EIATTR_MAXREG_COUNT
	.align		4
        /*001c*/ 	.byte	0x03, 0x1b
        /*001e*/ 	.short	0x00ff


	//----- nvinfo : EIATTR_NUM_BARRIERS
	.align		4
        /*0020*/ 	.byte	0x02, 0x4c
        /*0022*/ 	.byte	0x01
	.zero		1


	//----- nvinfo : EIATTR_MERCURY_ISA_VERSION
	.align		4
        /*0024*/ 	.byte	0x03, 0x5f
        /*0026*/ 	.short	0x0101


	//----- nvinfo : EIATTR_INT_WARP_WIDE_INSTR_OFFSETS
	.align		4
        /*0028*/ 	.byte	0x04, 0x31
        /*002a*/ 	.short	(.L_1441 - .L_1440)


	//   ....[0]....
.L_1440:
        /*002c*/ 	.word	0x00000e10


	//   ....[1]....
        /*0030*/ 	.word	0x00000e50


	//   ....[2]....
        /*0034*/ 	.word	0x00000e90


	//   ....[3]....
        /*0038*/ 	.word	0x00000ea0


	//   ....[4]....
        /*003c*/ 	.word	0x00001070


	//   ....[5]....
        /*0040*/ 	.word	0x000010d0


	//   ....[6]....
        /*0044*/ 	.word	0x00001110


	//   ....[7]....
        /*0048*/ 	.word	0x00001120


	//   ....[8]....
        /*004c*/ 	.word	0x000013d0


	//   ....[9]....
        /*0050*/ 	.word	0x000014b0


	//   ....[10]....
        /*0054*/ 	.word	0x000014c0


	//   ....[11]....
        /*0058*/ 	.word	0x000015a0


	//   ....[12]....
        /*005c*/ 	.word	0x00001710


	//   ....[13]....
        /*0060*/ 	.word	0x00001730


	//----- nvinfo : EIATTR_COOP_GROUP_MASK_REGIDS
	.align		4
.L_1441:
        /*0064*/ 	.byte	0x04, 0x29
        /*0066*/ 	.short	(.L_1443 - .L_1442)


	//   ....[0]....
.L_1442:
        /*0068*/ 	.word	0xffffffff


	//   ....[1]....
        /*006c*/ 	.word	0xffffffff


	//   ....[2]....
        /*0070*/ 	.word	0xffffffff


	//   ....[3]....
        /*0074*/ 	.word	0xffffffff


	//   ....[4]....
        /*0078*/ 	.word	0xffffffff


	//   ....[5]....
        /*007c*/ 	.word	0xffffffff


	//   ....[6]....
        /*0080*/ 	.word	0xffffffff


	//   ....[7]....
        /*0084*/ 	.word	0xffffffff


	//   ....[8]....
        /*0088*/ 	.word	0xffffffff


	//   ....[9]....
        /*008c*/ 	.word	0xffffffff


	//----- nvinfo : EIATTR_COOP_GROUP_INSTR_OFFSETS
	.align		4
.L_1443:
        /*0090*/ 	.byte	0x04, 0x28
        /*0092*/ 	.short	(.L_1445 - .L_1444)


	//   ....[0]....
.L_1444:
        /*0094*/ 	.word	0x00000720


	//   ....[1]....
        /*0098*/ 	.word	0x00000730


	//   ....[2]....
        /*009c*/ 	.word	0x00000760


	//   ....[3]....
        /*00a0*/ 	.word	0x00000780


	//   ....[4]....
        /*00a4*/ 	.word	0x000007b0


	//   ....[5]....
        /*00a8*/ 	.word	0x000007d0


	//   ....[6]....
        /*00ac*/ 	.word	0x00000800


	//   ....[7]....
        /*00b0*/ 	.word	0x00000820


	//   ....[8]....
        /*00b4*/ 	.word	0x00000870


	//   ....[9]....
        /*00b8*/ 	.word	0x00000880


	//----- nvinfo : EIATTR_VRC_CTA_INIT_COUNT
	.align		4
.L_1445:
        /*00bc*/ 	.byte	0x02, 0x4a
	.zero		1
	.zero		1


	//----- nvinfo : EIATTR_EXIT_INSTR_OFFSETS
	.align		4
        /*00c0*/ 	.byte	0x04, 0x1c
        /*00c2*/ 	.short	(.L_1447 - .L_1446)


	//   ....[0]....
.L_1446:
        /*00c4*/ 	.word	0x00000070


	//   ....[1]....
        /*00c8*/ 	.word	0x00002290


	//----- nvinfo : EIATTR_MAX_THREADS
	.align		4
.L_1447:
        /*00cc*/ 	.byte	0x04, 0x05
        /*00ce*/ 	.short	(.L_1449 - .L_1448)
.L_1448:
        /*00d0*/ 	.word	0x00000080
        /*00d4*/ 	.word	0x00000001
        /*00d8*/ 	.word	0x00000001


	//----- nvinfo : EIATTR_CRS_STACK_SIZE
	.align		4
.L_1449:
        /*00dc*/ 	.byte	0x04, 0x1e
        /*00de*/ 	.short	(.L_1451 - .L_1450)
.L_1450:
        /*00e0*/ 	.word	0x00000000


	//----- nvinfo : EIATTR_CBANK_PARAM_SIZE
	.align		4
.L_1451:
        /*00e4*/ 	.byte	0x03, 0x19
        /*00e6*/ 	.short	0x00a0


	//----- nvinfo : EIATTR_PARAM_CBANK
	.align		4
        /*00e8*/ 	.byte	0x04, 0x0a
        /*00ea*/ 	.short	(.L_1453 - .L_1452)
	.align		4
.L_1452:
        /*00ec*/ 	.word	index@(.nv.constant0._Z35group_norm_nhwc_fwd_one_pass_kernelI11Fp16IOFp32WLi64ELi8ELi128EEv26Group_norm_nhwc_fwd_params)
        /*00f0*/ 	.short	0x0380
        /*00f2*/ 	.short	0x00a0


	//----- nvinfo : EIATTR_SW_WAR
	.align		4
.L_1453:
        /*00f4*/ 	.byte	0x04, 0x36
        /*00f6*/ 	.short	(.L_1455 - .L_1454)
.L_1454:
        /*00f8*/ 	.word	0x00000008
.L_1455:


//--------------------- .nv.info._Z35group_norm_nhwc_fwd_one_pass_kernelI11Fp16IOFp32WLi128ELi8ELi128EEv26Group_norm_nhwc_fwd_params --------------------------
	.section	.nv.info._Z35group_norm_nhwc_fwd_one_pass_kernelI11Fp16IOFp32WLi128ELi8ELi128EEv26Group_norm_nhwc_fwd_params,"",@"SHT_CUDA_INFO"
	.sectionflags	@""
	.align	4


	//----- nvinfo : EIATTR_CUDA_API_VERSION
	.align		4
        /*0000*/ 	.byte	0x04, 0x37
        /*0002*/ 	.short	(.L_1457 - .L_1456)
.L_1456:
        /*0004*/ 	.word	0x00000082


	//----- nvinfo : EIATTR_KPARAM_INFO
	.align		4
.L_1457:
        /*0008*/ 	.byte	0x04, 0x17
        /*000a*/ 	.short	(.L_1459 - .L_1458)
.L_1458:
        /*000c*/ 	.word	0x00000000
        /*0010*/ 	.short	0x0000
        /*0012*/ 	.short	0x0000
        /*0014*/ 	.byte	0x00, 0xf0, 0x81, 0x02


	//----- nvinfo : EIATTR_SPARSE_MMA_MASK
	.align		4
.L_1459:
        /*0018*/ 	.byte	0x03, 0x50
        /*001a*/ 	.short	0x0000


	//----- nvinfo : EIATTR_MAXREG_COUNT
	.align		4
        /*001c*/ 	.byte	0x03, 0x1b
        /*001e*/ 	.short	0x00ff


	//----- nvinfo : EIATTR_NUM_BARRIERS
	.align		4
        /*0020*/ 	.byte	0x02, 0x4c
        /*0022*/ 	.byte	0x01
	.zero		1


	//----- nvinfo : EIATTR_MERCURY_ISA_VERSION
	.align		4
        /*0024*/ 	.byte	0x03, 0x5f
        /*0026*/ 	.short	0x0101


	//----- nvinfo : EIATTR_INT_WARP_WIDE_INSTR_OFFSETS
	.align		4
        /*0028*/ 	.byte	0x04, 0x31
        /*002a*/ 	.short	(.L_1461 - .L_1460)


	//   ....[0]....
.L_1460:
        /*002c*/ 	.word	0x00001110


	//   ....[1]....
        /*0030*/ 	.word	0x00001130


	//   ....[2]....
        /*0034*/ 	.word	0x00001210


	//   ....[3]....
        /*0038*/ 	.word	0x00001260


	//   ....[4]....
        /*003c*/ 	.word	0x00001340


	//   ....[5]....
        /*0040*/ 	.word	0x000013c0


	//   ....[6]....
        /*0044*/ 	.word	0x00001490


	//   ....[7]....
        /*0048*/ 	.word	0x000014b0


	//   ....[8]....
        /*004c*/ 	.word	0x00001700


	//   ....[9]....
        /*0050*/ 	.word	0x000017f0


	//   ....[10]....
        /*0054*/ 	.word	0x00001810


	//   ....[11]....
        /*0058*/ 	.word	0x00001840


	//   ....[12]....
        /*005c*/ 	.word	0x00001a50


	//   ....[13]....
        /*0060*/ 	.word	0x00001a70


	//----- nvinfo : EIATTR_COOP_GROUP_MASK_REGIDS
	.align		4
.L_1461:
        /*0064*/ 	.byte	0x04, 0x29
        /*0066*/ 	.short	(.L_1463 - .L_1462)


	//   ....[0]....
.L_1462:
        /*0068*/ 	.word	0xffffffff


	//   ....[1]....
        /*006c*/ 	.word	0xffffffff


	//   ....[2]....
        /*0070*/ 	.word	0xffffffff


	//   ....[3]....
        /*0074*/ 	.word	0xffffffff


	//   ....[4]....
        /*0078*/ 	.word	0xffffffff


	//   ....[5]....
        /*007c*/ 	.word	0xffffffff


	//   ....[6]....
        /*0080*/ 	.word	0xffffffff


	//   ....[7]....
        /*0084*/ 	.word	0xffffffff


	//   ....[8]....
        /*0088*/ 	.word	0xffffffff


	//   ....[9]....
        /*008c*/ 	.word	0xffffffff


	//----- nvinfo : EIATTR_COOP_GROUP_INSTR_OFFSETS
	.align		4
.L_1463:
        /*0090*/ 	.byte	0x04, 0x28
        /*0092*/ 	.short	(.L_1465 - .L_1464)


	//   ....[0]....
.L_1464:
        /*0094*/ 	.word	0x00000aa0


	//   ....[1]....
        /*0098*/ 	.word	0x00000ab0


	//   ....[2]....
        /*009c*/ 	.word	0x00000ae0


	//   ....[3]....
        /*00a0*/ 	.word	0x00000af0


	//   ....[4]....
        /*00a4*/ 	.word	0x00000b30


	//   ....[5]....
        /*00a8*/ 	.word	0x00000b40


	//   ....[6]....
        /*00ac*/ 	.word	0x00000b80


	//   ....[7]....
        /*00b0*/ 	.word	0x00000b90


	//   ....[8]....
        /*00b4*/ 	.word	0x00000bf0


	//   ....[9]....
        /*00b8*/ 	.word	0x00000c00


	//----- nvinfo : EIATTR_VRC_CTA_INIT_COUNT
	.align		4
.L_1465:
        /*00bc*/ 	.byte	0x02, 0x4a
	.zero		1
	.zero		1


	//----- nvinfo : EIATTR_EXIT_INSTR_OFFSETS
	.align		4
        /*00c0*/ 	.byte	0x04, 0x1c
        /*00c2*/ 	.short	(.L_1467 - .L_1466)


	//   ....[0]....
.L_1466:
        /*00c4*/ 	.word	0x00000070


	//   ....[1]....
        /*00c8*/ 	.word	0x00002d40


	//----- nvinfo : EIATTR_MAX_THREADS
	.align		4
.L_1467:
        /*00cc*/ 	.byte	0x04, 0x05
        /*00ce*/ 	.short	(.L_1469 - .L_1468)
.L_1468:
        /*00d0*/ 	.word	0x00000080
        /*00d4*/ 	.word	0x00000001
        /*00d8*/ 	.word	0x00000001


	//----- nvinfo : EIATTR_CRS_STACK_SIZE
	.align		4
.L_1469:
        /*00dc*/ 	.byte	0x04, 0x1e
        /*00de*/ 	.short	(.L_1471 - .L_1470)
.L_1470:
        /*00e0*/ 	.word	0x00000000


	//----- nvinfo : EIATTR_CBANK_PARAM_SIZE
	.align		4
.L_1471:
        /*00e4*/ 	.byte	0x03, 0x19
        /*00e6*/ 	.short	0x00a0


	//----- nvinfo : EIATTR_PARAM_CBANK
	.align		4
        /*00e8*/ 	.byte	0x04, 0x0a
        /*00ea*/ 	.short	(.L_1473 - .L_1472)
	.align		4
.L_1472:
        /*00ec*/ 	.word	index@(.nv.constant0._Z35group_norm_nhwc_fwd_one_pass_kernelI11Fp16IOFp32WLi128ELi8ELi128EEv26Group_norm_nhwc_fwd_params)
        /*00f0*/ 	.short	0x0380
        /*00f2*/ 	.short	0x00a0


	//----- nvinfo : EIATTR_SW_WAR
	.align		4
.L_1473:
        /*00f4*/ 	.byte	0x04, 0x36
        /*00f6*/ 	.short	(.L_1475 - .L_1474)
.L_1474:
        /*00f8*/ 	.word	0x00000008
.L_1475:


//--------------------- .nv.info._Z35group_norm_nhwc_fwd_one_pass_kernelI11Fp16IOFp32WLi256ELi8ELi128EEv26Group_norm_nhwc_fwd_params --------------------------
	.section	.nv.info._Z35group_norm_nhwc_fwd_one_pass_kernelI11Fp16IOFp32WLi256ELi8ELi128EEv26Group_norm_nhwc_fwd_params,"",@"SHT_CUDA_INFO"
	.sectionflags	@""
	.align	4


	//----- nvinfo : EIATTR_CUDA_API_VERSION
	.align		4
        /*0000*/ 	.byte	0x04, 0x37
        /*0002*/ 	.short	(.L_1477 - .L_1476)
.L_1476:
        /*0004*/ 	.word	0x00000082


	//----- nvinfo : EIATTR_KPARAM_INFO
	.align		4
.L_1477:
        /*0008*/ 	.byte	0x04, 0x17
        /*000a*/ 	.short	(.L_1479 - .L_1478)
.L_1478:
        /*000c*/ 	.word	0x00000000
        /*0010*/ 	.short	0x0000
        /*0012*/ 	.short	0x0000
        /*0014*/ 	.byte	0x00, 0xf0, 0x81, 0x02


	//----- nvinfo : EIATTR_SPARSE_MMA_MASK
	.align		4
.L_1479:
        /*0018*/ 	.byte	0x03, 0x50
        /*001a*/ 	.short	0x0000


	//----- nvinfo : EIATTR_MAXREG_COUNT
	.align		4
        /*001c*/ 	.byte	0x03, 0x1b
        /*001e*/ 	.short	0x00ff


	//----- nvinfo : EIATTR_NUM_BARRIERS
	.align		4
        /*0020*/ 	.byte	0x02, 0x4c
        /*0022*/ 	.byte	0x01
	.zero		1


	//----- nvinfo : EIATTR_MERCURY_ISA_VERSION
	.align		4
        /*0024*/ 	.byte	0x03, 0x5f
        /*0026*/ 	.short	0x0101


	//----- nvinfo : EIATTR_INT_WARP_WIDE_INSTR_OFFSETS
	.align		4
        /*0028*/ 	.byte	0x04, 0x31
        /*002a*/ 	.short	(.L_1481 - .L_1480)


	//   ....[0]....
.L_1480:
        /*002c*/ 	.word	0x000016d0


	//   ....[1]....
        /*0030*/ 	.word	0x000016f0


	//   ....[2]....
        /*0034*/ 	.word	0x000017d0


	//   ....[3]....
        /*0038*/ 	.word	0x00001820


	//   ....[4]....
        /*003c*/ 	.word	0x00001900


	//   ....[5]....
        /*0040*/ 	.word	0x00001980


	//   ....[6]....
        /*0044*/ 	.word	0x00001a50


	//   ....[7]....
        /*0048*/ 	.word	0x00001a70


	//   ....[8]....
        /*004c*/ 	.word	0x00001cc0


	//   ....[9]....
        /*0050*/ 	.word	0x00001db0


	//   ....[10]....
        /*0054*/ 	.word	0x00001dd0


	//   ....[11]....
        /*0058*/ 	.word	0x00001e00


	//   ....[12]....
        /*005c*/ 	.word	0x00002010


	//   ....[13]....
        /*0060*/ 	.word	0x00002030


	//----- nvinfo : EIATTR_COOP_GROUP_MASK_REGIDS
	.align		4
.L_1481:
        /*0064*/ 	.byte	0x04, 0x29
        /*0066*/ 	.short	(.L_1483 - .L_1482)


	//   ....[0]....
.L_1482:
        /*0068*/ 	.word	0xffffffff


	//   ....[1]....
        /*006c*/ 	.word	0xffffffff


	//   ....[2]....
        /*0070*/ 	.word	0xffffffff


	//   ....[3]....
        /*0074*/ 	.word	0xffffffff


	//   ....[4]....
        /*0078*/ 	.word	0xffffffff


	//   ....[5]....
        /*007c*/ 	.word	0xffffffff


	//   ....[6]....
        /*0080*/ 	.word	0xffffffff


	//   ....[7]....
        /*0084*/ 	.word	0xffffffff


	//   ....[8]....
        /*0088*/ 	.word	0xffffffff


	//   ....[9]....
        /*008c*/ 	.word	0xffffffff


	//----- nvinfo : EIATTR_COOP_GROUP_INSTR_OFFSETS
	.align		4
.L_1483:
        /*0090*/ 	.byte	0x04, 0x28
        /*0092*/ 	.short	(.L_1485 - .L_1484)


	//   ....[0]....
.L_1484:
        /*0094*/ 	.word	0x00001050


	//   ....[1]....
        /*0098*/ 	.word	0x00001060


	//   ....[2]....
        /*009c*/ 	.word	0x00001090


	//   ....[3]....
        /*00a0*/ 	.word	0x000010a0


	//   ....[4]....
        /*00a4*/ 	.word	0x000010e0


	//   ....[5]....
        /*00a8*/ 	.word	0x000010f0


	//   ....[6]....
        /*00ac*/ 	.word	0x00001130


	//   ....[7]....
        /*00b0*/ 	.word	0x00001140


	//   ....[8]....
        /*00b4*/ 	.word	0x000011b0


	//   ....[9]....
        /*00b8*/ 	.word	0x000011c0


	//----- nvinfo : EIATTR_VRC_CTA_INIT_COUNT
	.align		4
.L_1485:
        /*00bc*/ 	.byte	0x02, 0x4a
	.zero		1
	.zero		1


	//----- nvinfo : EIATTR_EXIT_INSTR_OFFSETS
	.align		4
        /*00c0*/ 	.byte	0x04, 0x1c
        /*00c2*/ 	.short	(.L_1487 - .L_1486)


	//   ....[0]....
.L_1486:
        /*00c4*/ 	.word	0x00000070


	//   ....[1]....
        /*00c8*/ 	.word	0x00004130


	//----- nvinfo : EIATTR_MAX_THREADS
	.align		4
.L_1487:
        /*00cc*/ 	.byte	0x04, 0x05
        /*00ce*/ 	.short	(.L_1489 - .L_1488)
.L_1488:
        /*00d0*/ 	.word	0x00000080
        /*00d4*/ 	.word	0x00000001
        /*00d8*/ 	.word	0x00000001


	//----- nvinfo : EIATTR_CRS_STACK_SIZE
	.align		4
.L_1489:
        /*00dc*/ 	.byte	0x04, 0x1e
        /*00de*/ 	.short	(.L_1491 - .L_1490)
.L_1490:
        /*00e0*/ 	.word	0x00000000


	//----- nvinfo : EIATTR_CBANK_PARAM_SIZE
	.align		4
.L_1491:
        /*00e4*/ 	.byte	0x03, 0x19
        /*00e6*/ 	.short	0x00a0


	//----- nvinfo : EIATTR_PARAM_CBANK
	.align		4
        /*00e8*/ 	.byte	0x04, 0x0a
        /*00ea*/ 	.short	(.L_1493 - .L_1492)
	.align		4
.L_1492:
        /*00ec*/ 	.word	index@(.nv.constant0._Z35group_norm_nhwc_fwd_one_pass_kernelI11Fp16IOFp32WLi256ELi8ELi128EEv26Group_norm_nhwc_fwd_params)
        /*00f0*/ 	.short	0x0380
        /*00f2*/ 	.short	0x00a0


	//----- nvinfo : EIATTR_SW_WAR
	.align		4
.L_1493:
        /*00f4*/ 	.byte	0x04, 0x36
        /*00f6*/ 	.short	(.L_1495 - .L_1494)
.L_1494:
        /*00f8*/ 	.word	0x00000008
.L_1495:


//--------------------- .nv.info._Z35group_norm_nhwc_fwd_one_pass_kernelI11Fp16IOFp32WLi512ELi8ELi128EEv26Group_norm_nhwc_fwd_params --------------------------
	.section	.nv.info._Z35group_norm_nhwc_fwd_one_pass_kernelI11Fp16IOFp32WLi512ELi8ELi128EEv26Group_norm_nhwc_fwd_params,"",@"SHT_CUDA_INFO"
	.sectionflags	@""
	.align	4


	//----- nvinfo : EIATTR_CUDA_API_VERSION
	.align		4
        /*0000*/ 	.byte	0x04, 0x37
        /*0002*/ 	.short	(.L_1497 - .L_1496)
.L_1496:
        /*0004*/ 	.word	0x00000082


	//----- nvinfo : EIATTR_KPARAM_INFO
	.align		4
.L_1497:
        /*0008*/ 	.byte	0x04, 0x17
        /*000a*/ 	.short	(.L_1499 - .L_1498)
.L_1498:
        /*000c*/ 	.word	0x00000000
        /*0010*/ 	.short	0x0000
        /*0012*/ 	.short	0x0000
        /*0014*/ 	.byte	0x00, 0xf0, 0x81, 0x02


	//----- nvinfo : EIATTR_SPARSE_MMA_MASK
	.align		4
.L_1499:
        /*0018*/ 	.byte	0x03, 0x50
        /*001a*/ 	.short	0x0000


	//----- nvinfo : EIATTR_MAXREG_COUNT
	.align		4
        /*001c*/ 	.byte	0x03, 0x1b
        /*001e*/ 	.short	0x00ff


	//----- nvinfo : EIATTR_NUM_BARRIERS
	.align		4
        /*0020*/ 	.byte	0x02, 0x4c
        /*0022*/ 	.byte	0x01
	.zero		1


	//----- nvinfo : EIATTR_MERCURY_ISA_VERSION
	.align		4
        /*0024*/ 	.byte	0x03, 0x5f
        /*0026*/ 	.short	0x0101


	//----- nvinfo : EIATTR_INT_WARP_WIDE_INSTR_OFFSETS
	.align		4
        /*0028*/ 	.byte	0x04, 0x31
        /*002a*/ 	.short	(.L_1501 - .L_1500)


	//   ....[0]....
.L_1500:
        /*002c*/ 	.word	0x00002250


	//   ....[1]....
        /*0030*/ 	.word	0x000022a0


	//   ....[2]....
        /*0034*/ 	.word	0x00002330


	//   ....[3]....
        /*0038*/ 	.word	0x000023c0


	//   ....[4]....
        /*003c*/ 	.word	0x00002470


	//   ....[5]....
        /*0040*/ 	.word	0x00002500


	//   ....[6]....
        /*0044*/ 	.word	0x000025b0


	//   ....[7]....
        /*0048*/ 	.word	0x00002640


	//   ....[8]....
        /*004c*/ 	.word	0x00002870


	//   ....[9]....
        /*0050*/ 	.word	0x00002890


	//   ....[10]....
        /*0054*/ 	.word	0x00002990


	//   ....[11]....
        /*0058*/ 	.word	0x000029b0


	//   ....[12]....
        /*005c*/ 	.word	0x00002b90


	//   ....[13]....
        /*0060*/ 	.word	0x00002bb0


	//----- nvinfo : EIATTR_COOP_GROUP_MASK_REGIDS
	.align		4
.L_1501:
        /*0064*/ 	.byte	0x04, 0x29
        /*0066*/ 	.short	(.L_1503 - .L_1502)


	//   ....[0]....
.L_1502:
        /*0068*/ 	.word	0xffffffff


	//   ....[1]....
        /*006c*/ 	.word	0xffffffff


	//   ....[2]....
        /*0070*/ 	.word	0xffffffff


	//   ....[3]....
        /*0074*/ 	.word	0xffffffff


	//   ....[4]....
        /*0078*/ 	.word	0xffffffff


	//   ....[5]....
        /*007c*/ 	.word	0xffffffff


	//   ....[6]....
        /*0080*/ 	.word	0xffffffff


	//   ....[7]....
        /*0084*/ 	.word	0xffffffff


	//   ....[8]....
        /*0088*/ 	.word	0xffffffff


	//   ....[9]....
        /*008c*/ 	.word	0xffffffff


	//----- nvinfo : EIATTR_COOP_GROUP_INSTR_OFFSETS
	.align		4
.L_1503:
        /*0090*/ 	.byte	0x04, 0x28
        /*0092*/ 	.short	(.L_1505 - .L_1504)


	//   ....[0]....
.L_1504:
        /*0094*/ 	.word	0x00001b50


	//   ....[1]....
        /*0098*/ 	.word	0x00001b60


	//   ....[2]....
        /*009c*/ 	.word	0x00001ba0


	//   ....[3]....
        /*00a0*/ 	.word	0x00001bb0


	//   ....[4]....
        /*00a4*/ 	.word	0x00001bf0


	//   ....[5]....
        /*00a8*/ 	.word	0x00001c00


	//   ....[6]....
        /*00ac*/ 	.word	0x00001c40


	//   ....[7]....
        /*00b0*/ 	.word	0x00001c50


	//   ....[8]....
        /*00b4*/ 	.word	0x00001cd0


	//   ....[9]....
        /*00b8*/ 	.word	0x00001ce0


	//----- nvinfo : EIATTR_VRC_CTA_INIT_COUNT
	.align		4
.L_1505:
        /*00bc*/ 	.byte	0x02, 0x4a
	.zero		1
	.zero		1


	//----- nvinfo : EIATTR_EXIT_INSTR_OFFSETS
	.align		4
        /*00c0*/ 	.byte	0x04, 0x1c
        /*00c2*/ 	.short	(.L_1507 - .L_1506)


	//   ....[0]....
.L_1506:
        /*00c4*/ 	.word	0x00000070


	//   ....[1]....
        /*00c8*/ 	.word	0x00006a80


	//----- nvinfo : EIATTR_MAX_THREADS
	.align		4
.L_1507:
        /*00cc*/ 	.byte	0x04, 0x05
        /*00ce*/ 	.short	(.L_1509 - .L_1508)
.L_1508:
        /*00d0*/ 	.word	0x00000080
        /*00d4*/ 	.word	0x00000001
        /*00d8*/ 	.word	0x00000001


	//----- nvinfo : EIATTR_CRS_STACK_SIZE
	.align		4
.L_1509:
        /*00dc*/ 	.byte	0x04, 0x1e
        /*00de*/ 	.short	(.L_1511 - .L_1510)
.L_1510:
        /*00e0*/ 	.word	0x00000000


	//----- nvinfo : EIATTR_CBANK_PARAM_SIZE
	.align		4
.L_1511:
        /*00e4*/ 	.byte	0x03, 0x19
        /*00e6*/ 	.short	0x00a0


	//----- nvinfo : EIATTR_PARAM_CBANK
	.align		4
        /*00e8*/ 	.byte	0x04, 0x0a
        /*00ea*/ 	.short	(.L_1513 - .L_1512)
	.align		4
.L_1512:
        /*00ec*/ 	.word	index@(.nv.constant0._Z35group_norm_nhwc_fwd_one_pass_kernelI11Fp16IOFp32WLi512ELi8ELi128EEv26Group_norm_nhwc_fwd_params)
        /*00f0*/ 	.short	0x0380
        /*00f2*/ 	.short	0x00a0


	//----- nvinfo : EIATTR_SW_WAR
	.align		4
.L_1513:
        /*00f4*/ 	.byte	0x04, 0x36
        /*00f6*/ 	.short	(.L_1515 - .L_1514)
.L_1514:
        /*00f8*/ 	.word	0x00000008
.L_1515:


//--------------------- .nv.info._Z35group_norm_nhwc_fwd_one_pass_kernelI11Fp16IOBf16WLi64ELi8ELi128EEv26Group_norm_nhwc_fwd_params --------------------------
	.section	.nv.info._Z35group_norm_nhwc_fwd_one_pass_kernelI11Fp16IOBf16WLi64ELi8ELi128EEv26Group_norm_nhwc_fwd_params,"",@"SHT_CUDA_INFO"
	.sectionflags	@""
	.align	4


	//----- nvinfo : EIATTR_CUDA_API_VERSION
	.align		4
        /*0000*/ 	.byte	0x04, 0x37
        /*0002*/ 	.short	(.L_1517 - .L_1516)
.L_1516:
        /*0004*/ 	.word	0x00000082


	//----- nvinfo : EIATTR_KPARAM_INFO
	.align		4
.L_1517:
        /*0008*/ 	.byte	0x04, 0x17
        /*000a*/ 	.short	(.L_1519 - .L_1518)
.L_1518:
        /*000c*/ 	.word	0x00000000
        /*0010*/ 	.short	0x0000
        /*0012*/ 	.short	0x0000
        /*0014*/ 	.byte	0x00, 0xf0, 0x81, 0x02


	//----- nvinfo : EIATTR_SPARSE_MMA_MASK
	.align		4
.L_1519:
        /*0018*/ 	.byte	0x03, 0x50
        /*001a*/ 	.short	0x0000


	//----- nvinfo : EIATTR_MAXREG_COUNT
	.align		4
        /*001c*/ 	.byte	0x03, 0x1b
        /*001e*/ 	.short	0x00ff


	//----- nvinfo : EIATTR_NUM_BARRIERS
	.align		4
        /*0020*/ 	.byte	0x02, 0x4c
        /*0022*/ 	.byte	0x01
	.zero		1


	//----- nvinfo : EIATTR_MERCURY_ISA_VERSION
	.align		4
        /*0024*/ 	.byte	0x03, 0x5f
        /*0026*/ 	.short	0x0101


	//----- nvinfo : EIATTR_INT_WARP_WIDE_INSTR_OFFSETS
	.align		4
        /*0028*/ 	.byte	0x04, 0x31
        /*002a*/ 	.short	(.L_1521 - .L_1520)


	//   ....[0]....
.L_1520:
        /*002c*/ 	.word	0x00000e10


	//   ....[1]....
        /*0030*/ 	.word	0x00000e50


	//   ....[2]....
        /*0034*/ 	.word	0x00000e90


	//   ....[3]....
        /*0038*/ 	.word	0x00000ea0


	//   ....[4]....
        /*003c*/ 	.word	0x00001070


	//   ....[5]....
        /*0040*/ 	.word	0x000010d0


	//   ....[6]....
        /*0044*/ 	.word	0x00001110


	//   ....[7]....
        /*0048*/ 	.word	0x00001120


	//   ....[8]....
        /*004c*/ 	.word	0x000013d0


	//   ....[9]....
        /*0050*/ 	.word	0x000014b0


	//   ....[10]....
        /*0054*/ 	.word	0x000014c0


	//   ....[11]....
        /*0058*/ 	.word	0x000015a0


	//   ....[12]....
        /*005c*/ 	.word	0x00001710


	//   ....[13]....
        /*0060*/ 	.word	0x00001730


	//----- nvinfo : EIATTR_COOP_GROUP_MASK_REGIDS
	.align		4
.L_1521:
        /*0064*/ 	.byte	0x04, 0x29
        /*0066*/ 	.short	(.L_1523 - .L_1522)


	//   ....[0]....
.L_1522:
        /*0068*/ 	.word	0xffffffff


	//   ....[1]....
        /*006c*/ 	.word	0xffffffff


	//   ....[2]....
        /*0070*/ 	.word	0xffffffff


	//   ....[3]....
        /*0074*/ 	.word	0xffffffff


	//   ....[4]....
        /*0078*/ 	.word	0xffffffff


	//   ....[5]....
        /*007c*/ 	.word	0xffffffff


	//   ....[6]....
        /*0080*/ 	.word	0xffffffff


	//   ....[7]....
        /*0084*/ 	.word	0xffffffff


	//   ....[8]....
        /*0088*/ 	.word	0xffffffff


	//   ....[9]....
        /*008c*/ 	.word	0xffffffff


	//----- nvinfo : EIATTR_COOP_GROUP_INSTR_OFFSETS
	.align		4
.L_1523:
        /*0090*/ 	.byte	0x04, 0x28
        /*0092*/ 	.short	(.L_1525 - .L_1524)


	//   ....[0]....
.L_1524:
        /*0094*/ 	.word	0x00000720


	//   ....[1]....
        /*0098*/ 	.word	0x00000730


	//   ....[2]....
        /*009c*/ 	.word	0x00000760


	//   ....[3]....
        /*00a0*/ 	.word	0x00000780


	//   ....[4]....
        /*00a4*/ 	.word	0x000007b0


	//   ....[5]....
        /*00a8*/ 	.word	0x000007d0


	//   ....[6]....
        /*00ac*/ 	.word	0x00000800


	//   ....[7]....
        /*00b0*/ 	.word	0x00000820


	//   ....[8]....
        /*00b4*/ 	.word	0x00000870


	//   ....[9]....
        /*00b8*/ 	.word	0x00000880


	//----- nvinfo : EIATTR_VRC_CTA_INIT_COUNT
	.align		4
.L_1525:
        /*00bc*/ 	.byte	0x02, 0x4a
	.zero		1
	.zero		1


	//----- nvinfo : EIATTR_EXIT_INSTR_OFFSETS
	.align		4
        /*00c0*/ 	.byte	0x04, 0x1c
        /*00c2*/ 	.short	(.L_1527 - .L_1526)


	//   ....[0]....
.L_1526:
        /*00c4*/ 	.word	0x00000070


	//   ....[1]....
        /*00c8*/ 	.word	0x000022f0


	//----- nvinfo : EIATTR_MAX_THREADS
	.align		4
.L_1527:
        /*00cc*/ 	.byte	0x04, 0x05
        /*00ce*/ 	.short	(.L_1529 - .L_1528)
.L_1528:
        /*00d0*/ 	.word	0x00000080
        /*00d4*/ 	.word	0x00000001
        /*00d8*/ 	.word	0x00000001


	//----- nvinfo : EIATTR_CRS_STACK_SIZE
	.align		4
.L_1529:
        /*00dc*/ 	.byte	0x04, 0x1e
        /*00de*/ 	.short	(.L_1531 - .L_1530)
.L_1530:
        /*00e0*/ 	.word	0x00000000


	//----- nvinfo : EIATTR_CBANK_PARAM_SIZE
	.align		4
.L_1531:
        /*00e4*/ 	.byte	0x03, 0x19
        /*00e6*/ 	.short	0x00a0


	//----- nvinfo : EIATTR_PARAM_CBANK
	.align		4
        /*00e8*/ 	.byte	0x04, 0x0a
        /*00ea*/ 	.short	(.L_1533 - .L_1532)
	.align		4
.L_1532:
        /*00ec*/ 	.word	index@(.nv.constant0._Z35group_norm_nhwc_fwd_one_pass_kernelI11Fp16IOBf16WLi64ELi8ELi128EEv26Group_norm_nhwc_fwd_params)
        /*00f0*/ 	.short	0x0380
        /*00f2*/ 	.short	0x00a0


	//----- nvinfo : EIATTR_SW_WAR
	.align		4
.L_1533:
        /*00f4*/ 	.byte	0x04, 0x36
        /*00f6*/ 	.short	(.L_1535 - .L_1534)
.L_1534:
        /*00f8*/ 	.word	0x00000008
.L_1535:


//--------------------- .nv.info._Z35group_norm_nhwc_fwd_one_pass_kernelI11Fp16IOBf16WLi128ELi8ELi128EEv26Group_norm_nhwc_fwd_params --------------------------
	.section	.nv.info._Z35group_norm_nhwc_fwd_one_pass_kernelI11Fp16IOBf16WLi128ELi8ELi128EEv26Group_norm_nhwc_fwd_params,"",@"SHT_CUDA_INFO"
	.sectionflags	@""
	.align	4


	//----- nvinfo : EIATTR_CUDA_API_VERSION
	.align		4
        /*0000*/ 	.byte	0x04, 0x37
        /*0002*/ 	.short	(.L_1537 - .L_1536)
.L_1536:
        /*0004*/ 	.word	0x00000082


	//----- nvinfo : EIATTR_KPARAM_INFO
	.align		4
.L_1537:
        /*0008*/ 	.byte	0x04, 0x17
        /*000a*/ 	.short	(.L_1539 - .L_1538)
.L_1538:
        /*000c*/ 	.word	0x00000000
        /*0010*/ 	.short	0x0000
        /*0012*/ 	.short	0x0000
        /*0014*/ 	.byte	0x00, 0xf0, 0x81, 0x02


	//----- nvinfo : EIATTR_SPARSE_MMA_MASK
	.align		4
.L_1539:
        /*0018*/ 	.byte	0x03, 0x50
        /*001a*/ 	.short	0x0000


	//----- nvinfo : EIATTR_MAXREG_COUNT
	.align		4
        /*001c*/ 	.byte	0x03, 0x1b
        /*001e*/ 	.short	0x00ff


	//----- nvinfo : EIATTR_NUM_BARRIERS
	.align		4
        /*0020*/ 	.byte	0x02, 0x4c
        /*0022*/ 	.byte	0x01
	.zero		1


	//----- nvinfo : EIATTR_MERCURY_ISA_VERSION
	.align		4
        /*0024*/ 	.byte	0x03, 0x5f
        /*0026*/ 	.short	0x0101


	//----- nvinfo : EIATTR_INT_WARP_WIDE_INSTR_OFFSETS
	.align		4
        /*0028*/ 	.byte	0x04, 0x31
        /*002a*/ 	.short	(.L_1541 - .L_1540)


	//   ....[0]....
.L_1540:
        /*002c*/ 	.word	0x00001110


	//   ....[1]....
        /*0030*/ 	.word	0x00001130


	//   ....[2]....
        /*0034*/ 	.word	0x00001210


	//   ....[3]....
        /*0038*/ 	.word	0x00001260


	//   ....[4]....
        /*003c*/ 	.word	0x00001340


	//   ....[5]....
        /*0040*/ 	.word	0x000013c0


	//   ....[6]....
        /*0044*/ 	.word	0x00001490


	//   ....[7]....
        /*0048*/ 	.word	0x000014b0


	//   ....[8]....
        /*004c*/ 	.word	0x00001700


	//   ....[9]....
        /*0050*/ 	.word	0x000017f0


	//   ....[10]....
        /*0054*/ 	.word	0x00001810


	//   ....[11]....
        /*0058*/ 	.word	0x00001840


	//   ....[12]....
        /*005c*/ 	.word	0x00001a50


	//   ....[13]....
        /*0060*/ 	.word	0x00001a70


	//----- nvinfo : EIATTR_COOP_GROUP_MASK_REGIDS
	.align		4
.L_1541:
        /*0064*/ 	.byte	0x04, 0x29
        /*0066*/ 	.short	(.L_1543 - .L_1542)


	//   ....[0]....
.L_1542:
        /*0068*/ 	.word	0xffffffff


	//   ....[1]....
        /*006c*/ 	.word	0xffffffff


	//   ....[2]....
        /*0070*/ 	.word	0xffffffff


	//   ....[3]....
        /*0074*/ 	.word	0xffffffff


	//   ....[4]....
        /*0078*/ 	.word	0xffffffff


	//   ....[5]....
        /*007c*/ 	.word	0xffffffff


	//   ....[6]....
        /*0080*/ 	.word	0xffffffff


	//   ....[7]....
        /*0084*/ 	.word	0xffffffff


	//   ....[8]....
        /*0088*/ 	.word	0xffffffff


	//   ....[9]....
        /*008c*/ 	.word	0xffffffff


	//----- nvinfo : EIATTR_COOP_GROUP_INSTR_OFFSETS
	.align		4
.L_1543:
        /*0090*/ 	.byte	0x04, 0x28
        /*0092*/ 	.short	(.L_1545 - .L_1544)


	//   ....[0]....
.L_1544:
        /*0094*/ 	.word	0x00000aa0


	//   ....[1]....
        /*0098*/ 	.word	0x00000ab0


	//   ....[2]....
        /*009c*/ 	.word	0x00000ae0


	//   ....[3]....
        /*00a0*/ 	.word	0x00000af0


	//   ....[4]....
        /*00a4*/ 	.word	0x00000b30


	//   ....[5]....
        /*00a8*/ 	.word	0x00000b40


	//   ....[6]....
        /*00ac*/ 	.word	0x00000b80


	//   ....[7]....
        /*00b0*/ 	.word	0x00000b90


	//   ....[8]....
        /*00b4*/ 	.word	0x00000bf0


	//   ....[9]....
        /*00b8*/ 	.word	0x00000c00


	//----- nvinfo : EIATTR_VRC_CTA_INIT_COUNT
	.align		4
.L_1545:
        /*00bc*/ 	.byte	0x02, 0x4a
	.zero		1
	.zero		1


	//----- nvinfo : EIATTR_EXIT_INSTR_OFFSETS
	.align		4
        /*00c0*/ 	.byte	0x04, 0x1c
        /*00c2*/ 	.short	(.L_1547 - .L_1546)


	//   ....[0]....
.L_1546:
        /*00c4*/ 	.word	0x00000070


	//   ....[1]....
        /*00c8*/ 	.word	0x00002da0


	//----- nvinfo : EIATTR_MAX_THREADS
	.align		4
.L_1547:
        /*00cc*/ 	.byte	0x04, 0x05
        /*00ce*/ 	.short	(.L_1549 - .L_1548)
.L_1548:
        /*00d0*/ 	.word	0x00000080
        /*00d4*/ 	.word	0x00000001
        /*00d8*/ 	.word	0x00000001


	//----- nvinfo : EIATTR_CRS_STACK_SIZE
	.align		4
.L_1549:
        /*00dc*/ 	.byte	0x04, 0x1e
        /*00de*/ 	.short	(.L_1551 - .L_1550)
.L_1550:
        /*00e0*/ 	.word	0x00000000


	//----- nvinfo : EIATTR_CBANK_PARAM_SIZE
	.align		4
.L_1551:
        /*00e4*/ 	.byte	0x03, 0x19
        /*00e6*/ 	.short	0x00a0


	//----- nvinfo : EIATTR_PARAM_CBANK
	.align		4
        /*00e8*/ 	.byte	0x04, 0x0a
        /*00ea*/ 	.short	(.L_1553 - .L_1552)
	.align		4
.L_1552:
        /*00ec*/ 	.word	index@(.nv.constant0._Z35group_norm_nhwc_fwd_one_pass_kernelI11Fp16IOBf16WLi128ELi8ELi128EEv26Group_norm_nhwc_fwd_params)
        /*00f0*/ 	.short	0x0380
        /*00f2*/ 	.short	0x00a0


	//----- nvinfo : EIATTR_SW_WAR
	.align		4
.L_1553:
        /*00f4*/ 	.byte	0x04, 0x36
        /*00f6*/ 	.short	(.L_1555 - .L_1554)
.L_1554:
        /*00f8*/ 	.word	0x00000008
.L_1555:


//--------------------- .nv.info._Z35group_norm_nhwc_fwd_one_pass_kernelI11Fp16IOBf16WLi256ELi8ELi128EEv26Group_norm_nhwc_fwd_params --------------------------
	.section	.nv.info._Z35group_norm_nhwc_fwd_one_pass_kernelI11Fp16IOBf16WLi256ELi8ELi128EEv26Group_norm_nhwc_fwd_params,"",@"SHT_CUDA_INFO"
	.sectionflags	@""
	.align	4


	//----- nvinfo : EIATTR_CUDA_API_VERSION
	.align		4
        /*0000*/ 	.byte	0x04, 0x37
        /*0002*/ 	.short	(.L_1557 - .L_1556)
.L_1556:
        /*0004*/ 	.word	0x00000082


	//----- nvinfo : EIATTR_KPARAM_INFO
	.align		4
.L_1557:
        /*0008*/ 	.byte	0x04, 0x17
        /*000a*/ 	.short	(.L_1559 - .L_1558)
.L_1558:
        /*000c*/ 	.word	0x00000000
        /*0010*/ 	.short	0x0000
        /*0012*/ 	.short	0x0000
        /*0014*/ 	.byte	0x00, 0xf0, 0x81, 0x02


	//----- nvinfo : EIATTR_SPARSE_MMA_MASK
	.align		4
.L_1559:
        /*0018*/ 	.byte	0x03, 0x50
        /*001a*/ 	.short	0x0000


	//----- nvinfo : EIATTR_MAXREG_COUNT
	.align		4
        /*001c*/ 	.byte	0x03, 0x1b
        /*001e*/ 	.short	0x00ff


	//----- nvinfo : EIATTR_NUM_BARRIERS
	.align		4
        /*0020*/ 	.byte	0x02, 0x4c
        /*0022*/ 	.byte	0x01
	.zero		1


	//----- nvinfo : EIATTR_MERCURY_ISA_VERSION
	.align		4
        /*0024*/ 	.byte	0x03, 0x5f
        /*0026*/ 	.short	0x0101


	//----- nvinfo : EIATTR_INT_WARP_WIDE_INSTR_OFFSETS
	.align		4
        /*0028*/ 	.byte	0x04, 0x31
        /*002a*/ 	.short	(.L_1561 - .L_1560)


	//   ....[0]....
.L_1560:
        /*002c*/ 	.word	0x000016d0


	//   ....[1]....
        /*0030*/ 	.word	0x000016f0


	//   ....[2]....
        /*0034*/ 	.word	0x000017d0


	//   ....[3]....
        /*0038*/ 	.word	0x00001820


	//   ....[4]....
        /*003c*/ 	.word	0x00001900


	//   ....[5]....
        /*0040*/ 	.word	0x00001980


	//   ....[6]....
        /*0044*/ 	.word	0x00001a50


	//   ....[7]....
        /*0048*/ 	.word	0x00001a70


	//   ....[8]....
        /*004c*/ 	.word	0x00001cc0


	//   ....[9]....
        /*0050*/ 	.word	0x00001db0


	//   ....[10]....
        /*0054*/ 	.word	0x00001dd0


	//   ....[11]....
        /*0058*/ 	.word	0x00001e00


	//   ....[12]....
        /*005c*/ 	.word	0x00002010


	//   ....[13]....
        /*0060*/ 	.word	0x00002030


	//----- nvinfo : EIATTR_COOP_GROUP_MASK_REGIDS
	.align		4
.L_1561:
        /*0064*/ 	.byte	0x04, 0x29
        /*0066*/ 	.short	(.L_1563 - .L_1562)


	//   ....[0]....
.L_1562:
        /*0068*/ 	.word	0xffffffff


	//   ....[1]....
        /*006c*/ 	.word	0xffffffff


	//   ....[2]....
        /*0070*/ 	.word	0xffffffff


	//   ....[3]....
        /*0074*/ 	.word	0xffffffff


	//   ....[4]....
        /*0078*/ 	.word	0xffffffff


	//   ....[5]....
        /*007c*/ 	.word	0xffffffff


	//   ....[6]....
        /*0080*/ 	.word	0xffffffff


	//   ....[7]....
        /*0084*/ 	.word	0xffffffff


	//   ....[8]....
        /*0088*/ 	.word	0xffffffff


	//   ....[9]....
        /*008c*/ 	.word	0xffffffff


	//----- nvinfo : EIATTR_COOP_GROUP_INSTR_OFFSETS
	.align		4
.L_1563:
        /*0090*/ 	.byte	0x04, 0x28
        /*0092*/ 	.short	(.L_1565 - .L_1564)


	//   ....[0]....
.L_1564:
        /*0094*/ 	.word	0x00001050


	//   ....[1]....
        /*0098*/ 	.word	0x00001060


	//   ....[2]....
        /*009c*/ 	.word	0x00001090


	//   ....[3]....
        /*00a0*/ 	.word	0x000010a0


	//   ....[4]....
        /*00a4*/ 	.word	0x000010e0


	//   ....[5]....
        /*00a8*/ 	.word	0x000010f0


	//   ....[6]....
        /*00ac*/ 	.word	0x00001130


	//   ....[7]....
        /*00b0*/ 	.word	0x00001140


	//   ....[8]....
        /*00b4*/ 	.word	0x000011b0


	//   ....[9]....
        /*00b8*/ 	.word	0x000011c0


	//----- nvinfo : EIATTR_VRC_CTA_INIT_COUNT
	.align		4
.L_1565:
        /*00bc*/ 	.byte	0x02, 0x4a
	.zero		1
	.zero		1


	//----- nvinfo : EIATTR_EXIT_INSTR_OFFSETS
	.align		4
        /*00c0*/ 	.byte	0x04, 0x1c
        /*00c2*/ 	.short	(.L_1567 - .L_1566)


	//   ....[0]....
.L_1566:
        /*00c4*/ 	.word	0x00000070


	//   ....[1]....
        /*00c8*/ 	.word	0x00004190


	//----- nvinfo : EIATTR_MAX_THREADS
	.align		4
.L_1567:
        /*00cc*/ 	.byte	0x04, 0x05
        /*00ce*/ 	.short	(.L_1569 - .L_1568)
.L_1568:
        /*00d0*/ 	.word	0x00000080
        /*00d4*/ 	.word	0x00000001
        /*00d8*/ 	.word	0x00000001


	//----- nvinfo : EIATTR_CRS_STACK_SIZE
	.align		4
.L_1569:
        /*00dc*/ 	.byte	0x04, 0x1e
        /*00de*/ 	.short	(.L_1571 - .L_1570)
.L_1570:
        /*00e0*/ 	.word	0x00000000


	//----- nvinfo : EIATTR_CBANK_PARAM_SIZE
	.align		4
.L_1571:
        /*00e4*/ 	.byte	0x03, 0x19
        /*00e6*/ 	.short	0x00a0


	//----- nvinfo : EIATTR_PARAM_CBANK
	.align		4
        /*00e8*/ 	.byte	0x04, 0x0a
        /*00ea*/ 	.short	(.L_1573 - .L_1572)
	.align		4
.L_1572:
        /*00ec*/ 	.word	index@(.nv.constant0._Z35group_norm_nhwc_fwd_one_pass_kernelI11Fp16IOBf16WLi256ELi8ELi128EEv26Group_norm_nhwc_fwd_params)
        /*00f0*/ 	.short	0x0380
        /*00f2*/ 	.short	0x00a0


	//----- nvinfo : EIATTR_SW_WAR
	.align		4
.L_1573:
        /*00f4*/ 	.byte	0x04, 0x36
        /*00f6*/ 	.short	(.L_1575 - .L_1574)
.L_1574:
        /*00f8*/ 	.word	0x00000008
.L_1575:


//--------------------- .nv.info._Z35group_norm_nhwc_fwd_one_pass_kernelI11Fp16IOBf16WLi512ELi8ELi128EEv26Group_norm_nhwc_fwd_params --------------------------
	.section	.nv.info._Z35group_norm_nhwc_fwd_one_pass_kernelI11Fp16IOBf16WLi512ELi8ELi128EEv26Group_norm_nhwc_fwd_params,"",@"SHT_CUDA_INFO"
	.sectionflags	@""
	.align	4


	//----- nvinfo : EIATTR_CUDA_API_VERSION
	.align		4
        /*0000*/ 	.byte	0x04, 0x37
        /*0002*/ 	.short	(.L_1577 - .L_1576)
.L_1576:
        /*0004*/ 	.word	0x00000082


	//----- nvinfo : EIATTR_KPARAM_INFO
	.align		4
.L_1577:
        /*0008*/ 	.byte	0x04, 0x17
        /*000a*/ 	.short	(.L_1579 - .L_1578)
.L_1578:
        /*000c*/ 	.word	0x00000000
        /*0010*/ 	.short	0x0000
        /*0012*/ 	.short	0x0000
        /*0014*/ 	.byte	0x00, 0xf0, 0x81, 0x02


	//----- nvinfo : EIATTR_SPARSE_MMA_MASK
	.align		4
.L_1579:
        /*0018*/ 	.byte	0x03, 0x50
        /*001a*/ 	.short	0x0000


	//----- nvinfo : EIATTR_MAXREG_COUNT
	.align		4
        /*001c*/ 	.byte	0x03, 0x1b
        /*001e*/ 	.short	0x00ff


	//----- nvinfo : EIATTR_NUM_BARRIERS
	.align		4
        /*0020*/ 	.byte	0x02, 0x4c
        /*0022*/ 	.byte	0x01
	.zero		1


	//----- nvinfo : EIATTR_MERCURY_ISA_VERSION
	.align		4
        /*0024*/ 	.byte	0x03, 0x5f
        /*0026*/ 	.short	0x0101


	//----- nvinfo : EIATTR_INT_WARP_WIDE_INSTR_OFFSETS
	.align		4
        /*0028*/ 	.byte	0x04, 0x31
        /*002a*/ 	.short	(.L_1581 - .L_1580)


	//   ....[0]....
.L_1580:
        /*002c*/ 	.word	0x00002270


	//   ....[1]....
        /*0030*/ 	.word	0x000022c0


	//   ....[2]....
        /*0034*/ 	.word	0x00002350


	//   ....[3]....
        /*0038*/ 	.word	0x000023e0


	//   ....[4]....
        /*003c*/ 	.word	0x00002490


	//   ....[5]....
        /*0040*/ 	.word	0x00002520


	//   ....[6]....
        /*0044*/ 	.word	0x000025d0


	//   ....[7]....
        /*0048*/ 	.word	0x00002660


	//   ....[8]....
        /*004c*/ 	.word	0x00002890


	//   ....[9]....
        /*0050*/ 	.word	0x000028b0


	//   ....[10]....
        /*0054*/ 	.word	0x000029b0


	//   ....[11]....
        /*0058*/ 	.word	0x000029d0


	//   ....[12]....
        /*005c*/ 	.word	0x00002bb0


	//   ....[13]....
        /*0060*/ 	.word	0x00002bd0


	//----- nvinfo : EIATTR_COOP_GROUP_MASK_REGIDS
	.align		4
.L_1581:
        /*0064*/ 	.byte	0x04, 0x29
        /*0066*/ 	.short	(.L_1583 - .L_1582)


	//   ....[0]....
.L_1582:
        /*0068*/ 	.word	0xffffffff


	//   ....[1]....
        /*006c*/ 	.word	0xffffffff


	//   ....[2]....
        /*0070*/ 	.word	0xffffffff


	//   ....[3]....
        /*0074*/ 	.word	0xffffffff


	//   ....[4]....
        /*0078*/ 	.word	0xffffffff


	//   ....[5]....
        /*007c*/ 	.word	0xffffffff


	//   ....[6]....
        /*0080*/ 	.word	0xffffffff


	//   ....[7]....
        /*0084*/ 	.word	0xffffffff


	//   ....[8]....
        /*0088*/ 	.word	0xffffffff


	//   ....[9]....
        /*008c*/ 	.word	0xffffffff


	//----- nvinfo : EIATTR_COOP_GROUP_INSTR_OFFSETS
	.align		4
.L_1583:
        /*0090*/ 	.byte	0x04, 0x28
        /*0092*/ 	.short	(.L_1585 - .L_1584)


	//   ....[0]....
.L_1584:
        /*0094*/ 	.word	0x00001b70


	//   ....[1]....
        /*0098*/ 	.word	0x00001b80


	//   ....[2]....
        /*009c*/ 	.word	0x00001bc0


	//   ....[3]....
        /*00a0*/ 	.word	0x00001bd0


	//   ....[4]....
        /*00a4*/ 	.word	0x00001c10


	//   ....[5]....
        /*00a8*/ 	.word	0x00001c20


	//   ....[6]....
        /*00ac*/ 	.word	0x00001c60


	//   ....[7]....
        /*00b0*/ 	.word	0x00001c70


	//   ....[8]....
        /*00b4*/ 	.word	0x00001cf0


	//   ....[9]....
        /*00b8*/ 	.word	0x00001d00


	//----- nvinfo : EIATTR_VRC_CTA_INIT_COUNT
	.align		4
.L_1585:
        /*00bc*/ 	.byte	0x02, 0x4a
	.zero		1
	.zero		1


	//----- nvinfo : EIATTR_EXIT_INSTR_OFFSETS
	.align		4
        /*00c0*/ 	.byte	0x04, 0x1c
        /*00c2*/ 	.short	(.L_1587 - .L_1586)


	//   ....[0]....
.L_1586:
        /*00c4*/ 	.word	0x00000070


	//   ....[1]....
        /*00c8*/ 	.word	0x00006b00


	//----- nvinfo : EIATTR_MAX_THREADS
	.align		4
.L_1587:
        /*00cc*/ 	.byte	0x04, 0x05
        /*00ce*/ 	.short	(.L_1589 - .L_1588)
.L_1588:
        /*00d0*/ 	.word	0x00000080
        /*00d4*/ 	.word	0x00000001
        /*00d8*/ 	.word	0x00000001


	//----- nvinfo : EIATTR_CRS_STACK_SIZE
	.align		4
.L_1589:
        /*00dc*/ 	.byte	0x04, 0x1e
        /*00de*/ 	.short	(.L_1591 - .L_1590)
.L_1590:
        /*00e0*/ 	.word	0x00000000


	//----- nvinfo : EIATTR_CBANK_PARAM_SIZE
	.align		4
.L_1591:
        /*00e4*/ 	.byte	0x03, 0x19
        /*00e6*/ 	.short	0x00a0


	//----- nvinfo : EIATTR_PARAM_CBANK
	.align		4
        /*00e8*/ 	.byte	0x04, 0x0a
        /*00ea*/ 	.short	(.L_1593 - .L_1592)
	.align		4
.L_1592:
        /*00ec*/ 	.word	index@(.nv.constant0._Z35group_norm_nhwc_fwd_one_pass_kernelI11Fp16IOBf16WLi512ELi8ELi128EEv26Group_norm_nhwc_fwd_params)
        /*00f0*/ 	.short	0x0380
        /*00f2*/ 	.short	0x00a0


	//----- nvinfo : EIATTR_SW_WAR
	.align		4
.L_1593:
        /*00f4*/ 	.byte	0x04, 0x36
        /*00f6*/ 	.short	(.L_1595 - .L_1594)
.L_1594:
        /*00f8*/ 	.word	0x00000008
.L_1595:


//--------------------- .nv.info._Z35group_norm_nhwc_fwd_one_pass_kernelI11Fp16IOFp16WLi64ELi8ELi128EEv26Group_norm_nhwc_fwd_params --------------------------
	.section	.nv.info._Z35group_norm_nhwc_fwd_one_pass_kernelI11Fp16IOFp16WLi64ELi8ELi128EEv26Group_norm_nhwc_fwd_params,"",@"SHT_CUDA_INFO"
	.sectionflags	@""
	.align	4


	//----- nvinfo : EIATTR_CUDA_API_VERSION
	.align		4
        /*0000*/ 	.byte	0x04, 0x37
        /*0002*/ 	.short	(.L_1597 - .L_1596)
.L_1596:
        /*0004*/ 	.word	0x00000082


	//----- nvinfo : EIATTR_KPARAM_INFO
	.align		4
.L_1597:
        /*0008*/ 	.byte	0x04, 0x17
        /*000a*/ 	.short	(.L_1599 - .L_1598)
.L_1598:
        /*000c*/ 	.word	0x00000000
        /*0010*/ 	.short	0x0000
        /*0012*/ 	.short	0x0000
        /*0014*/ 	.byte	0x00, 0xf0, 0x81, 0x02


	//----- nvinfo : EIATTR_SPARSE_MMA_MASK
	.align		4
.L_1599:
        /*0018*/ 	.byte	0x03, 0x50
        /*001a*/ 	.short	0x0000


	//----- nvinfo : EIATTR_MAXREG_COUNT
	.align		4
        /*001c*/ 	.byte	0x03, 0x1b
        /*001e*/ 	.short	0x00ff


	//----- nvinfo : EIATTR_NUM_BARRIERS
	.align		4
        /*0020*/ 	.byte	0x02, 0x4c
        /*0022*/ 	.byte	0x01
	.zero		1


	//----- nvinfo : EIATTR_MERCURY_ISA_VERSION
	.align		4
        /*0024*/ 	.byte	0x03, 0x5f
        /*0026*/ 	.short	0x0101


	//----- nvinfo : EIATTR_INT_WARP_WIDE_INSTR_OFFSETS
	.align		4
        /*0028*/ 	.byte	0x04, 0x31
        /*002a*/ 	.short	(.L_1601 - .L_1600)


	//   ....[0]....
.L_1600:
        /*002c*/ 	.word	0x00000e10


	//   ....[1]....
        /*0030*/ 	.word	0x00000e50


	//   ....[2]....
        /*0034*/ 	.word	0x00000e90


	//   ....[3]....
        /*0038*/ 	.word	0x00000ea0


	//   ....[4]....
        /*003c*/ 	.word	0x00001070


	//   ....[5]....
        /*0040*/ 	.word	0x000010d0


	//   ....[6]....
        /*0044*/ 	.word	0x00001100


	//   ....[7]....
        /*0048*/ 	.word	0x00001120


	//   ....[8]....
        /*004c*/ 	.word	0x000013d0


	//   ....[9]....
        /*0050*/ 	.word	0x000014b0


	//   ....[10]....
        /*0054*/ 	.word	0x000014c0


	//   ....[11]....
        /*0058*/ 	.word	0x00001590


	//   ....[12]....
        /*005c*/ 	.word	0x00001710


	//   ....[13]....
        /*0060*/ 	.word	0x00001730


	//----- nvinfo : EIATTR_COOP_GROUP_MASK_REGIDS
	.align		4
.L_1601:
        /*0064*/ 	.byte	0x04, 0x29
        /*0066*/ 	.short	(.L_1603 - .L_1602)


	//   ....[0]....
.L_1602:
        /*0068*/ 	.word	0xffffffff


	//   ....[1]....
        /*006c*/ 	.word	0xffffffff


	//   ....[2]....
        /*0070*/ 	.word	0xffffffff


	//   ....[3]....
        /*0074*/ 	.word	0xffffffff


	//   ....[4]....
        /*0078*/ 	.word	0xffffffff


	//   ....[5]....
        /*007c*/ 	.word	0xffffffff


	//   ....[6]....
        /*0080*/ 	.word	0xffffffff


	//   ....[7]....
        /*0084*/ 	.word	0xffffffff


	//   ....[8]....
        /*0088*/ 	.word	0xffffffff


	//   ....[9]....
        /*008c*/ 	.word	0xffffffff


	//----- nvinfo : EIATTR_COOP_GROUP_INSTR_OFFSETS
	.align		4
.L_1603:
        /*0090*/ 	.byte	0x04, 0x28
        /*0092*/ 	.short	(.L_1605 - .L_1604)


	//   ....[0]....
.L_1604:
        /*0094*/ 	.word	0x00000720


	//   ....[1]....
        /*0098*/ 	.word	0x00000730


	//   ....[2]....
        /*009c*/ 	.word	0x00000760


	//   ....[3]....
        /*00a0*/ 	.word	0x00000780


	//   ....[4]....
        /*00a4*/ 	.word	0x000007b0


	//   ....[5]....
        /*00a8*/ 	.word	0x000007d0


	//   ....[6]....
        /*00ac*/ 	.word	0x00000800


	//   ....[7]....
        /*00b0*/ 	.word	0x00000820


	//   ....[8]....
        /*00b4*/ 	.word	0x00000870


	//   ....[9]....
        /*00b8*/ 	.word	0x00000880


	//----- nvinfo : EIATTR_VRC_CTA_INIT_COUNT
	.align		4
.L_1605:
        /*00bc*/ 	.byte	0x02, 0x4a
	.zero		1
	.zero		1


	//----- nvinfo : EIATTR_EXIT_INSTR_OFFSETS
	.align		4
        /*00c0*/ 	.byte	0x04, 0x1c
        /*00c2*/ 	.short	(.L_1607 - .L_1606)


	//   ....[0]....
.L_1606:
        /*00c4*/ 	.word	0x00000070


	//   ....[1]....
        /*00c8*/ 	.word	0x000022f0


	//----- nvinfo : EIATTR_MAX_THREADS
	.align		4
.L_1607:
        /*00cc*/ 	.byte	0x04, 0x05
        /*00ce*/ 	.short	(.L_1609 - .L_1608)
.L_1608:
        /*00d0*/ 	.word	0x00000080
        /*00d4*/ 	.word	0x00000001
        /*00d8*/ 	.word	0x00000001


	//----- nvinfo : EIATTR_CRS_STACK_SIZE
	.align		4
.L_1609:
        /*00dc*/ 	.byte	0x04, 0x1e
        /*00de*/ 	.short	(.L_1611 - .L_1610)
.L_1610:
        /*00e0*/ 	.word	0x00000000


	//----- nvinfo : EIATTR_CBANK_PARAM_SIZE
	.align		4
.L_1611:
        /*00e4*/ 	.byte	0x03, 0x19
        /*00e6*/ 	.short	0x00a0


	//----- nvinfo : EIATTR_PARAM_CBANK
	.align		4
        /*00e8*/ 	.byte	0x04, 0x0a
        /*00ea*/ 	.short	(.L_1613 - .L_1612)
	.align		4
.L_1612:
        /*00ec*/ 	.word	index@(.nv.constant0._Z35group_norm_nhwc_fwd_one_pass_kernelI11Fp16IOFp16WLi64ELi8ELi128EEv26Group_norm_nhwc_fwd_params)
        /*00f0*/ 	.short	0x0380
        /*00f2*/ 	.short	0x00a0


	//----- nvinfo : EIATTR_SW_WAR
	.align		4
.L_1613:
        /*00f4*/ 	.byte	0x04, 0x36
        /*00f6*/ 	.short	(.L_1615 - .L_1614)
.L_1614:
        /*00f8*/ 	.word	0x00000008
.L_1615:


//--------------------- .nv.info._Z35group_norm_nhwc_fwd_one_pass_kernelI11Fp16IOFp16WLi128ELi8ELi128EEv26Group_norm_nhwc_fwd_params --------------------------
	.section	.nv.info._Z35group_norm_nhwc_fwd_one_pass_kernelI11Fp16IOFp16WLi128ELi8ELi128EEv26Group_norm_nhwc_fwd_params,"",@"SHT_CUDA_INFO"
	.sectionflags	@""
	.align	4


	//----- nvinfo : EIATTR_CUDA_API_VERSION
	.align		4
        /*0000*/ 	.byte	0x04, 0x37
        /*0002*/ 	.short	(.L_1617 - .L_1616)
.L_1616:
        /*0004*/ 	.word	0x00000082


	//----- nvinfo : EIATTR_KPARAM_INFO
	.align		4
.L_1617:
        /*0008*/ 	.byte	0x04, 0x17
        /*000a*/ 	.short	(.L_1619 - .L_1618)
.L_1618:
        /*000c*/ 	.word	0x00000000
        /*0010*/ 	.short	0x0000
        /*0012*/ 	.short	0x0000
        /*0014*/ 	.byte	0x00, 0xf0, 0x81, 0x02


	//----- nvinfo : EIATTR_SPARSE_MMA_MASK
	.align		4
.L_1619:
        /*0018*/ 	.byte	0x03, 0x50
        /*001a*/ 	.short	0x0000


	//----- nvinfo : EIATTR_MAXREG_COUNT
	.align		4
        /*001c*/ 	.byte	0x03, 0x1b
        /*001e*/ 	.short	0x00ff


	//----- nvinfo : EIATTR_NUM_BARRIERS
	.align		4
        /*0020*/ 	.byte	0x02, 0x4c
        /*0022*/ 	.byte	0x01
	.zero		1


	//----- nvinfo : EIATTR_MERCURY_ISA_VERSION
	.align		4
        /*0024*/ 	.byte	0x03, 0x5f
        /*0026*/ 	.short	0x0101


	//----- nvinfo : EIATTR_INT_WARP_WIDE_INSTR_OFFSETS
	.align		4
        /*0028*/ 	.byte	0x04, 0x31
        /*002a*/ 	.short	(.L_1621 - .L_1620)


	//   ....[0]....
.L_1620:
        /*002c*/ 	.word	0x00001110


	//   ....[1]....
        /*0030*/ 	.word	0x00001130


	//   ....[2]....
        /*0034*/ 	.word	0x00001210


	//   ....[3]....
        /*0038*/ 	.word	0x00001260


	//   ....[4]....
        /*003c*/ 	.word	0x00001340


	//   ....[5]....
        /*0040*/ 	.word	0x000013c0


	//   ....[6]....
        /*0044*/ 	.word	0x00001490


	//   ....[7]....
        /*0048*/ 	.word	0x000014b0


	//   ....[8]....
        /*004c*/ 	.word	0x00001700


	//   ....[9]....
        /*0050*/ 	.word	0x000017f0


	//   ....[10]....
        /*0054*/ 	.word	0x00001810


	//   ....[11]....
        /*0058*/ 	.word	0x00001840


	//   ....[12]....
        /*005c*/ 	.word	0x00001a50


	//   ....[13]....
        /*0060*/ 	.word	0x00001a70


	//----- nvinfo : EIATTR_COOP_GROUP_MASK_REGIDS
	.align		4
.L_1621:
        /*0064*/ 	.byte	0x04, 0x29
        /*0066*/ 	.short	(.L_1623 - .L_1622)


	//   ....[0]....
.L_1622:
        /*0068*/ 	.word	0xffffffff


	//   ....[1]....
        /*006c*/ 	.word	0xffffffff


	//   ....[2]....
        /*0070*/ 	.word	0xffffffff


	//   ....[3]....
        /*0074*/ 	.word	0xffffffff


	//   ....[4]....
        /*0078*/ 	.word	0xffffffff


	//   ....[5]....
        /*007c*/ 	.word	0xffffffff


	//   ....[6]....
        /*0080*/ 	.word	0xffffffff


	//   ....[7]....
        /*0084*/ 	.word	0xffffffff


	//   ....[8]....
        /*0088*/ 	.word	0xffffffff


	//   ....[9]....
        /*008c*/ 	.word	0xffffffff


	//----- nvinfo : EIATTR_COOP_GROUP_INSTR_OFFSETS
	.align		4
.L_1623:
        /*0090*/ 	.byte	0x04, 0x28
        /*0092*/ 	.short	(.L_1625 - .L_1624)


	//   ....[0]....
.L_1624:
        /*0094*/ 	.word	0x00000aa0


	//   ....[1]....
        /*0098*/ 	.word	0x00000ab0


	//   ....[2]....
        /*009c*/ 	.word	0x00000ae0


	//   ....[3]....
        /*00a0*/ 	.word	0x00000af0


	//   ....[4]....
        /*00a4*/ 	.word	0x00000b30


	//   ....[5]....
        /*00a8*/ 	.word	0x00000b40


	//   ....[6]....
        /*00ac*/ 	.word	0x00000b80


	//   ....[7]....
        /*00b0*/ 	.word	0x00000b90


	//   ....[8]....
        /*00b4*/ 	.word	0x00000bf0


	//   ....[9]....
        /*00b8*/ 	.word	0x00000c00


	//----- nvinfo : EIATTR_VRC_CTA_INIT_COUNT
	.align		4
.L_1625:
        /*00bc*/ 	.byte	0x02, 0x4a
	.zero		1
	.zero		1


	//----- nvinfo : EIATTR_EXIT_INSTR_OFFSETS
	.align		4
        /*00c0*/ 	.byte	0x04, 0x1c
        /*00c2*/ 	.short	(.L_1627 - .L_1626)


	//   ....[0]....
.L_1626:
        /*00c4*/ 	.word	0x00000070


	//   ....[1]....
        /*00c8*/ 	.word	0x00002da0


	//----- nvinfo : EIATTR_MAX_THREADS
	.align		4
.L_1627:
        /*00cc*/ 	.byte	0x04, 0x05
        /*00ce*/ 	.short	(.L_1629 - .L_1628)
.L_1628:
        /*00d0*/ 	.word	0x00000080
        /*00d4*/ 	.word	0x00000001
        /*00d8*/ 	.word	0x00000001


	//----- nvinfo : EIATTR_CRS_STACK_SIZE
	.align		4
.L_1629:
        /*00dc*/ 	.byte	0x04, 0x1e
        /*00de*/ 	.short	(.L_1631 - .L_1630)
.L_1630:
        /*00e0*/ 	.word	0x00000000


	//----- nvinfo : EIATTR_CBANK_PARAM_SIZE
	.align		4
.L_1631:
        /*00e4*/ 	.byte	0x03, 0x19
        /*00e6*/ 	.short	0x00a0


	//----- nvinfo : EIATTR_PARAM_CBANK
	.align		4
        /*00e8*/ 	.byte	0x04, 0x0a
        /*00ea*/ 	.short	(.L_1633 - .L_1632)
	.align		4
.L_1632:
        /*00ec*/ 	.word	index@(.nv.constant0._Z35group_norm_nhwc_fwd_one_pass_kernelI11Fp16IOFp16WLi128ELi8ELi128EEv26Group_norm_nhwc_fwd_params)
        /*00f0*/ 	.short	0x0380
        /*00f2*/ 	.short	0x00a0


	//----- nvinfo : EIATTR_SW_WAR
	.align		4
.L_1633:
        /*00f4*/ 	.byte	0x04, 0x36
        /*00f6*/ 	.short	(.L_1635 - .L_1634)
.L_1634:
        /*00f8*/ 	.word	0x00000008
.L_1635:


//--------------------- .nv.info._Z35group_norm_nhwc_fwd_one_pass_kernelI11Fp16IOFp16WLi256ELi8ELi128EEv26Group_norm_nhwc_fwd_params --------------------------
	.section	.nv.info._Z35group_norm_nhwc_fwd_one_pass_kernelI11Fp16IOFp16WLi256ELi8ELi128EEv26Group_norm_nhwc_fwd_params,"",@"SHT_CUDA_INFO"
	.sectionflags	@""
	.align	4


	//----- nvinfo : EIATTR_CUDA_API_VERSION
	.align		4
        /*0000*/ 	.byte	0x04, 0x37
        /*0002*/ 	.short	(.L_1637 - .L_1636)
.L_1636:
        /*0004*/ 	.word	0x00000082


	//----- nvinfo : EIATTR_KPARAM_INFO
	.align		4
.L_1637:
        /*0008*/ 	.byte	0x04, 0x17
        /*000a*/ 	.short	(.L_1639 - .L_1638)
.L_1638:
        /*000c*/ 	.word	0x00000000
        /*0010*/ 	.short	0x0000
        /*0012*/ 	.short	0x0000
        /*0014*/ 	.byte	0x00, 0xf0, 0x81, 0x02


	//----- nvinfo : EIATTR_SPARSE_MMA_MASK
	.align		4
.L_1639:
        /*0018*/ 	.byte	0x03, 0x50
        /*001a*/ 	.short	0x0000


	//----- nvinfo : EIATTR_MAXREG_COUNT
	.align		4
        /*001c*/ 	.byte	0x03, 0x1b
        /*001e*/ 	.short	0x00ff


	//----- nvinfo : EIATTR_NUM_BARRIERS
	.align		4
        /*0020*/ 	.byte	0x02, 0x4c
        /*0022*/ 	.byte	0x01
	.zero		1


	//----- nvinfo : EIATTR_MERCURY_ISA_VERSION
	.align		4
        /*0024*/ 	.byte	0x03, 0x5f
        /*0026*/ 	.short	0x0101


	//----- nvinfo : EIATTR_INT_WARP_WIDE_INSTR_OFFSETS
	.align		4
        /*0028*/ 	.byte	0x04, 0x31
        /*002a*/ 	.short	(.L_1641 - .L_1640)


	//   ....[0]....
.L_1640:
        /*002c*/ 	.word	0x000016d0


	//   ....[1]....
        /*0030*/ 	.word	0x000016f0


	//   ....[2]....
        /*0034*/ 	.word	0x000017d0


	//   ....[3]....
        /*0038*/ 	.word	0x00001820


	//   ....[4]....
        /*003c*/ 	.word	0x00001900


	//   ....[5]....
        /*0040*/ 	.word	0x00001980


	//   ....[6]....
        /*0044*/ 	.word	0x00001a50


	//   ....[7]....
        /*0048*/ 	.word	0x00001a70


	//   ....[8]....
        /*004c*/ 	.word	0x00001cc0


	//   ....[9]....
        /*0050*/ 	.word	0x00001db0


	//   ....[10]....
        /*0054*/ 	.word	0x00001dd0


	//   ....[11]....
        /*0058*/ 	.word	0x00001e00


	//   ....[12]....
        /*005c*/ 	.word	0x00002010


	//   ....[13]....
        /*0060*/ 	.word	0x00002030


	//----- nvinfo : EIATTR_COOP_GROUP_MASK_REGIDS
	.align		4
.L_1641:
        /*0064*/ 	.byte	0x04, 0x29
        /*0066*/ 	.short	(.L_1643 - .L_1642)


	//   ....[0]....
.L_1642:
        /*0068*/ 	.word	0xffffffff


	//   ....[1]....
        /*006c*/ 	.word	0xffffffff


	//   ....[2]....
        /*0070*/ 	.word	0xffffffff


	//   ....[3]....
        /*0074*/ 	.word	0xffffffff


	//   ....[4]....
        /*0078*/ 	.word	0xffffffff


	//   ....[5]....
        /*007c*/ 	.word	0xffffffff


	//   ....[6]....
        /*0080*/ 	.word	0xffffffff


	//   ....[7]....
        /*0084*/ 	.word	0xffffffff


	//   ....[8]....
        /*0088*/ 	.word	0xffffffff


	//   ....[9]....
        /*008c*/ 	.word	0xffffffff


	//----- nvinfo : EIATTR_COOP_GROUP_INSTR_OFFSETS
	.align		4
.L_1643:
        /*0090*/ 	.byte	0x04, 0x28
        /*0092*/ 	.short	(.L_1645 - .L_1644)


	//   ....[0]....
.L_1644:
        /*0094*/ 	.word	0x00001050


	//   ....[1]....
        /*0098*/ 	.word	0x00001060


	//   ....[2]....
        /*009c*/ 	.word	0x00001090


	//   ....[3]....
        /*00a0*/ 	.word	0x000010a0


	//   ....[4]....
        /*00a4*/ 	.word	0x000010e0


	//   ....[5]....
        /*00a8*/ 	.word	0x000010f0


	//   ....[6]....
        /*00ac*/ 	.word	0x00001130


	//   ....[7]....
        /*00b0*/ 	.word	0x00001140


	//   ....[8]....
        /*00b4*/ 	.word	0x000011b0


	//   ....[9]....
        /*00b8*/ 	.word	0x000011c0


	//----- nvinfo : EIATTR_VRC_CTA_INIT_COUNT
	.align		4
.L_1645:
        /*00bc*/ 	.byte	0x02, 0x4a
	.zero		1
	.zero		1


	//----- nvinfo : EIATTR_EXIT_INSTR_OFFSETS
	.align		4
        /*00c0*/ 	.byte	0x04, 0x1c
        /*00c2*/ 	.short	(.L_1647 - .L_1646)


	//   ....[0]....
.L_1646:
        /*00c4*/ 	.word	0x00000070


	//   ....[1]....
        /*00c8*/ 	.word	0x00004190


	//----- nvinfo : EIATTR_MAX_THREADS
	.align		4
.L_1647:
        /*00cc*/ 	.byte	0x04, 0x05
        /*00ce*/ 	.short	(.L_1649 - .L_1648)
.L_1648:
        /*00d0*/ 	.word	0x00000080
        /*00d4*/ 	.word	0x00000001
        /*00d8*/ 	.word	0x00000001


	//----- nvinfo : EIATTR_CRS_STACK_SIZE
	.align		4
.L_1649:
        /*00dc*/ 	.byte	0x04, 0x1e
        /*00de*/ 	.short	(.L_1651 - .L_1650)
.L_1650:
        /*00e0*/ 	.word	0x00000000


	//----- nvinfo : EIATTR_CBANK_PARAM_SIZE
	.align		4
.L_1651:
        /*00e4*/ 	.byte	0x03, 0x19
        /*00e6*/ 	.short	0x00a0


	//----- nvinfo : EIATTR_PARAM_CBANK
	.align		4
        /*00e8*/ 	.byte	0x04, 0x0a
        /*00ea*/ 	.short	(.L_1653 - .L_1652)
	.align		4
.L_1652:
        /*00ec*/ 	.word	index@(.nv.constant0._Z35group_norm_nhwc_fwd_one_pass_kernelI11Fp16IOFp16WLi256ELi8ELi128EEv26Group_norm_nhwc_fwd_params)
        /*00f0*/ 	.short	0x0380
        /*00f2*/ 	.short	0x00a0


	//----- nvinfo : EIATTR_SW_WAR
	.align		4
.L_1653:
        /*00f4*/ 	.byte	0x04, 0x36
        /*00f6*/ 	.short	(.L_1655 - .L_1654)
.L_1654:
        /*00f8*/ 	.word	0x00000008
.L_1655:


//--------------------- .nv.info._Z35group_norm_nhwc_fwd_one_pass_kernelI11Fp16IOFp16WLi512ELi8ELi128EEv26Group_norm_nhwc_fwd_params --------------------------
	.section	.nv.info._Z35group_norm_nhwc_fwd_one_pass_kernelI11Fp16IOFp16WLi512ELi8ELi128EEv26Group_norm_nhwc_fwd_params,"",@"SHT_CUDA_INFO"
	.sectionflags	@""
	.align	4


	//----- nvinfo : EIATTR_CUDA_API_VERSION
	.align		4
        /*0000*/ 	.byte	0x04, 0x37
        /*0002*/ 	.short	(.L_1657 - .L_1656)
.L_1656:
        /*0004*/ 	.word	0x00000082


	//----- nvinfo : EIATTR_KPARAM_INFO
	.align		4
.L_1657:
        /*0008*/ 	.byte	0x04, 0x17
        /*000a*/ 	.short	(.L_1659 - .L_1658)
.L_1658:
        /*000c*/ 	.word	0x00000000
        /*0010*/ 	.short	0x0000
        /*0012*/ 	.short	0x0000
        /*0014*/ 	.byte	0x00, 0xf0, 0x81, 0x02


	//----- nvinfo : EIATTR_SPARSE_MMA_MASK
	.align		4
.L_1659:
        /*0018*/ 	.byte	0x03, 0x50
        /*001a*/ 	.short	0x0000


	//----- nvinfo : EIATTR_MAXREG_COUNT
	.align		4
        /*001c*/ 	.byte	0x03, 0x1b
        /*001e*/ 	.short	0x00ff


	//----- nvinfo : EIATTR_NUM_BARRIERS
	.align		4
        /*0020*/ 	.byte	0x02, 0x4c
        /*0022*/ 	.byte	0x01
	.zero		1


	//----- nvinfo : EIATTR_MERCURY_ISA_VERSION
	.align		4
        /*0024*/ 	.byte	0x03, 0x5f
        /*0026*/ 	.short	0x0101


	//----- nvinfo : EIATTR_INT_WARP_WIDE_INSTR_OFFSETS
	.align		4
        /*0028*/ 	.byte	0x04, 0x31
        /*002a*/ 	.short	(.L_1661 - .L_1660)


	//   ....[0]....
.L_1660:
        /*002c*/ 	.word	0x00002270


	//   ....[1]....
        /*0030*/ 	.word	0x000022c0


	//   ....[2]....
        /*0034*/ 	.word	0x00002350


	//   ....[3]....
        /*0038*/ 	.word	0x000023e0


	//   ....[4]....
        /*003c*/ 	.word	0x00002490


	//   ....[5]....
        /*0040*/ 	.word	0x00002520


	//   ....[6]....
        /*0044*/ 	.word	0x000025d0


	//   ....[7]....
        /*0048*/ 	.word	0x00002660


	//   ....[8]....
        /*004c*/ 	.word	0x00002890


	//   ....[9]....
        /*0050*/ 	.word	0x000028b0


	//   ....[10]....
        /*0054*/ 	.word	0x000029b0


	//   ....[11]....
        /*0058*/ 	.word	0x000029d0


	//   ....[12]....
        /*005c*/ 	.word	0x00002bb0


	//   ....[13]....
        /*0060*/ 	.word	0x00002bd0


	//----- nvinfo : EIATTR_COOP_GROUP_MASK_REGIDS
	.align		4
.L_1661:
        /*0064*/ 	.byte	0x04, 0x29
        /*0066*/ 	.short	(.L_1663 - .L_1662)


	//   ....[0]....
.L_1662:
        /*0068*/ 	.word	0xffffffff


	//   ....[1]....
        /*006c*/ 	.word	0xffffffff


	//   ....[2]....
        /*0070*/ 	.word	0xffffffff


	//   ....[3]....
        /*0074*/ 	.word	0xffffffff


	//   ....[4]....
        /*0078*/ 	.word	0xffffffff


	//   ....[5]....
        /*007c*/ 	.word	0xffffffff


	//   ....[6]....
        /*0080*/ 	.word	0xffffffff


	//   ....[7]....
        /*0084*/ 	.word	0xffffffff


	//   ....[8]....
        /*0088*/ 	.word	0xffffffff


	//   ....[9]....
        /*008c*/ 	.word	0xffffffff


	//----- nvinfo : EIATTR_COOP_GROUP_INSTR_OFFSETS
	.align		4
.L_1663:
        /*0090*/ 	.byte	0x04, 0x28
        /*0092*/ 	.short	(.L_1665 - .L_1664)


	//   ....[0]....
.L_1664:
        /*0094*/ 	.word	0x00001b70


	//   ....[1]....
        /*0098*/ 	.word	0x00001b80


	//   ....[2]....
        /*009c*/ 	.word	0x00001bc0


	//   ....[3]....
        /*00a0*/ 	.word	0x00001bd0


	//   ....[4]....
        /*00a4*/ 	.word	0x00001c10


	//   ....[5]....
        /*00a8*/ 	.word	0x00001c20


	//   ....[6]....
        /*00ac*/ 	.word	0x00001c60


	//   ....[7]....
        /*00b0*/ 	.word	0x00001c70


	//   ....[8]....
        /*00b4*/ 	.word	0x00001cf0


	//   ....[9]....
        /*00b8*/ 	.word	0x00001d00


	//----- nvinfo : EIATTR_VRC_CTA_INIT_COUNT
	.align		4
.L_1665:
        /*00bc*/ 	.byte	0x02, 0x4a
	.zero		1
	.zero		1


	//----- nvinfo : EIATTR_EXIT_INSTR_OFFSETS
	.align		4
        /*00c0*/ 	.byte	0x04, 0x1c
        /*00c2*/ 	.short	(.L_1667 - .L_1666)


	//   ....[0]....
.L_1666:
        /*00c4*/ 	.word	0x00000070


	//   ....[1]....
        /*00c8*/ 	.word	0x00006b00


	//----- nvinfo : EIATTR_MAX_THREADS
	.align		4
.L_1667:
        /*00cc*/ 	.byte	0x04, 0x05
        /*00ce*/ 	.short	(.L_1669 - .L_1668)
.L_1668:
        /*00d0*/ 	.word	0x00000080
        /*00d4*/ 	.word	0x00000001
        /*00d8*/ 	.word	0x00000001


	//----- nvinfo : EIATTR_CRS_STACK_SIZE
	.align		4
.L_1669:
        /*00dc*/ 	.byte	0x04, 0x1e
        /*00de*/ 	.short	(.L_1671 - .L_1670)
.L_1670:
        /*00e0*/ 	.word	0x00000000


	//----- nvinfo : EIATTR_CBANK_PARAM_SIZE
	.align		4
.L_1671:
        /*00e4*/ 	.byte	0x03, 0x19
        /*00e6*/ 	.short	0x00a0


	//----- nvinfo : EIATTR_PARAM_CBANK
	.align		4
        /*00e8*/ 	.byte	0x04, 0x0a
        /*00ea*/ 	.short	(.L_1673 - .L_1672)
	.align		4
.L_1672:
        /*00ec*/ 	.word	index@(.nv.constant0._Z35group_norm_nhwc_fwd_one_pass_kernelI11Fp16IOFp16WLi512ELi8ELi128EEv26Group_norm_nhwc_fwd_params)
        /*00f0*/ 	.short	0x0380
        /*00f2*/ 	.short	0x00a0


	//----- nvinfo : EIATTR_SW_WAR
	.align		4
.L_1673:
        /*00f4*/ 	.byte	0x04, 0x36
        /*00f6*/ 	.short	(.L_1675 - .L_1674)
.L_1674:
        /*00f8*/ 	.word	0x00000008
.L_1675:


//--------------------- .nv.info._Z35group_norm_nhwc_fwd_one_pass_kernelI11Fp32IOFp32WLi64ELi8ELi128EEv26Group_norm_nhwc_fwd_params --------------------------
	.section	.nv.info._Z35group_norm_nhwc_fwd_one_pass_kernelI11Fp32IOFp32WLi64ELi8ELi128EEv26Group_norm_nhwc_fwd_params,"",@"SHT_CUDA_INFO"
	.sectionflags	@""
	.align	4


	//----- nvinfo : EIATTR_CUDA_API_VERSION
	.align		4
        /*0000*/ 	.byte	0x04, 0x37
        /*0002*/ 	.short	(.L_1677 - .L_1676)
.L_1676:
        /*0004*/ 	.word	0x00000082


	//----- nvinfo : EIATTR_KPARAM_INFO
	.align		4
.L_1677:
        /*0008*/ 	.byte	0x04, 0x17
        /*000a*/ 	.short	(.L_1679 - .L_1678)
.L_1678:
        /*000c*/ 	.word	0x00000000
        /*0010*/ 	.short	0x0000
        /*0012*/ 	.short	0x0000
        /*0014*/ 	.byte	0x00, 0xf0, 0x81, 0x02


	//----- nvinfo : EIATTR_SPARSE_MMA_MASK
	.align		4
.L_1679:
        /*0018*/ 	.byte	0x03, 0x50
        /*001a*/ 	.short	0x0000


	//----- nvinfo : EIATTR_MAXREG_COUNT
	.align		4
        /*001c*/ 	.byte	0x03, 0x1b
        /*001e*/ 	.short	0x00ff


	//----- nvinfo : EIATTR_NUM_BARRIERS
	.align		4
        /*0020*/ 	.byte	0x02, 0x4c
        /*0022*/ 	.byte	0x01
	.zero		1


	//----- nvinfo : EIATTR_MERCURY_ISA_VERSION
	.align		4
        /*0024*/ 	.byte	0x03, 0x5f
        /*0026*/ 	.short	0x0101


	//----- nvinfo : EIATTR_INT_WARP_WIDE_INSTR_OFFSETS
	.align		4
        /*0028*/ 	.byte	0x04, 0x31
        /*002a*/ 	.short	(.L_1681 - .L_1680)


	//   ....[0]....
.L_1680:
        /*002c*/ 	.word	0x00000dd0


	//   ....[1]....
        /*0030*/ 	.word	0x00000e10


	//   ....[2]....
        /*0034*/ 	.word	0x00000e40


	//   ....[3]....
        /*0038*/ 	.word	0x00000e60


	//   ....[4]....
        /*003c*/ 	.word	0x00001030


	//   ....[5]....
        /*0040*/ 	.word	0x00001090


	//   ....[6]....
        /*0044*/ 	.word	0x000010d0


	//   ....[7]....
        /*0048*/ 	.word	0x000010e0


	//   ....[8]....
        /*004c*/ 	.word	0x00001390


	//   ....[9]....
        /*0050*/ 	.word	0x00001470


	//   ....[10]....
        /*0054*/ 	.word	0x00001480


	//   ....[11]....
        /*0058*/ 	.word	0x00001560


	//   ....[12]....
        /*005c*/ 	.word	0x000016d0


	//   ....[13]....
        /*0060*/ 	.word	0x000016f0


	//----- nvinfo : EIATTR_COOP_GROUP_MASK_REGIDS
	.align		4
.L_1681:
        /*0064*/ 	.byte	0x04, 0x29
        /*0066*/ 	.short	(.L_1683 - .L_1682)


	//   ....[0]....
.L_1682:
        /*0068*/ 	.word	0xffffffff


	//   ....[1]....
        /*006c*/ 	.word	0xffffffff


	//   ....[2]....
        /*0070*/ 	.word	0xffffffff


	//   ....[3]....
        /*0074*/ 	.word	0xffffffff


	//   ....[4]....
        /*0078*/ 	.word	0xffffffff


	//   ....[5]....
        /*007c*/ 	.word	0xffffffff


	//   ....[6]....
        /*0080*/ 	.word	0xffffffff


	//   ....[7]....
        /*0084*/ 	.word	0xffffffff


	//   ....[8]....
        /*0088*/ 	.word	0xffffffff


	//   ....[9]....
        /*008c*/ 	.word	0xffffffff


	//----- nvinfo : EIATTR_COOP_GROUP_INSTR_OFFSETS
	.align		4
.L_1683:
        /*0090*/ 	.byte	0x04, 0x28
        /*0092*/ 	.short	(.L_1685 - .L_1684)


	//   ....[0]....
.L_1684:
        /*0094*/ 	.word	0x000006d0


	//   ....[1]....
        /*0098*/ 	.word	0x000006e0


	//   ....[2]....
        /*009c*/ 	.word	0x00000710


	//   ....[3]....
        /*00a0*/ 	.word	0x00000730


	//   ....[4]....
        /*00a4*/ 	.word	0x00000760


	//   ....[5]....
        /*00a8*/ 	.word	0x00000780


	//   ....[6]....
        /*00ac*/ 	.word	0x000007b0


	//   ....[7]....
        /*00b0*/ 	.word	0x000007d0


	//   ....[8]....
        /*00b4*/ 	.word	0x00000820


	//   ....[9]....
        /*00b8*/ 	.word	0x00000830


	//----- nvinfo : EIATTR_VRC_CTA_INIT_COUNT
	.align		4
.L_1685:
        /*00bc*/ 	.byte	0x02, 0x4a
	.zero		1
	.zero		1


	//----- nvinfo : EIATTR_EXIT_INSTR_OFFSETS
	.align		4
        /*00c0*/ 	.byte	0x04, 0x1c
        /*00c2*/ 	.short	(.L_1687 - .L_1686)


	//   ....[0]....
.L_1686:
        /*00c4*/ 	.word	0x00000070


	//   ....[1]....
        /*00c8*/ 	.word	0x00002210


	//----- nvinfo : EIATTR_MAX_THREADS
	.align		4
.L_1687:
        /*00cc*/ 	.byte	0x04, 0x05
        /*00ce*/ 	.short	(.L_1689 - .L_1688)
.L_1688:
        /*00d0*/ 	.word	0x00000080
        /*00d4*/ 	.word	0x00000001
        /*00d8*/ 	.word	0x00000001


	//----- nvinfo : EIATTR_CRS_STACK_SIZE
	.align		4
.L_1689:
        /*00dc*/ 	.byte	0x04, 0x1e
        /*00de*/ 	.short	(.L_1691 - .L_1690)
.L_1690:
        /*00e0*/ 	.word	0x00000000


	//----- nvinfo : EIATTR_CBANK_PARAM_SIZE
	.align		4
.L_1691:
        /*00e4*/ 	.byte	0x03, 0x19
        /*00e6*/ 	.short	0x00a0


	//----- nvinfo : EIATTR_PARAM_CBANK
	.align		4
        /*00e8*/ 	.byte	0x04, 0x0a
        /*00ea*/ 	.short	(.L_1693 - .L_1692)
	.align		4
.L_1692:
        /*00ec*/ 	.word	index@(.nv.constant0._Z35group_norm_nhwc_fwd_one_pass_kernelI11Fp32IOFp32WLi64ELi8ELi128EEv26Group_norm_nhwc_fwd_params)
        /*00f0*/ 	.short	0x0380
        /*00f2*/ 	.short	0x00a0


	//----- nvinfo : EIATTR_SW_WAR
	.align		4
.L_1693:
        /*00f4*/ 	.byte	0x04, 0x36
        /*00f6*/ 	.short	(.L_1695 - .L_1694)
.L_1694:
        /*00f8*/ 	.word	0x00000008
.L_1695:


//--------------------- .nv.info._Z35group_norm_nhwc_fwd_one_pass_kernelI11Fp32IOFp32WLi128ELi8ELi128EEv26Group_norm_nhwc_fwd_params --------------------------
	.section	.nv.info._Z35group_norm_nhwc_fwd_one_pass_kernelI11Fp32IOFp32WLi128ELi8ELi128EEv26Group_norm_nhwc_fwd_params,"",@"SHT_CUDA_INFO"
	.sectionflags	@""
	.align	4


	//----- nvinfo : EIATTR_CUDA_API_VERSION
	.align		4
        /*0000*/ 	.byte	0x04, 0x37
        /*0002*/ 	.short	(.L_1697 - .L_1696)
.L_1696:
        /*0004*/ 	.word	0x00000082


	//----- nvinfo : EIATTR_KPARAM_INFO
	.align		4
.L_1697:
        /*0008*/ 	.byte	0x04, 0x17
        /*000a*/ 	.short	(.L_1699 - .L_1698)
.L_1698:
        /*000c*/ 	.word	0x00000000
        /*0010*/ 	.short	0x0000
        /*0012*/ 	.short	0x0000
        /*0014*/ 	.byte	0x00, 0xf0, 0x81, 0x02


	//----- nvinfo : EIATTR_SPARSE_MMA_MASK
	.align		4
.L_1699:
        /*0018*/ 	.byte	0x03, 0x50
        /*001a*/ 	.short	0x0000


	//----- nvinfo : EIATTR_MAXREG_COUNT
	.align		4
        /*001c*/ 	.byte	0x03, 0x1b
        /*001e*/ 	.short	0x00ff


	//----- nvinfo : EIATTR_NUM_BARRIERS
	.align		4
        /*0020*/ 	.byte	0x02, 0x4c
        /*0022*/ 	.byte	0x01
	.zero		1


	//----- nvinfo : EIATTR_MERCURY_ISA_VERSION
	.align		4
        /*0024*/ 	.byte	0x03, 0x5f
        /*0026*/ 	.short	0x0101


	//----- nvinfo : EIATTR_INT_WARP_WIDE_INSTR_OFFSETS
	.align		4
        /*0028*/ 	.byte	0x04, 0x31
        /*002a*/ 	.short	(.L_1701 - .L_1700)


	//   ....[0]....
.L_1700:
        /*002c*/ 	.word	0x000010c0


	//   ....[1]....
        /*0030*/ 	.word	0x000010e0


	//   ....[2]....
        /*0034*/ 	.word	0x000011c0


	//   ....[3]....
        /*0038*/ 	.word	0x000011e0


	//   ....[4]....
        /*003c*/ 	.word	0x000012f0


	//   ....[5]....
        /*0040*/ 	.word	0x00001350


	//   ....[6]....
        /*0044*/ 	.word	0x00001440


	//   ....[7]....
        /*0048*/ 	.word	0x00001460


	//   ....[8]....
        /*004c*/ 	.word	0x000016e0


	//   ....[9]....
        /*0050*/ 	.word	0x00001700


	//   ....[10]....
        /*0054*/ 	.word	0x00001800


	//   ....[11]....
        /*0058*/ 	.word	0x00001820


	//   ....[12]....
        /*005c*/ 	.word	0x00001a00


	//   ....[13]....
        /*0060*/ 	.word	0x00001a20


	//----- nvinfo : EIATTR_COOP_GROUP_MASK_REGIDS
	.align		4
.L_1701:
        /*0064*/ 	.byte	0x04, 0x29
        /*0066*/ 	.short	(.L_1703 - .L_1702)


	//   ....[0]....
.L_1702:
        /*0068*/ 	.word	0xffffffff


	//   ....[1]....
        /*006c*/ 	.word	0xffffffff


	//   ....[2]....
        /*0070*/ 	.word	0xffffffff


	//   ....[3]....
        /*0074*/ 	.word	0xffffffff


	//   ....[4]....
        /*0078*/ 	.word	0xffffffff


	//   ....[5]....
        /*007c*/ 	.word	0xffffffff


	//   ....[6]....
        /*0080*/ 	.word	0xffffffff


	//   ....[7]....
        /*0084*/ 	.word	0xffffffff


	//   ....[8]....
        /*0088*/ 	.word	0xffffffff


	//   ....[9]....
        /*008c*/ 	.word	0xffffffff


	//----- nvinfo : EIATTR_COOP_GROUP_INSTR_OFFSETS
	.align		4
.L_1703:
        /*0090*/ 	.byte	0x04, 0x28
        /*0092*/ 	.short	(.L_1705 - .L_1704)


	//   ....[0]....
.L_1704:
        /*0094*/ 	.word	0x00000a50


	//   ....[1]....
        /*0098*/ 	.word	0x00000a60


	//   ....[2]....
        /*009c*/ 	.word	0x00000a90


	//   ....[3]....
        /*00a0*/ 	.word	0x00000aa0


	//   ....[4]....
        /*00a4*/ 	.word	0x00000ae0


	//   ....[5]....
        /*00a8*/ 	.word	0x00000af0


	//   ....[6]....
        /*00ac*/ 	.word	0x00000b30


	//   ....[7]....
        /*00b0*/ 	.word	0x00000b40


	//   ....[8]....
        /*00b4*/ 	.word	0x00000ba0


	//   ....[9]....
        /*00b8*/ 	.word	0x00000bb0


	//----- nvinfo : EIATTR_VRC_CTA_INIT_COUNT
	.align		4
.L_1705:
        /*00bc*/ 	.byte	0x02, 0x4a
	.zero		1
	.zero		1


	//----- nvinfo : EIATTR_EXIT_INSTR_OFFSETS
	.align		4
        /*00c0*/ 	.byte	0x04, 0x1c
        /*00c2*/ 	.short	(.L_1707 - .L_1706)


	//   ....[0]....
.L_1706:
        /*00c4*/ 	.word	0x00000070


	//   ....[1]....
        /*00c8*/ 	.word	0x00002c70


	//----- nvinfo : EIATTR_MAX_THREADS
	.align		4
.L_1707:
        /*00cc*/ 	.byte	0x04, 0x05
        /*00ce*/ 	.short	(.L_1709 - .L_1708)
.L_1708:
        /*00d0*/ 	.word	0x00000080
        /*00d4*/ 	.word	0x00000001
        /*00d8*/ 	.word	0x00000001


	//----- nvinfo : EIATTR_CRS_STACK_SIZE
	.align		4
.L_1709:
        /*00dc*/ 	.byte	0x04, 0x1e
        /*00de*/ 	.short	(.L_1711 - .L_1710)
.L_1710:
        /*00e0*/ 	.word	0x00000000


	//----- nvinfo : EIATTR_CBANK_PARAM_SIZE
	.align		4
.L_1711:
        /*00e4*/ 	.byte	0x03, 0x19
        /*00e6*/ 	.short	0x00a0


	//----- nvinfo : EIATTR_PARAM_CBANK
	.align		4
        /*00e8*/ 	.byte	0x04, 0x0a
        /*00ea*/ 	.short	(.L_1713 - .L_1712)
	.align		4
.L_1712:
        /*00ec*/ 	.word	index@(.nv.constant0._Z35group_norm_nhwc_fwd_one_pass_kernelI11Fp32IOFp32WLi128ELi8ELi128EEv26Group_norm_nhwc_fwd_params)
        /*00f0*/ 	.short	0x0380
        /*00f2*/ 	.short	0x00a0


	//----- nvinfo : EIATTR_SW_WAR
	.align		4
.L_1713:
        /*00f4*/ 	.byte	0x04, 0x36
        /*00f6*/ 	.short	(.L_1715 - .L_1714)
.L_1714:
        /*00f8*/ 	.word	0x00000008
.L_1715:


//--------------------- .nv.info._Z35group_norm_nhwc_fwd_one_pass_kernelI11Fp32IOFp32WLi256ELi8ELi128EEv26Group_norm_nhwc_fwd_params --------------------------
	.section	.nv.info._Z35group_norm_nhwc_fwd_one_pass_kernelI11Fp32IOFp32WLi256ELi8ELi128EEv26Group_norm_nhwc_fwd_params,"",@"SHT_CUDA_INFO"
	.sectionflags	@""
	.align	4


	//----- nvinfo : EIATTR_CUDA_API_VERSION
	.align		4
        /*0000*/ 	.byte	0x04, 0x37
        /*0002*/ 	.short	(.L_1717 - .L_1716)
.L_1716:
        /*0004*/ 	.word	0x00000082


	//----- nvinfo : EIATTR_KPARAM_INFO
	.align		4
.L_1717:
        /*0008*/ 	.byte	0x04, 0x17
        /*000a*/ 	.short	(.L_1719 - .L_1718)
.L_1718:
        /*000c*/ 	.word	0x00000000
        /*0010*/ 	.short	0x0000
        /*0012*/ 	.short	0x0000
        /*0014*/ 	.byte	0x00, 0xf0, 0x81, 0x02


	//----- nvinfo : EIATTR_SPARSE_MMA_MASK
	.align		4
.L_1719:
        /*0018*/ 	.byte	0x03, 0x50
        /*001a*/ 	.short	0x0000


	//----- nvinfo : EIATTR_MAXREG_COUNT
	.align		4
        /*001c*/ 	.byte	0x03, 0x1b
        /*001e*/ 	.short	0x00ff


	//----- nvinfo : EIATTR_NUM_BARRIERS
	.align		4
        /*0020*/ 	.byte	0x02, 0x4c
        /*0022*/ 	.byte	0x01
	.zero		1


	//----- nvinfo : EIATTR_MERCURY_ISA_VERSION
	.align		4
        /*0024*/ 	.byte	0x03, 0x5f
        /*0026*/ 	.short	0x0101


	//----- nvinfo : EIATTR_INT_WARP_WIDE_INSTR_OFFSETS
	.align		4
        /*0028*/ 	.byte	0x04, 0x31
        /*002a*/ 	.short	(.L_1721 - .L_1720)


	//   ....[0]....
.L_1720:
        /*002c*/ 	.word	0x000015f0


	//   ....[1]....
        /*0030*/ 	.word	0x00001610


	//   ....[2]....
        /*0034*/ 	.word	0x000016f0


	//   ....[3]....
        /*0038*/ 	.word	0x00001740


	//   ....[4]....
        /*003c*/ 	.word	0x00001820


	//   ....[5]....
        /*0040*/ 	.word	0x000018a0


	//   ....[6]....
        /*0044*/ 	.word	0x00001970


	//   ....[7]....
        /*0048*/ 	.word	0x00001990


	//   ....[8]....
        /*004c*/ 	.word	0x00001be0


	//   ....[9]....
        /*0050*/ 	.word	0x00001cd0


	//   ....[10]....
        /*0054*/ 	.word	0x00001cf0


	//   ....[11]....
        /*0058*/ 	.word	0x00001d10


	//   ....[12]....
        /*005c*/ 	.word	0x00001f30


	//   ....[13]....
        /*0060*/ 	.word	0x00001f50


	//----- nvinfo : EIATTR_COOP_GROUP_MASK_REGIDS
	.align		4
.L_1721:
        /*0064*/ 	.byte	0x04, 0x29
        /*0066*/ 	.short	(.L_1723 - .L_1722)


	//   ....[0]....
.L_1722:
        /*0068*/ 	.word	0xffffffff


	//   ....[1]....
        /*006c*/ 	.word	0xffffffff


	//   ....[2]....
        /*0070*/ 	.word	0xffffffff


	//   ....[3]....
        /*0074*/ 	.word	0xffffffff


	//   ....[4]....
        /*0078*/ 	.word	0xffffffff


	//   ....[5]....
        /*007c*/ 	.word	0xffffffff


	//   ....[6]....
        /*0080*/ 	.word	0xffffffff


	//   ....[7]....
        /*0084*/ 	.word	0xffffffff


	//   ....[8]....
        /*0088*/ 	.word	0xffffffff


	//   ....[9]....
        /*008c*/ 	.word	0xffffffff


	//----- nvinfo : EIATTR_COOP_GROUP_INSTR_OFFSETS
	.align		4
.L_1723:
        /*0090*/ 	.byte	0x04, 0x28
        /*0092*/ 	.short	(.L_1725 - .L_1724)


	//   ....[0]....
.L_1724:
        /*0094*/ 	.word	0x00000f80


	//   ....[1]....
        /*0098*/ 	.word	0x00000f90


	//   ....[2]....
        /*009c*/ 	.word	0x00000fc0


	//   ....[3]....
        /*00a0*/ 	.word	0x00000fd0


	//   ....[4]....
        /*00a4*/ 	.word	0x00001010


	//   ....[5]....
        /*00a8*/ 	.word	0x00001020


	//   ....[6]....
        /*00ac*/ 	.word	0x00001060


	//   ....[7]....
        /*00b0*/ 	.word	0x00001070


	//   ....[8]....
        /*00b4*/ 	.word	0x000010d0


	//   ....[9]....
        /*00b8*/ 	.word	0x000010e0


	//----- nvinfo : EIATTR_VRC_CTA_INIT_COUNT
	.align		4
.L_1725:
        /*00bc*/ 	.byte	0x02, 0x4a
	.zero		1
	.zero		1


	//----- nvinfo : EIATTR_EXIT_INSTR_OFFSETS
	.align		4
        /*00c0*/ 	.byte	0x04, 0x1c
        /*00c2*/ 	.short	(.L_1727 - .L_1726)


	//   ....[0]....
.L_1726:
        /*00c4*/ 	.word	0x00000070


	//   ....[1]....
        /*00c8*/ 	.word	0x00003f60


	//----- nvinfo : EIATTR_MAX_THREADS
	.align		4
.L_1727:
        /*00cc*/ 	.byte	0x04, 0x05
        /*00ce*/ 	.short	(.L_1729 - .L_1728)
.L_1728:
        /*00d0*/ 	.word	0x00000080
        /*00d4*/ 	.word	0x00000001
        /*00d8*/ 	.word	0x00000001


	//----- nvinfo : EIATTR_CRS_STACK_SIZE
	.align		4
.L_1729:
        /*00dc*/ 	.byte	0x04, 0x1e
        /*00de*/ 	.short	(.L_1731 - .L_1730)
.L_1730:
        /*00e0*/ 	.word	0x00000000


	//----- nvinfo : EIATTR_CBANK_PARAM_SIZE
	.align		4
.L_1731:
        /*00e4*/ 	.byte	0x03, 0x19
        /*00e6*/ 	.short	0x00a0


	//----- nvinfo : EIATTR_PARAM_CBANK
	.align		4
        /*00e8*/ 	.byte	0x04, 0x0a
        /*00ea*/ 	.short	(.L_1733 - .L_1732)
	.align		4
.L_1732:
        /*00ec*/ 	.word	index@(.nv.constant0._Z35group_norm_nhwc_fwd_one_pass_kernelI11Fp32IOFp32WLi256ELi8ELi128EEv26Group_norm_nhwc_fwd_params)
        /*00f0*/ 	.short	0x0380
        /*00f2*/ 	.short	0x00a0


	//----- nvinfo : EIATTR_SW_WAR
	.align		4
.L_1733:
        /*00f4*/ 	.byte	0x04, 0x36
        /*00f6*/ 	.short	(.L_1735 - .L_1734)
.L_1734:
        /*00f8*/ 	.word	0x00000008
.L_1735:


//--------------------- .nv.info._Z35group_norm_nhwc_fwd_one_pass_kernelI11Fp32IOFp32WLi512ELi8ELi128EEv26Group_norm_nhwc_fwd_params --------------------------
	.section	.nv.info._Z35group_norm_nhwc_fwd_one_pass_kernelI11Fp32IOFp32WLi512ELi8ELi128EEv26Group_norm_nhwc_fwd_params,"",@"SHT_CUDA_INFO"
	.sectionflags	@""
	.align	4


	//----- nvinfo : EIATTR_CUDA_API_VERSION
	.align		4
        /*0000*/ 	.byte	0x04, 0x37
        /*0002*/ 	.short	(.L_1737 - .L_1736)
.L_1736:
        /*0004*/ 	.word	0x00000082


	//----- nvinfo : EIATTR_KPARAM_INFO
	.align		4
.L_1737:
        /*0008*/ 	.byte	0x04, 0x17
        /*000a*/ 	.short	(.L_1739 - .L_1738)
.L_1738:
        /*000c*/ 	.word	0x00000000
        /*0010*/ 	.short	0x0000
        /*0012*/ 	.short	0x0000
        /*0014*/ 	.byte	0x00, 0xf0, 0x81, 0x02


	//----- nvinfo : EIATTR_SPARSE_MMA_MASK
	.align		4
.L_1739:
        /*0018*/ 	.byte	0x03, 0x50
        /*001a*/ 	.short	0x0000


	//----- nvinfo : EIATTR_MAXREG_COUNT
	.align		4
        /*001c*/ 	.byte	0x03, 0x1b
        /*001e*/ 	.short	0x00ff


	//----- nvinfo : EIATTR_NUM_BARRIERS
	.align		4
        /*0020*/ 	.byte	0x02, 0x4c
        /*0022*/ 	.byte	0x01
	.zero		1


	//----- nvinfo : EIATTR_MERCURY_ISA_VERSION
	.align		4
        /*0024*/ 	.byte	0x03, 0x5f
        /*0026*/ 	.short	0x0101


	//----- nvinfo : EIATTR_INT_WARP_WIDE_INSTR_OFFSETS
	.align		4
        /*0028*/ 	.byte	0x04, 0x31
        /*002a*/ 	.short	(.L_1741 - .L_1740)


	//   ....[0]....
.L_1740:
        /*002c*/ 	.word	0x00002070


	//   ....[1]....
        /*0030*/ 	.word	0x000020c0


	//   ....[2]....
        /*0034*/ 	.word	0x00002150


	//   ....[3]....
        /*0038*/ 	.word	0x000021e0


	//   ....[4]....
        /*003c*/ 	.word	0x00002290


	//   ....[5]....
        /*0040*/ 	.word	0x00002320


	//   ....[6]....
        /*0044*/ 	.word	0x000023d0


	//   ....[7]....
        /*0048*/ 	.word	0x00002460


	//   ....[8]....
        /*004c*/ 	.word	0x00002690


	//   ....[9]....
        /*0050*/ 	.word	0x000026b0


	//   ....[10]....
        /*0054*/ 	.word	0x000027b0


	//   ....[11]....
        /*0058*/ 	.word	0x000027d0


	//   ....[12]....
        /*005c*/ 	.word	0x000029b0


	//   ....[13]....
        /*0060*/ 	.word	0x000029d0


	//----- nvinfo : EIATTR_COOP_GROUP_MASK_REGIDS
	.align		4
.L_1741:
        /*0064*/ 	.byte	0x04, 0x29
        /*0066*/ 	.short	(.L_1743 - .L_1742)


	//   ....[0]....
.L_1742:
        /*0068*/ 	.word	0xffffffff


	//   ....[1]....
        /*006c*/ 	.word	0xffffffff


	//   ....[2]....
        /*0070*/ 	.word	0xffffffff


	//   ....[3]....
        /*0074*/ 	.word	0xffffffff


	//   ....[4]....
        /*0078*/ 	.word	0xffffffff


	//   ....[5]....
        /*007c*/ 	.word	0xffffffff


	//   ....[6]....
        /*0080*/ 	.word	0xffffffff


	//   ....[7]....
        /*0084*/ 	.word	0xffffffff


	//   ....[8]....
        /*0088*/ 	.word	0xffffffff


	//   ....[9]....
        /*008c*/ 	.word	0xffffffff


	//----- nvinfo : EIATTR_COOP_GROUP_INSTR_OFFSETS
	.align		4
.L_1743:
        /*0090*/ 	.byte	0x04, 0x28
        /*0092*/ 	.short	(.L_1745 - .L_1744)


	//   ....[0]....
.L_1744:
        /*0094*/ 	.word	0x00001970


	//   ....[1]....
        /*0098*/ 	.word	0x00001980


	//   ....[2]....
        /*009c*/ 	.word	0x000019c0


	//   ....[3]....
        /*00a0*/ 	.word	0x000019d0


	//   ....[4]....
        /*00a4*/ 	.word	0x00001a10


	//   ....[5]....
        /*00a8*/ 	.word	0x00001a20


	//   ....[6]....
        /*00ac*/ 	.word	0x00001a60


	//   ....[7]....
        /*00b0*/ 	.word	0x00001a70


	//   ....[8]....
        /*00b4*/ 	.word	0x00001af0


	//   ....[9]....
        /*00b8*/ 	.word	0x00001b00


	//----- nvinfo : EIATTR_VRC_CTA_INIT_COUNT
	.align		4
.L_1745:
        /*00bc*/ 	.byte	0x02, 0x4a
	.zero		1
	.zero		1


	//----- nvinfo : EIATTR_EXIT_INSTR_OFFSETS
	.align		4
        /*00c0*/ 	.byte	0x04, 0x1c
        /*00c2*/ 	.short	(.L_1747 - .L_1746)


	//   ....[0]....
.L_1746:
        /*00c4*/ 	.word	0x00000070


	//   ....[1]....
        /*00c8*/ 	.word	0x000066a0


	//----- nvinfo : EIATTR_MAX_THREADS
	.align		4
.L_1747:
        /*00cc*/ 	.byte	0x04, 0x05
        /*00ce*/ 	.short	(.L_1749 - .L_1748)
.L_1748:
        /*00d0*/ 	.word	0x00000080
        /*00d4*/ 	.word	0x00000001
        /*00d8*/ 	.word	0x00000001


	//----- nvinfo : EIATTR_CRS_STACK_SIZE
	.align		4
.L_1749:
        /*00dc*/ 	.byte	0x04, 0x1e
        /*00de*/ 	.short	(.L_1751 - .L_1750)
.L_1750:
        /*00e0*/ 	.word	0x00000000


	//----- nvinfo : EIATTR_CBANK_PARAM_SIZE
	.align		4
.L_1751:
        /*00e4*/ 	.byte	0x03, 0x19
        /*00e6*/ 	.short	0x00a0


	//----- nvinfo : EIATTR_PARAM_CBANK
	.align		4
        /*00e8*/ 	.byte	0x04, 0x0a
        /*00ea*/ 	.short	(.L_1753 - .L_1752)
	.align		4
.L_1752:
        /*00ec*/ 	.word	index@(.nv.constant0._Z35group_norm_nhwc_fwd_one_pass_kernelI11Fp32IOFp32WLi512ELi8ELi128EEv26Group_norm_nhwc_fwd_params)
        /*00f0*/ 	.short	0x0380
        /*00f2*/ 	.short	0x00a0


	//----- nvinfo : EIATTR_SW_WAR
	.align		4
.L_1753:
        /*00f4*/ 	.byte	0x04, 0x36
        /*00f6*/ 	.short	(.L_1755 - .L_1754)
.L_1754:
        /*00f8*/ 	.word	0x00000008
.L_1755:


//--------------------- .nv.info._Z35group_norm_nhwc_fwd_one_pass_kernelI11Fp32IOBf16WLi64ELi8ELi128EEv26Group_norm_nhwc_fwd_params --------------------------
	.section	.nv.info._Z35group_norm_nhwc_fwd_one_pass_kernelI11Fp32IOBf16WLi64ELi8ELi128EEv26Group_norm_nhwc_fwd_params,"",@"SHT_CUDA_INFO"
	.sectionflags	@""
	.align	4


	//----- nvinfo : EIATTR_CUDA_API_VERSION
	.align		4
        /*0000*/ 	.byte	0x04, 0x37
        /*0002*/ 	.short	(.L_1757 - .L_1756)
.L_1756:
        /*0004*/ 	.word	0x00000082


	//----- nvinfo : EIATTR_KPARAM_INFO
	.align		4
.L_1757:
        /*0008*/ 	.byte	0x04, 0x17
        /*000a*/ 	.short	(.L_1759 - .L_1758)
.L_1758:
        /*000c*/ 	.word	0x00000000
        /*0010*/ 	.short	0x0000
        /*0012*/ 	.short	0x0000
        /*0014*/ 	.byte	0x00, 0xf0, 0x81, 0x02


	//----- nvinfo : EIATTR_SPARSE_MMA_MASK
	.align		4
.L_1759:
        /*0018*/ 	.byte	0x03, 0x50
        /*001a*/ 	.short	0x0000


	//----- nvinfo : EIATTR_MAXREG_COUNT
	.align		4
        /*001c*/ 	.byte	0x03, 0x1b
        /*001e*/ 	.short	0x00ff


	//----- nvinfo : EIATTR_NUM_BARRIERS
	.align		4
        /*0020*/ 	.byte	0x02, 0x4c
        /*0022*/ 	.byte	0x01
	.zero		1


	//----- nvinfo : EIATTR_MERCURY_ISA_VERSION
	.align		4
        /*0024*/ 	.byte	0x03, 0x5f
        /*0026*/ 	.short	0x0101


	//----- nvinfo : EIATTR_INT_WARP_WIDE_INSTR_OFFSETS
	.align		4
        /*0028*/ 	.byte	0x04, 0x31
        /*002a*/ 	.short	(.L_1761 - .L_1760)


	//   ....[0]....
.L_1760:
        /*002c*/ 	.word	0x00000dd0


	//   ....[1]....
        /*0030*/ 	.word	0x00000e10


	//   ....[2]....
        /*0034*/ 	.word	0x00000e40


	//   ....[3]....
        /*0038*/ 	.word	0x00000e60


	//   ....[4]....
        /*003c*/ 	.word	0x00001030


	//   ....[5]....
        /*0040*/ 	.word	0x00001090


	//   ....[6]....
        /*0044*/ 	.word	0x000010d0


	//   ....[7]....
        /*0048*/ 	.word	0x000010e0


	//   ....[8]....
        /*004c*/ 	.word	0x00001390


	//   ....[9]....
        /*0050*/ 	.word	0x00001470


	//   ....[10]....
        /*0054*/ 	.word	0x00001480


	//   ....[11]....
        /*0058*/ 	.word	0x00001560


	//   ....[12]....
        /*005c*/ 	.word	0x000016d0


	//   ....[13]....
        /*0060*/ 	.word	0x000016f0


	//----- nvinfo : EIATTR_COOP_GROUP_MASK_REGIDS
	.align		4
.L_1761:
        /*0064*/ 	.byte	0x04, 0x29
        /*0066*/ 	.short	(.L_1763 - .L_1762)


	//   ....[0]....
.L_1762:
        /*0068*/ 	.word	0xffffffff


	//   ....[1]....
        /*006c*/ 	.word	0xffffffff


	//   ....[2]....
        /*0070*/ 	.word	0xffffffff


	//   ....[3]....
        /*0074*/ 	.word	0xffffffff


	//   ....[4]....
        /*0078*/ 	.word	0xffffffff


	//   ....[5]....
        /*007c*/ 	.word	0xffffffff


	//   ....[6]....
        /*0080*/ 	.word	0xffffffff


	//   ....[7]....
        /*0084*/ 	.word	0xffffffff


	//   ....[8]....
        /*0088*/ 	.word	0xffffffff


	//   ....[9]....
        /*008c*/ 	.word	0xffffffff


	//----- nvinfo : EIATTR_COOP_GROUP_INSTR_OFFSETS
	.align		4
.L_1763:
        /*0090*/ 	.byte	0x04, 0x28
        /*0092*/ 	.short	(.L_1765 - .L_1764)


	//   ....[0]....
.L_1764:
        /*0094*/ 	.word	0x000006d0


	//   ....[1]....
        /*0098*/ 	.word	0x000006e0


	//   ....[2]....
        /*009c*/ 	.word	0x00000710


	//   ....[3]....
        /*00a0*/ 	.word	0x00000730


	//   ....[4]....
        /*00a4*/ 	.word	0x00000760


	//   ....[5]....
        /*00a8*/ 	.word	0x00000780


	//   ....[6]....
        /*00ac*/ 	.word	0x000007b0


	//   ....[7]....
        /*00b0*/ 	.word	0x000007d0


	//   ....[8]....
        /*00b4*/ 	.word	0x00000820


	//   ....[9]....
        /*00b8*/ 	.word	0x00000830


	//----- nvinfo : EIATTR_VRC_CTA_INIT_COUNT
	.align		4
.L_1765:
        /*00bc*/ 	.byte	0x02, 0x4a
	.zero		1
	.zero		1


	//----- nvinfo : EIATTR_EXIT_INSTR_OFFSETS
	.align		4
        /*00c0*/ 	.byte	0x04, 0x1c
        /*00c2*/ 	.short	(.L_1767 - .L_1766)


	//   ....[0]....
.L_1766:
        /*00c4*/ 	.word	0x00000070


	//   ....[1]....
        /*00c8*/ 	.word	0x00002260


	//----- nvinfo : EIATTR_MAX_THREADS
	.align		4
.L_1767:
        /*00cc*/ 	.byte	0x04, 0x05
        /*00ce*/ 	.short	(.L_1769 - .L_1768)
.L_1768:
        /*00d0*/ 	.word	0x00000080
        /*00d4*/ 	.word	0x00000001
        /*00d8*/ 	.word	0x00000001


	//----- nvinfo : EIATTR_CRS_STACK_SIZE
	.align		4
.L_1769:
        /*00dc*/ 	.byte	0x04, 0x1e
        /*00de*/ 	.short	(.L_1771 - .L_1770)
.L_1770:
        /*00e0*/ 	.word	0x00000000


	//----- nvinfo : EIATTR_CBANK_PARAM_SIZE
	.align		4
.L_1771:
        /*00e4*/ 	.byte	0x03, 0x19
        /*00e6*/ 	.short	0x00a0


	//----- nvinfo : EIATTR_PARAM_CBANK
	.align		4
        /*00e8*/ 	.byte	0x04, 0x0a
        /*00ea*/ 	.short	(.L_1773 - .L_1772)
	.align		4
.L_1772:
        /*00ec*/ 	.word	index@(.nv.constant0._Z35group_norm_nhwc_fwd_one_pass_kernelI11Fp32IOBf16WLi64ELi8ELi128EEv26Group_norm_nhwc_fwd_params)
        /*00f0*/ 	.short	0x0380
        /*00f2*/ 	.short	0x00a0


	//----- nvinfo : EIATTR_SW_WAR
	.align		4
.L_1773:
        /*00f4*/ 	.byte	0x04, 0x36
        /*00f6*/ 	.short	(.L_1775 - .L_1774)
.L_1774:
        /*00f8*/ 	.word	0x00000008
.L_1775:


//--------------------- .nv.info._Z35group_norm_nhwc_fwd_one_pass_kernelI11Fp32IOBf16WLi128ELi8ELi128EEv26Group_norm_nhwc_fwd_params --------------------------
	.section	.nv.info._Z35group_norm_nhwc_fwd_one_pass_kernelI11Fp32IOBf16WLi128ELi8ELi128EEv26Group_norm_nhwc_fwd_params,"",@"SHT_CUDA_INFO"
	.sectionflags	@""
	.align	4


	//----- nvinfo : EIATTR_CUDA_API_VERSION
	.align		4
        /*0000*/ 	.byte	0x04, 0x37
        /*0002*/ 	.short	(.L_1777 - .L_1776)
.L_1776:
        /*0004*/ 	.word	0x00000082


	//----- nvinfo : EIATTR_KPARAM_INFO
	.align		4
.L_1777:
        /*0008*/ 	.byte	0x04, 0x17
        /*000a*/ 	.short	(.L_1779 - .L_1778)
.L_1778:
        /*000c*/ 	.word	0x00000000
        /*0010*/ 	.short	0x0000
        /*0012*/ 	.short	0x0000
        /*0014*/ 	.byte	0x00, 0xf0, 0x81, 0x02


	//----- nvinfo : EIATTR_SPARSE_MMA_MASK
	.align		4
.L_1779:
        /*0018*/ 	.byte	0x03, 0x50
        /*001a*/ 	.short	0x0000


	//----- nvinfo : EIATTR_MAXREG_COUNT
	.align		4
        /*001c*/ 	.byte	0x03, 0x1b
        /*001e*/ 	.short	0x00ff


	//----- nvinfo : EIATTR_NUM_BARRIERS
	.align		4
        /*0020*/ 	.byte	0x02, 0x4c
        /*0022*/ 	.byte	0x01
	.zero		1


	//----- nvinfo : EIATTR_MERCURY_ISA_VERSION
	.align		4
        /*0024*/ 	.byte	0x03, 0x5f
        /*0026*/ 	.short	0x0101


	//----- nvinfo : EIATTR_INT_WARP_WIDE_INSTR_OFFSETS
	.align		4
        /*0028*/ 	.byte	0x04, 0x31
        /*002a*/ 	.short	(.L_1781 - .L_1780)


	//   ....[0]....
.L_1780:
        /*002c*/ 	.word	0x000010b0


	//   ....[1]....
        /*0030*/ 	.word	0x000010e0


	//   ....[2]....
        /*0034*/ 	.word	0x000011b0


	//   ....[3]....
        /*0038*/ 	.word	0x000011d0


	//   ....[4]....
        /*003c*/ 	.word	0x000012e0


	//   ....[5]....
        /*0040*/ 	.word	0x00001340


	//   ....[6]....
        /*0044*/ 	.word	0x00001430


	//   ....[7]....
        /*0048*/ 	.word	0x00001450


	//   ....[8]....
        /*004c*/ 	.word	0x000016d0


	//   ....[9]....
        /*0050*/ 	.word	0x000016f0


	//   ....[10]....
        /*0054*/ 	.word	0x000017f0


	//   ....[11]....
        /*0058*/ 	.word	0x00001810


	//   ....[12]....
        /*005c*/ 	.word	0x000019f0


	//   ....[13]....
        /*0060*/ 	.word	0x00001a10


	//----- nvinfo : EIATTR_COOP_GROUP_MASK_REGIDS
	.align		4
.L_1781:
        /*0064*/ 	.byte	0x04, 0x29
        /*0066*/ 	.short	(.L_1783 - .L_1782)


	//   ....[0]....
.L_1782:
        /*0068*/ 	.word	0xffffffff


	//   ....[1]....
        /*006c*/ 	.word	0xffffffff


	//   ....[2]....
        /*0070*/ 	.word	0xffffffff


	//   ....[3]....
        /*0074*/ 	.word	0xffffffff


	//   ....[4]....
        /*0078*/ 	.word	0xffffffff


	//   ....[5]....
        /*007c*/ 	.word	0xffffffff


	//   ....[6]....
        /*0080*/ 	.word	0xffffffff


	//   ....[7]....
        /*0084*/ 	.word	0xffffffff


	//   ....[8]....
        /*0088*/ 	.word	0xffffffff


	//   ....[9]....
        /*008c*/ 	.word	0xffffffff


	//----- nvinfo : EIATTR_COOP_GROUP_INSTR_OFFSETS
	.align		4
.L_1783:
        /*0090*/ 	.byte	0x04, 0x28
        /*0092*/ 	.short	(.L_1785 - .L_1784)


	//   ....[0]....
.L_1784:
        /*0094*/ 	.word	0x00000a40


	//   ....[1]....
        /*0098*/ 	.word	0x00000a50


	//   ....[2]....
        /*009c*/ 	.word	0x00000a80


	//   ....[3]....
        /*00a0*/ 	.word	0x00000a90


	//   ....[4]....
        /*00a4*/ 	.word	0x00000ad0


	//   ....[5]....
        /*00a8*/ 	.word	0x00000ae0


	//   ....[6]....
        /*00ac*/ 	.word	0x00000b20


	//   ....[7]....
        /*00b0*/ 	.word	0x00000b30


	//   ....[8]....
        /*00b4*/ 	.word	0x00000b90


	//   ....[9]....
        /*00b8*/ 	.word	0x00000ba0


	//----- nvinfo : EIATTR_VRC_CTA_INIT_COUNT
	.align		4
.L_1785:
        /*00bc*/ 	.byte	0x02, 0x4a
	.zero		1
	.zero		1


	//----- nvinfo : EIATTR_EXIT_INSTR_OFFSETS
	.align		4
        /*00c0*/ 	.byte	0x04, 0x1c
        /*00c2*/ 	.short	(.L_1787 - .L_1786)


	//   ....[0]....
.L_1786:
        /*00c4*/ 	.word	0x00000070


	//   ....[1]....
        /*00c8*/ 	.word	0x00002cc0


	//----- nvinfo : EIATTR_MAX_THREADS
	.align		4
.L_1787:
        /*00cc*/ 	.byte	0x04, 0x05
        /*00ce*/ 	.short	(.L_1789 - .L_1788)
.L_1788:
        /*00d0*/ 	.word	0x00000080
        /*00d4*/ 	.word	0x00000001
        /*00d8*/ 	.word	0x00000001


	//----- nvinfo : EIATTR_CRS_STACK_SIZE
	.align		4
.L_1789:
        /*00dc*/ 	.byte	0x04, 0x1e
        /*00de*/ 	.short	(.L_1791 - .L_1790)
.L_1790:
        /*00e0*/ 	.word	0x00000000


	//----- nvinfo : EIATTR_CBANK_PARAM_SIZE
	.align		4
.L_1791:
        /*00e4*/ 	.byte	0x03, 0x19
        /*00e6*/ 	.short	0x00a0


	//----- nvinfo : EIATTR_PARAM_CBANK
	.align		4
        /*00e8*/ 	.byte	0x04, 0x0a
        /*00ea*/ 	.short	(.L_1793 - .L_1792)
	.align		4
.L_1792:
        /*00ec*/ 	.word	index@(.nv.constant0._Z35group_norm_nhwc_fwd_one_pass_kernelI11Fp32IOBf16WLi128ELi8ELi128EEv26Group_norm_nhwc_fwd_params)
        /*00f0*/ 	.short	0x0380
        /*00f2*/ 	.short	0x00a0


	//----- nvinfo : EIATTR_SW_WAR
	.align		4
.L_1793:
        /*00f4*/ 	.byte	0x04, 0x36
        /*00f6*/ 	.short	(.L_1795 - .L_1794)
.L_1794:
        /*00f8*/ 	.word	0x00000008
.L_1795:


//--------------------- .nv.info._Z35group_norm_nhwc_fwd_one_pass_kernelI11Fp32IOBf16WLi256ELi8ELi128EEv26Group_norm_nhwc_fwd_params --------------------------
	.section	.nv.info._Z35group_norm_nhwc_fwd_one_pass_kernelI11Fp32IOBf16WLi256ELi8ELi128EEv26Group_norm_nhwc_fwd_params,"",@"SHT_CUDA_INFO"
	.sectionflags	@""
	.align	4


	//----- nvinfo : EIATTR_CUDA_API_VERSION
	.align		4
        /*0000*/ 	.byte	0x04, 0x37
        /*0002*/ 	.short	(.L_1797 - .L_1796)
.L_1796:
        /*0004*/ 	.word	0x00000082


	//----- nvinfo : EIATTR_KPARAM_INFO
	.align		4
.L_1797:
        /*0008*/ 	.byte	0x04, 0x17
        /*000a*/ 	.short	(.L_1799 - .L_1798)
.L_1798:
        /*000c*/ 	.word	0x00000000
        /*0010*/ 	.short	0x0000
        /*0012*/ 	.short	0x0000
        /*0014*/ 	.byte	0x00, 0xf0, 0x81, 0x02


	//----- nvinfo : EIATTR_SPARSE_MMA_MASK
	.align		4
.L_1799:
        /*0018*/ 	.byte	0x03, 0x50
        /*001a*/ 	.short	0x0000


	//----- nvinfo : EIATTR_MAXREG_COUNT
	.align		4
        /*001c*/ 	.byte	0x03, 0x1b
        /*001e*/ 	.short	0x00ff


	//----- nvinfo : EIATTR_NUM_BARRIERS
	.align		4
        /*0020*/ 	.byte	0x02, 0x4c
        /*0022*/ 	.byte	0x01
	.zero		1


	//----- nvinfo : EIATTR_MERCURY_ISA_VERSION
	.align		4
        /*0024*/ 	.byte	0x03, 0x5f
        /*0026*/ 	.short	0x0101


	//----- nvinfo : EIATTR_INT_WARP_WIDE_INSTR_OFFSETS
	.align		4
        /*0028*/ 	.byte	0x04, 0x31
        /*002a*/ 	.short	(.L_1801 - .L_1800)


	//   ....[0]....
.L_1800:
        /*002c*/ 	.word	0x000015f0


	//   ....[1]....
        /*0030*/ 	.word	0x00001610


	//   ....[2]....
        /*0034*/ 	.word	0x000016f0


	//   ....[3]....
        /*0038*/ 	.word	0x00001740


	//   ....[4]....
        /*003c*/ 	.word	0x00001820


	//   ....[5]....
        /*0040*/ 	.word	0x000018a0


	//   ....[6]....
        /*0044*/ 	.word	0x00001970


	//   ....[7]....
        /*0048*/ 	.word	0x00001990


	//   ....[8]....
        /*004c*/ 	.word	0x00001be0


	//   ....[9]....
        /*0050*/ 	.word	0x00001cd0


	//   ....[10]....
        /*0054*/ 	.word	0x00001cf0


	//   ....[11]....
        /*0058*/ 	.word	0x00001d10


	//   ....[12]....
        /*005c*/ 	.word	0x00001f30


	//   ....[13]....
        /*0060*/ 	.word	0x00001f50


	//----- nvinfo : EIATTR_COOP_GROUP_MASK_REGIDS
	.align		4
.L_1801:
        /*0064*/ 	.byte	0x04, 0x29
        /*0066*/ 	.short	(.L_1803 - .L_1802)


	//   ....[0]....
.L_1802:
        /*0068*/ 	.word	0xffffffff


	//   ....[1]....
        /*006c*/ 	.word	0xffffffff


	//   ....[2]....
        /*0070*/ 	.word	0xffffffff


	//   ....[3]....
        /*0074*/ 	.word	0xffffffff


	//   ....[4]....
        /*0078*/ 	.word	0xffffffff


	//   ....[5]....
        /*007c*/ 	.word	0xffffffff


	//   ....[6]....
        /*0080*/ 	.word	0xffffffff


	//   ....[7]....
        /*0084*/ 	.word	0xffffffff


	//   ....[8]....
        /*0088*/ 	.word	0xffffffff


	//   ....[9]....
        /*008c*/ 	.word	0xffffffff


	//----- nvinfo : EIATTR_COOP_GROUP_INSTR_OFFSETS
	.align		4
.L_1803:
        /*0090*/ 	.byte	0x04, 0x28
        /*0092*/ 	.short	(.L_1805 - .L_1804)


	//   ....[0]....
.L_1804:
        /*0094*/ 	.word	0x00000f80


	//   ....[1]....
        /*0098*/ 	.word	0x00000f90


	//   ....[2]....
        /*009c*/ 	.word	0x00000fc0


	//   ....[3]....
        /*00a0*/ 	.word	0x00000fd0


	//   ....[4]....
        /*00a4*/ 	.word	0x00001010


	//   ....[5]....
        /*00a8*/ 	.word	0x00001020


	//   ....[6]....
        /*00ac*/ 	.word	0x00001060


	//   ....[7]....
        /*00b0*/ 	.word	0x00001070


	//   ....[8]....
        /*00b4*/ 	.word	0x000010d0


	//   ....[9]....
        /*00b8*/ 	.word	0x000010e0


	//----- nvinfo : EIATTR_VRC_CTA_INIT_COUNT
	.align		4
.L_1805:
        /*00bc*/ 	.byte	0x02, 0x4a
	.zero		1
	.zero		1


	//----- nvinfo : EIATTR_EXIT_INSTR_OFFSETS
	.align		4
        /*00c0*/ 	.byte	0x04, 0x1c
        /*00c2*/ 	.short	(.L_1807 - .L_1806)


	//   ....[0]....
.L_1806:
        /*00c4*/ 	.word	0x00000070


	//   ....[1]....
        /*00c8*/ 	.word	0x00003fb0


	//----- nvinfo : EIATTR_MAX_THREADS
	.align		4
.L_1807:
        /*00cc*/ 	.byte	0x04, 0x05
        /*00ce*/ 	.short	(.L_1809 - .L_1808)
.L_1808:
        /*00d0*/ 	.word	0x00000080
        /*00d4*/ 	.word	0x00000001
        /*00d8*/ 	.word	0x00000001


	//----- nvinfo : EIATTR_CRS_STACK_SIZE
	.align		4
.L_1809:
        /*00dc*/ 	.byte	0x04, 0x1e
        /*00de*/ 	.short	(.L_1811 - .L_1810)
.L_1810:
        /*00e0*/ 	.word	0x00000000


	//----- nvinfo : EIATTR_CBANK_PARAM_SIZE
	.align		4
.L_1811:
        /*00e4*/ 	.byte	0x03, 0x19
        /*00e6*/ 	.short	0x00a0


	//----- nvinfo : EIATTR_PARAM_CBANK
	.align		4
        /*00e8*/ 	.byte	0x04, 0x0a
        /*00ea*/ 	.short	(.L_1813 - .L_1812)
	.align		4
.L_1812:
        /*00ec*/ 	.word	index@(.nv.constant0._Z35group_norm_nhwc_fwd_one_pass_kernelI11Fp32IOBf16WLi256ELi8ELi128EEv26Group_norm_nhwc_fwd_params)
        /*00f0*/ 	.short	0x0380
        /*00f2*/ 	.short	0x00a0


	//----- nvinfo : EIATTR_SW_WAR
	.align		4
.L_1813:
        /*00f4*/ 	.byte	0x04, 0x36
        /*00f6*/ 	.short	(.L_1815 - .L_1814)
.L_1814:
        /*00f8*/ 	.word	0x00000008
.L_1815:


//--------------------- .nv.info._Z35group_norm_nhwc_fwd_one_pass_kernelI11Fp32IOBf16WLi512ELi8ELi128EEv26Group_norm_nhwc_fwd_params --------------------------
	.section	.nv.info._Z35group_norm_nhwc_fwd_one_pass_kernelI11Fp32IOBf16WLi512ELi8ELi128EEv26Group_norm_nhwc_fwd_params,"",@"SHT_CUDA_INFO"
	.sectionflags	@""
	.align	4


	//----- nvinfo : EIATTR_CUDA_API_VERSION
	.align		4
        /*0000*/ 	.byte	0x04, 0x37
        /*0002*/ 	.short	(.L_1817 - .L_1816)
.L_1816:
        /*0004*/ 	.word	0x00000082


	//----- nvinfo : EIATTR_KPARAM_INFO
	.align		4
.L_1817:
        /*0008*/ 	.byte	0x04, 0x17
        /*000a*/ 	.short	(.L_1819 - .L_1818)
.L_1818:
        /*000c*/ 	.word	0x00000000
        /*0010*/ 	.short	0x0000
        /*0012*/ 	.short	0x0000
        /*0014*/ 	.byte	0x00, 0xf0, 0x81, 0x02


	//----- nvinfo : EIATTR_SPARSE_MMA_MASK
	.align		4
.L_1819:
        /*0018*/ 	.byte	0x03, 0x50
        /*001a*/ 	.short	0x0000


	//----- nvinfo : EIATTR_MAXREG_COUNT
	.align		4
        /*001c*/ 	.byte	0x03, 0x1b
        /*001e*/ 	.short	0x00ff


	//----- nvinfo : EIATTR_NUM_BARRIERS
	.align		4
        /*0020*/ 	.byte	0x02, 0x4c
        /*0022*/ 	.byte	0x01
	.zero		1


	//----- nvinfo : EIATTR_MERCURY_ISA_VERSION
	.align		4
        /*0024*/ 	.byte	0x03, 0x5f
        /*0026*/ 	.short	0x0101


	//----- nvinfo : EIATTR_INT_WARP_WIDE_INSTR_OFFSETS
	.align		4
        /*0028*/ 	.byte	0x04, 0x31
        /*002a*/ 	.short	(.L_1821 - .L_1820)


	//   ....[0]....
.L_1820:
        /*002c*/ 	.word	0x00002070


	//   ....[1]....
        /*0030*/ 	.word	0x000020c0


	//   ....[2]....
        /*0034*/ 	.word	0x00002150


	//   ....[3]....
        /*0038*/ 	.word	0x000021e0


	//   ....[4]....
        /*003c*/ 	.word	0x00002290


	//   ....[5]....
        /*0040*/ 	.word	0x00002320


	//   ....[6]....
        /*0044*/ 	.word	0x000023d0


	//   ....[7]....
        /*0048*/ 	.word	0x00002460


	//   ....[8]....
        /*004c*/ 	.word	0x00002690


	//   ....[9]....
        /*0050*/ 	.word	0x000026b0


	//   ....[10]....
        /*0054*/ 	.word	0x000027b0


	//   ....[11]....
        /*0058*/ 	.word	0x000027d0


	//   ....[12]....
        /*005c*/ 	.word	0x000029b0


	//   ....[13]....
        /*0060*/ 	.word	0x000029d0


	//----- nvinfo : EIATTR_COOP_GROUP_MASK_REGIDS
	.align		4
.L_1821:
        /*0064*/ 	.byte	0x04, 0x29
        /*0066*/ 	.short	(.L_1823 - .L_1822)


	//   ....[0]....
.L_1822:
        /*0068*/ 	.word	0xffffffff


	//   ....[1]....
        /*006c*/ 	.word	0xffffffff


	//   ....[2]....
        /*0070*/ 	.word	0xffffffff


	//   ....[3]....
        /*0074*/ 	.word	0xffffffff


	//   ....[4]....
        /*0078*/ 	.word	0xffffffff


	//   ....[5]....
        /*007c*/ 	.word	0xffffffff


	//   ....[6]....
        /*0080*/ 	.word	0xffffffff


	//   ....[7]....
        /*0084*/ 	.word	0xffffffff


	//   ....[8]....
        /*0088*/ 	.word	0xffffffff


	//   ....[9]....
        /*008c*/ 	.word	0xffffffff


	//----- nvinfo : EIATTR_COOP_GROUP_INSTR_OFFSETS
	.align		4
.L_1823:
        /*0090*/ 	.byte	0x04, 0x28
        /*0092*/ 	.short	(.L_1825 - .L_1824)


	//   ....[0]....
.L_1824:
        /*0094*/ 	.word	0x00001970


	//   ....[1]....
        /*0098*/ 	.word	0x00001980


	//   ....[2]....
        /*009c*/ 	.word	0x000019c0


	//   ....[3]....
        /*00a0*/ 	.word	0x000019d0


	//   ....[4]....
        /*00a4*/ 	.word	0x00001a10


	//   ....[5]....
        /*00a8*/ 	.word	0x00001a20


	//   ....[6]....
        /*00ac*/ 	.word	0x00001a60


	//   ....[7]....
        /*00b0*/ 	.word	0x00001a70


	//   ....[8]....
        /*00b4*/ 	.word	0x00001af0


	//   ....[9]....
        /*00b8*/ 	.word	0x00001b00


	//----- nvinfo : EIATTR_VRC_CTA_INIT_COUNT
	.align		4
.L_1825:
        /*00bc*/ 	.byte	0x02, 0x4a
	.zero		1
	.zero		1


	//----- nvinfo : EIATTR_EXIT_INSTR_OFFSETS
	.align		4
        /*00c0*/ 	.byte	0x04, 0x1c
        /*00c2*/ 	.short	(.L_1827 - .L_1826)


	//   ....[0]....
.L_1826:
        /*00c4*/ 	.word	0x00000070


	//   ....[1]....
        /*00c8*/ 	.word	0x00006710


	//----- nvinfo : EIATTR_MAX_THREADS
	.align		4
.L_1827:
        /*00cc*/ 	.byte	0x04, 0x05
        /*00ce*/ 	.short	(.L_1829 - .L_1828)
.L_1828:
        /*00d0*/ 	.word	0x00000080
        /*00d4*/ 	.word	0x00000001
        /*00d8*/ 	.word	0x00000001


	//----- nvinfo : EIATTR_CRS_STACK_SIZE
	.align		4
.L_1829:
        /*00dc*/ 	.byte	0x04, 0x1e
        /*00de*/ 	.short	(.L_1831 - .L_1830)
.L_1830:
        /*00e0*/ 	.word	0x00000000


	//----- nvinfo : EIATTR_CBANK_PARAM_SIZE
	.align		4
.L_1831:
        /*00e4*/ 	.byte	0x03, 0x19
        /*00e6*/ 	.short	0x00a0


	//----- nvinfo : EIATTR_PARAM_CBANK
	.align		4
        /*00e8*/ 	.byte	0x04, 0x0a
        /*00ea*/ 	.short	(.L_1833 - .L_1832)
	.align		4
.L_1832:
        /*00ec*/ 	.word	index@(.nv.constant0._Z35group_norm_nhwc_fwd_one_pass_kernelI11Fp32IOBf16WLi512ELi8ELi128EEv26Group_norm_nhwc_fwd_params)
        /*00f0*/ 	.short	0x0380
        /*00f2*/ 	.short	0x00a0


	//----- nvinfo : EIATTR_SW_WAR
	.align		4
.L_1833:
        /*00f4*/ 	.byte	0x04, 0x36
        /*00f6*/ 	.short	(.L_1835 - .L_1834)
.L_1834:
        /*00f8*/ 	.word	0x00000008
.L_1835:


//--------------------- .nv.info._Z35group_norm_nhwc_fwd_one_pass_kernelI11Fp32IOFp16WLi64ELi8ELi128EEv26Group_norm_nhwc_fwd_params --------------------------
	.section	.nv.info._Z35group_norm_nhwc_fwd_one_pass_kernelI11Fp32IOFp16WLi64ELi8ELi128EEv26Group_norm_nhwc_fwd_params,"",@"SHT_CUDA_INFO"
	.sectionflags	@""
	.align	4


	//----- nvinfo : EIATTR_CUDA_API_VERSION
	.align		4
        /*0000*/ 	.byte	0x04, 0x37
        /*0002*/ 	.short	(.L_1837 - .L_1836)
.L_1836:
        /*0004*/ 	.word	0x00000082


	//----- nvinfo : EIATTR_KPARAM_INFO
	.align		4
.L_1837:
        /*0008*/ 	.byte	0x04, 0x17
        /*000a*/ 	.short	(.L_1839 - .L_1838)
.L_1838:
        /*000c*/ 	.word	0x00000000
        /*0010*/ 	.short	0x0000
        /*0012*/ 	.short	0x0000
        /*0014*/ 	.byte	0x00, 0xf0, 0x81, 0x02


	//----- nvinfo : EIATTR_SPARSE_MMA_MASK
	.align		4
.L_1839:
        /*0018*/ 	.byte	0x03, 0x50
        /*001a*/ 	.short	0x0000


	//----- nvinfo : EIATTR_MAXREG_COUNT
	.align		4
        /*001c*/ 	.byte	0x03, 0x1b
        /*001e*/ 	.short	0x00ff


	//----- nvinfo : EIATTR_NUM_BARRIERS
	.align		4
        /*0020*/ 	.byte	0x02, 0x4c
        /*0022*/ 	.byte	0x01
	.zero		1


	//----- nvinfo : EIATTR_MERCURY_ISA_VERSION
	.align		4
        /*0024*/ 	.byte	0x03, 0x5f
        /*0026*/ 	.short	0x0101


	//----- nvinfo : EIATTR_INT_WARP_WIDE_INSTR_OFFSETS
	.align		4
        /*0028*/ 	.byte	0x04, 0x31
        /*002a*/ 	.short	(.L_1841 - .L_1840)


	//   ....[0]....
.L_1840:
        /*002c*/ 	.word	0x00000dd0


	//   ....[1]....
        /*0030*/ 	.word	0x00000e10


	//   ....[2]....
        /*0034*/ 	.word	0x00000e40


	//   ....[3]....
        /*0038*/ 	.word	0x00000e60


	//   ....[4]....
        /*003c*/ 	.word	0x00001030


	//   ....[5]....
        /*0040*/ 	.word	0x00001090


	//   ....[6]....
        /*0044*/ 	.word	0x000010d0


	//   ....[7]....
        /*0048*/ 	.word	0x000010e0


	//   ....[8]....
        /*004c*/ 	.word	0x00001390


	//   ....[9]....
        /*0050*/ 	.word	0x00001470


	//   ....[10]....
        /*0054*/ 	.word	0x00001480


	//   ....[11]....
        /*0058*/ 	.word	0x00001560


	//   ....[12]....
        /*005c*/ 	.word	0x000016d0


	//   ....[13]....
        /*0060*/ 	.word	0x000016f0


	//----- nvinfo : EIATTR_COOP_GROUP_MASK_REGIDS
	.align		4
.L_1841:
        /*0064*/ 	.byte	0x04, 0x29
        /*0066*/ 	.short	(.L_1843 - .L_1842)


	//   ....[0]....
.L_1842:
        /*0068*/ 	.word	0xffffffff


	//   ....[1]....
        /*006c*/ 	.word	0xffffffff


	//   ....[2]....
        /*0070*/ 	.word	0xffffffff


	//   ....[3]....
        /*0074*/ 	.word	0xffffffff


	//   ....[4]....
        /*0078*/ 	.word	0xffffffff


	//   ....[5]....
        /*007c*/ 	.word	0xffffffff


	//   ....[6]....
        /*0080*/ 	.word	0xffffffff


	//   ....[7]....
        /*0084*/ 	.word	0xffffffff


	//   ....[8]....
        /*0088*/ 	.word	0xffffffff


	//   ....[9]....
        /*008c*/ 	.word	0xffffffff


	//----- nvinfo : EIATTR_COOP_GROUP_INSTR_OFFSETS
	.align		4
.L_1843:
        /*0090*/ 	.byte	0x04, 0x28
        /*0092*/ 	.short	(.L_1845 - .L_1844)


	//   ....[0]....
.L_1844:
        /*0094*/ 	.word	0x000006d0


	//   ....[1]....
        /*0098*/ 	.word	0x000006e0


	//   ....[2]....
        /*009c*/ 	.word	0x00000710


	//   ....[3]....
        /*00a0*/ 	.word	0x00000730


	//   ....[4]....
        /*00a4*/ 	.word	0x00000760


	//   ....[5]....
        /*00a8*/ 	.word	0x00000780


	//   ....[6]....
        /*00ac*/ 	.word	0x000007b0


	//   ....[7]....
        /*00b0*/ 	.word	0x000007d0


	//   ....[8]....
        /*00b4*/ 	.word	0x00000820


	//   ....[9]....
        /*00b8*/ 	.word	0x00000830


	//----- nvinfo : EIATTR_VRC_CTA_INIT_COUNT
	.align		4
.L_1845:
        /*00bc*/ 	.byte	0x02, 0x4a
	.zero		1
	.zero		1


	//----- nvinfo : EIATTR_EXIT_INSTR_OFFSETS
	.align		4
        /*00c0*/ 	.byte	0x04, 0x1c
        /*00c2*/ 	.short	(.L_1847 - .L_1846)


	//   ....[0]....
.L_1846:
        /*00c4*/ 	.word	0x00000070


	//   ....[1]....
        /*00c8*/ 	.word	0x00002260


	//----- nvinfo : EIATTR_MAX_THREADS
	.align		4
.L_1847:
        /*00cc*/ 	.byte	0x04, 0x05
        /*00ce*/ 	.short	(.L_1849 - .L_1848)
.L_1848:
        /*00d0*/ 	.word	0x00000080
        /*00d4*/ 	.word	0x00000001
        /*00d8*/ 	.word	0x00000001


	//----- nvinfo : EIATTR_CRS_STACK_SIZE
	.align		4
.L_1849:
        /*00dc*/ 	.byte	0x04, 0x1e
        /*00de*/ 	.short	(.L_1851 - .L_1850)
.L_1850:
        /*00e0*/ 	.word	0x00000000


	//----- nvinfo : EIATTR_CBANK_PARAM_SIZE
	.align		4
.L_1851:
        /*00e4*/ 	.byte	0x03, 0x19
        /*00e6*/ 	.short	0x00a0


	//----- nvinfo : EIATTR_PARAM_CBANK
	.align		4
        /*00e8*/ 	.byte	0x04, 0x0a
        /*00ea*/ 	.short	(.L_1853 - .L_1852)
	.align		4
.L_1852:
        /*00ec*/ 	.word	index@(.nv.constant0._Z35group_norm_nhwc_fwd_one_pass_kernelI11Fp32IOFp16WLi64ELi8ELi128EEv26Group_norm_nhwc_fwd_params)
        /*00f0*/ 	.short	0x0380
        /*00f2*/ 	.short	0x00a0


	//----- nvinfo : EIATTR_SW_WAR
	.align		4
.L_1853:
        /*00f4*/ 	.byte	0x04, 0x36
        /*00f6*/ 	.short	(.L_1855 - .L_1854)
.L_1854:
        /*00f8*/ 	.word	0x00000008
.L_1855:


//--------------------- .nv.info._Z35group_norm_nhwc_fwd_one_pass_kernelI11Fp32IOFp16WLi128ELi8ELi128EEv26Group_norm_nhwc_fwd_params --------------------------
	.section	.nv.info._Z35group_norm_nhwc_fwd_one_pass_kernelI11Fp32IOFp16WLi128ELi8ELi128EEv26Group_norm_nhwc_fwd_params,"",@"SHT_CUDA_INFO"
	.sectionflags	@""
	.align	4


	//----- nvinfo : EIATTR_CUDA_API_VERSION
	.align		4
        /*0000*/ 	.byte	0x04, 0x37
        /*0002*/ 	.short	(.L_1857 - .L_1856)
.L_1856:
        /*0004*/ 	.word	0x00000082


	//----- nvinfo : EIATTR_KPARAM_INFO
	.align		4
.L_1857:
        /*0008*/ 	.byte	0x04, 0x17
        /*000a*/ 	.short	(.L_1859 - .L_1858)
.L_1858:
        /*000c*/ 	.word	0x00000000
        /*0010*/ 	.short	0x0000
        /*0012*/ 	.short	0x0000
        /*0014*/ 	.byte	0x00, 0xf0, 0x81, 0x02


	//----- nvinfo : EIATTR_SPARSE_MMA_MASK
	.align		4
.L_1859:
        /*0018*/ 	.byte	0x03, 0x50
        /*001a*/ 	.short	0x0000


	//----- nvinfo : EIATTR_MAXREG_COUNT
	.align		4
        /*001c*/ 	.byte	0x03, 0x1b
        /*001e*/ 	.short	0x00ff


	//----- nvinfo : EIATTR_NUM_BARRIERS
	.align		4
        /*0020*/ 	.byte	0x02, 0x4c
        /*0022*/ 	.byte	0x01
	.zero		1


	//----- nvinfo : EIATTR_MERCURY_ISA_VERSION
	.align		4
        /*0024*/ 	.byte	0x03, 0x5f
        /*0026*/ 	.short	0x0101


	//----- nvinfo : EIATTR_INT_WARP_WIDE_INSTR_OFFSETS
	.align		4
        /*0028*/ 	.byte	0x04, 0x31
        /*002a*/ 	.short	(.L_1861 - .L_1860)


	//   ....[0]....
.L_1860:
        /*002c*/ 	.word	0x000010b0


	//   ....[1]....
        /*0030*/ 	.word	0x000010e0


	//   ....[2]....
        /*0034*/ 	.word	0x000011b0


	//   ....[3]....
        /*0038*/ 	.word	0x000011d0


	//   ....[4]....
        /*003c*/ 	.word	0x000012e0


	//   ....[5]....
        /*0040*/ 	.word	0x00001340


	//   ....[6]....
        /*0044*/ 	.word	0x00001430


	//   ....[7]....
        /*0048*/ 	.word	0x00001450


	//   ....[8]....
        /*004c*/ 	.word	0x000016d0


	//   ....[9]....
        /*0050*/ 	.word	0x000016f0


	//   ....[10]....
        /*0054*/ 	.word	0x000017f0


	//   ....[11]....
        /*0058*/ 	.word	0x00001810


	//   ....[12]....
        /*005c*/ 	.word	0x000019f0


	//   ....[13]....
        /*0060*/ 	.word	0x00001a10


	//----- nvinfo : EIATTR_COOP_GROUP_MASK_REGIDS
	.align		4
.L_1861:
        /*0064*/ 	.byte	0x04, 0x29
        /*0066*/ 	.short	(.L_1863 - .L_1862)


	//   ....[0]....
.L_1862:
        /*0068*/ 	.word	0xffffffff


	//   ....[1]....
        /*006c*/ 	.word	0xffffffff


	//   ....[2]....
        /*0070*/ 	.word	0xffffffff


	//   ....[3]....
        /*0074*/ 	.word	0xffffffff


	//   ....[4]....
        /*0078*/ 	.word	0xffffffff


	//   ....[5]....
        /*007c*/ 	.word	0xffffffff


	//   ....[6]....
        /*0080*/ 	.word	0xffffffff


	//   ....[7]....
        /*0084*/ 	.word	0xffffffff


	//   ....[8]....
        /*0088*/ 	.word	0xffffffff


	//   ....[9]....
        /*008c*/ 	.word	0xffffffff


	//----- nvinfo : EIATTR_COOP_GROUP_INSTR_OFFSETS
	.align		4
.L_1863:
        /*0090*/ 	.byte	0x04, 0x28
        /*0092*/ 	.short	(.L_1865 - .L_1864)


	//   ....[0]....
.L_1864:
        /*0094*/ 	.word	0x00000a40


	//   ....[1]....
        /*0098*/ 	.word	0x00000a50


	//   ....[2]....
        /*009c*/ 	.word	0x00000a80


	//   ....[3]....
        /*00a0*/ 	.word	0x00000a90


	//   ....[4]....
        /*00a4*/ 	.word	0x00000ad0


	//   ....[5]....
        /*00a8*/ 	.word	0x00000ae0


	//   ....[6]....
        /*00ac*/ 	.word	0x00000b20


	//   ....[7]....
        /*00b0*/ 	.word	0x00000b30


	//   ....[8]....
        /*00b4*/ 	.word	0x00000b90


	//   ....[9]....
        /*00b8*/ 	.word	0x00000ba0


	//----- nvinfo : EIATTR_VRC_CTA_INIT_COUNT
	.align		4
.L_1865:
        /*00bc*/ 	.byte	0x02, 0x4a
	.zero		1
	.zero		1


	//----- nvinfo : EIATTR_EXIT_INSTR_OFFSETS
	.align		4
        /*00c0*/ 	.byte	0x04, 0x1c
        /*00c2*/ 	.short	(.L_1867 - .L_1866)


	//   ....[0]....
.L_1866:
        /*00c4*/ 	.word	0x00000070


	//   ....[1]....
        /*00c8*/ 	.word	0x00002cc0


	//----- nvinfo : EIATTR_MAX_THREADS
	.align		4
.L_1867:
        /*00cc*/ 	.byte	0x04, 0x05
        /*00ce*/ 	.short	(.L_1869 - .L_1868)
.L_1868:
        /*00d0*/ 	.word	0x00000080
        /*00d4*/ 	.word	0x00000001
        /*00d8*/ 	.word	0x00000001


	//----- nvinfo : EIATTR_CRS_STACK_SIZE
	.align		4
.L_1869:
        /*00dc*/ 	.byte	0x04, 0x1e
        /*00de*/ 	.short	(.L_1871 - .L_1870)
.L_1870:
        /*00e0*/ 	.word	0x00000000


	//----- nvinfo : EIATTR_CBANK_PARAM_SIZE
	.align		4
.L_1871:
        /*00e4*/ 	.byte	0x03, 0x19
        /*00e6*/ 	.short	0x00a0


	//----- nvinfo : EIATTR_PARAM_CBANK
	.align		4
        /*00e8*/ 	.byte	0x04, 0x0a
        /*00ea*/ 	.short	(.L_1873 - .L_1872)
	.align		4
.L_1872:
        /*00ec*/ 	.word	index@(.nv.constant0._Z35group_norm_nhwc_fwd_one_pass_kernelI11Fp32IOFp16WLi128ELi8ELi128EEv26Group_norm_nhwc_fwd_params)
        /*00f0*/ 	.short	0x0380
        /*00f2*/ 	.short	0x00a0


	//----- nvinfo : EIATTR_SW_WAR
	.align		4
.L_1873:
        /*00f4*/ 	.byte	0x04, 0x36
        /*00f6*/ 	.short	(.L_1875 - .L_1874)
.L_1874:
        /*00f8*/ 	.word	0x00000008
.L_1875:


//--------------------- .nv.info._Z35group_norm_nhwc_fwd_one_pass_kernelI11Fp32IOFp16WLi256ELi8ELi128EEv26Group_norm_nhwc_fwd_params --------------------------
	.section	.nv.info._Z35group_norm_nhwc_fwd_one_pass_kernelI11Fp32IOFp16WLi256ELi8ELi128EEv26Group_norm_nhwc_fwd_params,"",@"SHT_CUDA_INFO"
	.sectionflags	@""
	.align	4


	//----- nvinfo : EIATTR_CUDA_API_VERSION
	.align		4
        /*0000*/ 	.byte	0x04, 0x37
        /*0002*/ 	.short	(.L_1877 - .L_1876)
.L_1876:
        /*0004*/ 	.word	0x00000082


	//----- nvinfo : EIATTR_KPARAM_INFO
	.align		4
.L_1877:
        /*0008*/ 	.byte	0x04, 0x17
        /*000a*/ 	.short	(.L_1879 - .L_1878)
.L_1878:
        /*000c*/ 	.word	0x00000000
        /*0010*/ 	.short	0x0000
        /*0012*/ 	.short	0x0000
        /*0014*/ 	.byte	0x00, 0xf0, 0x81, 0x02


	//----- nvinfo : EIATTR_SPARSE_MMA_MASK
	.align		4
.L_1879:
        /*0018*/ 	.byte	0x03, 0x50
        /*001a*/ 	.short	0x0000


	//----- nvinfo : EIATTR_MAXREG_COUNT
	.align		4
        /*001c*/ 	.byte	0x03, 0x1b
        /*001e*/ 	.short	0x00ff


	//----- nvinfo : EIATTR_NUM_BARRIERS
	.align		4
        /*0020*/ 	.byte	0x02, 0x4c
        /*0022*/ 	.byte	0x01
	.zero		1


	//----- nvinfo : EIATTR_MERCURY_ISA_VERSION
	.align		4
        /*0024*/ 	.byte	0x03, 0x5f
        /*0026*/ 	.short	0x0101


	//----- nvinfo : EIATTR_INT_WARP_WIDE_INSTR_OFFSETS
	.align		4
        /*0028*/ 	.byte	0x04, 0x31
        /*002a*/ 	.short	(.L_1881 - .L_1880)


	//   ....[0]....
.L_1880:
        /*002c*/ 	.word	0x000015f0


	//   ....[1]....
        /*0030*/ 	.word	0x00001610


	//   ....[2]....
        /*0034*/ 	.word	0x000016f0


	//   ....[3]....
        /*0038*/ 	.word	0x00001740


	//   ....[4]....
        /*003c*/ 	.word	0x00001820


	//   ....[5]....
        /*0040*/ 	.word	0x000018a0


	//   ....[6]....
        /*0044*/ 	.word	0x00001970


	//   ....[7]....
        /*0048*/ 	.word	0x00001990


	//   ....[8]....
        /*004c*/ 	.word	0x00001be0


	//   ....[9]....
        /*0050*/ 	.word	0x00001cd0


	//   ....[10]....
        /*0054*/ 	.word	0x00001cf0


	//   ....[11]....
        /*0058*/ 	.word	0x00001d10


	//   ....[12]....
        /*005c*/ 	.word	0x00001f30


	//   ....[13]....
        /*0060*/ 	.word	0x00001f50


	//----- nvinfo : EIATTR_COOP_GROUP_MASK_REGIDS
	.align		4
.L_1881:
        /*0064*/ 	.byte	0x04, 0x29
        /*0066*/ 	.short	(.L_1883 - .L_1882)


	//   ....[0]....
.L_1882:
        /*0068*/ 	.word	0xffffffff


	//   ....[1]....
        /*006c*/ 	.word	0xffffffff


	//   ....[2]....
        /*0070*/ 	.word	0xffffffff


	//   ....[3]....
        /*0074*/ 	.word	0xffffffff


	//   ....[4]....
        /*0078*/ 	.word	0xffffffff


	//   ....[5]....
        /*007c*/ 	.word	0xffffffff


	//   ....[6]....
        /*0080*/ 	.word	0xffffffff


	//   ....[7]....
        /*0084*/ 	.word	0xffffffff


	//   ....[8]....
        /*0088*/ 	.word	0xffffffff


	//   ....[9]....
        /*008c*/ 	.word	0xffffffff


	//----- nvinfo : EIATTR_COOP_GROUP_INSTR_OFFSETS
	.align		4
.L_1883:
        /*0090*/ 	.byte	0x04, 0x28
        /*0092*/ 	.short	(.L_1885 - .L_1884)


	//   ....[0]....
.L_1884:
        /*0094*/ 	.word	0x00000f80


	//   ....[1]....
        /*0098*/ 	.word	0x00000f90


	//   ....[2]....
        /*009c*/ 	.word	0x00000fc0


	//   ....[3]....
        /*00a0*/ 	.word	0x00000fd0


	//   ....[4]....
        /*00a4*/ 	.word	0x00001010


	//   ....[5]....
        /*00a8*/ 	.word	0x00001020


	//   ....[6]....
        /*00ac*/ 	.word	0x00001060


	//   ....[7]....
        /*00b0*/ 	.word	0x00001070


	//   ....[8]....
        /*00b4*/ 	.word	0x000010d0


	//   ....[9]....
        /*00b8*/ 	.word	0x000010e0


	//----- nvinfo : EIATTR_VRC_CTA_INIT_COUNT
	.align		4
.L_1885:
        /*00bc*/ 	.byte	0x02, 0x4a
	.zero		1
	.zero		1


	//----- nvinfo : EIATTR_EXIT_INSTR_OFFSETS
	.align		4
        /*00c0*/ 	.byte	0x04, 0x1c
        /*00c2*/ 	.short	(.L_1887 - .L_1886)


	//   ....[0]....
.L_1886:
        /*00c4*/ 	.word	0x00000070


	//   ....[1]....
        /*00c8*/ 	.word	0x00003fb0


	//----- nvinfo : EIATTR_MAX_THREADS
	.align		4
.L_1887:
        /*00cc*/ 	.byte	0x04, 0x05
        /*00ce*/ 	.short	(.L_1889 - .L_1888)
.L_1888:
        /*00d0*/ 	.word	0x00000080
        /*00d4*/ 	.word	0x00000001
        /*00d8*/ 	.word	0x00000001


	//----- nvinfo : EIATTR_CRS_STACK_SIZE
	.align		4
.L_1889:
        /*00dc*/ 	.byte	0x04, 0x1e
        /*00de*/ 	.short	(.L_1891 - .L_1890)
.L_1890:
        /*00e0*/ 	.word	0x00000000


	//----- nvinfo : EIATTR_CBANK_PARAM_SIZE
	.align		4
.L_1891:
        /*00e4*/ 	.byte	0x03, 0x19
        /*00e6*/ 	.short	0x00a0


	//----- nvinfo : EIATTR_PARAM_CBANK
	.align		4
        /*00e8*/ 	.byte	0x04, 0x0a
        /*00ea*/ 	.short	(.L_1893 - .L_1892)
	.align		4
.L_1892:
        /*00ec*/ 	.word	index@(.nv.constant0._Z35group_norm_nhwc_fwd_one_pass_kernelI11Fp32IOFp16WLi256ELi8ELi128EEv26Group_norm_nhwc_fwd_params)
        /*00f0*/ 	.short	0x0380
        /*00f2*/ 	.short	0x00a0


	//----- nvinfo : EIATTR_SW_WAR
	.align		4
.L_1893:
        /*00f4*/ 	.byte	0x04, 0x36
        /*00f6*/ 	.short	(.L_1895 - .L_1894)
.L_1894:
        /*00f8*/ 	.word	0x00000008
.L_1895:


//--------------------- .nv.info._Z35group_norm_nhwc_fwd_one_pass_kernelI11Fp32IOFp16WLi512ELi8ELi128EEv26Group_norm_nhwc_fwd_params --------------------------
	.section	.nv.info._Z35group_norm_nhwc_fwd_one_pass_kernelI11Fp32IOFp16WLi512ELi8ELi128EEv26Group_norm_nhwc_fwd_params,"",@"SHT_CUDA_INFO"
	.sectionflags	@""
	.align	4


	//----- nvinfo : EIATTR_CUDA_API_VERSION
	.align		4
        /*0000*/ 	.byte	0x04, 0x37
        /*0002*/ 	.short	(.L_1897 - .L_1896)
.L_1896:
        /*0004*/ 	.word	0x00000082


	//----- nvinfo : EIATTR_KPARAM_INFO
	.align		4
.L_1897:
        /*0008*/ 	.byte	0x04, 0x17
        /*000a*/ 	.short	(.L_1899 - .L_1898)
.L_1898:
        /*000c*/ 	.word	0x00000000
        /*0010*/ 	.short	0x0000
        /*0012*/ 	.short	0x0000
        /*0014*/ 	.byte	0x00, 0xf0, 0x81, 0x02


	//----- nvinfo : EIATTR_SPARSE_MMA_MASK
	.align		4
.L_1899:
        /*0018*/ 	.byte	0x03, 0x50
        /*001a*/ 	.short	0x0000


	//----- nvinfo : EIATTR_MAXREG_COUNT
	.align		4
        /*001c*/ 	.byte	0x03, 0x1b
        /*001e*/ 	.short	0x00ff


	//----- nvinfo : EIATTR_NUM_BARRIERS
	.align		4
        /*0020*/ 	.byte	0x02, 0x4c
        /*0022*/ 	.byte	0x01
	.zero		1


	//----- nvinfo : EIATTR_MERCURY_ISA_VERSION
	.align		4
        /*0024*/ 	.byte	0x03, 0x5f
        /*0026*/ 	.short	0x0101


	//----- nvinfo : EIATTR_INT_WARP_WIDE_INSTR_OFFSETS
	.align		4
        /*0028*/ 	.byte	0x04, 0x31
        /*002a*/ 	.short	(.L_1901 - .L_1900)


	//   ....[0]....
.L_1900:
        /*002c*/ 	.word	0x00002070


	//   ....[1]....
        /*0030*/ 	.word	0x000020c0


	//   ....[2]....
        /*0034*/ 	.word	0x00002150


	//   ....[3]....
        /*0038*/ 	.word	0x000021e0


	//   ....[4]....
        /*003c*/ 	.word	0x00002290


	//   ....[5]....
        /*0040*/ 	.word	0x00002320


	//   ....[6]....
        /*0044*/ 	.word	0x000023d0


	//   ....[7]....
        /*0048*/ 	.word	0x00002460


	//   ....[8]....
        /*004c*/ 	.word	0x00002690


	//   ....[9]....
        /*0050*/ 	.word	0x000026b0


	//   ....[10]....
        /*0054*/ 	.word	0x000027b0


	//   ....[11]....
        /*0058*/ 	.word	0x000027d0


	//   ....[12]....
        /*005c*/ 	.word	0x000029b0


	//   ....[13]....
        /*0060*/ 	.word	0x000029d0


	//----- nvinfo : EIATTR_COOP_GROUP_MASK_REGIDS
	.align		4
.L_1901:
        /*0064*/ 	.byte	0x04, 0x29
        /*0066*/ 	.short	(.L_1903 - .L_1902)


	//   ....[0]....
.L_1902:
        /*0068*/ 	.word	0xffffffff


	//   ....[1]....
        /*006c*/ 	.word	0xffffffff


	//   ....[2]....
        /*0070*/ 	.word	0xffffffff


	//   ....[3]....
        /*0074*/ 	.word	0xffffffff


	//   ....[4]....
        /*0078*/ 	.word	0xffffffff


	//   ....[5]....
        /*007c*/ 	.word	0xffffffff


	//   ....[6]....
        /*0080*/ 	.word	0xffffffff


	//   ....[7]....
        /*0084*/ 	.word	0xffffffff


	//   ....[8]....
        /*0088*/ 	.word	0xffffffff


	//   ....[9]....
        /*008c*/ 	.word	0xffffffff


	//----- nvinfo : EIATTR_COOP_GROUP_INSTR_OFFSETS
	.align		4
.L_1903:
        /*0090*/ 	.byte	0x04, 0x28
        /*0092*/ 	.short	(.L_1905 - .L_1904)


	//   ....[0]....
.L_1904:
        /*0094*/ 	.word	0x00001970


	//   ....[1]....
        /*0098*/ 	.word	0x00001980


	//   ....[2]....
        /*009c*/ 	.word	0x000019c0


	//   ....[3]....
        /*00a0*/ 	.word	0x000019d0


	//   ....[4]....
        /*00a4*/ 	.word	0x00001a10


	//   ....[5]....
        /*00a8*/ 	.word	0x00001a20


	//   ....[6]....
        /*00ac*/ 	.word	0x00001a60


	//   ....[7]....
        /*00b0*/ 	.word	0x00001a70


	//   ....[8]....
        /*00b4*/ 	.word	0x00001af0


	//   ....[9]....
        /*00b8*/ 	.word	0x00001b00


	//----- nvinfo : EIATTR_VRC_CTA_INIT_COUNT
	.align		4
.L_1905:
        /*00bc*/ 	.byte	0x02, 0x4a
	.zero		1
	.zero		1


	//----- nvinfo : EIATTR_EXIT_INSTR_OFFSETS
	.align		4
        /*00c0*/ 	.byte	0x04, 0x1c
        /*00c2*/ 	.short	(.L_1907 - .L_1906)


	//   ....[0]....
.L_1906:
        /*00c4*/ 	.word	0x00000070


	//   ....[1]....
        /*00c8*/ 	.word	0x00006710


	//----- nvinfo : EIATTR_MAX_THREADS
	.align		4
.L_1907:
        /*00cc*/ 	.byte	0x04, 0x05
        /*00ce*/ 	.short	(.L_1909 - .L_1908)
.L_1908:
        /*00d0*/ 	.word	0x00000080
        /*00d4*/ 	.word	0x00000001
        /*00d8*/ 	.word	0x00000001


	//----- nvinfo : EIATTR_CRS_STACK_SIZE
	.align		4
.L_1909:
        /*00dc*/ 	.byte	0x04, 0x1e
        /*00de*/ 	.short	(.L_1911 - .L_1910)
.L_1910:
        /*00e0*/ 	.word	0x00000000


	//----- nvinfo : EIATTR_CBANK_PARAM_SIZE
	.align		4
.L_1911:
        /*00e4*/ 	.byte	0x03, 0x19
        /*00e6*/ 	.short	0x00a0


	//----- nvinfo : EIATTR_PARAM_CBANK
	.align		4
        /*00e8*/ 	.byte	0x04, 0x0a
        /*00ea*/ 	.short	(.L_1913 - .L_1912)
	.align		4
.L_1912:
        /*00ec*/ 	.word	index@(.nv.constant0._Z35group_norm_nhwc_fwd_one_pass_kernelI11Fp32IOFp16WLi512ELi8ELi128EEv26Group_norm_nhwc_fwd_params)
        /*00f0*/ 	.short	0x0380
        /*00f2*/ 	.short	0x00a0


	//----- nvinfo : EIATTR_SW_WAR
	.align		4
.L_1913:
        /*00f4*/ 	.byte	0x04, 0x36
        /*00f6*/ 	.short	(.L_1915 - .L_1914)
.L_1914:
        /*00f8*/ 	.word	0x00000008
.L_1915:


//--------------------- .nv.callgraph             --------------------------
	.section	.nv.callgraph,"",@"SHT_CUDA_CALLGRAPH"
	.align	4
	.sectionentsize	8
	.align		4
        /*0000*/ 	.word	0x00000000
	.align		4
        /*0004*/ 	.word	0xffffffff
	.align		4
        /*0008*/ 	.word	0x00000000
	.align		4
        /*000c*/ 	.word	0xfffffffe
	.align		4
        /*0010*/ 	.word	0x00000000
	.align		4
        /*0014*/ 	.word	0xfffffffd
	.align		4
        /*0018*/ 	.word	0x00000000
	.align		4
        /*001c*/ 	.word	0xfffffffc


//--------------------- .nv.constant4             --------------------------
	.section	.nv.constant4,"a",@progbits
	.align	8
	.align		8
.nv.constant4:
        /*0000*/ 	.dword	_ZN60_INTERNAL_86efea84_29_group_norm_nhwc_one_pass_8_cu_c154220d4cuda3std3__45__cpo5beginE
	.align		8
        /*0008*/ 	.dword	_ZN60_INTERNAL_86efea84_29_group_norm_nhwc_one_pass_8_cu_c154220d4cuda3std3__45__cpo3endE
	.align		8
        /*0010*/ 	.dword	_ZN60_INTERNAL_86efea84_29_group_norm_nhwc_one_pass_8_cu_c154220d4cuda3std3__45__cpo6cbeginE
	.align		8
        /*0018*/ 	.dword	_ZN60_INTERNAL_86efea84_29_group_norm_nhwc_one_pass_8_cu_c154220d4cuda3std3__45__cpo4cendE
	.align		8
        /*0020*/ 	.dword	_ZN60_INTERNAL_86efea84_29_group_norm_nhwc_one_pass_8_cu_c154220d4cuda3std3__45__cpo6rbeginE
	.align		8
        /*0028*/ 	.dword	_ZN60_INTERNAL_86efea84_29_group_norm_nhwc_one_pass_8_cu_c154220d4cuda3std3__45__cpo4rendE
	.align		8
        /*0030*/ 	.dword	_ZN60_INTERNAL_86efea84_29_group_norm_nhwc_one_pass_8_cu_c154220d4cuda3std3__45__cpo7crbeginE
	.align		8
        /*0038*/ 	.dword	_ZN60_INTERNAL_86efea84_29_group_norm_nhwc_one_pass_8_cu_c154220d4cuda3std3__45__cpo5crendE
	.align		8
        /*0040*/ 	.dword	_ZN60_INTERNAL_86efea84_29_group_norm_nhwc_one_pass_8_cu_c154220d4cuda3std3__462_GLOBAL__N__86efea84_29_group_norm_nhwc_one_pass_8_cu_c154220d6ignoreE
	.align		8
        /*0048*/ 	.dword	_ZN60_INTERNAL_86efea84_29_group_norm_nhwc_one_pass_8_cu_c154220d4cuda3std3__419piecewise_constructE
	.align		8
        /*0050*/ 	.dword	_ZN60_INTERNAL_86efea84_29_group_norm_nhwc_one_pass_8_cu_c154220d4cuda3std3__48in_placeE
	.align		8
        /*0058*/ 	.dword	_ZN60_INTERNAL_86efea84_29_group_norm_nhwc_one_pass_8_cu_c154220d4cuda3std3__420unreachable_sentinelE
	.align		8
        /*0060*/ 	.dword	_ZN60_INTERNAL_86efea84_29_group_norm_nhwc_one_pass_8_cu_c154220d4cuda3std3__47nulloptE
	.align		8
        /*0068*/ 	.dword	_ZN60_INTERNAL_86efea84_29_group_norm_nhwc_one_pass_8_cu_c154220d4cuda3std3__48unexpectE
	.align		8
        /*0070*/ 	.dword	_ZN60_INTERNAL_86efea84_29_group_norm_nhwc_one_pass_8_cu_c154220d4cuda3std6ranges3__45__cpo4swapE
	.align		8
        /*0078*/ 	.dword	_ZN60_INTERNAL_86efea84_29_group_norm_nhwc_one_pass_8_cu_c154220d4cuda3std6ranges3__45__cpo9iter_moveE
	.align		8
        /*0080*/ 	.dword	_ZN60_INTERNAL_86efea84_29_group_norm_nhwc_one_pass_8_cu_c154220d4cuda3std6ranges3__45__cpo5beginE
	.align		8
        /*0088*/ 	.dword	_ZN60_INTERNAL_86efea84_29_group_norm_nhwc_one_pass_8_cu_c154220d4cuda3std6ranges3__45__cpo3endE
	.align		8
        /*0090*/ 	.dword	_ZN60_INTERNAL_86efea84_29_group_norm_nhwc_one_pass_8_cu_c154220d4cuda3std6ranges3__45__cpo6cbeginE
	.align		8
        /*0098*/ 	.dword	_ZN60_INTERNAL_86efea84_29_group_norm_nhwc_one_pass_8_cu_c154220d4cuda3std6ranges3__45__cpo4cendE
	.align		8
        /*00a0*/ 	.dword	_ZN60_INTERNAL_86efea84_29_group_norm_nhwc_one_pass_8_cu_c154220d4cuda3std6ranges3__45__cpo7advanceE
	.align		8
        /*00a8*/ 	.dword	_ZN60_INTERNAL_86efea84_29_group_norm_nhwc_one_pass_8_cu_c154220d4cuda3std6ranges3__45__cpo9iter_swapE
	.align		8
        /*00b0*/ 	.dword	_ZN60_INTERNAL_86efea84_29_group_norm_nhwc_one_pass_8_cu_c154220d4cuda3std6ranges3__45__cpo4nextE
	.align		8
        /*00b8*/ 	.dword	_ZN60_INTERNAL_86efea84_29_group_norm_nhwc_one_pass_8_cu_c154220d4cuda3std6ranges3__45__cpo4prevE
	.align		8
        /*00c0*/ 	.dword	_ZN60_INTERNAL_86efea84_29_group_norm_nhwc_one_pass_8_cu_c154220d4cuda3std6ranges3__45__cpo4dataE
	.align		8
        /*00c8*/ 	.dword	_ZN60_INTERNAL_86efea84_29_group_norm_nhwc_one_pass_8_cu_c154220d4cuda3std6ranges3__45__cpo5cdataE
	.align		8
        /*00d0*/ 	.dword	_ZN60_INTERNAL_86efea84_29_group_norm_nhwc_one_pass_8_cu_c154220d4cuda3std6ranges3__45__cpo4sizeE
	.align		8
        /*00d8*/ 	.dword	_ZN60_INTERNAL_86efea84_29_group_norm_nhwc_one_pass_8_cu_c154220d4cuda3std6ranges3__45__cpo5ssizeE
	.align		8
        /*00e0*/ 	.dword	_ZN60_INTERNAL_86efea84_29_group_norm_nhwc_one_pass_8_cu_c154220d4cuda3std6ranges3__45__cpo8distanceE
	.align		8
        /*00e8*/ 	.dword	_ZN60_INTERNAL_86efea84_29_group_norm_nhwc_one_pass_8_cu_c154220d6thrust24THRUST_300001_SM_1030_NS6system6detail10sequential3seqE
	.align		8
        /*00f0*/ 	.dword	_ZN60_INTERNAL_86efea84_29_group_norm_nhwc_one_pass_8_cu_c154220d6thrust24THRUST_300001_SM_1030_NS12placeholders2_1E
	.align		8
        /*00f8*/ 	.dword	_ZN60_INTERNAL_86efea84_29_group_norm_nhwc_one_pass_8_cu_c154220d6thrust24THRUST_300001_SM_1030_NS12placeholders2_2E
	.align		8
        /*0100*/ 	.dword	_ZN60_INTERNAL_86efea84_29_group_norm_nhwc_one_pass_8_cu_c154220d6thrust24THRUST_300001_SM_1030_NS12placeholders2_3E
	.align		8
        /*0108*/ 	.dword	_ZN60_INTERNAL_86efea84_29_group_norm_nhwc_one_pass_8_cu_c154220d6thrust24THRUST_300001_SM_1030_NS12placeholders2_4E
	.align		8
        /*0110*/ 	.dword	_ZN60_INTERNAL_86efea84_29_group_norm_nhwc_one_pass_8_cu_c154220d6thrust24THRUST_300001_SM_1030_NS12placeholders2_5E
	.align		8
        /*0118*/ 	.dword	_ZN60_INTERNAL_86efea84_29_group_norm_nhwc_one_pass_8_cu_c154220d6thrust24THRUST_300001_SM_1030_NS12placeholders2_6E
	.align		8
        /*0120*/ 	.dword	_ZN60_INTERNAL_86efea84_29_group_norm_nhwc_one_pass_8_cu_c154220d6thrust24THRUST_300001_SM_1030_NS12placeholders2_7E
	.align		8
        /*0128*/ 	.dword	_ZN60_INTERNAL_86efea84_29_group_norm_nhwc_one_pass_8_cu_c154220d6thrust24THRUST_300001_SM_1030_NS12placeholders2_8E
	.align		8
        /*0130*/ 	.dword	_ZN60_INTERNAL_86efea84_29_group_norm_nhwc_one_pass_8_cu_c154220d6thrust24THRUST_300001_SM_1030_NS12placeholders2_9E
	.align		8
        /*0138*/ 	.dword	_ZN60_INTERNAL_86efea84_29_group_norm_nhwc_one_pass_8_cu_c154220d6thrust24THRUST_300001_SM_1030_NS12placeholders3_10E


//--------------------- .text._ZN3cub18CUB_300001_SM_10306detail11EmptyKernelIvEEvv --------------------------
	.section	.text._ZN3cub18CUB_300001_SM_10306detail11EmptyKernelIvEEvv,"ax",@progbits
	.align	128
        .global         _ZN3cub18CUB_300001_SM_10306detail11EmptyKernelIvEEvv
        .type           _ZN3cub18CUB_300001_SM_10306detail11EmptyKernelIvEEvv,@function
        .size           _ZN3cub18CUB_300001_SM_10306detail11EmptyKernelIvEEvv,(.L_x_3403 - _ZN3cub18CUB_300001_SM_10306detail11EmptyKernelIvEEvv)
        .other          _ZN3cub18CUB_300001_SM_10306detail11EmptyKernelIvEEvv,@"STO_CUDA_ENTRY STV_DEFAULT"
_ZN3cub18CUB_300001_SM_10306detail11EmptyKernelIvEEvv:
.text._ZN3cub18CUB_300001_SM_10306detail11EmptyKernelIvEEvv:
[----:B------:R-:W-:Y:S01]  /*0000*/  LDC R1, c[0x0][0x37c] ;  /* 0x0000df00ff017b82 */ /* 0x000fe20000000800 */
[----:B------:R-:W-:Y:S05]  /*0010*/  EXIT ;  /* 0x000000000000794d */ /* 0x000fea0003800000 */
.L_x_0:
[----:B------:R-:W-:-:S00]  /*0020*/  BRA `(.L_x_0) ;  /* 0xfffffffc00fc7947 */ /* 0x000fc0000383ffff */
[----:B------:R-:W-:-:S00]  /*0030*/  NOP ;  /* 0x0000000000007918 */ /* 0x000fc00000000000 */
        /* <DEDUP_REMOVED lines=12> */
.L_x_3403:


//--------------------- .text._Z35group_norm_nhwc_bwd_one_pass_kernelI11Bf16IOFp32WLi64ELi8ELi128EEv26Group_norm_nhwc_bwd_params --------------------------
	.section	.text._Z35group_norm_nhwc_bwd_one_pass_kernelI11Bf16IOFp32WLi64ELi8ELi128EEv26Group_norm_nhwc_bwd_params,"ax",@progbits
	.align	128
        .global         _Z35group_norm_nhwc_bwd_one_pass_kernelI11Bf16IOFp32WLi64ELi8ELi128EEv26Group_norm_nhwc_bwd_params
        .type           _Z35group_norm_nhwc_bwd_one_pass_kernelI11Bf16IOFp32WLi64ELi8ELi128EEv26Group_norm_nhwc_bwd_params,@function
        .size           _Z35group_norm_nhwc_bwd_one_pass_kernelI11Bf16IOFp32WLi64ELi8ELi128EEv26Group_norm_nhwc_bwd_params,(.L_x_3404 - _Z35group_norm_nhwc_bwd_one_pass_kernelI11Bf16IOFp32WLi64ELi8ELi128EEv26Group_norm_nhwc_bwd_params)
        .other          _Z35group_norm_nhwc_bwd_one_pass_kernelI11Bf16IOFp32WLi64ELi8ELi128EEv26Group_norm_nhwc_bwd_params,@"STO_CUDA_ENTRY STV_DEFAULT"
_Z35group_norm_nhwc_bwd_one_pass_kernelI11Bf16IOFp32WLi64ELi8ELi128EEv26Group_norm_nhwc_bwd_params:
.text._Z35group_norm_nhwc_bwd_one_pass_kernelI11Bf16IOFp32WLi64ELi8ELi128EEv26Group_norm_nhwc_bwd_params:
[----:B------:R-:W-:Y:S08]  /*0000*/  LDC R1, c[0x0][0x37c] ;  /* 0x0000df00ff017b82 */ /* 0x000ff00000000800 */
[----:B------:R-:W0:Y:S01]  /*0010*/  S2UR UR5, SR_CTAID.Y ;  /* 0x00000000000579c3 */ /* 0x000e220000002600 */
[----:B------:R-:W1:Y:S01]  /*0020*/  LDCU UR6, c[0x0][0x410] ;  /* 0x00008200ff0677ac */ /* 0x000e620008000800 */
[----:B------:R-:W2:Y:S01]  /*0030*/  S2R R0, SR_TID.X ;  /* 0x0000000000007919 */ /* 0x000ea20000002100 */
[----:B------:R-:W1:Y:S05]  /*0040*/  LDCU UR4, c[0x0][0x3e0] ;  /* 0x00007c00ff0477ac */ /* 0x000e6a0008000800 */
[----:B------:R-:W3:Y:S01]  /*0050*/  S2UR UR15, SR_CTAID.X ;  /* 0x00000000000f79c3 */ /* 0x000ee20000002500 */
[----:B------:R-:W4:Y:S01]  /*0060*/  LDCU.64 UR16, c[0x0][0x358] ;  /* 0x00006b00ff1077ac */ /* 0x000f220008000a00 */
[----:B-1----:R-:W-:-:S04]  /*0070*/  UIMAD UR6, UR6, UR4, URZ ;  /* 0x00000004060672a4 */ /* 0x002fc8000f8e02ff */
[----:B0-----:R-:W-:-:S09]  /*0080*/  UISETP.GE.AND UP0, UPT, UR5, UR6, UPT ;  /* 0x000000060500728c */ /* 0x001fd2000bf06270 */
[----:B--234-:R-:W-:Y:S05]  /*0090*/  BRA.U UP0, `(.L_x_1) ;  /* 0x0000003100a87547 */ /* 0x01cfea000b800000 */
[----:B------:R-:W0:Y:S01]  /*00a0*/  S2UR UR9, SR_CgaCtaId ;  /* 0x00000000000979c3 */ /* 0x000e220000008800 */
[----:B------:R-:W1:Y:S01]  /*00b0*/  LDCU UR18, c[0x0][0x374] ;  /* 0x00006e80ff1277ac */ /* 0x000e620008000800 */
[----:B------:R-:W2:Y:S01]  /*00c0*/  S2R R2, SR_LANEID ;  /* 0x0000000000027919 */ /* 0x000ea20000000000 */
[----:B------:R-:W-:Y:S01]  /*00d0*/  SHF.R.U32.HI R28, RZ, 0x2, R0 ;  /* 0x00000002ff1c7819 */ /* 0x000fe20000011600 */
[----:B------:R-:W3:Y:S04]  /*00e0*/  LDCU UR19, c[0x0][0x370] ;  /* 0x00006e00ff1377ac */ /* 0x000ee80008000800 */
[----:B------:R-:W4:Y:S01]  /*00f0*/  LDC R3, c[0x0][0x41c] ;  /* 0x00010700ff037b82 */ /* 0x000f220000000800 */
[----:B------:R-:W-:Y:S01]  /*0100*/  UMOV UR8, 0x400 ;  /* 0x0000040000087882 */ /* 0x000fe20000000000 */
[----:B------:R-:W2:Y:S01]  /*0110*/  LDCU.U8 UR20, c[0x0][0x414] ;  /* 0x00008280ff1477ac */ /* 0x000ea20008000000 */
[----:B------:R-:W-:-:S02]  /*0120*/  UIADD3 UR4, UPT, UPT, UR8, 0x40, URZ ;  /* 0x0000004008047890 */ /* 0x000fc4000fffe0ff */
[----:B------:R-:W-:Y:S02]  /*0130*/  UIADD3 UR7, UPT, UPT, -UR15, URZ, URZ ;  /* 0x000000ff0f077290 */ /* 0x000fe4000fffe1ff */
[----:B-1----:R-:W-:Y:S02]  /*0140*/  UIMAD UR22, UR15, UR18, UR5 ;  /* 0x000000120f1672a4 */ /* 0x002fe4000f8e0205 */
[----:B---3--:R-:W-:Y:S02]  /*0150*/  ULOP3.LUT UR21, UR19, 0x7, URZ, 0xc0, !UPT ;  /* 0x0000000713157892 */ /* 0x008fe4000f8ec0ff */
[----:B0-----:R-:W-:Y:S02]  /*0160*/  ULEA UR8, UR9, UR8, 0x18 ;  /* 0x0000000809087291 */ /* 0x001fe4000f8ec0ff */
[----:B------:R-:W-:Y:S02]  /*0170*/  ULEA UR4, UR9, UR4, 0x18 ;  /* 0x0000000409047291 */ /* 0x000fe4000f8ec0ff */
[----:B------:R-:W-:-:S02]  /*0180*/  UIADD3 UR9, UPT, UPT, UR21, -0x1, URZ ;  /* 0xffffffff15097890 */ /* 0x000fc4000fffe0ff */
[----:B------:R-:W-:Y:S01]  /*0190*/  ULOP3.LUT UR24, UR19, 0x3, URZ, 0xc0, !UPT ;  /* 0x0000000313187892 */ /* 0x000fe2000f8ec0ff */
[----:B----4-:R-:W-:Y:S01]  /*01a0*/  IMAD R30, R3, UR15, R28 ;  /* 0x0000000f031e7c24 */ /* 0x010fe2000f8e021c */
[----:B------:R-:W-:Y:S01]  /*01b0*/  LOP3.LUT R28, R28, 0xf8, RZ, 0xc0, !PT ;  /* 0x000000f81c1c7812 */ /* 0x000fe200078ec0ff */
[----:B------:R-:W-:Y:S01]  /*01c0*/  UISETP.GE.U32.AND UP0, UPT, UR9, 0x3, UPT ;  /* 0x000000030900788c */ /* 0x000fe2000bf06070 */
[----:B------:R-:W-:Y:S01]  /*01d0*/  LEA R29, R0, UR4, 0x4 ;  /* 0x00000004001d7c11 */ /* 0x000fe2000f8e20ff */
[----:B------:R-:W-:Y:S01]  /*01e0*/  ULOP3.LUT UR23, UR19, 0x7ffffff8, URZ, 0xc0, !UPT ;  /* 0x7ffffff813177892 */ /* 0x000fe2000f8ec0ff */
[----:B------:R-:W-:Y:S01]  /*01f0*/  UMOV UR4, URZ ;  /* 0x000000ff00047c82 */ /* 0x000fe20008000000 */
[----:B--2---:R-:W-:-:S10]  /*0200*/  UMOV UR9, UR5 ;  /* 0x0000000500097c82 */ /* 0x004fd40008000000 */
.L_x_26:
[----:B0-----:R-:W0:Y:S01]  /*0210*/  LDC R12, c[0x0][0x410] ;  /* 0x00010400ff0c7b82 */ /* 0x001e220000000800 */
[----:B------:R-:W-:Y:S01]  /*0220*/  IABS R6, UR9 ;  /* 0x0000000900067c13 */ /* 0x000fe20008000000 */
[----:B-1----:R-:W1:Y:S01]  /*0230*/  LDCU.64 UR10, c[0x0][0x3b8] ;  /* 0x00007700ff0a77ac */ /* 0x002e620008000a00 */
[----:B------:R-:W-:Y:S01]  /*0240*/  SHF.R.S32.HI R13, RZ, 0x1f, R30 ;  /* 0x0000001fff0d7819 */ /* 0x000fe2000001141e */
[----:B------:R-:W2:Y:S01]  /*0250*/  LDCU.128 UR28, c[0x0][0x400] ;  /* 0x00008000ff1c77ac */ /* 0x000ea20008000c00 */
[----:B-1----:R-:W-:Y:S01]  /*0260*/  UIMAD.WIDE UR10, UR9, 0x8, UR10 ;  /* 0x00000008090a78a5 */ /* 0x002fe2000f8e020a */
[----:B0-----:R-:W-:-:S05]  /*0270*/  IABS R10, R12 ;  /* 0x0000000c000a7213 */ /* 0x001fca0000000000 */
[----:B------:R-:W-:Y:S01]  /*0280*/  MOV R8, UR10 ;  /* 0x0000000a00087c02 */ /* 0x000fe20008000f00 */
[----:B------:R-:W0:Y:S01]  /*0290*/  I2F.RP R3, R10 ;  /* 0x0000000a00037306 */ /* 0x000e220000209400 */
[----:B------:R-:W-:Y:S02]  /*02a0*/  MOV R9, UR11 ;  /* 0x0000000b00097c02 */ /* 0x000fe40008000f00 */
[----:B--2---:R-:W-:-:S04]  /*02b0*/  ISETP.GE.U32.AND P0, PT, R30, UR28, PT ;  /* 0x0000001c1e007c0c */ /* 0x004fc8000bf06070 */
[----:B------:R-:W2:Y:S01]  /*02c0*/  LDG.E.64 R8, desc[UR16][R8.64] ;  /* 0x0000001008087981 */ /* 0x000ea2000c1e1b00 */
[----:B0-----:R-:W0:Y:S02]  /*02d0*/  MUFU.RCP R3, R3 ;  /* 0x0000000300037308 */ /* 0x001e240000001000 */
[----:B0-----:R-:W-:-:S06]  /*02e0*/  IADD3 R4, PT, PT, R3, 0xffffffe, RZ ;  /* 0x0ffffffe03047810 */ /* 0x001fcc0007ffe0ff */
[----:B------:R0:W1:Y:S02]  /*02f0*/  F2I.FTZ.U32.TRUNC.NTZ R5, R4 ;  /* 0x0000000400057305 */ /* 0x000064000021f000 */
[----:B0-----:R-:W-:Y:S01]  /*0300*/  HFMA2 R4, -RZ, RZ, 0, 0 ;  /* 0x00000000ff047431 */ /* 0x001fe200000001ff */
[----:B-1----:R-:W-:-:S05]  /*0310*/  IADD3 R7, PT, PT, RZ, -R5, RZ ;  /* 0x80000005ff077210 */ /* 0x002fca0007ffe0ff */
[----:B------:R-:W-:-:S04]  /*0320*/  IMAD R7, R7, R10, RZ ;  /* 0x0000000a07077224 */ /* 0x000fc800078e02ff */
[----:B------:R-:W-:-:S06]  /*0330*/  IMAD.HI.U32 R5, R5, R7, R4 ;  /* 0x0000000705057227 */ /* 0x000fcc00078e0004 */
[----:B------:R-:W-:-:S05]  /*0340*/  IMAD.HI.U32 R5, R5, R6, RZ ;  /* 0x0000000605057227 */ /* 0x000fca00078e00ff */
[----:B------:R-:W-:-:S05]  /*0350*/  IADD3 R3, PT, PT, -R5, RZ, RZ ;  /* 0x000000ff05037210 */ /* 0x000fca0007ffe1ff */
[----:B------:R-:W-:-:S05]  /*0360*/  IMAD R3, R10, R3, R6 ;  /* 0x000000030a037224 */ /* 0x000fca00078e0206 */
[----:B------:R-:W-:Y:S02]  /*0370*/  ISETP.GT.U32.AND P1, PT, R10, R3, PT ;  /* 0x000000030a00720c */ /* 0x000fe40003f24070 */
[----:B------:R-:W-:Y:S02]  /*0380*/  LOP3.LUT R6, R12, UR9, RZ, 0x3c, !PT ;  /* 0x000000090c067c12 */ /* 0x000fe4000f8e3cff */
[----:B------:R-:W-:Y:S02]  /*0390*/  ISETP.GE.AND.EX P0, PT, R13, UR29, PT, P0 ;  /* 0x0000001d0d007c0c */ /* 0x000fe4000bf06300 */
[----:B------:R-:W-:-:S07]  /*03a0*/  ISETP.LE.AND P3, PT, RZ, UR9, PT ;  /* 0x00000009ff007c0c */ /* 0x000fce000bf63270 */
[----:B------:R-:W-:-:S04]  /*03b0*/  @!P1 IADD3 R3, PT, PT, R3, -R10, RZ ;  /* 0x8000000a03039210 */ /* 0x000fc80007ffe0ff */
[CC--:B------:R-:W-:Y:S01]  /*03c0*/  ISETP.GE.U32.AND P2, PT, R3.reuse, R10.reuse, PT ;  /* 0x0000000a0300720c */ /* 0x0c0fe20003f46070 */
[----:B---3--:R-:W0:Y:S01]  /*03d0*/  @!P0 LDC.64 R20, c[0x0][0x3f8] ;  /* 0x0000fe00ff148b82 */ /* 0x008e220000000a00 */
[----:B------:R-:W-:Y:S02]  /*03e0*/  ISETP.GE.AND P4, PT, R6, RZ, PT ;  /* 0x000000ff0600720c */ /* 0x000fe40003f86270 */
[----:B------:R-:W-:Y:S02]  /*03f0*/  IADD3 R11, PT, PT, R30, 0x20, RZ ;  /* 0x000000201e0b7810 */ /* 0x000fe40007ffe0ff */
[----:B------:R-:W-:Y:S02]  /*0400*/  ISETP.GT.U32.AND P5, PT, R10, R3, PT ;  /* 0x000000030a00720c */ /* 0x000fe40003fa4070 */
[----:B------:R-:W-:Y:S02]  /*0410*/  IADD3 R4, PT, PT, R3, -R10, RZ ;  /* 0x8000000a03047210 */ /* 0x000fe40007ffe0ff */
[----:B------:R-:W-:-:S02]  /*0420*/  @!P1 IADD3 R5, PT, PT, R5, 0x1, RZ ;  /* 0x0000000105059810 */ /* 0x000fc40007ffe0ff */
[----:B------:R-:W-:Y:S02]  /*0430*/  ISETP.GE.U32.AND P1, PT, R11, UR28, PT ;  /* 0x0000001c0b007c0c */ /* 0x000fe4000bf26070 */
[----:B------:R-:W-:Y:S02]  /*0440*/  SHF.R.S32.HI R7, RZ, 0x1f, R11 ;  /* 0x0000001fff077819 */ /* 0x000fe4000001140b */
[----:B------:R-:W-:Y:S02]  /*0450*/  SEL R3, R4, R3, !P5 ;  /* 0x0000000304037207 */ /* 0x000fe40006800000 */
[----:B------:R-:W-:Y:S02]  /*0460*/  @P2 IADD3 R5, PT, PT, R5, 0x1, RZ ;  /* 0x0000000105052810 */ /* 0x000fe40007ffe0ff */
[----:B------:R-:W-:Y:S02]  /*0470*/  ISETP.GE.AND.EX P1, PT, R7, UR29, PT, P1 ;  /* 0x0000001d07007c0c */ /* 0x000fe4000bf26310 */
[----:B------:R-:W-:-:S02]  /*0480*/  ISETP.NE.AND P5, PT, R12, RZ, PT ;  /* 0x000000ff0c00720c */ /* 0x000fc40003fa5270 */
[----:B------:R-:W-:Y:S02]  /*0490*/  LOP3.LUT R4, RZ, R12, RZ, 0x33, !PT ;  /* 0x0000000cff047212 */ /* 0x000fe400078e33ff */
[----:B------:R-:W-:Y:S02]  /*04a0*/  @!P3 IADD3 R3, PT, PT, -R3, RZ, RZ ;  /* 0x000000ff0303b210 */ /* 0x000fe40007ffe1ff */
[----:B------:R-:W-:Y:S02]  /*04b0*/  @!P4 IADD3 R5, PT, PT, -R5, RZ, RZ ;  /* 0x000000ff0505c210 */ /* 0x000fe40007ffe1ff */
[----:B------:R-:W-:Y:S02]  /*04c0*/  SEL R31, R4, R3, !P5 ;  /* 0x00000003041f7207 */ /* 0x000fe40006800000 */
[----:B------:R-:W-:Y:S01]  /*04d0*/  SHF.L.U32 R10, R0, 0x1, RZ ;  /* 0x00000001000a7819 */ /* 0x000fe200000006ff */
[----:B------:R-:W1:Y:S01]  /*04e0*/  @!P1 LDC.64 R18, c[0x0][0x3f8] ;  /* 0x0000fe00ff129b82 */ /* 0x000e620000000a00 */
[----:B------:R-:W-:-:S02]  /*04f0*/  SEL R15, R4, R5, !P5 ;  /* 0x00000005040f7207 */ /* 0x000fc40006800000 */
[----:B------:R-:W-:Y:S02]  /*0500*/  SHF.L.U32 R3, R31, 0x3, RZ ;  /* 0x000000031f037819 */ /* 0x000fe400000006ff */
[----:B------:R-:W-:Y:S02]  /*0510*/  LOP3.LUT R10, R10, 0x6, RZ, 0xc0, !PT ;  /* 0x000000060a0a7812 */ /* 0x000fe400078ec0ff */
[----:B------:R-:W-:Y:S01]  /*0520*/  SHF.R.S32.HI R4, RZ, 0x1f, R15 ;  /* 0x0000001fff047819 */ /* 0x000fe2000001140f */
[----:B0-----:R-:W-:Y:S01]  /*0530*/  @!P0 IMAD R13, R13, R20, RZ ;  /* 0x000000140d0d8224 */ /* 0x001fe200078e02ff */
[----:B------:R-:W-:Y:S01]  /*0540*/  SHF.R.S32.HI R33, RZ, 0x1f, R3 ;  /* 0x0000001fff217819 */ /* 0x000fe20000011403 */
[----:B------:R-:W0:Y:S01]  /*0550*/  @!P1 LDC.64 R16, c[0x0][0x3a0] ;  /* 0x0000e800ff109b82 */ /* 0x000e220000000a00 */
[----:B------:R-:W-:Y:S01]  /*0560*/  LOP3.LUT R32, R3, R10, RZ, 0xfc, !PT ;  /* 0x0000000a03207212 */ /* 0x000fe200078efcff */
[----:B------:R-:W-:-:S04]  /*0570*/  IMAD R6, R4, UR30, RZ ;  /* 0x0000001e04067c24 */ /* 0x000fc8000f8e02ff */
[C---:B------:R-:W-:Y:S01]  /*0580*/  IMAD.WIDE.U32 R32, R15.reuse, UR30, R32 ;  /* 0x0000001e0f207c25 */ /* 0x040fe2000f8e0020 */
[----:B------:R-:W-:Y:S01]  /*0590*/  ISETP.NE.AND P2, PT, RZ, UR20, PT ;  /* 0x00000014ff007c0c */ /* 0x000fe2000bf45270 */
[----:B------:R-:W3:Y:S02]  /*05a0*/  @!P0 LDC.64 R4, c[0x0][0x3a0] ;  /* 0x0000e800ff048b82 */ /* 0x000ee40000000a00 */
[----:B------:R-:W-:Y:S01]  /*05b0*/  IMAD R15, R15, UR31, R6 ;  /* 0x0000001f0f0f7c24 */ /* 0x000fe2000f8e0206 */
[----:B------:R-:W-:-:S04]  /*05c0*/  @!P0 MOV R34, R32 ;  /* 0x0000002000228202 */ /* 0x000fc80000000f00 */
[----:B------:R-:W-:Y:S01]  /*05d0*/  IADD3 R35, PT, PT, R33, R15, RZ ;  /* 0x0000000f21237210 */ /* 0x000fe20007ffe0ff */
[C---:B------:R-:W-:Y:S01]  /*05e0*/  @!P0 IMAD R23, R30.reuse, R21, R13 ;  /* 0x000000151e178224 */ /* 0x040fe200078e020d */
[----:B------:R-:W4:Y:S01]  /*05f0*/  @!P0 LDC.64 R14, c[0x0][0x398] ;  /* 0x0000e600ff0e8b82 */ /* 0x000f220000000a00 */
[----:B------:R-:W-:-:S04]  /*0600*/  @!P0 IMAD.WIDE.U32 R20, R30, R20, R34 ;  /* 0x000000141e148225 */ /* 0x000fc800078e0022 */
[----:B-1----:R-:W-:Y:S01]  /*0610*/  @!P1 IMAD R6, R7, R18, RZ ;  /* 0x0000001207069224 */ /* 0x002fe200078e02ff */
[----:B------:R-:W-:Y:S02]  /*0620*/  @!P0 IADD3 R23, PT, PT, R21, R23, RZ ;  /* 0x0000001715178210 */ /* 0x000fe40007ffe0ff */
[----:B------:R-:W1:Y:S01]  /*0630*/  @!P1 LDC.64 R12, c[0x0][0x398] ;  /* 0x0000e600ff0c9b82 */ /* 0x000e620000000a00 */
[C---:B------:R-:W-:Y:S02]  /*0640*/  @!P0 SHF.L.U32 R21, R20.reuse, 0x1, RZ ;  /* 0x0000000114158819 */ /* 0x040fe400000006ff */
[----:B------:R-:W-:Y:S01]  /*0650*/  @!P0 SHF.L.U64.HI R20, R20, 0x1, R23 ;  /* 0x0000000114148819 */ /* 0x000fe20000010217 */
[----:B------:R-:W-:Y:S01]  /*0660*/  @!P1 IMAD R23, R11, R19, R6 ;  /* 0x000000130b179224 */ /* 0x000fe200078e0206 */
[----:B------:R-:W-:Y:S02]  /*0670*/  @!P1 MOV R6, R32 ;  /* 0x0000002000069202 */ /* 0x000fe40000000f00 */
[----:B------:R-:W-:-:S02]  /*0680*/  @!P1 MOV R7, R35 ;  /* 0x0000002300079202 */ /* 0x000fc40000000f00 */
[----:B------:R-:W-:Y:S01]  /*0690*/  IADD3 R3, PT, PT, R10, R3, RZ ;  /* 0x000000030a037210 */ /* 0x000fe20007ffe0ff */
[----:B------:R-:W-:-:S03]  /*06a0*/  @!P1 IMAD.WIDE.U32 R18, R11, R18, R6 ;  /* 0x000000120b129225 */ /* 0x000fc600078e0006 */
[----:B------:R-:W1:Y:S08]  /*06b0*/  @P2 LDC.64 R6, c[0x0][0x3b0] ;  /* 0x0000ec00ff062b82 */ /* 0x000e700000000a00 */
[----:B------:R-:W1:Y:S01]  /*06c0*/  LDC.64 R10, c[0x0][0x3a8] ;  /* 0x0000ea00ff0a7b82 */ /* 0x000e620000000a00 */
[----:B---3--:R-:W-:Y:S02]  /*06d0*/  @!P0 IADD3 R4, P3, PT, R21, R4, RZ ;  /* 0x0000000415048210 */ /* 0x008fe40007f7e0ff */
[----:B------:R-:W-:-:S02]  /*06e0*/  @!P1 IADD3 R23, PT, PT, R19, R23, RZ ;  /* 0x0000001713179210 */ /* 0x000fc40007ffe0ff */
[----:B------:R-:W-:Y:S02]  /*06f0*/  @!P1 SHF.L.U32 R19, R18, 0x1, RZ ;  /* 0x0000000112139819 */ /* 0x000fe400000006ff */
[----:B------:R-:W-:Y:S02]  /*0700*/  CS2R R26, SRZ ;  /* 0x00000000001a7805 */ /* 0x000fe4000001ff00 */
[----:B------:R-:W-:Y:S02]  /*0710*/  @!P0 IADD3.X R5, PT, PT, R20, R5, RZ, P3, !PT ;  /* 0x0000000514058210 */ /* 0x000fe40001ffe4ff */
[----:B----4-:R-:W-:Y:S02]  /*0720*/  @!P0 IADD3 R14, P3, PT, R21, R14, RZ ;  /* 0x0000000e150e8210 */ /* 0x010fe40007f7e0ff */
[----:B------:R-:W-:Y:S01]  /*0730*/  @!P1 SHF.L.U64.HI R18, R18, 0x1, R23 ;  /* 0x0000000112129819 */ /* 0x000fe20000010217 */
[----:B------:R-:W-:Y:S01]  /*0740*/  HFMA2 R24, -RZ, RZ, 0, 0 ;  /* 0x00000000ff187431 */ /* 0x000fe200000001ff */
[C---:B0-----:R-:W-:Y:S01]  /*0750*/  @!P1 IADD3 R16, P4, PT, R19.reuse, R16, RZ ;  /* 0x0000001013109210 */ /* 0x041fe20007f9e0ff */
[----:B------:R0:W3:Y:S01]  /*0760*/  @!P0 LDG.E R27, desc[UR16][R4.64] ;  /* 0x00000010041b8981 */ /* 0x0000e2000c1e1900 */
[----:B-1----:R-:W-:-:S02]  /*0770*/  @!P1 IADD3 R12, P5, PT, R19, R12, RZ ;  /* 0x0000000c130c9210 */ /* 0x002fc40007fbe0ff */
[----:B------:R-:W-:Y:S02]  /*0780*/  MOV R23, RZ ;  /* 0x000000ff00177202 */ /* 0x000fe40000000f00 */
[----:B------:R-:W-:Y:S02]  /*0790*/  @!P0 IADD3.X R15, PT, PT, R20, R15, RZ, P3, !PT ;  /* 0x0000000f140f8210 */ /* 0x000fe40001ffe4ff */
[C---:B------:R-:W-:Y:S02]  /*07a0*/  @!P1 IADD3.X R17, PT, PT, R18.reuse, R17, RZ, P4, !PT ;  /* 0x0000001112119210 */ /* 0x040fe400027fe4ff */
[----:B------:R-:W-:Y:S01]  /*07b0*/  @!P1 IADD3.X R13, PT, PT, R18, R13, RZ, P5, !PT ;  /* 0x0000000d120d9210 */ /* 0x000fe20002ffe4ff */
[C---:B------:R-:W-:Y:S01]  /*07c0*/  @P2 IMAD.WIDE R18, R3.reuse, 0x4, R6 ;  /* 0x0000000403122825 */ /* 0x040fe200078e0206 */
[----:B0-----:R-:W-:Y:S01]  /*07d0*/  CS2R R4, SRZ ;  /* 0x0000000000047805 */ /* 0x001fe2000001ff00 */
[----:B------:R-:W4:Y:S02]  /*07e0*/  @!P0 LDG.E R26, desc[UR16][R14.64] ;  /* 0x000000100e1a8981 */ /* 0x000f24000c1e1900 */
[----:B------:R-:W-:-:S02]  /*07f0*/  IMAD.WIDE R6, R3, 0x4, R10 ;  /* 0x0000000403067825 */ /* 0x000fc400078e020a */
[----:B------:R-:W4:Y:S04]  /*0800*/  @!P1 LDG.E R24, desc[UR16][R16.64] ;  /* 0x0000001010189981 */ /* 0x000f28000c1e1900 */
[----:B------:R-:W4:Y:S04]  /*0810*/  @!P1 LDG.E R23, desc[UR16][R12.64] ;  /* 0x000000100c179981 */ /* 0x000f28000c1e1900 */
[----:B------:R0:W5:Y:S04]  /*0820*/  @P2 LDG.E.64 R4, desc[UR16][R18.64] ;  /* 0x0000001012042981 */ /* 0x000168000c1e1b00 */
[----:B------:R-:W5:Y:S01]  /*0830*/  LDG.E.64 R6, desc[UR16][R6.64] ;  /* 0x0000001006067981 */ /* 0x000f62000c1e1b00 */
[----:B--2---:R-:W-:-:S13]  /*0840*/  R2UR UR36, R8 ;  /* 0x00000000082472ca */ /* 0x004fda00000e0000 */
[----:B------:R-:W-:-:S05]  /*0850*/  MOV R8, UR36 ;  /* 0x0000002400087c02 */ /* 0x000fca0008000f00 */
[----:B------:R-:W-:-:S05]  /*0860*/  FFMA.FTZ R9, -R8, UR36, R9 ;  /* 0x0000002408097c23 */ /* 0x000fca0008010109 */
[----:B------:R-:W-:-:S13]  /*0870*/  FSETP.GTU.FTZ.AND P1, PT, R9, RZ, PT ;  /* 0x000000ff0900720b */ /* 0x000fda0003f3c000 */
[----:B------:R-:W-:-:S05]  /*0880*/  VOTEU.ANY UP1, P1 ;  /* 0x0000000000ff7886 */ /* 0x000fca0000820100 */
[----:B------:R-:W1:Y:S01]  /*0890*/  @UP1 LDCU UR10, c[0x0][0x3c0] ;  /* 0x00007800ff0a17ac */ /* 0x000e620008000800 */
[----:B------:R-:W-:-:S13]  /*08a0*/  PLOP3.LUT P1, PT, PT, PT, UP1, 0x80, 0x8 ;  /* 0x000000000008781c */ /* 0x000fda0003f2f018 */
[----:B-1----:R-:W-:-:S06]  /*08b0*/  @P1 FADD.FTZ R8, R9, UR10 ;  /* 0x0000000a09081e21 */ /* 0x002fcc0008010000 */
[----:B------:R-:W1:Y:S01]  /*08c0*/  @P1 MUFU.RSQ R8, R8 ;  /* 0x0000000800081308 */ /* 0x000e620000001400 */
[----:B------:R-:W-:Y:S01]  /*08d0*/  UISETP.NE.AND UP2, UPT, UR20, URZ, UPT ;  /* 0x000000ff1400728c */ /* 0x000fe2000bf45270 */
[----:B------:R-:W-:Y:S01]  /*08e0*/  UMOV UR25, 0x3f800000 ;  /* 0x3f80000000197882 */ /* 0x000fe20000000000 */
[----:B-1----:R-:W-:-:S13]  /*08f0*/  @P1 R2UR UR10, R8 ;  /* 0x00000000080a12ca */ /* 0x002fda00000e0000 */
[----:B------:R-:W-:Y:S01]  /*0900*/  @UP1 UMOV UR25, UR10 ;  /* 0x0000000a00191c82 */ /* 0x000fe20008000000 */
[----:B---3--:R-:W-:Y:S02]  /*0910*/  PRMT R9, R27, 0x7632, R9 ;  /* 0x000076321b097816 */ /* 0x008fe40000000009 */
[----:B----4-:R-:W-:Y:S02]  /*0920*/  PRMT R25, R26, 0x7632, R25 ;  /* 0x000076321a197816 */ /* 0x010fe40000000019 */
[----:B------:R-:W-:Y:S02]  /*0930*/  PRMT R3, R24, 0x7632, R3 ;  /* 0x0000763218037816 */ /* 0x000fe40000000003 */
[----:B------:R-:W-:Y:S01]  /*0940*/  PRMT R22, R23, 0x7632, R22 ;  /* 0x0000763217167816 */ /* 0x000fe20000000016 */
[----:B0-----:R-:W-:Y:S06]  /*0950*/  BRA.U UP2, `(.L_x_2) ;  /* 0x0000000102947547 */ /* 0x001fec000b800000 */
[----:B------:R-:W-:Y:S02]  /*0960*/  SHF.L.U32 R10, R27, 0x10, RZ ;  /* 0x000000101b0a7819 */ /* 0x000fe400000006ff */
[----:B------:R-:W-:Y:S02]  /*0970*/  SHF.L.U32 R11, R9, 0x10, RZ ;  /* 0x00000010090b7819 */ /* 0x000fe400000006ff */
[----:B------:R-:W-:Y:S01]  /*0980*/  SHF.L.U32 R9, R26, 0x10, RZ ;  /* 0x000000101a097819 */ /* 0x000fe200000006ff */
[----:B------:R-:W-:Y:S01]  /*0990*/  FADD.FTZ R10, R10, -UR36 ;  /* 0x800000240a0a7e21 */ /* 0x000fe20008010000 */
[----:B------:R-:W-:Y:S01]  /*09a0*/  SHF.L.U32 R8, R25, 0x10, RZ ;  /* 0x0000001019087819 */ /* 0x000fe200000006ff */
[----:B------:R-:W-:Y:S01]  /*09b0*/  FADD.FTZ R11, R11, -UR36 ;  /* 0x800000240b0b7e21 */ /* 0x000fe20008010000 */
[----:B------:R-:W-:Y:S01]  /*09c0*/  SHF.L.U32 R16, R24, 0x10, RZ ;  /* 0x0000001018107819 */ /* 0x000fe200000006ff */
[----:B-----5:R-:W-:Y:S01]  /*09d0*/  FMUL.FTZ R15, R6, R9 ;  /* 0x00000009060f7220 */ /* 0x020fe20000410000 */
[----:B------:R-:W-:Y:S01]  /*09e0*/  FMUL.FTZ R10, R10, UR25 ;  /* 0x000000190a0a7c20 */ /* 0x000fe20008410000 */
[----:B------:R-:W-:Y:S01]  /*09f0*/  FMUL.FTZ R13, R11, UR25 ;  /* 0x000000190b0d7c20 */ /* 0x000fe20008410000 */
[----:B------:R-:W-:Y:S01]  /*0a00*/  SHF.L.U32 R11, R23, 0x10, RZ ;  /* 0x00000010170b7819 */ /* 0x000fe200000006ff */
[----:B------:R-:W-:Y:S01]  /*0a10*/  FMUL.FTZ R12, R7, R8 ;  /* 0x00000008070c7220 */ /* 0x000fe20000410000 */
[----:B------:R-:W-:Y:S01]  /*0a20*/  FADD.FTZ R17, RZ, R15 ;  /* 0x0000000fff117221 */ /* 0x000fe20000010000 */
[----:B------:R-:W-:Y:S01]  /*0a30*/  FFMA.FTZ R14, R10, R15, RZ ;  /* 0x0000000f0a0e7223 */ /* 0x000fe200000100ff */
[----:B------:R-:W-:Y:S01]  /*0a40*/  FADD.FTZ R16, R16, -UR36 ;  /* 0x8000002410107e21 */ /* 0x000fe20008010000 */
[----:B------:R-:W-:Y:S01]  /*0a50*/  SHF.L.U32 R18, R3, 0x10, RZ ;  /* 0x0000001003127819 */ /* 0x000fe200000006ff */
[----:B------:R-:W-:Y:S01]  /*0a60*/  FADD.FTZ R17, R12, R17 ;  /* 0x000000110c117221 */ /* 0x000fe20000010000 */
[----:B------:R-:W-:Y:S01]  /*0a70*/  FFMA.FTZ R15, R13, R12, R14 ;  /* 0x0000000c0d0f7223 */ /* 0x000fe2000001000e */
[----:B------:R-:W-:Y:S01]  /*0a80*/  FMUL.FTZ R20, R6, R11 ;  /* 0x0000000b06147220 */ /* 0x000fe20000410000 */
[----:B------:R-:W-:Y:S01]  /*0a90*/  FMUL.FTZ R16, R16, UR25 ;  /* 0x0000001910107c20 */ /* 0x000fe20008410000 */
[----:B------:R-:W-:-:S02]  /*0aa0*/  SHF.L.U32 R14, R22, 0x10, RZ ;  /* 0x00000010160e7819 */ /* 0x000fc400000006ff */
[----:B------:R-:W-:Y:S01]  /*0ab0*/  FADD.FTZ R12, R17, R20 ;  /* 0x00000014110c7221 */ /* 0x000fe20000010000 */
[----:B------:R-:W-:Y:S01]  /*0ac0*/  FFMA.FTZ R15, R16, R20, R15 ;  /* 0x00000014100f7223 */ /* 0x000fe2000001000f */
[----:B------:R-:W-:Y:S01]  /*0ad0*/  FADD.FTZ R20, R18, -UR36 ;  /* 0x8000002412147e21 */ /* 0x000fe20008010000 */
[----:B------:R-:W-:Y:S01]  /*0ae0*/  FFMA.FTZ R18, R9, R10, RZ ;  /* 0x0000000a09127223 */ /* 0x000fe200000100ff */
[----:B------:R-:W-:Y:S01]  /*0af0*/  FADD.FTZ R10, RZ, R9 ;  /* 0x00000009ff0a7221 */ /* 0x000fe20000010000 */
[----:B------:R-:W-:Y:S01]  /*0b00*/  FMUL.FTZ R19, R7, R14 ;  /* 0x0000000e07137220 */ /* 0x000fe20000410000 */
[----:B------:R-:W-:Y:S01]  /*0b10*/  FMUL.FTZ R20, R20, UR25 ;  /* 0x0000001914147c20 */ /* 0x000fe20008410000 */
[----:B------:R-:W-:Y:S01]  /*0b20*/  FFMA.FTZ R9, R8, R13, RZ ;  /* 0x0000000d08097223 */ /* 0x000fe200000100ff */
[----:B------:R-:W-:Y:S01]  /*0b30*/  FADD.FTZ R17, RZ, R8 ;  /* 0x00000008ff117221 */ /* 0x000fe20000010000 */
[C---:B------:R-:W-:Y:S01]  /*0b40*/  FADD.FTZ R10, R11.reuse, R10 ;  /* 0x0000000a0b0a7221 */ /* 0x040fe20000010000 */
[----:B------:R-:W-:Y:S01]  /*0b50*/  FFMA.FTZ R8, R11, R16, R18 ;  /* 0x000000100b087223 */ /* 0x000fe20000010012 */
[----:B------:R-:W-:Y:S01]  /*0b60*/  FADD.FTZ R12, R19, R12 ;  /* 0x0000000c130c7221 */ /* 0x000fe20000010000 */
[----:B------:R-:W-:Y:S01]  /*0b70*/  FFMA.FTZ R13, R20, R19, R15 ;  /* 0x00000013140d7223 */ /* 0x000fe2000001000f */
[C---:B------:R-:W-:Y:S01]  /*0b80*/  FADD.FTZ R11, R14.reuse, R17 ;  /* 0x000000110e0b7221 */ /* 0x040fe20000010000 */
[----:B------:R-:W-:Y:S01]  /*0b90*/  FFMA.FTZ R9, R14, R20, R9 ;  /* 0x000000140e097223 */ /* 0x000fe20000010009 */
[----:B------:R-:W-:Y:S06]  /*0ba0*/  BRA `(.L_x_3) ;  /* 0x0000000400247947 */ /* 0x000fec0003800000 */
.L_x_2:
[C---:B------:R-:W-:Y:S01]  /*0bb0*/  SHF.L.U32 R8, R27.reuse, 0x10, RZ ;  /* 0x000000101b087819 */ /* 0x040fe200000006ff */
[----:B------:R-:W-:Y:S01]  /*0bc0*/  IMAD.U32 R10, R24, 0x10000, RZ ;  /* 0x00010000180a7824 */ /* 0x000fe200078e00ff */
[----:B------:R-:W-:Y:S02]  /*0bd0*/  PRMT R11, R27, 0x7632, R11 ;  /* 0x000076321b0b7816 */ /* 0x000fe4000000000b */
[----:B------:R-:W-:Y:S01]  /*0be0*/  SHF.L.U32 R12, R3, 0x10, RZ ;  /* 0x00000010030c7819 */ /* 0x000fe200000006ff */
[----:B------:R-:W-:-:S04]  /*0bf0*/  FADD.FTZ R8, R8, -UR36 ;  /* 0x8000002408087e21 */ /* 0x000fc80008010000 */
[----:B------:R-:W-:Y:S01]  /*0c00*/  FMUL.FTZ R9, R8, UR25 ;  /* 0x0000001908097c20 */ /* 0x000fe20008410000 */
[----:B------:R-:W-:Y:S01]  /*0c10*/  SHF.L.U32 R8, R11, 0x10, RZ ;  /* 0x000000100b087819 */ /* 0x000fe200000006ff */
[----:B------:R-:W-:Y:S01]  /*0c20*/  FADD.FTZ R11, R10, -UR36 ;  /* 0x800000240a0b7e21 */ /* 0x000fe20008010000 */
[----:B------:R-:W-:Y:S01]  /*0c30*/  FADD.FTZ R12, R12, -UR36 ;  /* 0x800000240c0c7e21 */ /* 0x000fe20008010000 */
[--C-:B-----5:R-:W-:Y:S02]  /*0c40*/  FFMA.FTZ R10, R6, R9, R4.reuse ;  /* 0x00000009060a7223 */ /* 0x120fe40000010004 */
[----:B------:R-:W-:Y:S01]  /*0c50*/  FMUL.FTZ R11, R11, UR25 ;  /* 0x000000190b0b7c20 */ /* 0x000fe20008410000 */
[----:B------:R-:W-:Y:S01]  /*0c60*/  FADD.FTZ R8, R8, -UR36 ;  /* 0x8000002408087e21 */ /* 0x000fe20008010000 */
[----:B------:R-:W-:Y:S01]  /*0c70*/  FMUL.FTZ R18, R10, -1.4426950216293334961 ;  /* 0xbfb8aa3b0a127820 */ /* 0x000fe20000410000 */
[----:B------:R-:W-:Y:S01]  /*0c80*/  FMUL.FTZ R14, R12, UR25 ;  /* 0x000000190c0e7c20 */ /* 0x000fe20008410000 */
[----:B------:R-:W-:Y:S01]  /*0c90*/  FFMA.FTZ R15, R6, R11, R4 ;  /* 0x0000000b060f7223 */ /* 0x000fe20000010004 */
[----:B------:R-:W-:-:S02]  /*0ca0*/  FMUL.FTZ R8, R8, UR25 ;  /* 0x0000001908087c20 */ /* 0x000fc40008410000 */
[--C-:B------:R-:W-:Y:S01]  /*0cb0*/  FFMA.FTZ R12, R7, R14, R5.reuse ;  /* 0x0000000e070c7223 */ /* 0x100fe20000010005 */
[----:B------:R-:W0:Y:S01]  /*0cc0*/  MUFU.EX2 R18, R18 ;  /* 0x0000001200127308 */ /* 0x000e220000000800 */
[----:B------:R-:W-:Y:S01]  /*0cd0*/  FMUL.FTZ R16, R15, -1.4426950216293334961 ;  /* 0xbfb8aa3b0f107820 */ /* 0x000fe20000410000 */
[----:B------:R-:W-:Y:S01]  /*0ce0*/  FFMA.FTZ R13, R7, R8, R5 ;  /* 0x00000008070d7223 */ /* 0x000fe20000010005 */
[----:B------:R-:W-:-:S03]  /*0cf0*/  FMUL.FTZ R19, R12, -1.4426950216293334961 ;  /* 0xbfb8aa3b0c137820 */ /* 0x000fc60000410000 */
[----:B------:R-:W-:Y:S01]  /*0d00*/  FMUL.FTZ R21, R13, -1.4426950216293334961 ;  /* 0xbfb8aa3b0d157820 */ /* 0x000fe20000410000 */
[----:B------:R-:W1:Y:S04]  /*0d10*/  MUFU.EX2 R16, R16 ;  /* 0x0000001000107308 */ /* 0x000e680000000800 */
[----:B------:R-:W2:Y:S01]  /*0d20*/  MUFU.EX2 R17, R21 ;  /* 0x0000001500117308 */ /* 0x000ea20000000800 */
[----:B0-----:R-:W-:-:S03]  /*0d30*/  FADD.FTZ R20, R18, 1 ;  /* 0x3f80000012147421 */ /* 0x001fc60000010000 */
[----:B------:R-:W0:Y:S04]  /*0d40*/  MUFU.EX2 R19, R19 ;  /* 0x0000001300137308 */ /* 0x000e280000000800 */
[----:B------:R3:W4:Y:S01]  /*0d50*/  MUFU.RCP R18, R20 ;  /* 0x0000001400127308 */ /* 0x0007220000001000 */
[----:B-1----:R-:W-:Y:S01]  /*0d60*/  FADD.FTZ R36, R16, 1 ;  /* 0x3f80000010247421 */ /* 0x002fe20000010000 */
[----:B--2---:R-:W-:-:S06]  /*0d70*/  FADD.FTZ R17, R17, 1 ;  /* 0x3f80000011117421 */ /* 0x004fcc0000010000 */
[----:B------:R-:W1:Y:S01]  /*0d80*/  MUFU.RCP R16, R36 ;  /* 0x0000002400107308 */ /* 0x000e620000001000 */
[----:B---3--:R-:W-:Y:S01]  /*0d90*/  SHF.L.U32 R20, R26, 0x10, RZ ;  /* 0x000000101a147819 */ /* 0x008fe200000006ff */
[----:B0-----:R-:W-:Y:S01]  /*0da0*/  FADD.FTZ R37, R19, 1 ;  /* 0x3f80000013257421 */ /* 0x001fe20000010000 */
[----:B------:R-:W-:-:S05]  /*0db0*/  SHF.L.U32 R19, R23, 0x10, RZ ;  /* 0x0000001017137819 */ /* 0x000fca00000006ff */
[----:B------:R-:W0:Y:S01]  /*0dc0*/  MUFU.RCP R17, R17 ;  /* 0x0000001100117308 */ /* 0x000e220000001000 */
[----:B----4-:R-:W-:-:S04]  /*0dd0*/  FADD.FTZ R21, -R18, 1 ;  /* 0x3f80000012157421 */ /* 0x010fc80000010100 */
[----:B------:R-:W-:Y:S01]  /*0de0*/  FFMA.FTZ R21, R10, R21, 1 ;  /* 0x3f8000000a157423 */ /* 0x000fe20000010015 */
[----:B------:R-:W-:Y:S02]  /*0df0*/  FMUL.FTZ R10, R20, R18 ;  /* 0x00000012140a7220 */ /* 0x000fe40000410000 */
[----:B------:R-:W2:Y:S01]  /*0e00*/  MUFU.RCP R18, R37 ;  /* 0x0000002500127308 */ /* 0x000ea20000001000 */
[----:B-1----:R-:W-:Y:S01]  /*0e10*/  FADD.FTZ R20, -R16, 1 ;  /* 0x3f80000010147421 */ /* 0x002fe20000010100 */
[----:B------:R-:W-:Y:S01]  /*0e20*/  FMUL.FTZ R36, R19, R16 ;  /* 0x0000001013247220 */ /* 0x000fe20000410000 */
[----:B------:R-:W-:Y:S01]  /*0e30*/  FMUL.FTZ R10, R10, R21 ;  /* 0x000000150a0a7220 */ /* 0x000fe20000410000 */
[----:B------:R-:W-:Y:S01]  /*0e40*/  SHF.L.U32 R21, R22, 0x10, RZ ;  /* 0x0000001016157819 */ /* 0x000fe200000006ff */
[----:B------:R-:W-:Y:S01]  /*0e50*/  FFMA.FTZ R15, R15, R20, 1 ;  /* 0x3f8000000f0f7423 */ /* 0x000fe20000010014 */
[----:B------:R-:W-:Y:S01]  /*0e60*/  SHF.L.U32 R20, R25, 0x10, RZ ;  /* 0x0000001019147819 */ /* 0x000fe200000006ff */
[----:B0-----:R-:W-:-:S02]  /*0e70*/  FADD.FTZ R16, -R17, 1 ;  /* 0x3f80000011107421 */ /* 0x001fc40000010100 */
[----:B------:R-:W-:Y:S02]  /*0e80*/  FMUL.FTZ R15, R36, R15 ;  /* 0x0000000f240f7220 */ /* 0x000fe40000410000 */
[----:B------:R-:W-:Y:S01]  /*0e90*/  FMUL.FTZ R20, R20, R17 ;  /* 0x0000001114147220 */ /* 0x000fe20000410000 */
[----:B------:R-:W-:Y:S01]  /*0ea0*/  FMUL.FTZ R36, R6, R10 ;  /* 0x0000000a06247220 */ /* 0x000fe20000410000 */
[----:B------:R-:W-:-:S03]  /*0eb0*/  FFMA.FTZ R13, R13, R16, 1 ;  /* 0x3f8000000d0d7423 */ /* 0x000fc60000010010 */
[----:B------:R-:W-:Y:S01]  /*0ec0*/  FFMA.FTZ R19, R9, R36, RZ ;  /* 0x0000002409137223 */ /* 0x000fe200000100ff */
[----:B------:R-:W-:Y:S01]  /*0ed0*/  FADD.FTZ R36, RZ, R36 ;  /* 0x00000024ff247221 */ /* 0x000fe20000010000 */
[----:B--2---:R-:W-:Y:S01]  /*0ee0*/  FADD.FTZ R17, -R18, 1 ;  /* 0x3f80000012117421 */ /* 0x004fe20000010100 */
[----:B------:R-:W-:Y:S01]  /*0ef0*/  FMUL.FTZ R21, R21, R18 ;  /* 0x0000001215157220 */ /* 0x000fe20000410000 */
[----:B------:R-:W-:Y:S01]  /*0f00*/  FFMA.FTZ R18, R9, R10, RZ ;  /* 0x0000000a09127223 */ /* 0x000fe200000100ff */
[----:B------:R-:W-:Y:S01]  /*0f10*/  FADD.FTZ R10, RZ, R10 ;  /* 0x0000000aff0a7221 */ /* 0x000fe20000010000 */
[----:B------:R-:W-:Y:S01]  /*0f20*/  FFMA.FTZ R16, R12, R17, 1 ;  /* 0x3f8000000c107423 */ /* 0x000fe20000010011 */
[----:B------:R-:W-:Y:S02]  /*0f30*/  FMUL.FTZ R17, R20, R13 ;  /* 0x0000000d14117220 */ /* 0x000fe40000410000 */
[----:B------:R-:W-:Y:S01]  /*0f40*/  FADD.FTZ R10, R10, R15 ;  /* 0x0000000f0a0a7221 */ /* 0x000fe20000010000 */
[----:B------:R-:W-:Y:S01]  /*0f50*/  FMUL.FTZ R16, R21, R16 ;  /* 0x0000001015107220 */ /* 0x000fe20000410000 */
[-C--:B------:R-:W-:Y:S01]  /*0f60*/  FMUL.FTZ R13, R7, R17.reuse ;  /* 0x00000011070d7220 */ /* 0x080fe20000410000 */
[----:B------:R-:W-:Y:S01]  /*0f70*/  FFMA.FTZ R9, R8, R17, RZ ;  /* 0x0000001108097223 */ /* 0x000fe200000100ff */
[----:B------:R-:W-:-:S02]  /*0f80*/  FADD.FTZ R17, RZ, R17 ;  /* 0x00000011ff117221 */ /* 0x000fc40000010000 */
[----:B------:R-:W-:Y:S01]  /*0f90*/  FFMA.FTZ R12, R8, R13, R19 ;  /* 0x0000000d080c7223 */ /* 0x000fe20000010013 */
[----:B------:R-:W-:Y:S01]  /*0fa0*/  FADD.FTZ R36, R13, R36 ;  /* 0x000000240d247221 */ /* 0x000fe20000010000 */
[-C--:B------:R-:W-:Y:S01]  /*0fb0*/  FMUL.FTZ R13, R6, R15.reuse ;  /* 0x0000000f060d7220 */ /* 0x080fe20000410000 */
[-C--:B------:R-:W-:Y:S01]  /*0fc0*/  FMUL.FTZ R19, R7, R16.reuse ;  /* 0x0000001007137220 */ /* 0x080fe20000410000 */
[C---:B------:R-:W-:Y:S01]  /*0fd0*/  FFMA.FTZ R8, R11.reuse, R15, R18 ;  /* 0x0000000f0b087223 */ /* 0x040fe20000010012 */
[----:B------:R-:W-:Y:S01]  /*0fe0*/  FFMA.FTZ R9, R14, R16, R9 ;  /* 0x000000100e097223 */ /* 0x000fe20000010009 */
[----:B------:R-:W-:Y:S01]  /*0ff0*/  FFMA.FTZ R21, R11, R13, R12 ;  /* 0x0000000d0b157223 */ /* 0x000fe2000001000c */
[----:B------:R-:W-:Y:S01]  /*1000*/  FADD.FTZ R36, R36, R13 ;  /* 0x0000000d24247221 */ /* 0x000fe20000010000 */
[----:B------:R-:W-:Y:S02]  /*1010*/  FADD.FTZ R11, R17, R16 ;  /* 0x00000010110b7221 */ /* 0x000fe40000010000 */
[----:B------:R-:W-:Y:S01]  /*1020*/  FFMA.FTZ R13, R14, R19, R21 ;  /* 0x000000130e0d7223 */ /* 0x000fe20000010015 */
[----:B------:R-:W-:-:S07]  /*1030*/  FADD.FTZ R12, R19, R36 ;  /* 0x00000024130c7221 */ /* 0x000fce0000010000 */
.L_x_3:
[----:B------:R-:W0:Y:S01]  /*1040*/  SHFL.DOWN PT, R14, R13, 0x1, 0x1f ;  /* 0x08201f000d0e7f89 */ /* 0x000e2200000e0000 */
[C---:B------:R-:W-:Y:S01]  /*1050*/  ISETP.GT.AND P1, PT, R2.reuse, 0x1e, PT ;  /* 0x0000001e0200780c */ /* 0x040fe20003f24270 */
[----:B------:R-:W-:Y:S01]  /*1060*/  BSSY.RECONVERGENT B0, `(.L_x_4) ;  /* 0x0000020000007945 */ /* 0x000fe20003800200 */
[----:B------:R-:W-:Y:S01]  /*1070*/  ISETP.GT.AND P4, PT, R2, 0xf, PT ;  /* 0x0000000f0200780c */ /* 0x000fe20003f84270 */
[----:B------:R-:W1:Y:S01]  /*1080*/  SHFL.DOWN PT, R15, R12, 0x1, 0x1f ;  /* 0x08201f000c0f7f89 */ /* 0x000e6200000e0000 */
[C---:B------:R-:W-:Y:S02]  /*1090*/  ISETP.NE.AND P3, PT, R0.reuse, RZ, PT ;  /* 0x000000ff0000720c */ /* 0x040fe40003f65270 */
[----:B------:R-:W-:Y:S01]  /*10a0*/  ISETP.GT.U32.AND P5, PT, R0, 0x3, PT ;  /* 0x000000030000780c */ /* 0x000fe20003fa4070 */
[----:B------:R-:W-:Y:S06]  /*10b0*/  STS.128 [R29], R8 ;  /* 0x000000081d007388 */ /* 0x000fec0000000c00 */
[----:B0-----:R-:W-:Y:S01]  /*10c0*/  @!P1 FADD.FTZ R13, R14, R13 ;  /* 0x0000000d0e0d9221 */ /* 0x001fe20000010000 */
[----:B-1----:R-:W-:-:S04]  /*10d0*/  @!P1 FADD.FTZ R12, R15, R12 ;  /* 0x0000000c0f0c9221 */ /* 0x002fc80000010000 */
[----:B------:R-:W0:Y:S01]  /*10e0*/  SHFL.DOWN PT, R14, R13, 0x2, 0x1f ;  /* 0x08401f000d0e7f89 */ /* 0x000e2200000e0000 */
[----:B------:R-:W-:-:S03]  /*10f0*/  ISETP.GT.AND P1, PT, R2, 0x1d, PT ;  /* 0x0000001d0200780c */ /* 0x000fc60003f24270 */
[----:B------:R-:W1:Y:S10]  /*1100*/  SHFL.DOWN PT, R15, R12, 0x2, 0x1f ;  /* 0x08401f000c0f7f89 */ /* 0x000e7400000e0000 */
        /* <DEDUP_REMOVED lines=9> */
[----:B------:R-:W1:Y:S01]  /*11a0*/  SHFL.DOWN PT, R15, R12, 0x8, 0x1f ;  /* 0x09001f000c0f7f89 */ /* 0x000e6200000e0000 */
[----:B0-----:R-:W-:Y:S01]  /*11b0*/  FADD.FTZ R14, R13, R14 ;  /* 0x0000000e0d0e7221 */ /* 0x001fe20000010000 */
[----:B-1----:R-:W-:-:S04]  /*11c0*/  FADD.FTZ R15, R12, R15 ;  /* 0x0000000f0c0f7221 */ /* 0x002fc80000010000 */
[----:B------:R-:W-:Y:S02]  /*11d0*/  FSEL R20, R13, R14, P1 ;  /* 0x0000000e0d147208 */ /* 0x000fe40000800000 */
[----:B------:R-:W-:-:S03]  /*11e0*/  FSEL R21, R12, R15, P1 ;  /* 0x0000000f0c157208 */ /* 0x000fc60000800000 */
[----:B------:R0:W1:Y:S04]  /*11f0*/  SHFL.DOWN PT, R13, R20, 0x10, 0x1f ;  /* 0x0a001f00140d7f89 */ /* 0x00006800000e0000 */
[----:B------:R0:W2:Y:S01]  /*1200*/  SHFL.DOWN PT, R12, R21, 0x10, 0x1f ;  /* 0x0a001f00150c7f89 */ /* 0x0000a200000e0000 */
[----:B------:R-:W-:Y:S05]  /*1210*/  @P4 BRA `(.L_x_5) ;  /* 0x0000000000104947 */ /* 0x000fea0003800000 */
[----:B------:R-:W-:Y:S01]  /*1220*/  ISETP.NE.AND P1, PT, R2, RZ, PT ;  /* 0x000000ff0200720c */ /* 0x000fe20003f25270 */
[----:B01----:R-:W-:Y:S01]  /*1230*/  FADD.FTZ R20, R14, R13 ;  /* 0x0000000d0e147221 */ /* 0x003fe20000010000 */
[----:B--2---:R-:W-:-:S11]  /*1240*/  FADD.FTZ R21, R15, R12 ;  /* 0x0000000c0f157221 */ /* 0x004fd60000010000 */
[----:B------:R3:W-:Y:S02]  /*1250*/  @!P1 STS.64 [R28+UR8+0x8], R20 ;  /* 0x000008141c009988 */ /* 0x0007e40008000a08 */
.L_x_5:
[----:B------:R-:W-:Y:S05]  /*1260*/  BSYNC.RECONVERGENT B0 ;  /* 0x0000000000007941 */ /* 0x000fea0003800200 */
.L_x_4:
[----:B------:R-:W-:Y:S01]  /*1270*/  BAR.SYNC.DEFER_BLOCKING 0x0 ;  /* 0x0000000000007b1d */ /* 0x000fe20000010000 */
[----:B------:R-:W-:-:S05]  /*1280*/  LEA R31, R31, R0, 0x2 ;  /* 0x000000001f1f7211 */ /* 0x000fca00078e10ff */
[----:B------:R-:W-:Y:S04]  /*1290*/  BSSY.RECONVERGENT B0, `(.L_x_6) ;  /* 0x000000d000007945 */ /* 0x000fe80003800200 */
[----:B------:R-:W-:Y:S05]  /*12a0*/  @P3 BRA `(.L_x_7) ;  /* 0x00000000002c3947 */ /* 0x000fea0003800000 */
[----:B------:R-:W4:Y:S01]  /*12b0*/  S2UR UR11, SR_CgaCtaId ;  /* 0x00000000000b79c3 */ /* 0x000f220000008800 */
[----:B------:R-:W-:Y:S02]  /*12c0*/  UMOV UR10, 0x400 ;  /* 0x00000400000a7882 */ /* 0x000fe40000000000 */
[----:B----4-:R-:W-:-:S09]  /*12d0*/  ULEA UR10, UR11, UR10, 0x18 ;  /* 0x0000000a0b0a7291 */ /* 0x010fd2000f8ec0ff */
[----:B-12---:R-:W1:Y:S04]  /*12e0*/  LDS.128 R12, [UR10+0x10] ;  /* 0x0000100aff0c7984 */ /* 0x006e680008000c00 */
[----:B------:R-:W0:Y:S01]  /*12f0*/  LDS.64 R16, [UR10+0x20] ;  /* 0x0000200aff107984 */ /* 0x000e220008000a00 */
[----:B-1----:R-:W-:Y:S01]  /*1300*/  FADD.FTZ R19, R20, R12 ;  /* 0x0000000c14137221 */ /* 0x002fe20000010000 */
[----:B------:R-:W-:-:S03]  /*1310*/  FADD.FTZ R12, R21, R13 ;  /* 0x0000000d150c7221 */ /* 0x000fc60000010000 */
[----:B------:R-:W-:Y:S01]  /*1320*/  FADD.FTZ R19, R19, R14 ;  /* 0x0000000e13137221 */ /* 0x000fe20000010000 */
[----:B------:R-:W-:-:S03]  /*1330*/  FADD.FTZ R12, R12, R15 ;  /* 0x0000000f0c0c7221 */ /* 0x000fc60000010000 */
[----:B0--3--:R-:W-:Y:S01]  /*1340*/  FADD.FTZ R20, R19, R16 ;  /* 0x0000001013147221 */ /* 0x009fe20000010000 */
[----:B------:R-:W-:-:S07]  /*1350*/  FADD.FTZ R21, R12, R17 ;  /* 0x000000110c157221 */ /* 0x000fce0000010000 */
.L_x_7:
[----:B------:R-:W-:Y:S05]  /*1360*/  BSYNC.RECONVERGENT B0 ;  /* 0x0000000000007941 */ /* 0x000fea0003800200 */
.L_x_6:
[----:B------:R-:W-:Y:S06]  /*1370*/  BAR.SYNC.DEFER_BLOCKING 0x0 ;  /* 0x0000000000007b1d */ /* 0x000fec0000010000 */
[----:B------:R-:W-:Y:S04]  /*1380*/  BSSY.RECONVERGENT B0, `(.L_x_8) ;  /* 0x000009d000007945 */ /* 0x000fe80003800200 */
[----:B------:R-:W-:Y:S05]  /*1390*/  @P5 BRA `(.L_x_9) ;  /* 0x00000008006c5947 */ /* 0x000fea0003800000 */
[----:B-12---:R-:W1:Y:S04]  /*13a0*/  LDS.128 R12, [R29+0x40] ;  /* 0x000040001d0c7984 */ /* 0x006e680000000c00 */
[----:B------:R-:W2:Y:S01]  /*13b0*/  LDS.128 R16, [R29+0x80] ;  /* 0x000080001d107984 */ /* 0x000ea20000000c00 */
[----:B-1----:R-:W-:Y:S01]  /*13c0*/  FADD.FTZ R37, R8, R12 ;  /* 0x0000000c08257221 */ /* 0x002fe20000010000 */
[----:B------:R-:W-:Y:S01]  /*13d0*/  FADD.FTZ R12, R9, R13 ;  /* 0x0000000d090c7221 */ /* 0x000fe20000010000 */
[----:B------:R-:W-:Y:S01]  /*13e0*/  FADD.FTZ R13, R10, R14 ;  /* 0x0000000e0a0d7221 */ /* 0x000fe20000010000 */
[----:B------:R-:W-:Y:S01]  /*13f0*/  FADD.FTZ R14, R11, R15 ;  /* 0x0000000f0b0e7221 */ /* 0x000fe20000010000 */
[----:B--2---:R-:W-:Y:S01]  /*1400*/  FADD.FTZ R15, R37, R16 ;  /* 0x00000010250f7221 */ /* 0x004fe20000010000 */
[----:B------:R-:W1:Y:S01]  /*1410*/  LDS.128 R8, [R29+0xc0] ;  /* 0x0000c0001d087984 */ /* 0x000e620000000c00 */
[----:B------:R-:W-:Y:S01]  /*1420*/  FADD.FTZ R12, R12, R17 ;  /* 0x000000110c0c7221 */ /* 0x000fe20000010000 */
[----:B------:R-:W-:Y:S01]  /*1430*/  FADD.FTZ R37, R13, R18 ;  /* 0x000000120d257221 */ /* 0x000fe20000010000 */
[----:B------:R-:W-:Y:S01]  /*1440*/  FADD.FTZ R18, R14, R19 ;  /* 0x000000130e127221 */ /* 0x000fe20000010000 */
[----:B-1----:R-:W-:Y:S01]  /*1450*/  FADD.FTZ R17, R15, R8 ;  /* 0x000000080f117221 */ /* 0x002fe20000010000 */
[----:B------:R-:W-:Y:S01]  /*1460*/  FADD.FTZ R16, R12, R9 ;  /* 0x000000090c107221 */ /* 0x000fe20000010000 */
[----:B------:R-:W-:Y:S01]  /*1470*/  FADD.FTZ R37, R37, R10 ;  /* 0x0000000a25257221 */ /* 0x000fe20000010000 */
[----:B------:R-:W1:Y:S01]  /*1480*/  LDS.128 R12, [R29+0x100] ;  /* 0x000100001d0c7984 */ /* 0x000e620000000c00 */
[----:B------:R-:W-:-:S03]  /*1490*/  FADD.FTZ R18, R18, R11 ;  /* 0x0000000b12127221 */ /* 0x000fc60000010000 */
        /* <DEDUP_REMOVED lines=9> */
[----:B------:R-:W-:Y:S02]  /*1530*/  FADD.FTZ R18, R18, R11 ;  /* 0x0000000b12127221 */ /* 0x000fe40000010000 */
[----:B------:R-:W2:Y:S01]  /*1540*/  LDS.128 R8, [R29+0x1c0] ;  /* 0x0001c0001d087984 */ /* 0x000ea20000000c00 */
[----:B-1----:R-:W-:Y:S01]  /*1550*/  FADD.FTZ R17, R17, R12 ;  /* 0x0000000c11117221 */ /* 0x002fe20000010000 */
[----:B------:R-:W-:Y:S01]  /*1560*/  FADD.FTZ R16, R16, R13 ;  /* 0x0000000d10107221 */ /* 0x000fe20000010000 */
[----:B------:R-:W-:Y:S01]  /*1570*/  FADD.FTZ R37, R37, R14 ;  /* 0x0000000e25257221 */ /* 0x000fe20000010000 */
[----:B------:R-:W-:-:S02]  /*1580*/  FADD.FTZ R18, R18, R15 ;  /* 0x0000000f12127221 */ /* 0x000fc40000010000 */
[----:B------:R-:W1:Y:S01]  /*1590*/  LDS.128 R12, [R29+0x200] ;  /* 0x000200001d0c7984 */ /* 0x000e620000000c00 */
[----:B--2---:R-:W-:Y:S01]  /*15a0*/  FADD.FTZ R17, R17, R8 ;  /* 0x0000000811117221 */ /* 0x004fe20000010000 */
        /* <DEDUP_REMOVED lines=117> */
[----:B------:R-:W-:Y:S01]  /*1d00*/  FADD.FTZ R18, R18, R15 ;  /* 0x0000000f12127221 */ /* 0x000fe20000010000 */
[----:B--2---:R-:W-:Y:S01]  /*1d10*/  FADD.FTZ R8, R17, R8 ;  /* 0x0000000811087221 */ /* 0x004fe20000010000 */
[----:B------:R-:W-:Y:S01]  /*1d20*/  FADD.FTZ R9, R16, R9 ;  /* 0x0000000910097221 */ /* 0x000fe20000010000 */
[----:B------:R-:W-:Y:S01]  /*1d30*/  FADD.FTZ R10, R37, R10 ;  /* 0x0000000a250a7221 */ /* 0x000fe20000010000 */
[----:B------:R-:W-:-:S07]  /*1d40*/  FADD.FTZ R11, R18, R11 ;  /* 0x0000000b120b7221 */ /* 0x000fce0000010000 */
.L_x_9:
[----:B------:R-:W-:Y:S05]  /*1d50*/  BSYNC.RECONVERGENT B0 ;  /* 0x0000000000007941 */ /* 0x000fea0003800200 */
.L_x_8:
[----:B------:R-:W-:Y:S04]  /*1d60*/  BSSY.RECONVERGENT B0, `(.L_x_10) ;  /* 0x000001c000007945 */ /* 0x000fe80003800200 */
[----:B------:R-:W-:Y:S05]  /*1d70*/  @P5 BRA `(.L_x_11) ;  /* 0x0000000000685947 */ /* 0x000fea0003800000 */
[----:B-12---:R-:W1:Y:S08]  /*1d80*/  LDC.64 R12, c[0x0][0x3f8] ;  /* 0x0000fe00ff0c7b82 */ /* 0x006e700000000a00 */
[----:B------:R-:W2:Y:S01]  /*1d90*/  LDC.64 R14, c[0x0][0x3d8] ;  /* 0x0000f600ff0e7b82 */ /* 0x000ea20000000a00 */
[----:B-1----:R-:W-:Y:S02]  /*1da0*/  IMAD R19, R13, 0x3, RZ ;  /* 0x000000030d137824 */ /* 0x002fe400078e02ff */
[----:B------:R-:W-:-:S05]  /*1db0*/  IMAD.WIDE.U32 R16, R12, 0x3, RZ ;  /* 0x000000030c107825 */ /* 0x000fca00078e00ff */
[----:B------:R-:W-:Y:S01]  /*1dc0*/  IADD3 R17, PT, PT, R17, R19, RZ ;  /* 0x0000001311117210 */ /* 0x000fe20007ffe0ff */
[----:B--2---:R-:W-:-:S03]  /*1dd0*/  IMAD.WIDE R18, R31, 0x4, R14 ;  /* 0x000000041f127825 */ /* 0x004fc600078e020e */
[----:B------:R-:W-:Y:S02]  /*1de0*/  LEA.HI R16, P1, R17, R16, RZ, 0x1 ;  /* 0x0000001011107211 */ /* 0x000fe400078308ff */
[----:B------:R4:W-:Y:S02]  /*1df0*/  REDG.E.ADD.F32.FTZ.RN.STRONG.GPU desc[UR16][R18.64], R8 ;  /* 0x00000008120079a6 */ /* 0x0009e4000c12f310 */
[----:B------:R-:W-:Y:S02]  /*1e00*/  IADD3.X R31, PT, PT, RZ, R17, RZ, P1, !PT ;  /* 0x00000011ff1f7210 */ /* 0x000fe40000ffe4ff */
[----:B------:R-:W-:Y:S02]  /*1e10*/  LEA.HI R17, P1, R13, R12, RZ, 0x1 ;  /* 0x0000000c0d117211 */ /* 0x000fe400078308ff */
[----:B------:R-:W-:Y:S02]  /*1e20*/  SHF.L.U32 R37, R16, 0x1, RZ ;  /* 0x0000000110257819 */ /* 0x000fe400000006ff */
[----:B------:R-:W-:-:S02]  /*1e30*/  IADD3.X R14, PT, PT, RZ, R13, RZ, P1, !PT ;  /* 0x0000000dff0e7210 */ /* 0x000fc40000ffe4ff */
[C---:B------:R-:W-:Y:S02]  /*1e40*/  SHF.L.U32 R15, R17.reuse, 0x1, RZ ;  /* 0x00000001110f7819 */ /* 0x040fe400000006ff */
[----:B------:R-:W-:Y:S02]  /*1e50*/  SHF.L.U64.HI R17, R17, 0x1, R14 ;  /* 0x0000000111117819 */ /* 0x000fe4000001020e */
[----:B------:R-:W-:Y:S02]  /*1e60*/  LOP3.LUT R15, R15, 0xfffffffc, RZ, 0xc0, !PT ;  /* 0xfffffffc0f0f7812 */ /* 0x000fe400078ec0ff */
[----:B------:R-:W-:Y:S02]  /*1e70*/  LEA R14, P4, R12, R18, 0x2 ;  /* 0x000000120c0e7211 */ /* 0x000fe400078810ff */
[----:B------:R-:W-:Y:S02]  /*1e80*/  LOP3.LUT R37, R37, 0xfffffffc, RZ, 0xc0, !PT ;  /* 0xfffffffc25257812 */ /* 0x000fe400078ec0ff */
[----:B------:R-:W-:-:S02]  /*1e90*/  SHF.L.U64.HI R31, R16, 0x1, R31 ;  /* 0x00000001101f7819 */ /* 0x000fc4000001021f */
[----:B------:R-:W-:Y:S02]  /*1ea0*/  IADD3 R16, P1, PT, R18, R15, RZ ;  /* 0x0000000f12107210 */ /* 0x000fe40007f3e0ff */
[----:B------:R-:W-:Y:S02]  /*1eb0*/  LEA.HI.X R15, R12, R19, R13, 0x2, P4 ;  /* 0x000000130c0f7211 */ /* 0x000fe400020f140d */
[----:B------:R-:W-:Y:S02]  /*1ec0*/  IADD3 R12, P4, PT, R18, R37, RZ ;  /* 0x00000025120c7210 */ /* 0x000fe40007f9e0ff */
[C---:B------:R-:W-:Y:S02]  /*1ed0*/  IADD3.X R17, PT, PT, R19.reuse, R17, RZ, P1, !PT ;  /* 0x0000001113117210 */ /* 0x040fe40000ffe4ff */
[----:B------:R-:W-:-:S03]  /*1ee0*/  IADD3.X R13, PT, PT, R19, R31, RZ, P4, !PT ;  /* 0x0000001f130d7210 */ /* 0x000fc600027fe4ff */
[----:B------:R4:W-:Y:S04]  /*1ef0*/  REDG.E.ADD.F32.FTZ.RN.STRONG.GPU desc[UR16][R16.64], R9 ;  /* 0x00000009100079a6 */ /* 0x0009e8000c12f310 */
[----:B------:R4:W-:Y:S04]  /*1f00*/  REDG.E.ADD.F32.FTZ.RN.STRONG.GPU desc[UR16][R14.64], R10 ;  /* 0x0000000a0e0079a6 */ /* 0x0009e8000c12f310 */
[----:B------:R4:W-:Y:S02]  /*1f10*/  REDG.E.ADD.F32.FTZ.RN.STRONG.GPU desc[UR16][R12.64], R11 ;  /* 0x0000000b0c0079a6 */ /* 0x0009e4000c12f310 */
.L_x_11:
[----:B------:R-:W-:Y:S05]  /*1f20*/  BSYNC.RECONVERGENT B0 ;  /* 0x0000000000007941 */ /* 0x000fea0003800200 */
.L_x_10:
[----:B------:R-:W-:-:S09]  /*1f30*/  UISETP.GE.U32.AND UP1, UPT, UR19, 0x2, UPT ;  /* 0x000000021300788c */ /* 0x000fd2000bf26070 */
[----:B------:R-:W-:Y:S05]  /*1f40*/  BRA.U !UP1, `(.L_x_12) ;  /* 0x0000000d092c7547 */ /* 0x000fea000b800000 */
[----:B------:R-:W5:Y:S01]  /*1f50*/  LDCU.64 UR10, c[0x0][0x3d0] ;  /* 0x00007a00ff0a77ac */ /* 0x000f620008000a00 */
[----:B----4-:R-:W-:Y:S01]  /*1f60*/  MOV R8, UR19 ;  /* 0x0000001300087c02 */ /* 0x010fe20008000f00 */
[----:B------:R-:W-:-:S03]  /*1f70*/  ULOP3.LUT UR12, UR4, 0x1, URZ, 0xc0, !UPT ;  /* 0x00000001040c7892 */ /* 0x000fc6000f8ec0ff */
[----:B------:R-:W-:Y:S01]  /*1f80*/  ISETP.GE.U32.AND P4, PT, R8, 0x8, PT ;  /* 0x000000080800780c */ /* 0x000fe20003f86070 */
[----:B------:R-:W-:Y:S02]  /*1f90*/  USHF.L.U32 UR14, UR19, 0x1, URZ ;  /* 0x00000001130e7899 */ /* 0x000fe400080006ff */
[----:B------:R-:W-:-:S04]  /*1fa0*/  UIMAD UR13, UR12, UR18, URZ ;  /* 0x000000120c0d72a4 */ /* 0x000fc8000f8e02ff */
[----:B------:R-:W-:-:S04]  /*1fb0*/  UIMAD UR12, UR14, UR13, URZ ;  /* 0x0000000d0e0c72a4 */ /* 0x000fc8000f8e02ff */
[----:B-----5:R-:W-:Y:S01]  /*1fc0*/  UIMAD.WIDE UR10, UR12, 0x4, UR10 ;  /* 0x000000040c0a78a5 */ /* 0x020fe2000f8e020a */
[----:B------:R-:W-:Y:S11]  /*1fd0*/  @P3 BRA `(.L_x_13) ;  /* 0x00000000005c3947 */ /* 0x000ff60003800000 */
[----:B------:R-:W4:Y:S01]  /*1fe0*/  LDC.64 R10, c[0x0][0x3c8] ;  /* 0x0000f200ff0a7b82 */ /* 0x000f220000000a00 */
[----:B--2---:R-:W-:Y:S01]  /*1ff0*/  MOV R12, UR4 ;  /* 0x00000004000c7c02 */ /* 0x004fe20008000f00 */
[----:B------:R-:W-:Y:S02]  /*2000*/  UIADD3 UR12, UPT, UPT, UR13, UR5, URZ ;  /* 0x000000050d0c7290 */ /* 0x000fe4000fffe0ff */
[----:B------:R-:W-:Y:S01]  /*2010*/  UIMAD.WIDE.U32 UR26, UR22, 0x8, UR10 ;  /* 0x00000008161a78a5 */ /* 0x000fe2000f8e000a */
[----:B------:R-:W-:-:S03]  /*2020*/  LOP3.LUT P1, R12, R12, 0x2, RZ, 0xc0, !PT ;  /* 0x000000020c0c7812 */ /* 0x000fc6000782c0ff */
[----:B-1----:R-:W-:Y:S02]  /*2030*/  MOV R13, UR12 ;  /* 0x0000000c000d7c02 */ /* 0x002fe40008000f00 */
[----:B------:R-:W-:Y:S02]  /*2040*/  SEL R15, RZ, UR19, P1 ;  /* 0x00000013ff0f7c07 */ /* 0x000fe40008800000 */
[----:B------:R-:W-:Y:S02]  /*2050*/  MOV R8, UR26 ;  /* 0x0000001a00087c02 */ /* 0x000fe40008000f00 */
[----:B------:R-:W-:Y:S02]  /*2060*/  ISETP.NE.AND P1, PT, R15, -0x1, PT ;  /* 0xffffffff0f00780c */ /* 0x000fe40003f25270 */
[----:B------:R-:W-:-:S05]  /*2070*/  MOV R9, UR27 ;  /* 0x0000001b00097c02 */ /* 0x000fca0008000f00 */
[----:B------:R1:W-:Y:S01]  /*2080*/  STG.E.64 desc[UR16][R8.64], R20 ;  /* 0x0000001408007986 */ /* 0x0003e2000c101b10 */
[----:B----4-:R-:W-:Y:S01]  /*2090*/  IMAD.WIDE.U32 R10, R13, 0x4, R10 ;  /* 0x000000040d0a7825 */ /* 0x010fe200078e000a */
[----:B------:R-:W-:Y:S01]  /*20a0*/  IADD3 R13, PT, PT, -R12, 0x1, RZ ;  /* 0x000000010c0d7810 */ /* 0x000fe20007ffe1ff */
[----:B------:R-:W-:Y:S06]  /*20b0*/  MEMBAR.ALL.GPU ;  /* 0x0000000000007992 */ /* 0x000fec000000a000 */
[----:B------:R-:W-:-:S00]  /*20c0*/  ERRBAR ;  /* 0x00000000000079ab */ /* 0x000fc00000000000 */
[----:B------:R-:W-:Y:S06]  /*20d0*/  CGAERRBAR ;  /* 0x00000000000075ab */ /* 0x000fec0000000000 */
[----:B------:R1:W-:Y:S01]  /*20e0*/  REDG.E.ADD.S32.STRONG.GPU desc[UR16][R10.64], R13 ;  /* 0x0000000d0a00798e */ /* 0x0003e2000c12e310 */
[----:B------:R-:W-:Y:S05]  /*20f0*/  @!P1 BRA `(.L_x_13) ;  /* 0x0000000000149947 */ /* 0x000fea0003800000 */
.L_x_14:
[----:B-1----:R-:W2:Y:S04]  /*2100*/  LDG.E.STRONG.GPU R8, desc[UR16][R10.64] ;  /* 0x000000100a087981 */ /* 0x002ea8000c1ef900 */
[----:B--2---:R-:W-:Y:S01]  /*2110*/  CCTL.IVALL ;  /* 0x00000000ff00798f */ /* 0x004fe20002000000 */
[----:B------:R-:W-:Y:S05]  /*2120*/  YIELD ;  /* 0x0000000000007946 */ /* 0x000fea0003800000 */
[----:B------:R-:W-:-:S13]  /*2130*/  ISETP.NE.AND P1, PT, R8, R15, PT ;  /* 0x0000000f0800720c */ /* 0x000fda0003f25270 */
[----:B------:R-:W-:Y:S05]  /*2140*/  @P1 BRA `(.L_x_14) ;  /* 0xfffffffc00ec1947 */ /* 0x000fea000383ffff */
.L_x_13:
[----:B------:R-:W-:Y:S05]  /*2150*/  WARPSYNC.ALL ;  /* 0x0000000000007948 */ /* 0x000fea0003800000 */
[----:B------:R-:W-:Y:S01]  /*2160*/  BAR.SYNC.DEFER_BLOCKING 0x0 ;  /* 0x0000000000007b1d */ /* 0x000fe20000010000 */
[----:B------:R-:W-:-:S05]  /*2170*/  HFMA2 R16, -RZ, RZ, 0, 0 ;  /* 0x00000000ff107431 */ /* 0x000fca00000001ff */
[----:B------:R-:W-:Y:S05]  /*2180*/  @!P4 BRA `(.L_x_15) ;  /* 0x000000040078c947 */ /* 0x000fea0003800000 */
[----:B------:R-:W-:Y:S01]  /*2190*/  MOV R16, RZ ;  /* 0x000000ff00107202 */ /* 0x000fe20000000f00 */
[----:B------:R-:W-:Y:S02]  /*21a0*/  UIMAD UR30, UR18, 0x6, UR5 ;  /* 0x00000006121e78a4 */ /* 0x000fe4000f8e0205 */
[----:B------:R-:W-:Y:S02]  /*21b0*/  UIADD3 UR14, UPT, UPT, UR5, UR18, URZ ;  /* 0x00000012050e7290 */ /* 0x000fe4000fffe0ff */
[----:B------:R-:W-:Y:S02]  /*21c0*/  UIMAD UR31, UR18, 0x7, UR5 ;  /* 0x00000007121f78a4 */ /* 0x000fe4000f8e0205 */
[----:B------:R-:W-:Y:S02]  /*21d0*/  UIMAD UR29, UR18, 0x5, UR5 ;  /* 0x00000005121d78a4 */ /* 0x000fe4000f8e0205 */
[----:B------:R-:W-:Y:S02]  /*21e0*/  ULEA UR28, UR18, UR5, 0x2 ;  /* 0x00000005121c7291 */ /* 0x000fe4000f8e10ff */
[----:B------:R-:W-:-:S02]  /*21f0*/  UIMAD UR27, UR18, 0x3, UR5 ;  /* 0x00000003121b78a4 */ /* 0x000fc4000f8e0205 */
[----:B------:R-:W-:Y:S02]  /*2200*/  ULEA UR26, UR18, UR5, 0x1 ;  /* 0x00000005121a7291 */ /* 0x000fe4000f8e08ff */
[----:B------:R-:W-:Y:S01]  /*2210*/  UMOV UR12, UR5 ;  /* 0x00000005000c7c82 */ /* 0x000fe20008000000 */
[----:B------:R-:W-:-:S09]  /*2220*/  UMOV UR13, UR7 ;  /* 0x00000007000d7c82 */ /* 0x000fd20008000000 */
.L_x_16:
[----:B-1----:R-:W-:Y:S02]  /*2230*/  IADD3 R8, PT, PT, R16, 0x1, RZ ;  /* 0x0000000110087810 */ /* 0x002fe40007ffe0ff */
[----:B------:R-:W-:Y:S02]  /*2240*/  ISETP.EQ.OR P1, PT, RZ, UR13, P3 ;  /* 0x0000000dff007c0c */ /* 0x000fe40009f22670 */
[----:B------:R-:W-:Y:S02]  /*2250*/  ISETP.EQ.OR P4, PT, R8, UR15, P3 ;  /* 0x0000000f08007c0c */ /* 0x000fe40009f82670 */
[----:B------:R-:W-:-:S04]  /*2260*/  IADD3 R8, PT, PT, R16, 0x2, RZ ;  /* 0x0000000210087810 */ /* 0x000fc80007ffe0ff */
[----:B------:R-:W-:Y:S02]  /*2270*/  ISETP.EQ.OR P6, PT, R8, UR15, P3 ;  /* 0x0000000f08007c0c */ /* 0x000fe40009fc2670 */
[----:B------:R-:W-:-:S03]  /*2280*/  IADD3 R8, PT, PT, R16, 0x3, RZ ;  /* 0x0000000310087810 */ /* 0x000fc60007ffe0ff */
[----:B------:R-:W-:Y:S01]  /*2290*/  VOTEU.ALL UP2, P1 ;  /* 0x0000000000ff7886 */ /* 0x000fe20000840000 */
[----:B------:R-:W-:Y:S01]  /*22a0*/  ISETP.EQ.OR P5, PT, R8, UR15, P3 ;  /* 0x0000000f08007c0c */ /* 0x000fe20009fa2670 */
[----:B------:R-:W-:-:S03]  /*22b0*/  VOTEU.ALL UP1, P4 ;  /* 0x0000000000ff7886 */ /* 0x000fc60002020000 */
[----:B------:R-:W-:Y:S02]  /*22c0*/  @!UP2 UIMAD.WIDE.U32 UR32, UR12, 0x8, UR10 ;  /* 0x000000080c20a8a5 */ /* 0x000fe4000f8e000a */
[----:B------:R-:W-:Y:S01]  /*22d0*/  @!UP1 UIMAD.WIDE.U32 UR34, UR14, 0x8, UR10 ;  /* 0x000000080e2298a5 */ /* 0x000fe2000f8e000a */
[----:B------:R-:W-:-:S03]  /*22e0*/  VOTEU.ALL UP2, P6 ;  /* 0x0000000000ff7886 */ /* 0x000fc60003040000 */
[----:B------:R-:W-:Y:S02]  /*22f0*/  MOV R8, UR32 ;  /* 0x0000002000087c02 */ /* 0x000fe40008000f00 */
[----:B------:R-:W-:Y:S01]  /*2300*/  MOV R9, UR33 ;  /* 0x0000002100097c02 */ /* 0x000fe20008000f00 */
[----:B------:R-:W-:Y:S01]  /*2310*/  @!UP2 UIMAD.WIDE.U32 UR32, UR26, 0x8, UR10 ;  /* 0x000000081a20a8a5 */ /* 0x000fe2000f8e000a */
[----:B------:R-:W-:Y:S01]  /*2320*/  MOV R10, UR34 ;  /* 0x00000022000a7c02 */ /* 0x000fe20008000f00 */
[----:B------:R-:W-:Y:S01]  /*2330*/  VOTEU.ALL UP1, P5 ;  /* 0x0000000000ff7886 */ /* 0x000fe20002820000 */
[----:B------:R-:W-:Y:S02]  /*2340*/  MOV R11, UR35 ;  /* 0x00000023000b7c02 */ /* 0x000fe40008000f00 */
[----:B------:R-:W0:Y:S01]  /*2350*/  @!P1 LDG.E.64 R8, desc[UR16][R8.64] ;  /* 0x0000001008089981 */ /* 0x000e22000c1e1b00 */
[----:B--2---:R-:W-:Y:S02]  /*2360*/  MOV R12, UR32 ;  /* 0x00000020000c7c02 */ /* 0x004fe40008000f00 */
[----:B------:R-:W-:Y:S01]  /*2370*/  MOV R13, UR33 ;  /* 0x00000021000d7c02 */ /* 0x000fe20008000f00 */
[----:B------:R-:W2:Y:S01]  /*2380*/  @!P4 LDG.E.64 R10, desc[UR16][R10.64] ;  /* 0x000000100a0ac981 */ /* 0x000ea2000c1e1b00 */
[----:B------:R-:W-:-:S04]  /*2390*/  @!UP1 UIMAD.WIDE.U32 UR32, UR27, 0x8, UR10 ;  /* 0x000000081b2098a5 */ /* 0x000fc8000f8e000a */
[----:B------:R-:W4:Y:S02]  /*23a0*/  @!P6 LDG.E.64 R12, desc[UR16][R12.64] ;  /* 0x000000100c0ce981 */ /* 0x000f24000c1e1b00 */
[----:B------:R-:W-:Y:S01]  /*23b0*/  IMAD.U32 R14, RZ, RZ, UR32 ;  /* 0x00000020ff0e7e24 */ /* 0x000fe2000f8e00ff */
[----:B------:R-:W-:-:S06]  /*23c0*/  MOV R15, UR33 ;  /* 0x00000021000f7c02 */ /* 0x000fcc0008000f00 */
[----:B------:R-:W5:Y:S01]  /*23d0*/  @!P5 LDG.E.64 R14, desc[UR16][R14.64] ;  /* 0x000000100e0ed981 */ /* 0x000f62000c1e1b00 */
[----:B------:R-:W-:Y:S01]  /*23e0*/  IADD3 R17, PT, PT, R16, 0x4, RZ ;  /* 0x0000000410117810 */ /* 0x000fe20007ffe0ff */
[----:B0--3--:R-:W-:Y:S01]  /*23f0*/  @!P1 FADD.FTZ R20, R20, R8 ;  /* 0x0000000814149221 */ /* 0x009fe20000010000 */
[----:B------:R-:W-:Y:S01]  /*2400*/  @!P1 FADD.FTZ R21, R21, R9 ;  /* 0x0000000915159221 */ /* 0x000fe20000010000 */
[----:B------:R-:W-:Y:S02]  /*2410*/  IADD3 R8, PT, PT, R16, 0x5, RZ ;  /* 0x0000000510087810 */ /* 0x000fe40007ffe0ff */
[----:B------:R-:W-:Y:S01]  /*2420*/  ISETP.EQ.OR P1, PT, R17, UR15, P3 ;  /* 0x0000000f11007c0c */ /* 0x000fe20009f22670 */
[----:B--2---:R-:W-:Y:S01]  /*2430*/  @!P4 FADD.FTZ R20, R20, R10 ;  /* 0x0000000a1414c221 */ /* 0x004fe20000010000 */
[----:B------:R-:W-:Y:S01]  /*2440*/  @!P4 FADD.FTZ R21, R21, R11 ;  /* 0x0000000b1515c221 */ /* 0x000fe20000010000 */
[----:B------:R-:W-:Y:S02]  /*2450*/  ISETP.EQ.OR P4, PT, R8, UR15, P3 ;  /* 0x0000000f08007c0c */ /* 0x000fe40009f82670 */
[----:B------:R-:W-:Y:S01]  /*2460*/  IADD3 R8, PT, PT, R16, 0x6, RZ ;  /* 0x0000000610087810 */ /* 0x000fe20007ffe0ff */
[----:B----4-:R-:W-:Y:S01]  /*2470*/  @!P6 FADD.FTZ R20, R20, R12 ;  /* 0x0000000c1414e221 */ /* 0x010fe20000010000 */
[----:B------:R-:W-:-:S02]  /*2480*/  @!P6 FADD.FTZ R21, R21, R13 ;  /* 0x0000000d1515e221 */ /* 0x000fc40000010000 */
[----:B------:R-:W-:Y:S02]  /*2490*/  ISETP.EQ.OR P6, PT, R8, UR15, P3 ;  /* 0x0000000f08007c0c */ /* 0x000fe40009fc2670 */
[----:B------:R-:W-:Y:S02]  /*24a0*/  IADD3 R8, PT, PT, R16, 0x7, RZ ;  /* 0x0000000710087810 */ /* 0x000fe40007ffe0ff */
[----:B------:R-:W-:Y:S01]  /*24b0*/  VOTEU.ALL UP2, P1 ;  /* 0x0000000000ff7886 */ /* 0x000fe20000840000 */
[----:B-----5:R-:W-:Y:S01]  /*24c0*/  @!P5 FADD.FTZ R20, R20, R14 ;  /* 0x0000000e1414d221 */ /* 0x020fe20000010000 */
[----:B------:R-:W-:Y:S01]  /*24d0*/  @!P5 FADD.FTZ R21, R21, R15 ;  /* 0x0000000f1515d221 */ /* 0x000fe20000010000 */
[----:B------:R-:W-:Y:S01]  /*24e0*/  ISETP.EQ.OR P5, PT, R8, UR15, P3 ;  /* 0x0000000f08007c0c */ /* 0x000fe20009fa2670 */
[----:B------:R-:W-:Y:S01]  /*24f0*/  VOTEU.ALL UP1, P4 ;  /* 0x0000000000ff7886 */ /* 0x000fe20002020000 */
[----:B------:R-:W-:-:S04]  /*2500*/  @!UP2 UIMAD.WIDE.U32 UR32, UR28, 0x8, UR10 ;  /* 0x000000081c20a8a5 */ /* 0x000fc8000f8e000a */
[----:B------:R-:W-:Y:S01]  /*2510*/  VOTEU.ALL UP2, P6 ;  /* 0x0000000000ff7886 */ /* 0x000fe20003040000 */
[----:B------:R-:W-:Y:S01]  /*2520*/  @!UP1 UIMAD.WIDE.U32 UR34, UR29, 0x8, UR10 ;  /* 0x000000081d2298a5 */ /* 0x000fe2000f8e000a */
[----:B------:R-:W-:Y:S02]  /*2530*/  MOV R8, UR32 ;  /* 0x0000002000087c02 */ /* 0x000fe40008000f00 */
[----:B------:R-:W-:Y:S01]  /*2540*/  MOV R9, UR33 ;  /* 0x0000002100097c02 */ /* 0x000fe20008000f00 */
[----:B------:R-:W-:Y:S02]  /*2550*/  @!UP2 UIMAD.WIDE.U32 UR32, UR30, 0x8, UR10 ;  /* 0x000000081e20a8a5 */ /* 0x000fe4000f8e000a */
[----:B------:R-:W-:Y:S01]  /*2560*/  VOTEU.ALL UP1, P5 ;  /* 0x0000000000ff7886 */ /* 0x000fe20002820000 */
[----:B------:R-:W-:Y:S02]  /*2570*/  MOV R10, UR34 ;  /* 0x00000022000a7c02 */ /* 0x000fe40008000f00 */
[----:B------:R-:W2:Y:S01]  /*2580*/  @!P1 LDG.E.64 R8, desc[UR16][R8.64] ;  /* 0x0000001008089981 */ /* 0x000ea2000c1e1b00 */
[----:B------:R-:W-:-:S02]  /*2590*/  MOV R11, UR35 ;  /* 0x00000023000b7c02 */ /* 0x000fc40008000f00 */
[----:B------:R-:W-:Y:S02]  /*25a0*/  MOV R12, UR32 ;  /* 0x00000020000c7c02 */ /* 0x000fe40008000f00 */
[----:B------:R-:W-:Y:S01]  /*25b0*/  MOV R13, UR33 ;  /* 0x00000021000d7c02 */ /* 0x000fe20008000f00 */
[----:B------:R-:W-:Y:S01]  /*25c0*/  @!UP1 UIMAD.WIDE.U32 UR32, UR31, 0x8, UR10 ;  /* 0x000000081f2098a5 */ /* 0x000fe2000f8e000a */
[----:B------:R-:W3:Y:S04]  /*25d0*/  @!P4 LDG.E.64 R10, desc[UR16][R10.64] ;  /* 0x000000100a0ac981 */ /* 0x000ee8000c1e1b00 */
[----:B------:R-:W4:Y:S01]  /*25e0*/  @!P6 LDG.E.64 R12, desc[UR16][R12.64] ;  /* 0x000000100c0ce981 */ /* 0x000f22000c1e1b00 */
[----:B------:R-:W-:Y:S02]  /*25f0*/  MOV R14, UR32 ;  /* 0x00000020000e7c02 */ /* 0x000fe40008000f00 */
[----:B------:R-:W-:-:S06]  /*2600*/  MOV R15, UR33 ;  /* 0x00000021000f7c02 */ /* 0x000fcc0008000f00 */
[----:B------:R-:W5:Y:S01]  /*2610*/  @!P5 LDG.E.64 R14, desc[UR16][R14.64] ;  /* 0x000000100e0ed981 */ /* 0x000f62000c1e1b00 */
[----:B------:R-:W-:Y:S01]  /*2620*/  IADD3 R16, PT, PT, R16, 0x8, RZ ;  /* 0x0000000810107810 */ /* 0x000fe20007ffe0ff */
[----:B------:R-:W-:Y:S02]  /*2630*/  UIADD3 UR13, UPT, UPT, UR13, 0x8, URZ ;  /* 0x000000080d0d7890 */ /* 0x000fe4000fffe0ff */
[----:B------:R-:W-:Y:S02]  /*2640*/  ULEA UR12, UR18, UR12, 0x3 ;  /* 0x0000000c120c7291 */ /* 0x000fe4000f8e18ff */
[----:B------:R-:W-:Y:S02]  /*2650*/  ULEA UR14, UR18, UR14, 0x3 ;  /* 0x0000000e120e7291 */ /* 0x000fe4000f8e18ff */
[----:B------:R-:W-:Y:S02]  /*2660*/  ULEA UR26, UR18, UR26, 0x3 ;  /* 0x0000001a121a7291 */ /* 0x000fe4000f8e18ff */
[----:B------:R-:W-:-:S02]  /*2670*/  ULEA UR27, UR18, UR27, 0x3 ;  /* 0x0000001b121b7291 */ /* 0x000fc4000f8e18ff */
[----:B------:R-:W-:Y:S02]  /*2680*/  ULEA UR28, UR18, UR28, 0x3 ;  /* 0x0000001c121c7291 */ /* 0x000fe4000f8e18ff */
[----:B------:R-:W-:Y:S02]  /*2690*/  ULEA UR29, UR18, UR29, 0x3 ;  /* 0x0000001d121d7291 */ /* 0x000fe4000f8e18ff */
[----:B------:R-:W-:Y:S02]  /*26a0*/  ULEA UR30, UR18, UR30, 0x3 ;  /* 0x0000001e121e7291 */ /* 0x000fe4000f8e18ff */
[----:B------:R-:W-:Y:S01]  /*26b0*/  ULEA UR31, UR18, UR31, 0x3 ;  /* 0x0000001f121f7291 */ /* 0x000fe2000f8e18ff */
[----:B--2---:R-:W-:Y:S01]  /*26c0*/  @!P1 FADD.FTZ R20, R20, R8 ;  /* 0x0000000814149221 */ /* 0x004fe20000010000 */
[----:B------:R-:W-:Y:S01]  /*26d0*/  @!P1 FADD.FTZ R21, R21, R9 ;  /* 0x0000000915159221 */ /* 0x000fe20000010000 */
[----:B------:R-:W-:Y:S02]  /*26e0*/  ISETP.NE.AND P1, PT, R16, UR23, PT ;  /* 0x0000001710007c0c */ /* 0x000fe4000bf25270 */
[----:B---3--:R-:W-:Y:S01]  /*26f0*/  @!P4 FADD.FTZ R20, R20, R10 ;  /* 0x0000000a1414c221 */ /* 0x008fe20000010000 */
[----:B------:R-:W-:-:S03]  /*2700*/  @!P4 FADD.FTZ R21, R21, R11 ;  /* 0x0000000b1515c221 */ /* 0x000fc60000010000 */
[----:B----4-:R-:W-:Y:S01]  /*2710*/  @!P6 FADD.FTZ R20, R20, R12 ;  /* 0x0000000c1414e221 */ /* 0x010fe20000010000 */
[----:B------:R-:W-:-:S03]  /*2720*/  @!P6 FADD.FTZ R21, R21, R13 ;  /* 0x0000000d1515e221 */ /* 0x000fc60000010000 */
[----:B-----5:R-:W-:Y:S01]  /*2730*/  @!P5 FADD.FTZ R20, R20, R14 ;  /* 0x0000000e1414d221 */ /* 0x020fe20000010000 */
[----:B------:R-:W-:Y:S02]  /*2740*/  @!P5 FADD.FTZ R21, R21, R15 ;  /* 0x0000000f1515d221 */ /* 0x000fe40000010000 */
[----:B------:R-:W-:Y:S05]  /*2750*/  @P1 BRA `(.L_x_16) ;  /* 0xfffffff800b41947 */ /* 0x000fea000383ffff */
[----:B------:R-:W-:-:S07]  /*2760*/  MOV R16, UR23 ;  /* 0x0000001700107c02 */ /* 0x000fce0008000f00 */
.L_x_15:
[----:B------:R-:W-:-:S09]  /*2770*/  UISETP.NE.AND UP1, UPT, UR21, URZ, UPT ;  /* 0x000000ff1500728c */ /* 0x000fd2000bf25270 */
[----:B------:R-:W-:Y:S05]  /*2780*/  BRA.U !UP1, `(.L_x_12) ;  /* 0x00000005091c7547 */ /* 0x000fea000b800000 */
[----:B------:R-:W-:Y:S01]  /*2790*/  UISETP.NE.AND UP1, UPT, UR24, URZ, UPT ;  /* 0x000000ff1800728c */ /* 0x000fe2000bf25270 */
[----:B------:R-:W-:Y:S10]  /*27a0*/  BRA.U !UP0, `(.L_x_17) ;  /* 0x00000001088c7547 */ /* 0x000ff4000b800000 */
[C---:B-1----:R-:W-:Y:S02]  /*27b0*/  IADD3 R10, PT, PT, R16.reuse, 0x1, RZ ;  /* 0x00000001100a7810 */ /* 0x042fe40007ffe0ff */
[----:B------:R-:W-:Y:S02]  /*27c0*/  ISETP.EQ.OR P1, PT, R16, UR15, P3 ;  /* 0x0000000f10007c0c */ /* 0x000fe40009f22670 */
[----:B------:R-:W-:Y:S02]  /*27d0*/  ISETP.EQ.OR P4, PT, R10, UR15, P3 ;  /* 0x0000000f0a007c0c */ /* 0x000fe40009f82670 */
[C---:B------:R-:W-:Y:S02]  /*27e0*/  IADD3 R13, PT, PT, R16.reuse, 0x2, RZ ;  /* 0x00000002100d7810 */ /* 0x040fe40007ffe0ff */
[----:B--2---:R-:W-:Y:S02]  /*27f0*/  IADD3 R12, PT, PT, R16, 0x3, RZ ;  /* 0x00000003100c7810 */ /* 0x004fe40007ffe0ff */
[----:B------:R-:W-:-:S02]  /*2800*/  ISETP.EQ.OR P5, PT, R13, UR15, P3 ;  /* 0x0000000f0d007c0c */ /* 0x000fc40009fa2670 */
[----:B------:R-:W-:Y:S02]  /*2810*/  MOV R9, UR18 ;  /* 0x0000001200097c02 */ /* 0x000fe40008000f00 */
[----:B------:R-:W-:Y:S02]  /*2820*/  MOV R15, UR18 ;  /* 0x00000012000f7c02 */ /* 0x000fe40008000f00 */
[----:B------:R-:W-:Y:S01]  /*2830*/  ISETP.EQ.OR P6, PT, R12, UR15, P3 ;  /* 0x0000000f0c007c0c */ /* 0x000fe20009fc2670 */
[----:B------:R-:W-:Y:S01]  /*2840*/  @!P1 IMAD R8, R16, R9, UR5 ;  /* 0x0000000510089e24 */ /* 0x000fe2000f8e0209 */
[----:B------:R-:W-:Y:S01]  /*2850*/  MOV R11, 0x8 ;  /* 0x00000008000b7802 */ /* 0x000fe20000000f00 */
[----:B------:R-:W-:Y:S01]  /*2860*/  @!P4 IMAD R10, R10, R15, UR5 ;  /* 0x000000050a0ace24 */ /* 0x000fe2000f8e020f */
[----:B------:R-:W-:Y:S01]  /*2870*/  MOV R14, UR18 ;  /* 0x00000012000e7c02 */ /* 0x000fe20008000f00 */
[----:B------:R-:W-:Y:S01]  /*2880*/  HFMA2 R15, -RZ, RZ, 0, 4.76837158203125e-07 ;  /* 0x00000008ff0f7431 */ /* 0x000fe200000001ff */
[----:B------:R-:W-:Y:S01]  /*2890*/  MOV R17, UR18 ;  /* 0x0000001200117c02 */ /* 0x000fe20008000f00 */
[----:B------:R-:W-:Y:S01]  /*28a0*/  @!P1 IMAD.WIDE.U32 R8, R8, R11, UR10 ;  /* 0x0000000a08089e25 */ /* 0x000fe2000f8e000b */
[----:B------:R-:W-:-:S03]  /*28b0*/  MOV R18, 0x8 ;  /* 0x0000000800127802 */ /* 0x000fc60000000f00 */
[----:B------:R-:W-:Y:S02]  /*28c0*/  @!P5 IMAD R13, R13, R14, UR5 ;  /* 0x000000050d0dde24 */ /* 0x000fe4000f8e020e */
[----:B------:R-:W-:Y:S01]  /*28d0*/  @!P4 IMAD.WIDE.U32 R10, R10, R15, UR10 ;  /* 0x0000000a0a0ace25 */ /* 0x000fe2000f8e000f */
[----:B------:R-:W0:Y:S03]  /*28e0*/  @!P1 LDG.E.64 R8, desc[UR16][R8.64] ;  /* 0x0000001008089981 */ /* 0x000e26000c1e1b00 */
[----:B------:R-:W-:Y:S02]  /*28f0*/  @!P6 IMAD R14, R12, R17, UR5 ;  /* 0x000000050c0eee24 */ /* 0x000fe4000f8e0211 */
[----:B------:R-:W-:Y:S01]  /*2900*/  @!P5 IMAD.WIDE.U32 R12, R13, R18, UR10 ;  /* 0x0000000a0d0cde25 */ /* 0x000fe2000f8e0012 */
[----:B------:R-:W2:Y:S03]  /*2910*/  @!P4 LDG.E.64 R10, desc[UR16][R10.64] ;  /* 0x000000100a0ac981 */ /* 0x000ea6000c1e1b00 */
[----:B------:R-:W-:-:S02]  /*2920*/  @!P6 IMAD.WIDE.U32 R14, R14, R15, UR10 ;  /* 0x0000000a0e0eee25 */ /* 0x000fc4000f8e000f */
[----:B------:R-:W4:Y:S04]  /*2930*/  @!P5 LDG.E.64 R12, desc[UR16][R12.64] ;  /* 0x000000100c0cd981 */ /* 0x000f28000c1e1b00 */
[----:B------:R-:W5:Y:S01]  /*2940*/  @!P6 LDG.E.64 R14, desc[UR16][R14.64] ;  /* 0x000000100e0ee981 */ /* 0x000f62000c1e1b00 */
[----:B------:R-:W-:Y:S01]  /*2950*/  IADD3 R16, PT, PT, R16, 0x4, RZ ;  /* 0x0000000410107810 */ /* 0x000fe20007ffe0ff */
[----:B0--3--:R-:W-:Y:S01]  /*2960*/  @!P1 FADD.FTZ R20, R20, R8 ;  /* 0x0000000814149221 */ /* 0x009fe20000010000 */
[----:B------:R-:W-:-:S03]  /*2970*/  @!P1 FADD.FTZ R21, R21, R9 ;  /* 0x0000000915159221 */ /* 0x000fc60000010000 */
[----:B--2---:R-:W-:Y:S01]  /*2980*/  @!P4 FADD.FTZ R20, R20, R10 ;  /* 0x0000000a1414c221 */ /* 0x004fe20000010000 */
[----:B------:R-:W-:-:S03]  /*2990*/  @!P4 FADD.FTZ R21, R21, R11 ;  /* 0x0000000b1515c221 */ /* 0x000fc60000010000 */
[----:B----4-:R-:W-:Y:S01]  /*29a0*/  @!P5 FADD.FTZ R20, R20, R12 ;  /* 0x0000000c1414d221 */ /* 0x010fe20000010000 */
[----:B------:R-:W-:-:S03]  /*29b0*/  @!P5 FADD.FTZ R21, R21, R13 ;  /* 0x0000000d1515d221 */ /* 0x000fc60000010000 */
[----:B-----5:R-:W-:Y:S01]  /*29c0*/  @!P6 FADD.FTZ R20, R20, R14 ;  /* 0x0000000e1414e221 */ /* 0x020fe20000010000 */
[----:B------:R-:W-:-:S07]  /*29d0*/  @!P6 FADD.FTZ R21, R21, R15 ;  /* 0x0000000f1515e221 */ /* 0x000fce0000010000 */
.L_x_17:
[----:B------:R-:W-:Y:S05]  /*29e0*/  BRA.U !UP1, `(.L_x_12) ;  /* 0x0000000109847547 */ /* 0x000fea000b800000 */
[----:B------:R-:W-:Y:S02]  /*29f0*/  UISETP.NE.AND UP1, UPT, UR24, 0x1, UPT ;  /* 0x000000011800788c */ /* 0x000fe4000bf25270 */
[----:B------:R-:W-:-:S07]  /*2a00*/  ULOP3.LUT UP2, URZ, UR19, 0x1, URZ, 0xc0, !UPT ;  /* 0x0000000113ff7892 */ /* 0x000fce000f84c0ff */
[----:B------:R-:W-:Y:S05]  /*2a10*/  BRA.U !UP1, `(.L_x_18) ;  /* 0x0000000109487547 */ /* 0x000fea000b800000 */
[C---:B-1----:R-:W-:Y:S01]  /*2a20*/  IADD3 R10, PT, PT, R16.reuse, 0x1, RZ ;  /* 0x00000001100a7810 */ /* 0x042fe20007ffe0ff */
[----:B------:R-:W-:Y:S01]  /*2a30*/  HFMA2 R11, -RZ, RZ, 0, 4.76837158203125e-07 ;  /* 0x00000008ff0b7431 */ /* 0x000fe200000001ff */
[----:B------:R-:W-:Y:S02]  /*2a40*/  ISETP.EQ.OR P4, PT, R16, UR15, P3 ;  /* 0x0000000f10007c0c */ /* 0x000fe40009f82670 */
[----:B------:R-:W-:Y:S02]  /*2a50*/  ISETP.EQ.OR P1, PT, R10, UR15, P3 ;  /* 0x0000000f0a007c0c */ /* 0x000fe40009f22670 */
[----:B------:R-:W-:Y:S02]  /*2a60*/  MOV R9, UR18 ;  /* 0x0000001200097c02 */ /* 0x000fe40008000f00 */
[----:B------:R-:W-:-:S07]  /*2a70*/  MOV R13, UR18 ;  /* 0x00000012000d7c02 */ /* 0x000fce0008000f00 */
[----:B------:R-:W-:Y:S02]  /*2a80*/  @!P4 IMAD R8, R16, R9, UR5 ;  /* 0x000000051008ce24 */ /* 0x000fe4000f8e0209 */
[----:B------:R-:W-:Y:S02]  /*2a90*/  @!P1 IMAD R10, R10, R13, UR5 ;  /* 0x000000050a0a9e24 */ /* 0x000fe4000f8e020d */
[----:B------:R-:W-:Y:S02]  /*2aa0*/  IMAD.MOV.U32 R13, RZ, RZ, 0x8 ;  /* 0x00000008ff0d7424 */ /* 0x000fe400078e00ff */
[----:B------:R-:W-:-:S04]  /*2ab0*/  @!P4 IMAD.WIDE.U32 R8, R8, R11, UR10 ;  /* 0x0000000a0808ce25 */ /* 0x000fc8000f8e000b */
[----:B------:R-:W-:Y:S02]  /*2ac0*/  @!P1 IMAD.WIDE.U32 R10, R10, R13, UR10 ;  /* 0x0000000a0a0a9e25 */ /* 0x000fe4000f8e000d */
[----:B------:R-:W0:Y:S04]  /*2ad0*/  @!P4 LDG.E.64 R8, desc[UR16][R8.64] ;  /* 0x000000100808c981 */ /* 0x000e28000c1e1b00 */
[----:B------:R-:W4:Y:S01]  /*2ae0*/  @!P1 LDG.E.64 R10, desc[UR16][R10.64] ;  /* 0x000000100a0a9981 */ /* 0x000f22000c1e1b00 */
[----:B------:R-:W-:Y:S01]  /*2af0*/  IADD3 R16, PT, PT, R16, 0x2, RZ ;  /* 0x0000000210107810 */ /* 0x000fe20007ffe0ff */
[----:B0--3--:R-:W-:Y:S01]  /*2b00*/  @!P4 FADD.FTZ R20, R20, R8 ;  /* 0x000000081414c221 */ /* 0x009fe20000010000 */
[----:B------:R-:W-:-:S03]  /*2b10*/  @!P4 FADD.FTZ R21, R21, R9 ;  /* 0x000000091515c221 */ /* 0x000fc60000010000 */
[----:B----4-:R-:W-:Y:S01]  /*2b20*/  @!P1 FADD.FTZ R20, R20, R10 ;  /* 0x0000000a14149221 */ /* 0x010fe20000010000 */
[----:B------:R-:W-:-:S07]  /*2b30*/  @!P1 FADD.FTZ R21, R21, R11 ;  /* 0x0000000b15159221 */ /* 0x000fce0000010000 */
.L_x_18:
[----:B------:R-:W-:Y:S01]  /*2b40*/  ISETP.EQ.OR P1, PT, R16, UR15, P3 ;  /* 0x0000000f10007c0c */ /* 0x000fe20009f22670 */
[----:B------:R-:W-:Y:S03]  /*2b50*/  BSSY.RECONVERGENT B0, `(.L_x_12) ;  /* 0x000000a000007945 */ /* 0x000fe60003800200 */
[----:B------:R-:W-:-:S13]  /*2b60*/  PLOP3.LUT P1, PT, P1, PT, UP2, 0xd5, 0x5d ;  /* 0x00000000005d781c */ /* 0x000fda0000f2fa2d */
[----:B------:R-:W-:Y:S05]  /*2b70*/  @P1 BRA `(.L_x_19) ;  /* 0x00000000001c1947 */ /* 0x000fea0003800000 */
[----:B-1----:R-:W-:Y:S02]  /*2b80*/  MOV R9, UR18 ;  /* 0x0000001200097c02 */ /* 0x002fe40008000f00 */
[----:B------:R-:W-:-:S03]  /*2b90*/  MOV R11, 0x8 ;  /* 0x00000008000b7802 */ /* 0x000fc60000000f00 */
[----:B------:R-:W-:-:S04]  /*2ba0*/  IMAD R8, R16, R9, UR5 ;  /* 0x0000000510087e24 */ /* 0x000fc8000f8e0209 */
[----:B------:R-:W-:-:S06]  /*2bb0*/  IMAD.WIDE.U32 R8, R8, R11, UR10 ;  /* 0x0000000a08087e25 */ /* 0x000fcc000f8e000b */
[----:B------:R-:W0:Y:S02]  /*2bc0*/  LDG.E.64 R8, desc[UR16][R8.64] ;  /* 0x0000001008087981 */ /* 0x000e24000c1e1b00 */
[----:B0--3--:R-:W-:Y:S01]  /*2bd0*/  FADD.FTZ R20, R20, R8 ;  /* 0x0000000814147221 */ /* 0x009fe20000010000 */
[----:B------:R-:W-:-:S07]  /*2be0*/  FADD.FTZ R21, R21, R9 ;  /* 0x0000000915157221 */ /* 0x000fce0000010000 */
.L_x_19:
[----:B------:R-:W-:Y:S05]  /*2bf0*/  BSYNC.RECONVERGENT B0 ;  /* 0x0000000000007941 */ /* 0x000fea0003800200 */
.L_x_12:
[----:B------:R-:W5:Y:S01]  /*2c00*/  S2UR UR11, SR_CgaCtaId ;  /* 0x00000000000b79c3 */ /* 0x000f620000008800 */
[----:B------:R-:W-:Y:S01]  /*2c10*/  UMOV UR10, 0x400 ;  /* 0x00000400000a7882 */ /* 0x000fe20000000000 */
[C---:B-1--4-:R-:W-:Y:S02]  /*2c20*/  PRMT R10, R27.reuse, 0x7632, R10 ;  /* 0x000076321b0a7816 */ /* 0x052fe4000000000a */
[----:B------:R-:W-:Y:S02]  /*2c30*/  SHF.L.U32 R27, R27, 0x10, RZ ;  /* 0x000000101b1b7819 */ /* 0x000fe400000006ff */
[----:B------:R-:W-:Y:S02]  /*2c40*/  SHF.L.U32 R10, R10, 0x10, RZ ;  /* 0x000000100a0a7819 */ /* 0x000fe400000006ff */
[----:B------:R-:W-:Y:S01]  /*2c50*/  SHF.L.U32 R24, R24, 0x10, RZ ;  /* 0x0000001018187819 */ /* 0x000fe200000006ff */
[----:B------:R-:W-:Y:S01]  /*2c60*/  FADD.FTZ R13, R27, -UR36 ;  /* 0x800000241b0d7e21 */ /* 0x000fe20008010000 */
[----:B------:R-:W-:Y:S01]  /*2c70*/  SHF.L.U32 R3, R3, 0x10, RZ ;  /* 0x0000001003037819 */ /* 0x000fe200000006ff */
[----:B--2---:R-:W-:Y:S01]  /*2c80*/  FADD.FTZ R12, R10, -UR36 ;  /* 0x800000240a0c7e21 */ /* 0x004fe20008010000 */
[----:B------:R-:W-:Y:S01]  /*2c90*/  SHF.L.U32 R11, R26, 0x10, RZ ;  /* 0x000000101a0b7819 */ /* 0x000fe200000006ff */
[----:B------:R-:W-:Y:S01]  /*2ca0*/  FADD.FTZ R10, R24, -UR36 ;  /* 0x80000024180a7e21 */ /* 0x000fe20008010000 */
[----:B------:R-:W-:Y:S01]  /*2cb0*/  SHF.L.U32 R16, R25, 0x10, RZ ;  /* 0x0000001019107819 */ /* 0x000fe200000006ff */
[----:B------:R-:W-:Y:S01]  /*2cc0*/  FADD.FTZ R3, R3, -UR36 ;  /* 0x8000002403037e21 */ /* 0x000fe20008010000 */
[----:B------:R-:W-:Y:S01]  /*2cd0*/  FMUL.FTZ R13, R13, UR25 ;  /* 0x000000190d0d7c20 */ /* 0x000fe20008410000 */
[----:B------:R-:W-:Y:S01]  /*2ce0*/  FMUL.FTZ R12, R12, UR25 ;  /* 0x000000190c0c7c20 */ /* 0x000fe20008410000 */
[----:B-----5:R-:W-:-:S09]  /*2cf0*/  ULEA UR10, UR11, UR10, 0x18 ;  /* 0x0000000a0b0a7291 */ /* 0x020fd2000f8ec0ff */
[----:B------:R-:W-:Y:S01]  /*2d00*/  @!P3 STS.64 [UR10+0x30], R20 ;  /* 0x00003014ff00b988 */ /* 0x000fe20008000a0a */
[----:B------:R-:W-:Y:S06]  /*2d10*/  BAR.SYNC.DEFER_BLOCKING 0x0 ;  /* 0x0000000000007b1d */ /* 0x000fec0000010000 */
[----:B------:R-:W1:Y:S01]  /*2d20*/  LDS.64 R8, [UR10+0x30] ;  /* 0x0000300aff087984 */ /* 0x000e620008000a00 */
[----:B------:R-:W1:Y:S02]  /*2d30*/  LDCU UR10, c[0x0][0x42c] ;  /* 0x00008580ff0a77ac */ /* 0x000e640008000800 */
[----:B-1----:R-:W-:Y:S01]  /*2d40*/  FMUL.FTZ R8, R8, UR10 ;  /* 0x0000000a08087c20 */ /* 0x002fe20008410000 */
[----:B------:R-:W-:Y:S01]  /*2d50*/  FMUL.FTZ R9, R9, UR10 ;  /* 0x0000000a09097c20 */ /* 0x000fe20008410000 */
[----:B------:R-:W-:Y:S06]  /*2d60*/  @!P2 BRA `(.L_x_20) ;  /* 0x000000000048a947 */ /* 0x000fec0003800000 */
[----:B------:R-:W-:Y:S01]  /*2d70*/  FFMA.FTZ R15, R6, R13, R4 ;  /* 0x0000000d060f7223 */ /* 0x000fe20000010004 */
[----:B------:R-:W-:-:S03]  /*2d80*/  FFMA.FTZ R14, R7, R12, R5 ;  /* 0x0000000c070e7223 */ /* 0x000fc60000010005 */
[----:B------:R-:W-:Y:S01]  /*2d90*/  FMUL.FTZ R17, R15, -1.4426950216293334961 ;  /* 0xbfb8aa3b0f117820 */ /* 0x000fe20000410000 */
[----:B------:R-:W-:-:S05]  /*2da0*/  FMUL.FTZ R19, R14, -1.4426950216293334961 ;  /* 0xbfb8aa3b0e137820 */ /* 0x000fca0000410000 */
[----:B------:R-:W1:Y:S04]  /*2db0*/  MUFU.EX2 R17, R17 ;  /* 0x0000001100117308 */ /* 0x000e680000000800 */
[----:B------:R-:W0:Y:S01]  /*2dc0*/  MUFU.EX2 R19, R19 ;  /* 0x0000001300137308 */ /* 0x000e220000000800 */
[----:B-1----:R-:W-:Y:S01]  /*2dd0*/  FADD.FTZ R18, R17, 1 ;  /* 0x3f80000011127421 */ /* 0x002fe20000010000 */
[----:B0--3--:R-:W-:-:S05]  /*2de0*/  FADD.FTZ R20, R19, 1 ;  /* 0x3f80000013147421 */ /* 0x009fca0000010000 */
[----:B------:R-:W0:Y:S08]  /*2df0*/  MUFU.RCP R18, R18 ;  /* 0x0000001200127308 */ /* 0x000e300000001000 */
[----:B------:R-:W1:Y:S01]  /*2e00*/  MUFU.RCP R21, R20 ;  /* 0x0000001400157308 */ /* 0x000e620000001000 */
[----:B0-----:R-:W-:Y:S01]  /*2e10*/  FADD.FTZ R24, -R18, 1 ;  /* 0x3f80000012187421 */ /* 0x001fe20000010100 */
[----:B------:R-:W-:-:S03]  /*2e20*/  FMUL.FTZ R11, R11, R18 ;  /* 0x000000120b0b7220 */ /* 0x000fc60000410000 */
[----:B------:R-:W-:Y:S01]  /*2e30*/  FFMA.FTZ R24, R15, R24, 1 ;  /* 0x3f8000000f187423 */ /* 0x000fe20000010018 */
[----:B-1----:R-:W-:Y:S01]  /*2e40*/  FADD.FTZ R25, -R21, 1 ;  /* 0x3f80000015197421 */ /* 0x002fe20000010100 */
[----:B------:R-:W-:Y:S02]  /*2e50*/  FMUL.FTZ R16, R16, R21 ;  /* 0x0000001510107220 */ /* 0x000fe40000410000 */
[----:B------:R-:W-:Y:S01]  /*2e60*/  FMUL.FTZ R11, R11, R24 ;  /* 0x000000180b0b7220 */ /* 0x000fe20000410000 */
[----:B------:R-:W-:-:S04]  /*2e70*/  FFMA.FTZ R25, R14, R25, 1 ;  /* 0x3f8000000e197423 */ /* 0x000fc80000010019 */
[----:B------:R-:W-:-:S07]  /*2e80*/  FMUL.FTZ R16, R16, R25 ;  /* 0x0000001910107220 */ /* 0x000fce0000410000 */
.L_x_20:
[----:B------:R-:W-:Y:S04]  /*2e90*/  BSSY.RECONVERGENT B0, `(.L_x_21) ;  /* 0x0000015000007945 */ /* 0x000fe80003800200 */
[----:B------:R-:W-:Y:S05]  /*2ea0*/  @P0 BRA `(.L_x_22) ;  /* 0x00000000004c0947 */ /* 0x000fea0003800000 */
[----:B------:R-:W1:Y:S01]  /*2eb0*/  LDCU.64 UR12, c[0x0][0x3f8] ;  /* 0x00007f00ff0c77ac */ /* 0x000e620008000a00 */
[C-C-:B------:R-:W-:Y:S01]  /*2ec0*/  FFMA.FTZ R13, R8.reuse, R13, R9.reuse ;  /* 0x0000000d080d7223 */ /* 0x140fe20000010009 */
[----:B------:R-:W-:Y:S01]  /*2ed0*/  FFMA.FTZ R12, R8, R12, R9 ;  /* 0x0000000c080c7223 */ /* 0x000fe20000010009 */
[----:B------:R-:W-:Y:S01]  /*2ee0*/  SHF.R.S32.HI R15, RZ, 0x1f, R30 ;  /* 0x0000001fff0f7819 */ /* 0x000fe2000001141e */
[----:B------:R-:W2:Y:S01]  /*2ef0*/  LDCU.64 UR10, c[0x0][0x380] ;  /* 0x00007000ff0a77ac */ /* 0x000ea20008000a00 */
[----:B------:R-:W-:Y:S01]  /*2f00*/  FFMA.FTZ R11, R6, R11, -R13 ;  /* 0x0000000b060b7223 */ /* 0x000fe2000001080d */
[----:B------:R-:W-:Y:S01]  /*2f10*/  FFMA.FTZ R14, R7, R16, -R12 ;  /* 0x00000010070e7223 */ /* 0x000fe2000001080c */
[----:B------:R-:W-:Y:S02]  /*2f20*/  MOV R12, R32 ;  /* 0x00000020000c7202 */ /* 0x000fe40000000f00 */
[----:B------:R-:W-:Y:S01]  /*2f30*/  MOV R13, R35 ;  /* 0x00000023000d7202 */ /* 0x000fe20000000f00 */
[----:B------:R-:W-:Y:S01]  /*2f40*/  FMUL.FTZ R16, R11, UR25 ;  /* 0x000000190b107c20 */ /* 0x000fe20008410000 */
[----:B------:R-:W-:-:S05]  /*2f50*/  FMUL.FTZ R11, R14, UR25 ;  /* 0x000000190e0b7c20 */ /* 0x000fca0008410000 */
[----:B------:R-:W-:Y:S01]  /*2f60*/  F2FP.BF16.F32.PACK_AB R11, R11, R16 ;  /* 0x000000100b0b723e */ /* 0x000fe200000010ff */
[----:B-1----:R-:W-:Y:S02]  /*2f70*/  IMAD R15, R15, UR12, RZ ;  /* 0x0000000c0f0f7c24 */ /* 0x002fe4000f8e02ff */
[----:B------:R-:W-:-:S04]  /*2f80*/  IMAD.WIDE.U32 R12, R30, UR12, R12 ;  /* 0x0000000c1e0c7c25 */ /* 0x000fc8000f8e000c */
[----:B------:R-:W-:Y:S01]  /*2f90*/  IMAD R15, R30, UR13, R15 ;  /* 0x0000000d1e0f7c24 */ /* 0x000fe2000f8e020f */
[----:B--2---:R-:W-:-:S04]  /*2fa0*/  LEA R14, P0, R12, UR10, 0x1 ;  /* 0x0000000a0c0e7c11 */ /* 0x004fc8000f8008ff */
[----:B------:R-:W-:-:S04]  /*2fb0*/  IADD3 R15, PT, PT, R13, R15, RZ ;  /* 0x0000000f0d0f7210 */ /* 0x000fc80007ffe0ff */
[----:B------:R-:W-:-:S05]  /*2fc0*/  LEA.HI.X R15, R12, UR11, R15, 0x1, P0 ;  /* 0x0000000b0c0f7c11 */ /* 0x000fca00080f0c0f */
[----:B------:R1:W-:Y:S02]  /*2fd0*/  STG.E desc[UR16][R14.64], R11 ;  /* 0x0000000b0e007986 */ /* 0x0003e4000c101910 */
.L_x_22:
[----:B------:R-:W-:Y:S05]  /*2fe0*/  BSYNC.RECONVERGENT B0 ;  /* 0x0000000000007941 */ /* 0x000fea0003800200 */
.L_x_21:
[----:B------:R-:W-:Y:S01]  /*2ff0*/  UISETP.NE.AND UP1, UPT, UR20, URZ, UPT ;  /* 0x000000ff1400728c */ /* 0x000fe2000bf25270 */
[----:B-1----:R-:W-:Y:S01]  /*3000*/  FMUL.FTZ R11, R10, UR25 ;  /* 0x000000190a0b7c20 */ /* 0x002fe20008410000 */
[----:B------:R-:W-:Y:S01]  /*3010*/  SHF.L.U32 R23, R23, 0x10, RZ ;  /* 0x0000001017177819 */ /* 0x000fe200000006ff */
[----:B------:R-:W-:Y:S01]  /*3020*/  FMUL.FTZ R10, R3, UR25 ;  /* 0x00000019030a7c20 */ /* 0x000fe20008410000 */
[----:B------:R-:W-:-:S05]  /*3030*/  SHF.L.U32 R22, R22, 0x10, RZ ;  /* 0x0000001016167819 */ /* 0x000fca00000006ff */
[----:B------:R-:W-:Y:S05]  /*3040*/  BRA.U !UP1, `(.L_x_23) ;  /* 0x0000000109487547 */ /* 0x000fea000b800000 */
[----:B------:R-:W-:Y:S01]  /*3050*/  FFMA.FTZ R4, R6, R11, R4 ;  /* 0x0000000b06047223 */ /* 0x000fe20000010004 */
[----:B------:R-:W-:-:S03]  /*3060*/  FFMA.FTZ R5, R7, R10, R5 ;  /* 0x0000000a07057223 */ /* 0x000fc60000010005 */
[----:B------:R-:W-:Y:S01]  /*3070*/  FMUL.FTZ R3, R4, -1.4426950216293334961 ;  /* 0xbfb8aa3b04037820 */ /* 0x000fe20000410000 */
[----:B------:R-:W-:-:S05]  /*3080*/  FMUL.FTZ R13, R5, -1.4426950216293334961 ;  /* 0xbfb8aa3b050d7820 */ /* 0x000fca0000410000 */
[----:B------:R-:W1:Y:S04]  /*3090*/  MUFU.EX2 R3, R3 ;  /* 0x0000000300037308 */ /* 0x000e680000000800 */
[----:B------:R-:W2:Y:S01]  /*30a0*/  MUFU.EX2 R13, R13 ;  /* 0x0000000d000d7308 */ /* 0x000ea20000000800 */
[----:B-1----:R-:W-:Y:S01]  /*30b0*/  FADD.FTZ R12, R3, 1 ;  /* 0x3f800000030c7421 */ /* 0x002fe20000010000 */
[----:B--2---:R-:W-:-:S05]  /*30c0*/  FADD.FTZ R14, R13, 1 ;  /* 0x3f8000000d0e7421 */ /* 0x004fca0000010000 */
[----:B------:R-:W1:Y:S08]  /*30d0*/  MUFU.RCP R12, R12 ;  /* 0x0000000c000c7308 */ /* 0x000e700000001000 */
[----:B------:R-:W2:Y:S01]  /*30e0*/  MUFU.RCP R15, R14 ;  /* 0x0000000e000f7308 */ /* 0x000ea20000001000 */
[----:B-1----:R-:W-:Y:S01]  /*30f0*/  FADD.FTZ R17, -R12, 1 ;  /* 0x3f8000000c117421 */ /* 0x002fe20000010100 */
[----:B------:R-:W-:-:S03]  /*3100*/  FMUL.FTZ R23, R23, R12 ;  /* 0x0000000c17177220 */ /* 0x000fc60000410000 */
[----:B------:R-:W-:Y:S01]  /*3110*/  FFMA.FTZ R4, R4, R17, 1 ;  /* 0x3f80000004047423 */ /* 0x000fe20000010011 */
[----:B--2---:R-:W-:Y:S01]  /*3120*/  FADD.FTZ R16, -R15, 1 ;  /* 0x3f8000000f107421 */ /* 0x004fe20000010100 */
[----:B------:R-:W-:Y:S02]  /*3130*/  FMUL.FTZ R22, R22, R15 ;  /* 0x0000000f16167220 */ /* 0x000fe40000410000 */
[----:B------:R-:W-:Y:S01]  /*3140*/  FMUL.FTZ R23, R23, R4 ;  /* 0x0000000417177220 */ /* 0x000fe20000410000 */
[----:B------:R-:W-:-:S04]  /*3150*/  FFMA.FTZ R5, R5, R16, 1 ;  /* 0x3f80000005057423 */ /* 0x000fc80000010010 */
[----:B------:R-:W-:-:S07]  /*3160*/  FMUL.FTZ R22, R22, R5 ;  /* 0x0000000516167220 */ /* 0x000fce0000410000 */
.L_x_23:
[----:B------:R-:W1:Y:S01]  /*3170*/  LDCU.64 UR10, c[0x0][0x400] ;  /* 0x00008000ff0a77ac */ /* 0x000e620008000a00 */
[----:B------:R-:W-:Y:S01]  /*3180*/  IADD3 R5, PT, PT, R30, 0x20, RZ ;  /* 0x000000201e057810 */ /* 0x000fe20007ffe0ff */
[C-C-:B------:R-:W-:Y:S01]  /*3190*/  FFMA.FTZ R11, R8.reuse, R11, R9.reuse ;  /* 0x0000000b080b7223 */ /* 0x140fe20000010009 */
[----:B------:R-:W-:Y:S01]  /*31a0*/  FFMA.FTZ R8, R8, R10, R9 ;  /* 0x0000000a08087223 */ /* 0x000fe20000010009 */
[----:B------:R-:W-:Y:S01]  /*31b0*/  BSSY.RECONVERGENT B0, `(.L_x_24) ;  /* 0x0000014000007945 */ /* 0x000fe20003800200 */
[----:B------:R-:W-:Y:S01]  /*31c0*/  SHF.R.S32.HI R4, RZ, 0x1f, R5 ;  /* 0x0000001fff047819 */ /* 0x000fe20000011405 */
[----:B------:R-:W-:Y:S01]  /*31d0*/  FFMA.FTZ R11, R6, R23, -R11 ;  /* 0x00000017060b7223 */ /* 0x000fe2000001080b */
[----:B------:R-:W-:-:S03]  /*31e0*/  FFMA.FTZ R8, R7, R22, -R8 ;  /* 0x0000001607087223 */ /* 0x000fc60000010808 */
[----:B------:R-:W-:Y:S01]  /*31f0*/  FMUL.FTZ R3, R11, UR25 ;  /* 0x000000190b037c20 */ /* 0x000fe20008410000 */
[----:B------:R-:W-:Y:S01]  /*3200*/  FMUL.FTZ R8, R8, UR25 ;  /* 0x0000001908087c20 */ /* 0x000fe20008410000 */
[----:B-1----:R-:W-:-:S04]  /*3210*/  ISETP.GE.U32.AND P0, PT, R5, UR10, PT ;  /* 0x0000000a05007c0c */ /* 0x002fc8000bf06070 */
[----:B------:R-:W-:-:S13]  /*3220*/  ISETP.GE.AND.EX P0, PT, R4, UR11, PT, P0 ;  /* 0x0000000b04007c0c */ /* 0x000fda000bf06300 */
[----:B------:R-:W-:Y:S05]  /*3230*/  @P0 BRA `(.L_x_25) ;  /* 0x00000000002c0947 */ /* 0x000fea0003800000 */
[----:B------:R-:W1:Y:S01]  /*3240*/  LDCU.64 UR10, c[0x0][0x3f8] ;  /* 0x00007f00ff0a77ac */ /* 0x000e620008000a00 */
[----:B------:R-:W-:Y:S02]  /*3250*/  MOV R33, R35 ;  /* 0x0000002300217202 */ /* 0x000fe40000000f00 */
[----:B------:R-:W-:Y:S01]  /*3260*/  F2FP.BF16.F32.PACK_AB R3, R8, R3 ;  /* 0x000000030803723e */ /* 0x000fe200000010ff */
[----:B------:R-:W2:Y:S01]  /*3270*/  LDCU.64 UR12, c[0x0][0x380] ;  /* 0x00007000ff0c77ac */ /* 0x000ea20008000a00 */
[----:B-1----:R-:W-:Y:S02]  /*3280*/  IMAD R4, R4, UR10, RZ ;  /* 0x0000000a04047c24 */ /* 0x002fe4000f8e02ff */
[----:B------:R-:W-:-:S04]  /*3290*/  IMAD.WIDE.U32 R32, R5, UR10, R32 ;  /* 0x0000000a05207c25 */ /* 0x000fc8000f8e0020 */
[----:B------:R-:W-:Y:S01]  /*32a0*/  IMAD R5, R5, UR11, R4 ;  /* 0x0000000b05057c24 */ /* 0x000fe2000f8e0204 */
[----:B--2---:R-:W-:-:S04]  /*32b0*/  LEA R4, P0, R32, UR12, 0x1 ;  /* 0x0000000c20047c11 */ /* 0x004fc8000f8008ff */
[----:B------:R-:W-:-:S04]  /*32c0*/  IADD3 R5, PT, PT, R33, R5, RZ ;  /* 0x0000000521057210 */ /* 0x000fc80007ffe0ff */
[----:B------:R-:W-:-:S05]  /*32d0*/  LEA.HI.X R5, R32, UR13, R5, 0x1, P0 ;  /* 0x0000000d20057c11 */ /* 0x000fca00080f0c05 */
[----:B------:R1:W-:Y:S02]  /*32e0*/  STG.E desc[UR16][R4.64], R3 ;  /* 0x0000000304007986 */ /* 0x0003e4000c101910 */
.L_x_25:
[----:B------:R-:W-:Y:S05]  /*32f0*/  BSYNC.RECONVERGENT B0 ;  /* 0x0000000000007941 */ /* 0x000fea0003800200 */
.L_x_24:
[----:B------:R-:W-:Y:S02]  /*3300*/  UIADD3 UR9, UPT, UPT, UR18, UR9, URZ ;  /* 0x0000000912097290 */ /* 0x000fe4000fffe0ff */
[----:B------:R-:W-:Y:S02]  /*3310*/  UIADD3 UR4, UPT, UPT, UR4, 0x1, URZ ;  /* 0x0000000104047890 */ /* 0x000fe4000fffe0ff */
[----:B------:R-:W-:-:S09]  /*3320*/  UISETP.GE.AND UP1, UPT, UR9, UR6, UPT ;  /* 0x000000060900728c */ /* 0x000fd2000bf26270 */
[----:B------:R-:W-:Y:S05]  /*3330*/  BRA.U !UP1, `(.L_x_26) ;  /* 0xffffffcd09b47547 */ /* 0x000fea000b83ffff */
.L_x_1:
[----:B------:R-:W2:Y:S01]  /*3340*/  LDC R6, c[0x0][0x370] ;  /* 0x0000dc00ff067b82 */ /* 0x000ea20000000800 */
[----:B------:R-:W-:Y:S01]  /*3350*/  ISETP.NE.AND P2, PT, R0, RZ, PT ;  /* 0x000000ff0000720c */ /* 0x000fe20003f45270 */
[----:B------:R-:W-:Y:S06]  /*3360*/  BSSY.RECONVERGENT B0, `(.L_x_27) ;  /* 0x0000011000007945 */ /* 0x000fec0003800200 */
[----:B------:R-:W4:Y:S08]  /*3370*/  LDC R7, c[0x0][0x374] ;  /* 0x0000dd00ff077b82 */ /* 0x000f300000000800 */
[----:B-1----:R-:W1:Y:S01]  /*3380*/  LDC.64 R2, c[0x0][0x3c8] ;  /* 0x0000f200ff027b82 */ /* 0x002e620000000a00 */
[----:B--2---:R-:W-:-:S02]  /*3390*/  IADD3 R5, PT, PT, R6, -0x1, RZ ;  /* 0xffffffff06057810 */ /* 0x004fc40007ffe0ff */
[----:B------:R-:W-:Y:S02]  /*33a0*/  ISETP.NE.AND P1, PT, R6, 0x1, PT ;  /* 0x000000010600780c */ /* 0x000fe40003f25270 */
[----:B----4-:R-:W-:-:S04]  /*33b0*/  IADD3 R4, PT, PT, R7, -0x1, RZ ;  /* 0xffffffff07047810 */ /* 0x010fc80007ffe0ff */
[----:B------:R-:W-:Y:S02]  /*33c0*/  ISETP.NE.AND P0, PT, R4, UR5, PT ;  /* 0x0000000504007c0c */ /* 0x000fe4000bf05270 */
[----:B------:R-:W-:Y:S02]  /*33d0*/  SHF.L.U32 R4, R7, 0x1, RZ ;  /* 0x0000000107047819 */ /* 0x000fe400000006ff */
[----:B------:R-:W-:Y:S02]  /*33e0*/  ISETP.NE.OR P0, PT, R5, UR15, P0 ;  /* 0x0000000f05007c0c */ /* 0x000fe40008705670 */
[----:B------:R-:W-:-:S05]  /*33f0*/  SEL R5, R4, RZ, P1 ;  /* 0x000000ff04057207 */ /* 0x000fca0000800000 */
[----:B-1----:R-:W-:Y:S01]  /*3400*/  IMAD.WIDE.U32 R2, R5, 0x4, R2 ;  /* 0x0000000405027825 */ /* 0x002fe200078e0002 */
[----:B------:R-:W-:Y:S06]  /*3410*/  @P2 BRA `(.L_x_28) ;  /* 0x0000000000142947 */ /* 0x000fec0003800000 */
[----:B------:R-:W-:Y:S01]  /*3420*/  HFMA2 R5, -RZ, RZ, 0, 5.9604644775390625e-08 ;  /* 0x00000001ff057431 */ /* 0x000fe200000001ff */
[----:B------:R-:W-:Y:S06]  /*3430*/  MEMBAR.ALL.GPU ;  /* 0x0000000000007992 */ /* 0x000fec000000a000 */
[----:B------:R-:W-:-:S00]  /*3440*/  ERRBAR ;  /* 0x00000000000079ab */ /* 0x000fc00000000000 */
[----:B------:R-:W-:Y:S06]  /*3450*/  CGAERRBAR ;  /* 0x00000000000075ab */ /* 0x000fec0000000000 */
[----:B------:R1:W-:Y:S02]  /*3460*/  REDG.E.ADD.S32.STRONG.GPU desc[UR16][R2.64], R5 ;  /* 0x000000050200798e */ /* 0x0003e4000c12e310 */
.L_x_28:
[----:B------:R-:W-:Y:S05]  /*3470*/  BSYNC.RECONVERGENT B0 ;  /* 0x0000000000007941 */ /* 0x000fea0003800200 */
.L_x_27:
[----:B------:R-:W-:Y:S05]  /*3480*/  @P0 EXIT ;  /* 0x000000000000094d */ /* 0x000fea0003800000 */
[----:B------:R-:W-:Y:S05]  /*3490*/  @P2 BRA `(.L_x_29) ;  /* 0x0000000000202947 */ /* 0x000fea0003800000 */
[----:B------:R-:W-:-:S05]  /*34a0*/  IMAD R4, R6, R7, RZ ;  /* 0x0000000706047224 */ /* 0x000fca00078e02ff */
[----:B------:R-:W-:-:S13]  /*34b0*/  ISETP.NE.AND P0, PT, R4, -0x1, PT ;  /* 0xffffffff0400780c */ /* 0x000fda0003f05270 */
[----:B------:R-:W-:Y:S05]  /*34c0*/  @!P0 BRA `(.L_x_29) ;  /* 0x0000000000148947 */ /* 0x000fea0003800000 */
.L_x_30:
[----:B-1----:R-:W2:Y:S04]  /*34d0*/  LDG.E.STRONG.GPU R5, desc[UR16][R2.64] ;  /* 0x0000001002057981 */ /* 0x002ea8000c1ef900 */
[----:B--2---:R-:W-:Y:S01]  /*34e0*/  CCTL.IVALL ;  /* 0x00000000ff00798f */ /* 0x004fe20002000000 */
[----:B------:R-:W-:Y:S05]  /*34f0*/  YIELD ;  /* 0x0000000000007946 */ /* 0x000fea0003800000 */
[----:B------:R-:W-:-:S13]  /*3500*/  ISETP.NE.AND P0, PT, R5, R4, PT ;  /* 0x000000040500720c */ /* 0x000fda0003f05270 */
[----:B------:R-:W-:Y:S05]  /*3510*/  @P0 BRA `(.L_x_30) ;  /* 0xfffffffc00ec0947 */ /* 0x000fea000383ffff */
.L_x_29:
[----:B------:R-:W-:Y:S05]  /*3520*/  WARPSYNC.ALL ;  /* 0x0000000000007948 */ /* 0x000fea0003800000 */
[----:B------:R-:W2:Y:S08]  /*3530*/  LDC.64 R30, c[0x0][0x3f8] ;  /* 0x0000fe00ff1e7b82 */ /* 0x000eb00000000a00 */
[----:B------:R-:W-:Y:S01]  /*3540*/  BAR.SYNC.DEFER_BLOCKING 0x0 ;  /* 0x0000000000007b1d */ /* 0x000fe20000010000 */
[----:B--2---:R-:W-:-:S04]  /*3550*/  LEA.HI R25, P0, R31, R30, RZ, 0x1 ;  /* 0x0000001e1f197211 */ /* 0x004fc800078108ff */
[----:B------:R-:W-:-:S04]  /*3560*/  IADD3.X R24, PT, PT, RZ, R31, RZ, P0, !PT ;  /* 0x0000001fff187210 */ /* 0x000fc800007fe4ff */
[--C-:B------:R-:W-:Y:S02]  /*3570*/  SHF.R.S64 R25, R25, 0x1, R24.reuse ;  /* 0x0000000119197819 */ /* 0x100fe40000001018 */
[----:B------:R-:W-:Y:S02]  /*3580*/  SHF.R.S32.HI R24, RZ, 0x1, R24 ;  /* 0x00000001ff187819 */ /* 0x000fe40000011418 */
[----:B------:R-:W-:-:S04]  /*3590*/  ISETP.GT.U32.AND P0, PT, R25, R0, PT ;  /* 0x000000001900720c */ /* 0x000fc80003f04070 */
[----:B------:R-:W-:-:S13]  /*35a0*/  ISETP.GT.AND.EX P0, PT, R24, RZ, PT, P0 ;  /* 0x000000ff1800720c */ /* 0x000fda0003f04300 */
[----:B------:R-:W-:Y:S05]  /*35b0*/  @!P0 EXIT ;  /* 0x000000000000894d */ /* 0x000fea0003800000 */
[----:B------:R-:W-:Y:S01]  /*35c0*/  IADD3 R4, P1, PT, R0, 0x80, RZ ;  /* 0x0000008000047810 */ /* 0x000fe20007f3e0ff */
[----:B------:R-:W-:Y:S01]  /*35d0*/  IMAD R9, R31, 0x3, RZ ;  /* 0x000000031f097824 */ /* 0x000fe200078e02ff */
[----:B-1----:R-:W-:Y:S01]  /*35e0*/  MOV R3, RZ ;  /* 0x000000ff00037202 */ /* 0x002fe20000000f00 */
[----:B------:R-:W-:Y:S01]  /*35f0*/  BSSY.RECONVERGENT B0, `(.L_x_31) ;  /* 0x000004a000007945 */ /* 0x000fe20003800200 */
[----:B------:R-:W-:Y:S02]  /*3600*/  ISETP.GT.U32.AND P0, PT, R25, R4, PT ;  /* 0x000000041900720c */ /* 0x000fe40003f04070 */
[----:B------:R-:W-:Y:S02]  /*3610*/  IADD3.X R7, PT, PT, RZ, R3, RZ, P1, !PT ;  /* 0x00000003ff077210 */ /* 0x000fe40000ffe4ff */
[----:B------:R-:W-:Y:S02]  /*3620*/  LOP3.LUT R2, RZ, R0, RZ, 0x33, !PT ;  /* 0x00000000ff027212 */ /* 0x000fe400078e33ff */
[----:B------:R-:W-:-:S04]  /*3630*/  ISETP.GT.AND.EX P0, PT, R24, R7, PT, P0 ;  /* 0x000000071800720c */ /* 0x000fc80003f04300 */
[----:B------:R-:W-:Y:S02]  /*3640*/  SEL R5, R25, R4, P0 ;  /* 0x0000000419057207 */ /* 0x000fe40000000000 */
[----:B------:R-:W-:Y:S02]  /*3650*/  SEL R7, R24, R7, P0 ;  /* 0x0000000718077207 */ /* 0x000fe40000000000 */
[----:B0--3--:R-:W-:Y:S01]  /*3660*/  IADD3 R20, P1, PT, R2, R5, RZ ;  /* 0x0000000502147210 */ /* 0x009fe20007f3e0ff */
[----:B------:R-:W-:Y:S01]  /*3670*/  IMAD.WIDE.U32 R4, R30, 0x3, RZ ;  /* 0x000000031e047825 */ /* 0x000fe200078e00ff */
[----:B------:R-:W-:Y:S02]  /*3680*/  LOP3.LUT R2, RZ, R3, RZ, 0x33, !PT ;  /* 0x00000003ff027212 */ /* 0x000fe400078e33ff */
[----:B------:R-:W-:Y:S02]  /*3690*/  LOP3.LUT R6, R20, 0x180, RZ, 0xc0, !PT ;  /* 0x0000018014067812 */ /* 0x000fe400078ec0ff */
[----:B------:R-:W-:-:S02]  /*36a0*/  IADD3.X R7, PT, PT, R2, R7, RZ, P1, !PT ;  /* 0x0000000702077210 */ /* 0x000fc40000ffe4ff */
[----:B------:R-:W-:Y:S02]  /*36b0*/  ISETP.NE.U32.AND P1, PT, R6, 0x180, PT ;  /* 0x000001800600780c */ /* 0x000fe40003f25070 */
[----:B------:R-:W-:Y:S02]  /*36c0*/  IADD3 R9, PT, PT, R5, R9, RZ ;  /* 0x0000000905097210 */ /* 0x000fe40007ffe0ff */
[----:B------:R-:W-:Y:S02]  /*36d0*/  ISETP.NE.AND.EX P1, PT, RZ, RZ, PT, P1 ;  /* 0x000000ffff00720c */ /* 0x000fe40003f25310 */
[----:B------:R-:W-:Y:S02]  /*36e0*/  LEA.HI R37, P2, R9, R4, RZ, 0x1 ;  /* 0x0000000409257211 */ /* 0x000fe400078508ff */
[----:B------:R-:W-:Y:S02]  /*36f0*/  ISETP.GE.U32.AND P0, PT, R20, 0x180, PT ;  /* 0x000001801400780c */ /* 0x000fe40003f06070 */
[----:B------:R-:W-:-:S02]  /*3700*/  IADD3.X R2, PT, PT, RZ, R9, RZ, P2, !PT ;  /* 0x00000009ff027210 */ /* 0x000fc400017fe4ff */
[----:B------:R-:W-:Y:S02]  /*3710*/  ISETP.GE.U32.AND.EX P0, PT, R7, RZ, PT, P0 ;  /* 0x000000ff0700720c */ /* 0x000fe40003f06100 */
[--C-:B------:R-:W-:Y:S02]  /*3720*/  SHF.R.S64 R37, R37, 0x1, R2.reuse ;  /* 0x0000000125257819 */ /* 0x100fe40000001002 */
[----:B------:R-:W-:Y:S01]  /*3730*/  SHF.R.S32.HI R2, RZ, 0x1, R2 ;  /* 0x00000001ff027819 */ /* 0x000fe20000011402 */
[----:B------:R-:W-:Y:S08]  /*3740*/  @!P1 BRA `(.L_x_32) ;  /* 0x0000000000d09947 */ /* 0x000ff00003800000 */
[----:B------:R-:W0:Y:S01]  /*3750*/  LDCU.64 UR4, c[0x0][0x3d8] ;  /* 0x00007b00ff0477ac */ /* 0x000e220008000a00 */
[----:B------:R-:W-:Y:S01]  /*3760*/  SHF.R.U64 R20, R20, 0x7, R7 ;  /* 0x0000000714147819 */ /* 0x000fe20000001207 */
[----:B------:R-:W-:Y:S01]  /*3770*/  IMAD.SHL.U32 R7, R31, 0x4, RZ ;  /* 0x000000041f077824 */ /* 0x000fe200078e00ff */
[----:B------:R-:W-:Y:S01]  /*3780*/  SHF.L.U32 R21, R0, 0x3, RZ ;  /* 0x0000000300157819 */ /* 0x000fe200000006ff */
[----:B------:R-:W1:Y:S01]  /*3790*/  LDCU.64 UR6, c[0x0][0x390] ;  /* 0x00007200ff0677ac */ /* 0x000e620008000a00 */
[----:B------:R-:W-:Y:S02]  /*37a0*/  IADD3 R20, PT, PT, R20, 0x1, RZ ;  /* 0x0000000114147810 */ /* 0x000fe40007ffe0ff */
[----:B------:R-:W-:Y:S01]  /*37b0*/  SHF.L.U64.HI R28, R0, 0x3, R3 ;  /* 0x00000003001c7819 */ /* 0x000fe20000010203 */
[----:B------:R-:W2:Y:S01]  /*37c0*/  LDCU.64 UR8, c[0x0][0x388] ;  /* 0x00007100ff0877ac */ /* 0x000ea20008000a00 */
[C---:B------:R-:W-:Y:S02]  /*37d0*/  SHF.L.U32 R5, R20.reuse, 0x7, RZ ;  /* 0x0000000714057819 */ /* 0x040fe400000006ff */
[----:B------:R-:W-:-:S02]  /*37e0*/  LOP3.LUT R20, R20, 0x3, RZ, 0xc0, !PT ;  /* 0x0000000314147812 */ /* 0x000fc400078ec0ff */
[----:B------:R-:W-:Y:S02]  /*37f0*/  LOP3.LUT R5, R5, 0x180, RZ, 0xc0, !PT ;  /* 0x0000018005057812 */ /* 0x000fe400078ec0ff */
[----:B------:R-:W-:Y:S02]  /*3800*/  IADD3 R20, P3, PT, RZ, -R20, RZ ;  /* 0x80000014ff147210 */ /* 0x000fe40007f7e0ff */
[----:B------:R-:W-:Y:S02]  /*3810*/  SHF.L.U64.HI R26, R25, 0x2, R24 ;  /* 0x00000002191a7819 */ /* 0x000fe40000010218 */
[----:B0-----:R-:W-:Y:S02]  /*3820*/  LEA R16, P1, R0, UR4, 0x2 ;  /* 0x0000000400107c11 */ /* 0x001fe4000f8210ff */
[----:B------:R-:W-:Y:S02]  /*3830*/  SHF.L.U64.HI R22, R37, 0x2, R2 ;  /* 0x0000000225167819 */ /* 0x000fe40000010202 */
[----:B-1----:R-:W-:-:S02]  /*3840*/  IADD3 R18, P2, PT, R21, UR6, RZ ;  /* 0x0000000615127c10 */ /* 0x002fc4000ff5e0ff */
[----:B------:R-:W-:Y:S02]  /*3850*/  LEA.HI.X R17, R0, UR5, R3, 0x2, P1 ;  /* 0x0000000500117c11 */ /* 0x000fe400088f1403 */
[----:B------:R-:W-:Y:S02]  /*3860*/  IADD3.X R19, PT, PT, R28, UR7, RZ, P2, !PT ;  /* 0x000000071c137c10 */ /* 0x000fe400097fe4ff */
[----:B------:R-:W-:Y:S01]  /*3870*/  IADD3 R0, P2, PT, R5, R0, RZ ;  /* 0x0000000005007210 */ /* 0x000fe20007f5e0ff */
[----:B------:R-:W-:Y:S01]  /*3880*/  IMAD.WIDE.U32 R4, R30, 0x4, RZ ;  /* 0x000000041e047825 */ /* 0x000fe200078e00ff */
[----:B--2---:R-:W-:Y:S02]  /*3890*/  IADD3 R21, P1, PT, R21, UR8, RZ ;  /* 0x0000000815157c10 */ /* 0x004fe4000ff3e0ff */
[----:B------:R-:W-:Y:S02]  /*38a0*/  IADD3.X R23, PT, PT, RZ, -0x1, RZ, P3, !PT ;  /* 0xffffffffff177810 */ /* 0x000fe40001ffe4ff */
[----:B------:R-:W-:-:S02]  /*38b0*/  IADD3.X R28, PT, PT, R28, UR9, RZ, P1, !PT ;  /* 0x000000091c1c7c10 */ /* 0x000fc40008ffe4ff */
[----:B------:R-:W-:Y:S02]  /*38c0*/  IADD3 R32, PT, PT, R5, R7, RZ ;  /* 0x0000000705207210 */ /* 0x000fe40007ffe0ff */
[----:B------:R-:W-:-:S07]  /*38d0*/  IADD3.X R3, PT, PT, RZ, R3, RZ, P2, !PT ;  /* 0x00000003ff037210 */ /* 0x000fce00017fe4ff */
.L_x_33:
[----:B0-----:R-:W-:Y:S01]  /*38e0*/  LEA R10, P1, R25, R16, 0x2 ;  /* 0x00000010190a7211 */ /* 0x001fe200078210ff */
[----:B------:R-:W2:Y:S01]  /*38f0*/  LDG.E R6, desc[UR16][R16.64] ;  /* 0x0000001010067981 */ /* 0x000ea2000c1e1900 */
[----:B------:R-:W-:Y:S02]  /*3900*/  IADD3 R12, P2, PT, R16, R4, RZ ;  /* 0x00000004100c7210 */ /* 0x000fe40007f5e0ff */
[----:B------:R-:W-:Y:S02]  /*3910*/  LEA R8, P3, R37, R16, 0x2 ;  /* 0x0000001025087211 */ /* 0x000fe400078610ff */
[C---:B------:R-:W-:Y:S02]  /*3920*/  IADD3.X R11, PT, PT, R17.reuse, R26, RZ, P1, !PT ;  /* 0x0000001a110b7210 */ /* 0x040fe40000ffe4ff */
[C---:B------:R-:W-:Y:S02]  /*3930*/  IADD3.X R13, PT, PT, R17.reuse, R32, RZ, P2, !PT ;  /* 0x00000020110d7210 */ /* 0x040fe400017fe4ff */
[----:B------:R-:W-:Y:S01]  /*3940*/  IADD3.X R9, PT, PT, R17, R22, RZ, P3, !PT ;  /* 0x0000001611097210 */ /* 0x000fe20001ffe4ff */
[----:B------:R0:W2:Y:S04]  /*3950*/  LDG.E R7, desc[UR16][R10.64] ;  /* 0x000000100a077981 */ /* 0x0000a8000c1e1900 */
[----:B------:R-:W3:Y:S04]  /*3960*/  LDG.E R14, desc[UR16][R12.64] ;  /* 0x000000100c0e7981 */ /* 0x000ee8000c1e1900 */
[----:B------:R1:W3:Y:S01]  /*3970*/  LDG.E R15, desc[UR16][R8.64] ;  /* 0x00000010080f7981 */ /* 0x0002e2000c1e1900 */
[----:B------:R-:W-:-:S02]  /*3980*/  IADD3 R20, P1, PT, R20, 0x1, RZ ;  /* 0x0000000114147810 */ /* 0x000fc40007f3e0ff */
[----:B0-----:R-:W-:Y:S02]  /*3990*/  MOV R10, R18 ;  /* 0x00000012000a7202 */ /* 0x001fe40000000f00 */
[----:B------:R-:W-:Y:S02]  /*39a0*/  MOV R11, R19 ;  /* 0x00000013000b7202 */ /* 0x000fe40000000f00 */
[----:B-1----:R-:W-:Y:S02]  /*39b0*/  MOV R8, R21 ;  /* 0x0000001500087202 */ /* 0x002fe40000000f00 */
[----:B------:R-:W-:Y:S02]  /*39c0*/  MOV R9, R28 ;  /* 0x0000001c00097202 */ /* 0x000fe40000000f00 */
[----:B------:R-:W-:Y:S02]  /*39d0*/  IADD3.X R23, PT, PT, RZ, R23, RZ, P1, !PT ;  /* 0x00000017ff177210 */ /* 0x000fe40000ffe4ff */
[----:B------:R-:W-:-:S04]  /*39e0*/  ISETP.NE.U32.AND P1, PT, R20, RZ, PT ;  /* 0x000000ff1400720c */ /* 0x000fc80003f25070 */
[----:B------:R-:W-:Y:S02]  /*39f0*/  ISETP.NE.AND.EX P1, PT, R23, RZ, PT, P1 ;  /* 0x000000ff1700720c */ /* 0x000fe40003f25310 */
[----:B------:R-:W-:Y:S02]  /*3a00*/  IADD3 R16, P2, PT, R16, 0x200, RZ ;  /* 0x0000020010107810 */ /* 0x000fe40007f5e0ff */
[----:B------:R-:W-:Y:S02]  /*3a10*/  IADD3 R18, P3, PT, R18, 0x400, RZ ;  /* 0x0000040012127810 */ /* 0x000fe40007f7e0ff */
[----:B------:R-:W-:Y:S02]  /*3a20*/  IADD3 R21, P4, PT, R21, 0x400, RZ ;  /* 0x0000040015157810 */ /* 0x000fe40007f9e0ff */
[----:B------:R-:W-:Y:S02]  /*3a30*/  IADD3.X R17, PT, PT, RZ, R17, RZ, P2, !PT ;  /* 0x00000011ff117210 */ /* 0x000fe400017fe4ff */
[----:B------:R-:W-:-:S02]  /*3a40*/  IADD3.X R19, PT, PT, RZ, R19, RZ, P3, !PT ;  /* 0x00000013ff137210 */ /* 0x000fc40001ffe4ff */
[----:B------:R-:W-:Y:S01]  /*3a50*/  IADD3.X R28, PT, PT, RZ, R28, RZ, P4, !PT ;  /* 0x0000001cff1c7210 */ /* 0x000fe200027fe4ff */
[----:B--2---:R0:W-:Y:S04]  /*3a60*/  STG.E.64 desc[UR16][R8.64], R6 ;  /* 0x0000000608007986 */ /* 0x0041e8000c101b10 */
[----:B---3--:R0:W-:Y:S01]  /*3a70*/  STG.E.64 desc[UR16][R10.64], R14 ;  /* 0x0000000e0a007986 */ /* 0x0081e2000c101b10 */
[----:B------:R-:W-:Y:S05]  /*3a80*/  @P1 BRA `(.L_x_33) ;  /* 0xfffffffc00941947 */ /* 0x000fea000383ffff */
.L_x_32:
[----:B------:R-:W-:Y:S05]  /*3a90*/  BSYNC.RECONVERGENT B0 ;  /* 0x0000000000007941 */ /* 0x000fea0003800200 */
.L_x_31:
[----:B------:R-:W-:Y:S05]  /*3aa0*/  @!P0 EXIT ;  /* 0x000000000000894d */ /* 0x000fea0003800000 */
[C---:B------:R-:W-:Y:S01]  /*3ab0*/  SHF.L.U64.HI R35, R37.reuse, 0x2, R2 ;  /* 0x0000000225237819 */ /* 0x040fe20000010202 */
[----:B------:R-:W1:Y:S01]  /*3ac0*/  LDCU.64 UR4, c[0x0][0x3d8] ;  /* 0x00007b00ff0477ac */ /* 0x000e620008000a00 */
[C---:B------:R-:W-:Y:S02]  /*3ad0*/  SHF.L.U64.HI R31, R30.reuse, 0x2, R31 ;  /* 0x000000021e1f7819 */ /* 0x040fe4000001021f */
[----:B------:R-:W-:Y:S01]  /*3ae0*/  SHF.L.U32 R33, R30, 0x2, RZ ;  /* 0x000000021e217819 */ /* 0x000fe200000006ff */
[----:B------:R-:W2:Y:S01]  /*3af0*/  LDCU.64 UR6, c[0x0][0x388] ;  /* 0x00007100ff0677ac */ /* 0x000ea20008000a00 */
[----:B------:R-:W-:Y:S02]  /*3b00*/  SHF.L.U32 R37, R37, 0x2, RZ ;  /* 0x0000000225257819 */ /* 0x000fe400000006ff */
[C---:B------:R-:W-:Y:S01]  /*3b10*/  SHF.L.U64.HI R27, R25.reuse, 0x2, R24 ;  /* 0x00000002191b7819 */ /* 0x040fe20000010218 */
[----:B------:R-:W3:Y:S01]  /*3b20*/  LDCU.64 UR8, c[0x0][0x390] ;  /* 0x00007200ff0877ac */ /* 0x000ee20008000a00 */
[----:B------:R-:W-:-:S07]  /*3b30*/  SHF.L.U32 R29, R25, 0x2, RZ ;  /* 0x00000002191d7819 */ /* 0x000fce00000006ff */
.L_x_34:
[C---:B------:R-:W-:Y:S02]  /*3b40*/  SHF.L.U32 R2, R0.reuse, 0x2, RZ ;  /* 0x0000000200027819 */ /* 0x040fe400000006ff */
[----:B----4-:R-:W-:Y:S02]  /*3b50*/  SHF.L.U64.HI R12, R0, 0x2, R3 ;  /* 0x00000002000c7819 */ /* 0x010fe40000010203 */
[----:B-1----:R-:W-:-:S04]  /*3b60*/  IADD3 R4, P0, PT, R2, UR4, RZ ;  /* 0x0000000402047c10 */ /* 0x002fc8000ff1e0ff */
[----:B------:R-:W-:Y:S02]  /*3b70*/  IADD3.X R5, PT, PT, R12, UR5, RZ, P0, !PT ;  /* 0x000000050c057c10 */ /* 0x000fe400087fe4ff */
[C---:B0-----:R-:W-:Y:S02]  /*3b80*/  IADD3 R6, P0, PT, R4.reuse, R29, RZ ;  /* 0x0000001d04067210 */ /* 0x041fe40007f1e0ff */
[C---:B------:R-:W-:Y:S01]  /*3b90*/  IADD3 R10, P1, PT, R4.reuse, R37, RZ ;  /* 0x00000025040a7210 */ /* 0x040fe20007f3e0ff */
[----:B------:R0:W4:Y:S01]  /*3ba0*/  LDG.E R14, desc[UR16][R4.64] ;  /* 0x00000010040e7981 */ /* 0x000122000c1e1900 */
[C---:B------:R-:W-:Y:S02]  /*3bb0*/  IADD3.X R7, PT, PT, R5.reuse, R27, RZ, P0, !PT ;  /* 0x0000001b05077210 */ /* 0x040fe400007fe4ff */
[----:B------:R-:W-:Y:S02]  /*3bc0*/  IADD3 R8, P0, PT, R4, R33, RZ ;  /* 0x0000002104087210 */ /* 0x000fe40007f1e0ff */
[C---:B------:R-:W-:Y:S01]  /*3bd0*/  IADD3.X R11, PT, PT, R5.reuse, R35, RZ, P1, !PT ;  /* 0x00000023050b7210 */ /* 0x040fe20000ffe4ff */
[----:B------:R1:W4:Y:S01]  /*3be0*/  LDG.E R15, desc[UR16][R6.64] ;  /* 0x00000010060f7981 */ /* 0x000322000c1e1900 */
[----:B------:R-:W-:-:S03]  /*3bf0*/  IADD3.X R9, PT, PT, R5, R31, RZ, P0, !PT ;  /* 0x0000001f05097210 */ /* 0x000fc600007fe4ff */
[----:B------:R-:W5:Y:S04]  /*3c00*/  LDG.E R19, desc[UR16][R10.64] ;  /* 0x000000100a137981 */ /* 0x000f68000c1e1900 */
[----:B------:R1:W5:Y:S01]  /*3c10*/  LDG.E R18, desc[UR16][R8.64] ;  /* 0x0000001008127981 */ /* 0x000362000c1e1900 */
[C---:B------:R-:W-:Y:S02]  /*3c20*/  SHF.L.U32 R26, R0.reuse, 0x3, RZ ;  /* 0x00000003001a7819 */ /* 0x040fe400000006ff */
[----:B------:R-:W-:Y:S02]  /*3c30*/  SHF.L.U64.HI R28, R0, 0x3, R3 ;  /* 0x00000003001c7819 */ /* 0x000fe40000010203 */
[----:B------:R-:W-:Y:S02]  /*3c40*/  LOP3.LUT R20, R26, 0xfffffff8, RZ, 0xc0, !PT ;  /* 0xfffffff81a147812 */ /* 0x000fe400078ec0ff */
[----:B------:R-:W-:-:S02]  /*3c50*/  LOP3.LUT R2, R2, 0xfffffffc, RZ, 0xc0, !PT ;  /* 0xfffffffc02027812 */ /* 0x000fc400078ec0ff */
[----:B--2---:R-:W-:Y:S02]  /*3c60*/  IADD3 R16, P0, PT, R20, UR6, RZ ;  /* 0x0000000614107c10 */ /* 0x004fe4000ff1e0ff */
[----:B0-----:R-:W-:Y:S02]  /*3c70*/  LOP3.LUT R4, R28, 0x3, RZ, 0xc0, !PT ;  /* 0x000000031c047812 */ /* 0x001fe400078ec0ff */
[----:B---3--:R-:W-:Y:S02]  /*3c80*/  IADD3 R20, P1, PT, R20, UR8, RZ ;  /* 0x0000000814147c10 */ /* 0x008fe4000ff3e0ff */
[----:B------:R-:W-:Y:S02]  /*3c90*/  LOP3.LUT R3, R12, 0x3, RZ, 0xc0, !PT ;  /* 0x000000030c037812 */ /* 0x000fe400078ec0ff */
[----:B------:R-:W-:Y:S02]  /*3ca0*/  IADD3 R2, P2, PT, R2, UR4, RZ ;  /* 0x0000000402027c10 */ /* 0x000fe4000ff5e0ff */
[----:B------:R-:W-:-:S02]  /*3cb0*/  IADD3.X R17, PT, PT, R4, UR7, RZ, P0, !PT ;  /* 0x0000000704117c10 */ /* 0x000fc400087fe4ff */
[----:B------:R-:W-:Y:S02]  /*3cc0*/  IADD3.X R21, PT, PT, R4, UR9, RZ, P1, !PT ;  /* 0x0000000904157c10 */ /* 0x000fe40008ffe4ff */
[----:B------:R-:W-:Y:S02]  /*3cd0*/  IADD3.X R3, PT, PT, R3, UR5, RZ, P2, !PT ;  /* 0x0000000503037c10 */ /* 0x000fe400097fe4ff */
[C---:B------:R-:W-:Y:S02]  /*3ce0*/  IADD3 R4, P0, PT, R2.reuse, R29, RZ ;  /* 0x0000001d02047210 */ /* 0x040fe40007f1e0ff */
[C---:B-1----:R-:W-:Y:S02]  /*3cf0*/  IADD3 R6, P1, PT, R2.reuse, R33, RZ ;  /* 0x0000002102067210 */ /* 0x042fe40007f3e0ff */
[----:B------:R-:W-:Y:S02]  /*3d00*/  IADD3 R8, P2, PT, R2, R37, RZ ;  /* 0x0000002502087210 */ /* 0x000fe40007f5e0ff */
[----:B------:R-:W-:-:S02]  /*3d10*/  IADD3.X R5, PT, PT, R3, R27, RZ, P0, !PT ;  /* 0x0000001b03057210 */ /* 0x000fc400007fe4ff */
[C---:B------:R-:W-:Y:S02]  /*3d20*/  IADD3.X R7, PT, PT, R3.reuse, R31, RZ, P1, !PT ;  /* 0x0000001f03077210 */ /* 0x040fe40000ffe4ff */
[----:B------:R-:W-:Y:S01]  /*3d30*/  IADD3.X R9, PT, PT, R3, R35, RZ, P2, !PT ;  /* 0x0000002303097210 */ /* 0x000fe200017fe4ff */
[----:B----4-:R0:W-:Y:S04]  /*3d40*/  STG.E.64 desc[UR16][R16.64], R14 ;  /* 0x0000000e10007986 */ /* 0x0101e8000c101b10 */
[----:B-----5:R1:W-:Y:S04]  /*3d50*/  STG.E.64 desc[UR16][R20.64], R18 ;  /* 0x0000001214007986 */ /* 0x0203e8000c101b10 */
[----:B------:R-:W2:Y:S04]  /*3d60*/  LDG.E R10, desc[UR16][R2.64+0x200] ;  /* 0x00020010020a7981 */ /* 0x000ea8000c1e1900 */
[----:B------:R-:W2:Y:S04]  /*3d70*/  LDG.E R11, desc[UR16][R4.64+0x200] ;  /* 0x00020010040b7981 */ /* 0x000ea8000c1e1900 */
[----:B------:R-:W3:Y:S04]  /*3d80*/  LDG.E R12, desc[UR16][R6.64+0x200] ;  /* 0x00020010060c7981 */ /* 0x000ee8000c1e1900 */
[----:B------:R-:W3:Y:S01]  /*3d90*/  LDG.E R13, desc[UR16][R8.64+0x200] ;  /* 0x00020010080d7981 */ /* 0x000ee2000c1e1900 */
[----:B0-----:R-:W-:-:S04]  /*3da0*/  IADD3 R16, P0, PT, R26, 0x400, RZ ;  /* 0x000004001a107810 */ /* 0x001fc80007f1e0ff */
[----:B------:R-:W-:Y:S02]  /*3db0*/  IADD3.X R17, PT, PT, RZ, R28, RZ, P0, !PT ;  /* 0x0000001cff117210 */ /* 0x000fe400007fe4ff */
[----:B------:R-:W-:Y:S02]  /*3dc0*/  LOP3.LUT R16, R16, 0xfffffff8, RZ, 0xc0, !PT ;  /* 0xfffffff810107812 */ /* 0x000fe400078ec0ff */
[----:B------:R-:W-:Y:S02]  /*3dd0*/  LOP3.LUT R17, R17, 0x3, RZ, 0xc0, !PT ;  /* 0x0000000311117812 */ /* 0x000fe400078ec0ff */
[C---:B------:R-:W-:Y:S02]  /*3de0*/  IADD3 R14, P0, PT, R16.reuse, UR6, RZ ;  /* 0x00000006100e7c10 */ /* 0x040fe4000ff1e0ff */
[----:B------:R-:W-:Y:S02]  /*3df0*/  IADD3 R16, P1, PT, R16, UR8, RZ ;  /* 0x0000000810107c10 */ /* 0x000fe4000ff3e0ff */
[----:B------:R-:W-:-:S02]  /*3e00*/  IADD3.X R15, PT, PT, R17, UR7, RZ, P0, !PT ;  /* 0x00000007110f7c10 */ /* 0x000fc400087fe4ff */
[----:B------:R-:W-:-:S03]  /*3e10*/  IADD3.X R17, PT, PT, R17, UR9, RZ, P1, !PT ;  /* 0x0000000911117c10 */ /* 0x000fc60008ffe4ff */
[----:B--2---:R0:W-:Y:S04]  /*3e20*/  STG.E.64 desc[UR16][R14.64], R10 ;  /* 0x0000000a0e007986 */ /* 0x0041e8000c101b10 */
[----:B---3--:R2:W-:Y:S04]  /*3e30*/  STG.E.64 desc[UR16][R16.64], R12 ;  /* 0x0000000c10007986 */ /* 0x0085e8000c101b10 */
[----:B-1----:R-:W3:Y:S04]  /*3e40*/  LDG.E R18, desc[UR16][R2.64+0x400] ;  /* 0x0004001002127981 */ /* 0x002ee8000c1e1900 */
[----:B------:R-:W3:Y:S04]  /*3e50*/  LDG.E R19, desc[UR16][R4.64+0x400] ;  /* 0x0004001004137981 */ /* 0x000ee8000c1e1900 */
[----:B------:R-:W4:Y:S04]  /*3e60*/  LDG.E R20, desc[UR16][R6.64+0x400] ;  /* 0x0004001006147981 */ /* 0x000f28000c1e1900 */
[----:B------:R-:W4:Y:S01]  /*3e70*/  LDG.E R21, desc[UR16][R8.64+0x400] ;  /* 0x0004001008157981 */ /* 0x000f22000c1e1900 */
[----:B------:R-:W-:-:S04]  /*3e80*/  IADD3 R23, P0, PT, R26, 0x800, RZ ;  /* 0x000008001a177810 */ /* 0x000fc80007f1e0ff */
[----:B------:R-:W-:Y:S02]  /*3e90*/  IADD3.X R30, PT, PT, RZ, R28, RZ, P0, !PT ;  /* 0x0000001cff1e7210 */ /* 0x000fe400007fe4ff */
[----:B------:R-:W-:Y:S02]  /*3ea0*/  LOP3.LUT R23, R23, 0xfffffff8, RZ, 0xc0, !PT ;  /* 0xfffffff817177812 */ /* 0x000fe400078ec0ff */
[----:B------:R-:W-:Y:S02]  /*3eb0*/  LOP3.LUT R30, R30, 0x3, RZ, 0xc0, !PT ;  /* 0x000000031e1e7812 */ /* 0x000fe400078ec0ff */
[C---:B------:R-:W-:Y:S02]  /*3ec0*/  IADD3 R22, P0, PT, R23.reuse, UR6, RZ ;  /* 0x0000000617167c10 */ /* 0x040fe4000ff1e0ff */
[----:B0-----:R-:W-:Y:S02]  /*3ed0*/  IADD3 R10, P1, PT, R23, UR8, RZ ;  /* 0x00000008170a7c10 */ /* 0x001fe4000ff3e0ff */
[----:B------:R-:W-:-:S02]  /*3ee0*/  IADD3.X R23, PT, PT, R30, UR7, RZ, P0, !PT ;  /* 0x000000071e177c10 */ /* 0x000fc400087fe4ff */
[----:B------:R-:W-:-:S03]  /*3ef0*/  IADD3.X R11, PT, PT, R30, UR9, RZ, P1, !PT ;  /* 0x000000091e0b7c10 */ /* 0x000fc60008ffe4ff */
[----:B---3--:R0:W-:Y:S04]  /*3f00*/  STG.E.64 desc[UR16][R22.64], R18 ;  /* 0x0000001216007986 */ /* 0x0081e8000c101b10 */
[----:B----4-:R4:W-:Y:S04]  /*3f10*/  STG.E.64 desc[UR16][R10.64], R20 ;  /* 0x000000140a007986 */ /* 0x0109e8000c101b10 */
[----:B--2---:R1:W2:Y:S04]  /*3f20*/  LDG.E R12, desc[UR16][R2.64+0x600] ;  /* 0x00060010020c7981 */ /* 0x0042a8000c1e1900 */
[----:B------:R-:W2:Y:S04]  /*3f30*/  LDG.E R13, desc[UR16][R4.64+0x600] ;  /* 0x00060010040d7981 */ /* 0x000ea8000c1e1900 */
[----:B------:R-:W3:Y:S04]  /*3f40*/  LDG.E R14, desc[UR16][R6.64+0x600] ;  /* 0x00060010060e7981 */ /* 0x000ee8000c1e1900 */
[----:B------:R-:W3:Y:S01]  /*3f50*/  LDG.E R15, desc[UR16][R8.64+0x600] ;  /* 0x00060010080f7981 */ /* 0x000ee2000c1e1900 */
[----:B------:R-:W-:-:S04]  /*3f60*/  IADD3 R17, P0, PT, R26, 0xc00, RZ ;  /* 0x00000c001a117810 */ /* 0x000fc80007f1e0ff */
[----:B------:R-:W-:Y:S02]  /*3f70*/  IADD3.X R26, PT, PT, RZ, R28, RZ, P0, !PT ;  /* 0x0000001cff1a7210 */ /* 0x000fe400007fe4ff */
[----:B------:R-:W-:Y:S02]  /*3f80*/  LOP3.LUT R17, R17, 0xfffffff8, RZ, 0xc0, !PT ;  /* 0xfffffff811117812 */ /* 0x000fe400078ec0ff */
[----:B------:R-:W-:Y:S02]  /*3f90*/  LOP3.LUT R26, R26, 0x3, RZ, 0xc0, !PT ;  /* 0x000000031a1a7812 */ /* 0x000fe400078ec0ff */
[C---:B------:R-:W-:Y:S02]  /*3fa0*/  IADD3 R16, P0, PT, R17.reuse, UR6, RZ ;  /* 0x0000000611107c10 */ /* 0x040fe4000ff1e0ff */
[----:B0-----:R-:W-:Y:S02]  /*3fb0*/  IADD3 R18, P1, PT, R17, UR8, RZ ;  /* 0x0000000811127c10 */ /* 0x001fe4000ff3e0ff */
[----:B------:R-:W-:-:S02]  /*3fc0*/  IADD3.X R17, PT, PT, R26, UR7, RZ, P0, !PT ;  /* 0x000000071a117c10 */ /* 0x000fc400087fe4ff */
[----:B------:R-:W-:Y:S02]  /*3fd0*/  IADD3.X R19, PT, PT, R26, UR9, RZ, P1, !PT ;  /* 0x000000091a137c10 */ /* 0x000fe40008ffe4ff */
[----:B------:R-:W-:-:S04]  /*3fe0*/  IADD3 R0, PT, PT, R0, 0x200, RZ ;  /* 0x0000020000007810 */ /* 0x000fc80007ffe0ff */
[----:B------:R-:W-:-:S04]  /*3ff0*/  ISETP.GT.U32.AND P0, PT, R25, R0, PT ;  /* 0x000000001900720c */ /* 0x000fc80003f04070 */
[----:B------:R-:W-:Y:S01]  /*4000*/  ISETP.GT.AND.EX P0, PT, R24, RZ, PT, P0 ;  /* 0x000000ff1800720c */ /* 0x000fe20003f04300 */
[----:B-1----:R-:W-:Y:S01]  /*4010*/  HFMA2 R3, -RZ, RZ, 0, 0 ;  /* 0x00000000ff037431 */ /* 0x002fe200000001ff */
[----:B--2---:R4:W-:Y:S04]  /*4020*/  STG.E.64 desc[UR16][R16.64], R12 ;  /* 0x0000000c10007986 */ /* 0x0049e8000c101b10 */
[----:B---3--:R4:W-:Y:S07]  /*4030*/  STG.E.64 desc[UR16][R18.64], R14 ;  /* 0x0000000e12007986 */ /* 0x0089ee000c101b10 */
[----:B------:R-:W-:Y:S05]  /*4040*/  @P0 BRA `(.L_x_34) ;  /* 0xfffffff800bc0947 */ /* 0x000fea000383ffff */
[----:B------:R-:W-:Y:S05]  /*4050*/  EXIT ;  /* 0x000000000000794d */ /* 0x000fea0003800000 */
.L_x_35:
        /* <DEDUP_REMOVED lines=10> */
.L_x_3404:


//--------------------- .text._Z35group_norm_nhwc_bwd_one_pass_kernelI11Bf16IOFp32WLi128ELi8ELi128EEv26Group_norm_nhwc_bwd_params --------------------------
	.section	.text._Z35group_norm_nhwc_bwd_one_pass_kernelI11Bf16IOFp32WLi128ELi8ELi128EEv26Group_norm_nhwc_bwd_params,"ax",@progbits
	.align	128
        .global         _Z35group_norm_nhwc_bwd_one_pass_kernelI11Bf16IOFp32WLi128ELi8ELi128EEv26Group_norm_nhwc_bwd_params
        .type           _Z35group_norm_nhwc_bwd_one_pass_kernelI11Bf16IOFp32WLi128ELi8ELi128EEv26Group_norm_nhwc_bwd_params,@function
        .size           _Z35group_norm_nhwc_bwd_one_pass_kernelI11Bf16IOFp32WLi128ELi8ELi128EEv26Group_norm_nhwc_bwd_params,(.L_x_3405 - _Z35group_norm_nhwc_bwd_one_pass_kernelI11Bf16IOFp32WLi128ELi8ELi128EEv26Group_norm_nhwc_bwd_params)
        .other          _Z35group_norm_nhwc_bwd_one_pass_kernelI11Bf16IOFp32WLi128ELi8ELi128EEv26Group_norm_nhwc_bwd_params,@"STO_CUDA_ENTRY STV_DEFAULT"
_Z35group_norm_nhwc_bwd_one_pass_kernelI11Bf16IOFp32WLi128ELi8ELi128EEv26Group_norm_nhwc_bwd_params:
.text._Z35group_norm_nhwc_bwd_one_pass_kernelI11Bf16IOFp32WLi128ELi8ELi128EEv26Group_norm_nhwc_bwd_params:
        /* <DEDUP_REMOVED lines=11> */
[----:B------:R-:W1:Y:S01]  /*00b0*/  S2R R44, SR_LANEID ;  /* 0x00000000002c7919 */ /* 0x000e620000000000 */
[----:B------:R-:W2:Y:S01]  /*00c0*/  LDCU UR31, c[0x0][0x374] ;  /* 0x00006e80ff1f77ac */ /* 0x000ea20008000800 */
[----:B------:R-:W-:Y:S01]  /*00d0*/  SHF.R.U32.HI R0, RZ, 0x2, R45 ;  /* 0x00000002ff007819 */ /* 0x000fe2000001162d */
[----:B------:R-:W3:Y:S04]  /*00e0*/  LDCU UR32, c[0x0][0x370] ;  /* 0x00006e00ff2077ac */ /* 0x000ee80008000800 */
[----:B------:R-:W4:Y:S01]  /*00f0*/  LDC R3, c[0x0][0x41c] ;  /* 0x00010700ff037b82 */ /* 0x000f220000000800 */
[----:B------:R-:W-:Y:S01]  /*0100*/  UMOV UR10, 0x400 ;  /* 0x00000400000a7882 */ /* 0x000fe20000000000 */
[----:B------:R-:W1:Y:S01]  /*0110*/  LDCU.U8 UR33, c[0x0][0x414] ;  /* 0x00008280ff2177ac */ /* 0x000e620008000000 */
[----:B------:R-:W-:-:S02]  /*0120*/  UIADD3 UR4, UPT, UPT, UR10, 0x40, URZ ;  /* 0x000000400a047890 */ /* 0x000fc4000fffe0ff */
[----:B------:R-:W-:Y:S01]  /*0130*/  UIADD3 UR9, UPT, UPT, -UR30, URZ, URZ ;  /* 0x000000ff1e097290 */ /* 0x000fe2000fffe1ff */
[----:B------:R-:W-:Y:S01]  /*0140*/  UMOV UR18, UR5 ;  /* 0x0000000500127c82 */ /* 0x000fe20008000000 */
[----:B--2---:R-:W-:Y:S02]  /*0150*/  UIMAD UR34, UR30, UR31, UR5 ;  /* 0x0000001f1e2272a4 */ /* 0x004fe4000f8e0205 */
[----:B------:R-:W-:Y:S02]  /*0160*/  UIMAD UR11, UR31, 0x7, UR5 ;  /* 0x000000071f0b78a4 */ /* 0x000fe4000f8e0205 */
[----:B0-----:R-:W-:Y:S02]  /*0170*/  ULEA UR4, UR6, UR4, 0x18 ;  /* 0x0000000406047291 */ /* 0x001fe4000f8ec0ff */
[----:B------:R-:W-:Y:S02]  /*0180*/  ULEA UR10, UR6, UR10, 0x18 ;  /* 0x0000000a060a7291 */ /* 0x000fe4000f8ec0ff */
[----:B------:R-:W-:-:S02]  /*0190*/  UIMAD UR12, UR31, 0x6, UR5 ;  /* 0x000000061f0c78a4 */ /* 0x000fc4000f8e0205 */
[----:B------:R-:W-:Y:S01]  /*01a0*/  UIMAD UR13, UR31, 0x5, UR5 ;  /* 0x000000051f0d78a4 */ /* 0x000fe2000f8e0205 */
[----:B----4-:R-:W-:Y:S01]  /*01b0*/  IMAD R32, R3, UR30, R0 ;  /* 0x0000001e03207c24 */ /* 0x010fe2000f8e0200 */
[----:B------:R-:W-:Y:S01]  /*01c0*/  LEA R0, R45, UR4, 0x4 ;  /* 0x000000042d007c11 */ /* 0x000fe2000f8e20ff */
[----:B------:R-:W-:Y:S02]  /*01d0*/  ULEA UR14, UR31, UR5, 0x2 ;  /* 0x000000051f0e7291 */ /* 0x000fe4000f8e10ff */
[----:B------:R-:W-:Y:S02]  /*01e0*/  UIMAD UR15, UR31, 0x3, UR5 ;  /* 0x000000031f0f78a4 */ /* 0x000fe4000f8e0205 */
[----:B------:R-:W-:Y:S02]  /*01f0*/  ULEA UR16, UR31, UR5, 0x1 ;  /* 0x000000051f107291 */ /* 0x000fe4000f8e08ff */
[----:B------:R-:W-:Y:S02]  /*0200*/  UIADD3 UR17, UPT, UPT, UR5, UR31, URZ ;  /* 0x0000001f05117290 */ /* 0x000fe4000fffe0ff */
[----:B---3--:R-:W-:-:S02]  /*0210*/  ULOP3.LUT UR35, UR32, 0x7, URZ, 0xc0, !UPT ;  /* 0x0000000720237892 */ /* 0x008fc4000f8ec0ff */
[----:B------:R-:W-:Y:S01]  /*0220*/  ULOP3.LUT UR36, UR32, 0x7ffffff8, URZ, 0xc0, !UPT ;  /* 0x7ffffff820247892 */ /* 0x000fe2000f8ec0ff */
[----:B-1----:R-:W-:-:S11]  /*0230*/  UMOV UR4, URZ ;  /* 0x000000ff00047c82 */ /* 0x002fd60008000000 */
.L_x_67:
[----:B0-----:R-:W0:Y:S01]  /*0240*/  LDC R8, c[0x0][0x410] ;  /* 0x00010400ff087b82 */ /* 0x001e220000000800 */
[----:B-1----:R-:W1:Y:S01]  /*0250*/  LDCU.128 UR20, c[0x0][0x400] ;  /* 0x00008000ff1477ac */ /* 0x002e620008000c00 */
[C---:B------:R-:W-:Y:S02]  /*0260*/  IADD3 R23, PT, PT, R32.reuse, 0x20, RZ ;  /* 0x0000002020177810 */ /* 0x040fe40007ffe0ff */
[----:B------:R-:W-:Y:S01]  /*0270*/  ISETP.LE.AND P2, PT, RZ, UR18, PT ;  /* 0x00000012ff007c0c */ /* 0x000fe2000bf43270 */
[----:B--2---:R-:W2:Y:S01]  /*0280*/  LDCU.64 UR6, c[0x0][0x3b8] ;  /* 0x00007700ff0677ac */ /* 0x004ea20008000a00 */
[----:B------:R-:W-:Y:S02]  /*0290*/  SHF.R.S32.HI R13, RZ, 0x1f, R23 ;  /* 0x0000001fff0d7819 */ /* 0x000fe40000011417 */
[----:B------:R-:W-:Y:S02]  /*02a0*/  IADD3 R9, PT, PT, R32, 0x40, RZ ;  /* 0x0000004020097810 */ /* 0x000fe40007ffe0ff */
[----:B------:R-:W-:-:S02]  /*02b0*/  SHF.L.U32 R22, R45, 0x1, RZ ;  /* 0x000000012d167819 */ /* 0x000fc400000006ff */
[----:B------:R-:W-:Y:S02]  /*02c0*/  SHF.R.S32.HI R21, RZ, 0x1f, R9 ;  /* 0x0000001fff157819 */ /* 0x000fe40000011409 */
[----:B------:R-:W-:Y:S02]  /*02d0*/  LOP3.LUT R22, R22, 0x6, RZ, 0xc0, !PT ;  /* 0x0000000616167812 */ /* 0x000fe400078ec0ff */
[----:B------:R-:W-:Y:S02]  /*02e0*/  SHF.R.S32.HI R19, RZ, 0x1f, R32 ;  /* 0x0000001fff137819 */ /* 0x000fe40000011420 */
[----:B-1----:R-:W-:-:S04]  /*02f0*/  ISETP.GE.U32.AND P1, PT, R23, UR20, PT ;  /* 0x0000001417007c0c */ /* 0x002fc8000bf26070 */
[----:B------:R-:W-:Y:S01]  /*0300*/  ISETP.GE.AND.EX P1, PT, R13, UR21, PT, P1 ;  /* 0x000000150d007c0c */ /* 0x000fe2000bf26310 */
[----:B--2---:R-:W-:Y:S01]  /*0310*/  UIMAD.WIDE UR6, UR18, 0x8, UR6 ;  /* 0x00000008120678a5 */ /* 0x004fe2000f8e0206 */
[----:B0-----:R-:W-:-:S04]  /*0320*/  IABS R5, R8 ;  /* 0x0000000800057213 */ /* 0x001fc80000000000 */
[----:B------:R-:W0:Y:S01]  /*0330*/  I2F.RP R4, R5 ;  /* 0x0000000500047306 */ /* 0x000e220000209400 */
[----:B------:R-:W-:Y:S02]  /*0340*/  MOV R10, UR6 ;  /* 0x00000006000a7c02 */ /* 0x000fe40008000f00 */
[----:B------:R-:W-:-:S04]  /*0350*/  MOV R11, UR7 ;  /* 0x00000007000b7c02 */ /* 0x000fc80008000f00 */
[----:B------:R-:W1:Y:S02]  /*0360*/  @!P1 LDC.64 R14, c[0x0][0x3a0] ;  /* 0x0000e800ff0e9b82 */ /* 0x000e640000000a00 */
[----:B------:R-:W2:Y:S01]  /*0370*/  LDG.E.64 R10, desc[UR28][R10.64] ;  /* 0x0000001c0a0a7981 */ /* 0x000ea2000c1e1b00 */
[----:B0-----:R-:W0:Y:S05]  /*0380*/  MUFU.RCP R4, R4 ;  /* 0x0000000400047308 */ /* 0x001e2a0000001000 */
[----:B------:R-:W3:Y:S01]  /*0390*/  @!P1 LDC.64 R28, c[0x0][0x398] ;  /* 0x0000e600ff1c9b82 */ /* 0x000ee20000000a00 */
[----:B0-----:R-:W-:-:S04]  /*03a0*/  IADD3 R2, PT, PT, R4, 0xffffffe, RZ ;  /* 0x0ffffffe04027810 */ /* 0x001fc80007ffe0ff */
[----:B------:R0:W4:Y:S02]  /*03b0*/  F2I.FTZ.U32.TRUNC.NTZ R3, R2 ;  /* 0x0000000200037305 */ /* 0x000124000021f000 */
[----:B0-----:R-:W-:Y:S01]  /*03c0*/  HFMA2 R2, -RZ, RZ, 0, 0 ;  /* 0x00000000ff027431 */ /* 0x001fe200000001ff */
[----:B----4-:R-:W-:-:S05]  /*03d0*/  IADD3 R6, PT, PT, RZ, -R3, RZ ;  /* 0x80000003ff067210 */ /* 0x010fca0007ffe0ff */
[----:B------:R-:W-:Y:S01]  /*03e0*/  IMAD R7, R6, R5, RZ ;  /* 0x0000000506077224 */ /* 0x000fe200078e02ff */
[----:B------:R-:W-:-:S03]  /*03f0*/  IABS R6, UR18 ;  /* 0x0000001200067c13 */ /* 0x000fc60008000000 */
[----:B------:R-:W-:Y:S01]  /*0400*/  IMAD.HI.U32 R3, R3, R7, R2 ;  /* 0x0000000703037227 */ /* 0x000fe200078e0002 */
[----:B------:R-:W-:-:S04]  /*0410*/  LOP3.LUT R2, R8, UR18, RZ, 0x3c, !PT ;  /* 0x0000001208027c12 */ /* 0x000fc8000f8e3cff */
[----:B------:R-:W-:Y:S01]  /*0420*/  ISETP.GE.AND P0, PT, R2, RZ, PT ;  /* 0x000000ff0200720c */ /* 0x000fe20003f06270 */
[----:B------:R-:W-:-:S05]  /*0430*/  IMAD.HI.U32 R3, R3, R6, RZ ;  /* 0x0000000603037227 */ /* 0x000fca00078e00ff */
[----:B------:R-:W-:-:S05]  /*0440*/  IADD3 R4, PT, PT, -R3, RZ, RZ ;  /* 0x000000ff03047210 */ /* 0x000fca0007ffe1ff */
[C---:B------:R-:W-:Y:S02]  /*0450*/  IMAD R4, R5.reuse, R4, R6 ;  /* 0x0000000405047224 */ /* 0x040fe400078e0206 */
[----:B------:R-:W0:Y:S03]  /*0460*/  @!P1 LDC.64 R6, c[0x0][0x3f8] ;  /* 0x0000fe00ff069b82 */ /* 0x000e260000000a00 */
[----:B------:R-:W-:-:S13]  /*0470*/  ISETP.GT.U32.AND P4, PT, R5, R4, PT ;  /* 0x000000040500720c */ /* 0x000fda0003f84070 */
[-C--:B------:R-:W-:Y:S02]  /*0480*/  @!P4 IADD3 R4, PT, PT, R4, -R5.reuse, RZ ;  /* 0x800000050404c210 */ /* 0x080fe40007ffe0ff */
[----:B------:R-:W-:Y:S02]  /*0490*/  @!P4 IADD3 R3, PT, PT, R3, 0x1, RZ ;  /* 0x000000010303c810 */ /* 0x000fe40007ffe0ff */
[CC--:B------:R-:W-:Y:S02]  /*04a0*/  ISETP.GE.U32.AND P3, PT, R4.reuse, R5.reuse, PT ;  /* 0x000000050400720c */ /* 0x0c0fe40003f66070 */
[----:B------:R-:W-:Y:S02]  /*04b0*/  ISETP.GT.U32.AND P5, PT, R5, R4, PT ;  /* 0x000000040500720c */ /* 0x000fe40003fa4070 */
[----:B------:R-:W-:-:S04]  /*04c0*/  IADD3 R5, PT, PT, R4, -R5, RZ ;  /* 0x8000000504057210 */ /* 0x000fc80007ffe0ff */
[----:B------:R-:W-:Y:S02]  /*04d0*/  SEL R4, R5, R4, !P5 ;  /* 0x0000000405047207 */ /* 0x000fe40006800000 */
[----:B------:R-:W-:Y:S02]  /*04e0*/  LOP3.LUT R5, RZ, R8, RZ, 0x33, !PT ;  /* 0x00000008ff057212 */ /* 0x000fe400078e33ff */
[----:B------:R-:W-:Y:S02]  /*04f0*/  @!P2 IADD3 R4, PT, PT, -R4, RZ, RZ ;  /* 0x000000ff0404a210 */ /* 0x000fe40007ffe1ff */
[----:B------:R-:W-:Y:S02]  /*0500*/  @P3 IADD3 R3, PT, PT, R3, 0x1, RZ ;  /* 0x0000000103033810 */ /* 0x000fe40007ffe0ff */
[----:B------:R-:W-:Y:S02]  /*0510*/  ISETP.GE.U32.AND P2, PT, R9, UR20, PT ;  /* 0x0000001409007c0c */ /* 0x000fe4000bf46070 */
[----:B------:R-:W-:-:S02]  /*0520*/  ISETP.NE.AND P3, PT, R8, RZ, PT ;  /* 0x000000ff0800720c */ /* 0x000fc40003f65270 */
[----:B------:R-:W-:Y:S02]  /*0530*/  @!P0 IADD3 R3, PT, PT, -R3, RZ, RZ ;  /* 0x000000ff03038210 */ /* 0x000fe40007ffe1ff */
[----:B------:R-:W-:Y:S02]  /*0540*/  ISETP.GE.AND.EX P2, PT, R21, UR21, PT, P2 ;  /* 0x0000001515007c0c */ /* 0x000fe4000bf46320 */
[C---:B------:R-:W-:Y:S02]  /*0550*/  SEL R43, R5.reuse, R4, !P3 ;  /* 0x00000004052b7207 */ /* 0x040fe40005800000 */
[----:B------:R-:W-:Y:S02]  /*0560*/  SEL R5, R5, R3, !P3 ;  /* 0x0000000305057207 */ /* 0x000fe40005800000 */
[----:B------:R-:W-:Y:S02]  /*0570*/  SHF.L.U32 R31, R43, 0x3, RZ ;  /* 0x000000032b1f7819 */ /* 0x000fe400000006ff */
[----:B------:R-:W-:-:S02]  /*0580*/  SHF.R.S32.HI R4, RZ, 0x1f, R5 ;  /* 0x0000001fff047819 */ /* 0x000fc40000011405 */
[----:B------:R-:W-:Y:S02]  /*0590*/  SHF.R.S32.HI R3, RZ, 0x1f, R31 ;  /* 0x0000001fff037819 */ /* 0x000fe4000001141f */
[----:B------:R-:W-:Y:S01]  /*05a0*/  LOP3.LUT R2, R31, R22, RZ, 0xfc, !PT ;  /* 0x000000161f027212 */ /* 0x000fe200078efcff */
[----:B------:R-:W-:Y:S01]  /*05b0*/  IMAD R4, R4, UR22, RZ ;  /* 0x0000001604047c24 */ /* 0x000fe2000f8e02ff */
[----:B------:R-:W4:Y:S01]  /*05c0*/  @!P2 LDC.64 R16, c[0x0][0x3f8] ;  /* 0x0000fe00ff10ab82 */ /* 0x000f220000000a00 */
[----:B------:R-:W-:Y:S02]  /*05d0*/  ISETP.GE.U32.AND P0, PT, R32, UR20, PT ;  /* 0x0000001420007c0c */ /* 0x000fe4000bf06070 */
[----:B------:R-:W-:-:S04]  /*05e0*/  IMAD.WIDE.U32 R2, R5, UR22, R2 ;  /* 0x0000001605027c25 */ /* 0x000fc8000f8e0002 */
[----:B------:R-:W-:Y:S01]  /*05f0*/  IMAD R5, R5, UR23, R4 ;  /* 0x0000001705057c24 */ /* 0x000fe2000f8e0204 */
[----:B------:R-:W3:Y:S01]  /*0600*/  @!P2 LDC.64 R26, c[0x0][0x3a0] ;  /* 0x0000e800ff1aab82 */ /* 0x000ee20000000a00 */
[----:B0-----:R-:W-:Y:S01]  /*0610*/  @!P1 IMAD R4, R13, R6, RZ ;  /* 0x000000060d049224 */ /* 0x001fe200078e02ff */
[----:B------:R-:W-:Y:S02]  /*0620*/  ISETP.GE.AND.EX P0, PT, R19, UR21, PT, P0 ;  /* 0x0000001513007c0c */ /* 0x000fe4000bf06300 */
[----:B------:R-:W-:Y:S01]  /*0630*/  IADD3 R5, PT, PT, R3, R5, RZ ;  /* 0x0000000503057210 */ /* 0x000fe20007ffe0ff */
[----:B------:R-:W-:Y:S01]  /*0640*/  @!P1 IMAD R33, R23, R7, R4 ;  /* 0x0000000717219224 */ /* 0x000fe200078e0204 */
[----:B------:R-:W-:-:S05]  /*0650*/  @!P1 MOV R4, R2 ;  /* 0x0000000200049202 */ /* 0x000fca0000000f00 */
[----:B------:R-:W-:Y:S01]  /*0660*/  @!P1 IMAD.WIDE.U32 R6, R23, R6, R4 ;  /* 0x0000000617069225 */ /* 0x000fe200078e0004 */
[----:B------:R-:W-:-:S03]  /*0670*/  IADD3 R13, PT, PT, R32, 0x60, RZ ;  /* 0x00000060200d7810 */ /* 0x000fc60007ffe0ff */
[----:B------:R-:W0:Y:S01]  /*0680*/  @!P0 LDC.64 R24, c[0x0][0x3f8] ;  /* 0x0000fe00ff188b82 */ /* 0x000e220000000a00 */
[----:B------:R-:W-:Y:S02]  /*0690*/  @!P1 IADD3 R33, PT, PT, R7, R33, RZ ;  /* 0x0000002107219210 */ /* 0x000fe40007ffe0ff */
[C---:B------:R-:W-:Y:S01]  /*06a0*/  @!P1 SHF.L.U32 R7, R6.reuse, 0x1, RZ ;  /* 0x0000000106079819 */ /* 0x040fe200000006ff */
[----:B----4-:R-:W-:Y:S01]  /*06b0*/  @!P2 IMAD R8, R21, R16, RZ ;  /* 0x000000101508a224 */ /* 0x010fe200078e02ff */
[----:B------:R-:W-:Y:S02]  /*06c0*/  ISETP.GE.U32.AND P3, PT, R13, UR20, PT ;  /* 0x000000140d007c0c */ /* 0x000fe4000bf66070 */
[----:B------:R-:W-:Y:S02]  /*06d0*/  SHF.R.S32.HI R23, RZ, 0x1f, R13 ;  /* 0x0000001fff177819 */ /* 0x000fe4000001140d */
[----:B------:R-:W-:Y:S02]  /*06e0*/  @!P1 SHF.L.U64.HI R18, R6, 0x1, R33 ;  /* 0x0000000106129819 */ /* 0x000fe40000010221 */
[----:B-1----:R-:W-:-:S02]  /*06f0*/  @!P1 IADD3 R14, P4, PT, R7, R14, RZ ;  /* 0x0000000e070e9210 */ /* 0x002fc40007f9e0ff */
[----:B---3--:R-:W-:Y:S02]  /*0700*/  @!P1 IADD3 R28, P5, PT, R7, R28, RZ ;  /* 0x0000001c071c9210 */ /* 0x008fe40007fbe0ff */
[----:B------:R-:W-:Y:S02]  /*0710*/  @!P2 MOV R6, R2 ;  /* 0x000000020006a202 */ /* 0x000fe40000000f00 */
[----:B------:R-:W-:Y:S01]  /*0720*/  @!P2 MOV R7, R5 ;  /* 0x000000050007a202 */ /* 0x000fe20000000f00 */
[----:B------:R-:W-:Y:S01]  /*0730*/  @!P2 IMAD R21, R9, R17, R8 ;  /* 0x000000110915a224 */ /* 0x000fe200078e0208 */
[----:B------:R-:W-:Y:S01]  /*0740*/  ISETP.GE.AND.EX P3, PT, R23, UR21, PT, P3 ;  /* 0x0000001517007c0c */ /* 0x000fe2000bf66330 */
[----:B------:R-:W-:Y:S02]  /*0750*/  @!P2 IMAD.WIDE.U32 R16, R9, R16, R6 ;  /* 0x000000100910a225 */ /* 0x000fe400078e0006 */
[----:B------:R-:W1:Y:S03]  /*0760*/  @!P2 LDC.64 R8, c[0x0][0x398] ;  /* 0x0000e600ff08ab82 */ /* 0x000e660000000a00 */
[----:B------:R-:W-:-:S07]  /*0770*/  @!P2 IADD3 R17, PT, PT, R17, R21, RZ ;  /* 0x000000151111a210 */ /* 0x000fce0007ffe0ff */
[----:B------:R-:W3:Y:S01]  /*0780*/  @!P3 LDC.64 R6, c[0x0][0x3f8] ;  /* 0x0000fe00ff06bb82 */ /* 0x000ee20000000a00 */
[----:B------:R-:W-:Y:S01]  /*0790*/  IADD3 R22, PT, PT, R22, R31, RZ ;  /* 0x0000001f16167210 */ /* 0x000fe20007ffe0ff */
[----:B0-----:R-:W-:Y:S01]  /*07a0*/  @!P0 IMAD R19, R19, R24, RZ ;  /* 0x0000001813138224 */ /* 0x001fe200078e02ff */
[C---:B------:R-:W-:Y:S02]  /*07b0*/  @!P2 SHF.L.U32 R31, R16.reuse, 0x1, RZ ;  /* 0x00000001101fa819 */ /* 0x040fe400000006ff */
[----:B------:R-:W-:Y:S02]  /*07c0*/  @!P2 SHF.L.U64.HI R12, R16, 0x1, R17 ;  /* 0x00000001100ca819 */ /* 0x000fe40000010211 */
[----:B------:R-:W-:Y:S02]  /*07d0*/  CS2R R36, SRZ ;  /* 0x0000000000247805 */ /* 0x000fe4000001ff00 */
[----:B------:R-:W-:Y:S02]  /*07e0*/  @!P0 MOV R16, R2 ;  /* 0x0000000200108202 */ /* 0x000fe40000000f00 */
[----:B------:R-:W-:-:S02]  /*07f0*/  CS2R R34, SRZ ;  /* 0x0000000000227805 */ /* 0x000fc4000001ff00 */
[----:B------:R-:W-:Y:S02]  /*0800*/  @!P0 MOV R17, R5 ;  /* 0x0000000500118202 */ /* 0x000fe40000000f00 */
[C---:B------:R-:W-:Y:S02]  /*0810*/  @!P1 IADD3.X R15, PT, PT, R18.reuse, R15, RZ, P4, !PT ;  /* 0x0000000f120f9210 */ /* 0x040fe400027fe4ff */
[----:B------:R-:W-:Y:S01]  /*0820*/  @!P1 IADD3.X R29, PT, PT, R18, R29, RZ, P5, !PT ;  /* 0x0000001d121d9210 */ /* 0x000fe20002ffe4ff */
[C---:B------:R-:W-:Y:S01]  /*0830*/  @!P0 IMAD R33, R32.reuse, R25, R19 ;  /* 0x0000001920218224 */ /* 0x040fe200078e0213 */
[----:B------:R-:W0:Y:S01]  /*0840*/  @!P0 LDC.64 R20, c[0x0][0x3a0] ;  /* 0x0000e800ff148b82 */ /* 0x000e220000000a00 */
[----:B------:R-:W-:Y:S01]  /*0850*/  @!P0 IMAD.WIDE.U32 R24, R32, R24, R16 ;  /* 0x0000001820188225 */ /* 0x000fe200078e0010 */
[----:B------:R4:W2:Y:S01]  /*0860*/  @!P1 LDG.E R37, desc[UR28][R14.64] ;  /* 0x0000001c0e259981 */ /* 0x0008a2000c1e1900 */
[----:B------:R-:W-:-:S03]  /*0870*/  @!P2 IADD3 R26, P4, PT, R31, R26, RZ ;  /* 0x0000001a1f1aa210 */ /* 0x000fc60007f9e0ff */
[----:B------:R3:W2:Y:S01]  /*0880*/  @!P1 LDG.E R34, desc[UR28][R28.64] ;  /* 0x0000001c1c229981 */ /* 0x0006a2000c1e1900 */
[----:B-1----:R-:W-:Y:S01]  /*0890*/  @!P2 IADD3 R8, P1, PT, R31, R8, RZ ;  /* 0x000000081f08a210 */ /* 0x002fe20007f3e0ff */
[----:B------:R-:W1:Y:S01]  /*08a0*/  @!P3 LDC.64 R18, c[0x0][0x3a0] ;  /* 0x0000e800ff12bb82 */ /* 0x000e620000000a00 */
[----:B------:R-:W-:Y:S01]  /*08b0*/  @!P0 IADD3 R25, PT, PT, R25, R33, RZ ;  /* 0x0000002119198210 */ /* 0x000fe20007ffe0ff */
[----:B------:R-:W-:Y:S01]  /*08c0*/  HFMA2 R33, -RZ, RZ, 0, 0 ;  /* 0x00000000ff217431 */ /* 0x000fe200000001ff */
[C---:B------:R-:W-:Y:S02]  /*08d0*/  @!P2 IADD3.X R9, PT, PT, R12.reuse, R9, RZ, P1, !PT ;  /* 0x000000090c09a210 */ /* 0x040fe40000ffe4ff */
[----:B------:R-:W-:-:S03]  /*08e0*/  @!P2 IADD3.X R27, PT, PT, R12, R27, RZ, P4, !PT ;  /* 0x0000001b0c1ba210 */ /* 0x000fc600027fe4ff */
[----:B----4-:R-:W4:Y:S01]  /*08f0*/  @!P0 LDC.64 R14, c[0x0][0x398] ;  /* 0x0000e600ff0e8b82 */ /* 0x010f220000000a00 */
[----:B------:R3:W2:Y:S07]  /*0900*/  @!P2 LDG.E R33, desc[UR28][R8.64] ;  /* 0x0000001c0821a981 */ /* 0x0006ae000c1e1900 */
[----:B------:R-:W1:Y:S01]  /*0910*/  @!P3 LDC.64 R16, c[0x0][0x398] ;  /* 0x0000e600ff10bb82 */ /* 0x000e620000000a00 */
[----:B------:R0:W2:Y:S01]  /*0920*/  @!P2 LDG.E R36, desc[UR28][R26.64] ;  /* 0x0000001c1a24a981 */ /* 0x0000a2000c1e1900 */
[----:B---3--:R-:W-:Y:S01]  /*0930*/  @!P3 IMAD R28, R23, R6, RZ ;  /* 0x00000006171cb224 */ /* 0x008fe200078e02ff */
[----:B------:R-:W-:-:S02]  /*0940*/  @!P0 SHF.L.U64.HI R23, R24, 0x1, R25 ;  /* 0x0000000118178819 */ /* 0x000fc40000010219 */
[----:B------:R-:W-:-:S03]  /*0950*/  @!P3 MOV R25, R5 ;  /* 0x000000050019b202 */ /* 0x000fc60000000f00 */
[----:B------:R-:W3:Y:S01]  /*0960*/  LDC.64 R8, c[0x0][0x3a8] ;  /* 0x0000ea00ff087b82 */ /* 0x000ee20000000a00 */
[----:B0-----:R-:W-:Y:S02]  /*0970*/  @!P0 SHF.L.U32 R27, R24, 0x1, RZ ;  /* 0x00000001181b8819 */ /* 0x001fe400000006ff */
[----:B------:R-:W-:Y:S01]  /*0980*/  @!P3 MOV R24, R2 ;  /* 0x000000020018b202 */ /* 0x000fe20000000f00 */
[----:B------:R-:W-:-:S04]  /*0990*/  @!P3 IMAD R7, R13, R7, R28 ;  /* 0x000000070d07b224 */ /* 0x000fc800078e021c */
[----:B------:R-:W-:Y:S01]  /*09a0*/  @!P3 IMAD.WIDE.U32 R24, R13, R6, R24 ;  /* 0x000000060d18b225 */ /* 0x000fe200078e0018 */
[----:B------:R-:W-:-:S04]  /*09b0*/  @!P0 IADD3 R20, P1, PT, R27, R20, RZ ;  /* 0x000000141b148210 */ /* 0x000fc80007f3e0ff */
[----:B------:R-:W-:Y:S02]  /*09c0*/  @!P3 IADD3 R25, PT, PT, R25, R7, RZ ;  /* 0x000000071919b210 */ /* 0x000fe40007ffe0ff */
[C---:B------:R-:W-:Y:S02]  /*09d0*/  @!P3 SHF.L.U32 R7, R24.reuse, 0x1, RZ ;  /* 0x000000011807b819 */ /* 0x040fe400000006ff */
[----:B------:R-:W-:Y:S02]  /*09e0*/  @!P0 IADD3.X R21, PT, PT, R23, R21, RZ, P1, !PT ;  /* 0x0000001517158210 */ /* 0x000fe40000ffe4ff */
[----:B----4-:R-:W-:Y:S02]  /*09f0*/  @!P0 IADD3 R6, P1, PT, R27, R14, RZ ;  /* 0x0000000e1b068210 */ /* 0x010fe40007f3e0ff */
[----:B------:R-:W-:Y:S02]  /*0a00*/  @!P3 SHF.L.U64.HI R24, R24, 0x1, R25 ;  /* 0x000000011818b819 */ /* 0x000fe40000010219 */
[----:B-1----:R-:W-:-:S02]  /*0a10*/  @!P3 IADD3 R14, P2, PT, R7, R18, RZ ;  /* 0x00000012070eb210 */ /* 0x002fc40007f5e0ff */
[----:B------:R-:W-:Y:S02]  /*0a20*/  @!P3 IADD3 R16, P5, PT, R7, R16, RZ ;  /* 0x000000100710b210 */ /* 0x000fe40007fbe0ff */
[----:B------:R-:W-:Y:S02]  /*0a30*/  CS2R R38, SRZ ;  /* 0x0000000000267805 */ /* 0x000fe4000001ff00 */
[----:B------:R-:W-:Y:S01]  /*0a40*/  @!P0 IADD3.X R7, PT, PT, R23, R15, RZ, P1, !PT ;  /* 0x0000000f17078210 */ /* 0x000fe20000ffe4ff */
[----:B------:R-:W-:Y:S01]  /*0a50*/  HFMA2 R40, -RZ, RZ, 0, 0 ;  /* 0x00000000ff287431 */ /* 0x000fe200000001ff */
[C---:B------:R-:W-:Y:S02]  /*0a60*/  @!P3 IADD3.X R15, PT, PT, R24.reuse, R19, RZ, P2, !PT ;  /* 0x00000013180fb210 */ /* 0x040fe400017fe4ff */
[----:B------:R-:W-:Y:S01]  /*0a70*/  @!P3 IADD3.X R17, PT, PT, R24, R17, RZ, P5, !PT ;  /* 0x000000111811b210 */ /* 0x000fe20002ffe4ff */
[----:B---3--:R-:W-:Y:S01]  /*0a80*/  IMAD.WIDE R8, R22, 0x4, R8 ;  /* 0x0000000416087825 */ /* 0x008fe200078e0208 */
[----:B------:R-:W3:Y:S04]  /*0a90*/  @!P0 LDG.E R38, desc[UR28][R20.64] ;  /* 0x0000001c14268981 */ /* 0x000ee8000c1e1900 */
[----:B------:R0:W4:Y:S04]  /*0aa0*/  @!P0 LDG.E R35, desc[UR28][R6.64] ;  /* 0x0000001c06238981 */ /* 0x000128000c1e1900 */
[----:B------:R-:W4:Y:S04]  /*0ab0*/  @!P3 LDG.E R40, desc[UR28][R14.64] ;  /* 0x0000001c0e28b981 */ /* 0x000f28000c1e1900 */
[----:B------:R-:W4:Y:S04]  /*0ac0*/  @!P3 LDG.E R39, desc[UR28][R16.64] ;  /* 0x0000001c1027b981 */ /* 0x000f28000c1e1900 */
[----:B------:R-:W5:Y:S01]  /*0ad0*/  LDG.E.64 R8, desc[UR28][R8.64] ;  /* 0x0000001c08087981 */ /* 0x000f62000c1e1b00 */
[----:B--2---:R-:W-:-:S13]  /*0ae0*/  R2UR UR37, R10 ;  /* 0x000000000a2572ca */ /* 0x004fda00000e0000 */
[----:B------:R-:W-:-:S05]  /*0af0*/  MOV R10, UR37 ;  /* 0x00000025000a7c02 */ /* 0x000fca0008000f00 */
[----:B------:R-:W-:-:S05]  /*0b00*/  FFMA.FTZ R11, -R10, UR37, R11 ;  /* 0x000000250a0b7c23 */ /* 0x000fca000801010b */
[----:B------:R-:W-:-:S13]  /*0b10*/  FSETP.GTU.FTZ.AND P1, PT, R11, RZ, PT ;  /* 0x000000ff0b00720b */ /* 0x000fda0003f3c000 */
[----:B------:R-:W-:-:S05]  /*0b20*/  VOTEU.ANY UP0, P1 ;  /* 0x0000000000ff7886 */ /* 0x000fca0000800100 */
[----:B------:R-:W1:Y:S01]  /*0b30*/  @UP0 LDCU UR6, c[0x0][0x3c0] ;  /* 0x00007800ff0607ac */ /* 0x000e620008000800 */
[----:B------:R-:W-:Y:S02]  /*0b40*/  PLOP3.LUT P1, PT, PT, PT, UP0, 0x80, 0x8 ;  /* 0x000000000008781c */ /* 0x000fe40003f2f008 */
[----:B------:R-:W-:-:S13]  /*0b50*/  ISETP.NE.AND P4, PT, RZ, UR33, PT ;  /* 0x00000021ff007c0c */ /* 0x000fda000bf85270 */
[----:B------:R-:W2:Y:S01]  /*0b60*/  @P4 LDC.64 R12, c[0x0][0x3b0] ;  /* 0x0000ec00ff0c4b82 */ /* 0x000ea20000000a00 */
[----:B-1----:R-:W-:-:S06]  /*0b70*/  @P1 FADD.FTZ R10, R11, UR6 ;  /* 0x000000060b0a1e21 */ /* 0x002fcc0008010000 */
[----:B------:R-:W1:Y:S01]  /*0b80*/  @P1 MUFU.RSQ R10, R10 ;  /* 0x0000000a000a1308 */ /* 0x000e620000001400 */
[----:B------:R-:W-:Y:S01]  /*0b90*/  UISETP.NE.AND UP1, UPT, UR33, URZ, UPT ;  /* 0x000000ff2100728c */ /* 0x000fe2000bf25270 */
[----:B0-----:R-:W-:Y:S01]  /*0ba0*/  CS2R R6, SRZ ;  /* 0x0000000000067805 */ /* 0x001fe2000001ff00 */
[----:B------:R-:W-:Y:S01]  /*0bb0*/  UMOV UR38, 0x3f800000 ;  /* 0x3f80000000267882 */ /* 0x000fe20000000000 */
[----:B-1----:R-:W-:Y:S01]  /*0bc0*/  @P1 R2UR UR6, R10 ;  /* 0x000000000a0612ca */ /* 0x002fe200000e0000 */
[----:B--2---:R-:W-:-:S05]  /*0bd0*/  @P4 IMAD.WIDE R12, R22, 0x4, R12 ;  /* 0x00000004160c4825 */ /* 0x004fca00078e020c */
[----:B------:R0:W5:Y:S07]  /*0be0*/  @P4 LDG.E.64 R6, desc[UR28][R12.64] ;  /* 0x0000001c0c064981 */ /* 0x00016e000c1e1b00 */
[----:B------:R-:W-:Y:S01]  /*0bf0*/  @UP0 UMOV UR38, UR6 ;  /* 0x0000000600260c82 */ /* 0x000fe20008000000 */
[----:B0-----:R-:W-:Y:S02]  /*0c00*/  PRMT R13, R37, 0x7632, R13 ;  /* 0x00007632250d7816 */ /* 0x001fe4000000000d */
[----:B------:R-:W-:-:S02]  /*0c10*/  PRMT R18, R34, 0x7632, R18 ;  /* 0x0000763222127816 */ /* 0x000fc40000000012 */
[----:B------:R-:W-:Y:S02]  /*0c20*/  PRMT R15, R33, 0x7632, R15 ;  /* 0x00007632210f7816 */ /* 0x000fe4000000000f */
[----:B------:R-:W-:Y:S02]  /*0c30*/  PRMT R14, R36, 0x7632, R14 ;  /* 0x00007632240e7816 */ /* 0x000fe4000000000e */
[----:B---3--:R-:W-:Y:S02]  /*0c40*/  PRMT R11, R38, 0x7632, R11 ;  /* 0x00007632260b7816 */ /* 0x008fe4000000000b */
[----:B----4-:R-:W-:Y:S02]  /*0c50*/  PRMT R12, R35, 0x7632, R12 ;  /* 0x00007632230c7816 */ /* 0x010fe4000000000c */
[----:B------:R-:W-:Y:S02]  /*0c60*/  PRMT R42, R40, 0x7632, R42 ;  /* 0x00007632282a7816 */ /* 0x000fe4000000002a */
[----:B------:R-:W-:Y:S01]  /*0c70*/  PRMT R41, R39, 0x7632, R41 ;  /* 0x0000763227297816 */ /* 0x000fe20000000029 */
[----:B------:R-:W-:Y:S06]  /*0c80*/  BRA.U UP1, `(.L_x_37) ;  /* 0x0000000501247547 */ /* 0x000fec000b800000 */
[----:B------:R-:W-:Y:S02]  /*0c90*/  SHF.L.U32 R16, R38, 0x10, RZ ;  /* 0x0000001026107819 */ /* 0x000fe400000006ff */
[----:B------:R-:W-:Y:S02]  /*0ca0*/  SHF.L.U32 R17, R11, 0x10, RZ ;  /* 0x000000100b117819 */ /* 0x000fe400000006ff */
[----:B------:R-:W-:Y:S02]  /*0cb0*/  SHF.L.U32 R11, R35, 0x10, RZ ;  /* 0x00000010230b7819 */ /* 0x000fe400000006ff */
[----:B------:R-:W-:Y:S01]  /*0cc0*/  SHF.L.U32 R10, R12, 0x10, RZ ;  /* 0x000000100c0a7819 */ /* 0x000fe200000006ff */
[----:B------:R-:W-:Y:S01]  /*0cd0*/  FADD.FTZ R12, R16, -UR37 ;  /* 0x80000025100c7e21 */ /* 0x000fe20008010000 */
[----:B------:R-:W-:Y:S01]  /*0ce0*/  FADD.FTZ R17, R17, -UR37 ;  /* 0x8000002511117e21 */ /* 0x000fe20008010000 */
[----:B-----5:R-:W-:Y:S01]  /*0cf0*/  FMUL.FTZ R19, R8, R11 ;  /* 0x0000000b08137220 */ /* 0x020fe20000410000 */
[----:B------:R-:W-:Y:S01]  /*0d00*/  SHF.L.U32 R23, R37, 0x10, RZ ;  /* 0x0000001025177819 */ /* 0x000fe200000006ff */
[----:B------:R-:W-:Y:S01]  /*0d10*/  FMUL.FTZ R12, R12, UR38 ;  /* 0x000000260c0c7c20 */ /* 0x000fe20008410000 */
[----:B------:R-:W-:Y:S01]  /*0d20*/  FMUL.FTZ R16, R9, R10 ;  /* 0x0000000a09107220 */ /* 0x000fe20000410000 */
[----:B------:R-:W-:Y:S01]  /*0d30*/  FADD.FTZ R21, RZ, R19 ;  /* 0x00000013ff157221 */ /* 0x000fe20000010000 */
[----:B------:R-:W-:Y:S01]  /*0d40*/  FMUL.FTZ R17, R17, UR38 ;  /* 0x0000002611117c20 */ /* 0x000fe20008410000 */
[----:B------:R-:W-:Y:S01]  /*0d50*/  FFMA.FTZ R20, R12, R19, RZ ;  /* 0x000000130c147223 */ /* 0x000fe200000100ff */
[----:B------:R-:W-:Y:S01]  /*0d60*/  SHF.L.U32 R19, R34, 0x10, RZ ;  /* 0x0000001022137819 */ /* 0x000fe200000006ff */
[----:B------:R-:W-:Y:S01]  /*0d70*/  FADD.FTZ R22, R16, R21 ;  /* 0x0000001510167221 */ /* 0x000fe20000010000 */
[----:B------:R-:W-:Y:S01]  /*0d80*/  SHF.L.U32 R13, R13, 0x10, RZ ;  /* 0x000000100d0d7819 */ /* 0x000fe200000006ff */
[----:B------:R-:W-:Y:S01]  /*0d90*/  FFMA.FTZ R21, R17, R16, R20 ;  /* 0x0000001011157223 */ /* 0x000fe20000010014 */
[----:B------:R-:W-:Y:S01]  /*0da0*/  FADD.FTZ R16, R23, -UR37 ;  /* 0x8000002517107e21 */ /* 0x000fe20008010000 */
[----:B------:R-:W-:Y:S01]  /*0db0*/  FMUL.FTZ R23, R8, R19 ;  /* 0x0000001308177220 */ /* 0x000fe20000410000 */
[----:B------:R-:W-:Y:S01]  /*0dc0*/  SHF.L.U32 R18, R18, 0x10, RZ ;  /* 0x0000001012127819 */ /* 0x000fe200000006ff */
[----:B------:R-:W-:Y:S01]  /*0dd0*/  FADD.FTZ R13, R13, -UR37 ;  /* 0x800000250d0d7e21 */ /* 0x000fe20008010000 */
[----:B------:R-:W-:Y:S01]  /*0de0*/  FMUL.FTZ R16, R16, UR38 ;  /* 0x0000002610107c20 */ /* 0x000fe20008410000 */
[----:B------:R-:W-:Y:S01]  /*0df0*/  FADD.FTZ R25, R22, R23 ;  /* 0x0000001716197221 */ /* 0x000fe20000010000 */
[----:B------:R-:W-:Y:S01]  /*0e00*/  SHF.L.U32 R26, R36, 0x10, RZ ;  /* 0x00000010241a7819 */ /* 0x000fe200000006ff */
[----:B------:R-:W-:Y:S01]  /*0e10*/  FMUL.FTZ R22, R9, R18 ;  /* 0x0000001209167220 */ /* 0x000fe20000410000 */
[----:B------:R-:W-:Y:S01]  /*0e20*/  FFMA.FTZ R24, R16, R23, R21 ;  /* 0x0000001710187223 */ /* 0x000fe20000010015 */
[----:B------:R-:W-:Y:S01]  /*0e30*/  FMUL.FTZ R21, R13, UR38 ;  /* 0x000000260d157c20 */ /* 0x000fe20008410000 */
[----:B------:R-:W-:Y:S01]  /*0e40*/  SHF.L.U32 R13, R33, 0x10, RZ ;  /* 0x00000010210d7819 */ /* 0x000fe200000006ff */
[----:B------:R-:W-:Y:S01]  /*0e50*/  FADD.FTZ R20, R22, R25 ;  /* 0x0000001916147221 */ /* 0x000fe20000010000 */
[----:B------:R-:W-:Y:S01]  /*0e60*/  SHF.L.U32 R25, R14, 0x10, RZ ;  /* 0x000000100e197819 */ /* 0x000fe200000006ff */
[----:B------:R-:W-:Y:S01]  /*0e70*/  FFMA.FTZ R23, R21, R22, R24 ;  /* 0x0000001615177223 */ /* 0x000fe20000010018 */
[----:B------:R-:W-:Y:S01]  /*0e80*/  FFMA.FTZ R22, R11, R12, RZ ;  /* 0x0000000c0b167223 */ /* 0x000fe200000100ff */
[----:B------:R-:W-:Y:S01]  /*0e90*/  FMUL.FTZ R27, R8, R13 ;  /* 0x0000000d081b7220 */ /* 0x000fe20000410000 */
[----:B------:R-:W-:Y:S01]  /*0ea0*/  FADD.FTZ R26, R26, -UR37 ;  /* 0x800000251a1a7e21 */ /* 0x000fe20008010000 */
[----:B------:R-:W-:Y:S01]  /*0eb0*/  FADD.FTZ R24, RZ, R11 ;  /* 0x0000000bff187221 */ /* 0x000fe20000010000 */
[----:B------:R-:W-:Y:S01]  /*0ec0*/  FFMA.FTZ R16, R19, R16, R22 ;  /* 0x0000001013107223 */ /* 0x000fe20000010016 */
[----:B------:R-:W-:Y:S01]  /*0ed0*/  FADD.FTZ R11, R20, R27 ;  /* 0x0000001b140b7221 */ /* 0x000fe20000010000 */
[----:B------:R-:W-:Y:S01]  /*0ee0*/  SHF.L.U32 R20, R15, 0x10, RZ ;  /* 0x000000100f147819 */ /* 0x000fe200000006ff */
[----:B------:R-:W-:Y:S01]  /*0ef0*/  FMUL.FTZ R12, R26, UR38 ;  /* 0x000000261a0c7c20 */ /* 0x000fe20008410000 */
[----:B------:R-:W-:Y:S01]  /*0f00*/  FADD.FTZ R22, R25, -UR37 ;  /* 0x8000002519167e21 */ /* 0x000fe20008010000 */
[----:B------:R-:W-:Y:S01]  /*0f10*/  FFMA.FTZ R15, R10, R17, RZ ;  /* 0x000000110a0f7223 */ /* 0x000fe200000100ff */
[----:B------:R-:W-:Y:S01]  /*0f20*/  FADD.FTZ R14, R19, R24 ;  /* 0x00000018130e7221 */ /* 0x000fe20000010000 */
[----:B------:R-:W-:Y:S01]  /*0f30*/  FADD.FTZ R17, RZ, R10 ;  /* 0x0000000aff117221 */ /* 0x000fe20000010000 */
[----:B------:R-:W-:Y:S01]  /*0f40*/  SHF.L.U32 R24, R40, 0x10, RZ ;  /* 0x0000001028187819 */ /* 0x000fe200000006ff */
[----:B------:R-:W-:Y:S01]  /*0f50*/  FFMA.FTZ R23, R12, R27, R23 ;  /* 0x0000001b0c177223 */ /* 0x000fe20000010017 */
[----:B------:R-:W-:Y:S01]  /*0f60*/  FMUL.FTZ R10, R9, R20 ;  /* 0x00000014090a7220 */ /* 0x000fe20000410000 */
[----:B------:R-:W-:Y:S01]  /*0f70*/  FMUL.FTZ R22, R22, UR38 ;  /* 0x0000002616167c20 */ /* 0x000fe20008410000 */
[C---:B------:R-:W-:Y:S01]  /*0f80*/  FFMA.FTZ R19, R18.reuse, R21, R15 ;  /* 0x0000001512137223 */ /* 0x040fe2000001000f */
[----:B------:R-:W-:Y:S01]  /*0f90*/  SHF.L.U32 R15, R39, 0x10, RZ ;  /* 0x00000010270f7819 */ /* 0x000fe200000006ff */
[----:B------:R-:W-:Y:S01]  /*0fa0*/  FADD.FTZ R17, R18, R17 ;  /* 0x0000001112117221 */ /* 0x000fe20000010000 */
[----:B------:R-:W-:Y:S01]  /*0fb0*/  SHF.L.U32 R21, R42, 0x10, RZ ;  /* 0x000000102a157819 */ /* 0x000fe200000006ff */
[----:B------:R-:W-:Y:S01]  /*0fc0*/  FADD.FTZ R18, R24, -UR37 ;  /* 0x8000002518127e21 */ /* 0x000fe20008010000 */
[----:B------:R-:W-:Y:S01]  /*0fd0*/  FADD.FTZ R11, R10, R11 ;  /* 0x0000000b0a0b7221 */ /* 0x000fe20000010000 */
[----:B------:R-:W-:Y:S01]  /*0fe0*/  FFMA.FTZ R23, R22, R10, R23 ;  /* 0x0000000a16177223 */ /* 0x000fe20000010017 */
[----:B------:R-:W-:Y:S01]  /*0ff0*/  SHF.L.U32 R10, R41, 0x10, RZ ;  /* 0x00000010290a7819 */ /* 0x000fe200000006ff */
[----:B------:R-:W-:Y:S01]  /*1000*/  FMUL.FTZ R24, R8, R15 ;  /* 0x0000000f08187220 */ /* 0x000fe20000410000 */
[----:B------:R-:W-:Y:S01]  /*1010*/  FMUL.FTZ R18, R18, UR38 ;  /* 0x0000002612127c20 */ /* 0x000fe20008410000 */
[----:B------:R-:W-:Y:S01]  /*1020*/  FADD.FTZ R21, R21, -UR37 ;  /* 0x8000002515157e21 */ /* 0x000fe20008010000 */
[----:B------:R-:W-:Y:S01]  /*1030*/  FADD.FTZ R17, R17, R20 ;  /* 0x0000001411117221 */ /* 0x000fe20000010000 */
[----:B------:R-:W-:Y:S01]  /*1040*/  FFMA.FTZ R19, R20, R22, R19 ;  /* 0x0000001614137223 */ /* 0x000fe20000010013 */
[----:B------:R-:W-:Y:S01]  /*1050*/  FADD.FTZ R11, R11, R24 ;  /* 0x000000180b0b7221 */ /* 0x000fe20000010000 */
[----:B------:R-:W-:Y:S01]  /*1060*/  FMUL.FTZ R20, R9, R10 ;  /* 0x0000000a09147220 */ /* 0x000fe20000410000 */
[----:B------:R-:W-:Y:S01]  /*1070*/  FADD.FTZ R14, R14, R13 ;  /* 0x0000000d0e0e7221 */ /* 0x000fe20000010000 */
[----:B------:R-:W-:Y:S01]  /*1080*/  FFMA.FTZ R12, R13, R12, R16 ;  /* 0x0000000c0d0c7223 */ /* 0x000fe20000010010 */
[----:B------:R-:W-:Y:S01]  /*1090*/  FFMA.FTZ R24, R18, R24, R23 ;  /* 0x0000001812187223 */ /* 0x000fe20000010017 */
[----:B------:R-:W-:Y:S01]  /*10a0*/  FMUL.FTZ R21, R21, UR38 ;  /* 0x0000002615157c20 */ /* 0x000fe20008410000 */
[----:B------:R-:W-:Y:S01]  /*10b0*/  FADD.FTZ R11, R20, R11 ;  /* 0x0000000b140b7221 */ /* 0x000fe20000010000 */
[----:B------:R-:W-:Y:S01]  /*10c0*/  FADD.FTZ R14, R14, R15 ;  /* 0x0000000f0e0e7221 */ /* 0x000fe20000010000 */
[----:B------:R-:W-:Y:S01]  /*10d0*/  FFMA.FTZ R12, R15, R18, R12 ;  /* 0x000000120f0c7223 */ /* 0x000fe2000001000c */
[----:B------:R-:W-:Y:S01]  /*10e0*/  FFMA.FTZ R20, R21, R20, R24 ;  /* 0x0000001415147223 */ /* 0x000fe20000010018 */
[----:B------:R-:W-:Y:S01]  /*10f0*/  FADD.FTZ R15, R17, R10 ;  /* 0x0000000a110f7221 */ /* 0x000fe20000010000 */
[----:B------:R-:W-:Y:S01]  /*1100*/  FFMA.FTZ R13, R10, R21, R19 ;  /* 0x000000150a0d7223 */ /* 0x000fe20000010013 */
[----:B------:R-:W-:Y:S06]  /*1110*/  BRA `(.L_x_38) ;  /* 0x0000000800547947 */ /* 0x000fec0003800000 */
.L_x_37:
[----:B------:R-:W-:Y:S02]  /*1120*/  SHF.L.U32 R10, R38, 0x10, RZ ;  /* 0x00000010260a7819 */ /* 0x000fe400000006ff */
[----:B------:R-:W-:Y:S02]  /*1130*/  SHF.L.U32 R12, R11, 0x10, RZ ;  /* 0x000000100b0c7819 */ /* 0x000fe400000006ff */
[----:B------:R-:W-:Y:S01]  /*1140*/  SHF.L.U32 R19, R36, 0x10, RZ ;  /* 0x0000001024137819 */ /* 0x000fe200000006ff */
[----:B------:R-:W-:Y:S01]  /*1150*/  FADD.FTZ R10, R10, -UR37 ;  /* 0x800000250a0a7e21 */ /* 0x000fe20008010000 */
[----:B------:R-:W-:Y:S02]  /*1160*/  PRMT R21, R35, 0x7632, R21 ;  /* 0x0000763223157816 */ /* 0x000fe40000000015 */
[----:B------:R-:W-:Y:S01]  /*1170*/  PRMT R26, R36, 0x7632, R26 ;  /* 0x00007632241a7816 */ /* 0x000fe2000000001a */
[----:B------:R-:W-:Y:S01]  /*1180*/  FMUL.FTZ R11, R10, UR38 ;  /* 0x000000260a0b7c20 */ /* 0x000fe20008410000 */
[----:B------:R-:W-:Y:S01]  /*1190*/  FADD.FTZ R10, R12, -UR37 ;  /* 0x800000250c0a7e21 */ /* 0x000fe20008010000 */
[----:B------:R-:W-:Y:S01]  /*11a0*/  SHF.L.U32 R12, R37, 0x10, RZ ;  /* 0x00000010250c7819 */ /* 0x000fe200000006ff */
[----:B------:R-:W-:Y:S01]  /*11b0*/  FADD.FTZ R19, R19, -UR37 ;  /* 0x8000002513137e21 */ /* 0x000fe20008010000 */
[--C-:B-----5:R-:W-:Y:S01]  /*11c0*/  FFMA.FTZ R15, R8, R11, R6.reuse ;  /* 0x0000000b080f7223 */ /* 0x120fe20000010006 */
[----:B------:R-:W-:Y:S01]  /*11d0*/  FMUL.FTZ R10, R10, UR38 ;  /* 0x000000260a0a7c20 */ /* 0x000fe20008410000 */
[----:B------:R-:W-:Y:S01]  /*11e0*/  SHF.L.U32 R21, R21, 0x10, RZ ;  /* 0x0000001015157819 */ /* 0x000fe200000006ff */
[----:B------:R-:W-:Y:S01]  /*11f0*/  FADD.FTZ R12, R12, -UR37 ;  /* 0x800000250c0c7e21 */ /* 0x000fe20008010000 */
[----:B------:R-:W-:Y:S01]  /*1200*/  FMUL.FTZ R16, R15, -1.4426950216293334961 ;  /* 0xbfb8aa3b0f107820 */ /* 0x000fe20000410000 */
[----:B------:R-:W-:Y:S01]  /*1210*/  FFMA.FTZ R14, R9, R10, R7 ;  /* 0x0000000a090e7223 */ /* 0x000fe20000010007 */
[----:B------:R-:W-:Y:S01]  /*1220*/  FMUL.FTZ R19, R19, UR38 ;  /* 0x0000002613137c20 */ /* 0x000fe20008410000 */
[----:B------:R-:W-:Y:S01]  /*1230*/  FMUL.FTZ R13, R12, UR38 ;  /* 0x000000260c0d7c20 */ /* 0x000fe20008410000 */
[----:B------:R-:W-:Y:S01]  /*1240*/  SHF.L.U32 R27, R40, 0x10, RZ ;  /* 0x00000010281b7819 */ /* 0x000fe200000006ff */
[----:B------:R-:W-:Y:S01]  /*1250*/  FMUL.FTZ R17, R14, -1.4426950216293334961 ;  /* 0xbfb8aa3b0e117820 */ /* 0x000fe20000410000 */
[----:B------:R-:W0:Y:S01]  /*1260*/  MUFU.EX2 R16, R16 ;  /* 0x0000001000107308 */ /* 0x000e220000000800 */
[C-C-:B------:R-:W-:Y:S01]  /*1270*/  FFMA.FTZ R25, R8.reuse, R13, R6.reuse ;  /* 0x0000000d08197223 */ /* 0x140fe20000010006 */
[----:B------:R-:W-:Y:S01]  /*1280*/  FFMA.FTZ R23, R8, R19, R6 ;  /* 0x0000001308177223 */ /* 0x000fe20000010006 */
[----:B------:R-:W-:-:S02]  /*1290*/  SHF.L.U32 R26, R26, 0x10, RZ ;  /* 0x000000101a1a7819 */ /* 0x000fc400000006ff */
[----:B------:R-:W1:Y:S01]  /*12a0*/  MUFU.EX2 R17, R17 ;  /* 0x0000001100117308 */ /* 0x000e620000000800 */
[----:B------:R-:W-:Y:S01]  /*12b0*/  FMUL.FTZ R20, R25, -1.4426950216293334961 ;  /* 0xbfb8aa3b19147820 */ /* 0x000fe20000410000 */
[----:B------:R-:W-:Y:S01]  /*12c0*/  FMUL.FTZ R24, R23, -1.4426950216293334961 ;  /* 0xbfb8aa3b17187820 */ /* 0x000fe20000410000 */
[----:B------:R-:W-:-:S04]  /*12d0*/  SHF.L.U32 R29, R33, 0x10, RZ ;  /* 0x00000010211d7819 */ /* 0x000fc800000006ff */
[----:B------:R-:W2:Y:S01]  /*12e0*/  MUFU.EX2 R20, R20 ;  /* 0x0000001400147308 */ /* 0x000ea20000000800 */
[----:B0-----:R-:W-:Y:S01]  /*12f0*/  FADD.FTZ R12, R16, 1 ;  /* 0x3f800000100c7421 */ /* 0x001fe20000010000 */
[----:B-1----:R-:W-:-:S05]  /*1300*/  FADD.FTZ R18, R17, 1 ;  /* 0x3f80000011127421 */ /* 0x002fca0000010000 */
[----:B------:R-:W0:Y:S01]  /*1310*/  MUFU.RCP R12, R12 ;  /* 0x0000000c000c7308 */ /* 0x000e220000001000 */
[----:B------:R-:W-:Y:S01]  /*1320*/  SHF.L.U32 R17, R35, 0x10, RZ ;  /* 0x0000001023117819 */ /* 0x000fe200000006ff */
[----:B--2---:R-:W-:Y:S01]  /*1330*/  FADD.FTZ R16, R20, 1 ;  /* 0x3f80000014107421 */ /* 0x004fe20000010000 */
[----:B------:R-:W-:-:S05]  /*1340*/  PRMT R20, R37, 0x7632, R20 ;  /* 0x0000763225147816 */ /* 0x000fca0000000014 */
[----:B------:R-:W1:Y:S01]  /*1350*/  MUFU.RCP R18, R18 ;  /* 0x0000001200127308 */ /* 0x000e620000001000 */
[----:B------:R-:W-:-:S07]  /*1360*/  SHF.L.U32 R20, R20, 0x10, RZ ;  /* 0x0000001014147819 */ /* 0x000fce00000006ff */
[----:B------:R-:W2:Y:S01]  /*1370*/  MUFU.RCP R16, R16 ;  /* 0x0000001000107308 */ /* 0x000ea20000001000 */
[----:B0-----:R-:W-:Y:S01]  /*1380*/  FMUL.FTZ R17, R17, R12 ;  /* 0x0000000c11117220 */ /* 0x001fe20000410000 */
[----:B------:R-:W-:-:S04]  /*1390*/  FADD.FTZ R22, -R12, 1 ;  /* 0x3f8000000c167421 */ /* 0x000fc80000010100 */
[----:B------:R-:W-:Y:S01]  /*13a0*/  FFMA.FTZ R22, R15, R22, 1 ;  /* 0x3f8000000f167423 */ /* 0x000fe20000010016 */
[----:B------:R-:W-:Y:S01]  /*13b0*/  SHF.L.U32 R15, R34, 0x10, RZ ;  /* 0x00000010220f7819 */ /* 0x000fe200000006ff */
[----:B-1----:R-:W-:Y:S01]  /*13c0*/  FMUL.FTZ R12, R21, R18 ;  /* 0x00000012150c7220 */ /* 0x002fe20000410000 */
[----:B------:R-:W-:Y:S01]  /*13d0*/  FADD.FTZ R21, -R18, 1 ;  /* 0x3f80000012157421 */ /* 0x000fe20000010100 */
[----:B------:R-:W-:Y:S01]  /*13e0*/  FMUL.FTZ R17, R17, R22 ;  /* 0x0000001611117220 */ /* 0x000fe20000410000 */
[----:B------:R-:W0:Y:S02]  /*13f0*/  MUFU.EX2 R18, R24 ;  /* 0x0000001800127308 */ /* 0x000e240000000800 */
[----:B------:R-:W-:Y:S01]  /*1400*/  FFMA.FTZ R21, R14, R21, 1 ;  /* 0x3f8000000e157423 */ /* 0x000fe20000010015 */
[----:B------:R-:W-:Y:S01]  /*1410*/  FADD.FTZ R14, R20, -UR37 ;  /* 0x80000025140e7e21 */ /* 0x000fe20008010000 */
[----:B--2---:R-:W-:Y:S01]  /*1420*/  FADD.FTZ R20, -R16, 1 ;  /* 0x3f80000010147421 */ /* 0x004fe20000010100 */
[----:B------:R-:W-:-:S02]  /*1430*/  FMUL.FTZ R16, R15, R16 ;  /* 0x000000100f107220 */ /* 0x000fc40000410000 */
[----:B------:R-:W-:Y:S01]  /*1440*/  FMUL.FTZ R14, R14, UR38 ;  /* 0x000000260e0e7c20 */ /* 0x000fe20008410000 */
[----:B------:R-:W-:Y:S01]  /*1450*/  FADD.FTZ R15, R27, -UR37 ;  /* 0x800000251b0f7e21 */ /* 0x000fe20008010000 */
[----:B------:R-:W-:Y:S01]  /*1460*/  FFMA.FTZ R25, R25, R20, 1 ;  /* 0x3f80000019197423 */ /* 0x000fe20000010014 */
[----:B------:R-:W-:Y:S01]  /*1470*/  FMUL.FTZ R12, R12, R21 ;  /* 0x000000150c0c7220 */ /* 0x000fe20000410000 */
[----:B------:R-:W-:Y:S01]  /*1480*/  FFMA.FTZ R20, R9, R14, R7 ;  /* 0x0000000e09147223 */ /* 0x000fe20000010007 */
[----:B------:R-:W-:Y:S01]  /*1490*/  FMUL.FTZ R15, R15, UR38 ;  /* 0x000000260f0f7c20 */ /* 0x000fe20008410000 */
[----:B------:R-:W-:Y:S01]  /*14a0*/  FMUL.FTZ R16, R16, R25 ;  /* 0x0000001910107220 */ /* 0x000fe20000410000 */
[----:B0-----:R-:W-:Y:S01]  /*14b0*/  FADD.FTZ R24, R18, 1 ;  /* 0x3f80000012187421 */ /* 0x001fe20000010000 */
[----:B------:R-:W-:Y:S01]  /*14c0*/  FMUL.FTZ R28, R20, -1.4426950216293334961 ;  /* 0xbfb8aa3b141c7820 */ /* 0x000fe20000410000 */
[----:B------:R-:W-:Y:S01]  /*14d0*/  FADD.FTZ R18, R26, -UR37 ;  /* 0x800000251a127e21 */ /* 0x000fe20008010000 */
[----:B------:R-:W-:-:S02]  /*14e0*/  FFMA.FTZ R21, R8, R15, R6 ;  /* 0x0000000f08157223 */ /* 0x000fc40000010006 */
[----:B------:R-:W0:Y:S01]  /*14f0*/  MUFU.EX2 R26, R28 ;  /* 0x0000001c001a7308 */ /* 0x000e220000000800 */
[----:B------:R-:W-:Y:S01]  /*1500*/  FMUL.FTZ R18, R18, UR38 ;  /* 0x0000002612127c20 */ /* 0x000fe20008410000 */
[----:B------:R-:W-:Y:S02]  /*1510*/  FMUL.FTZ R27, R21, -1.4426950216293334961 ;  /* 0xbfb8aa3b151b7820 */ /* 0x000fe40000410000 */
[----:B------:R-:W1:Y:S01]  /*1520*/  MUFU.RCP R24, R24 ;  /* 0x0000001800187308 */ /* 0x000e620000001000 */
[----:B------:R-:W-:-:S04]  /*1530*/  FFMA.FTZ R22, R9, R18, R7 ;  /* 0x0000001209167223 */ /* 0x000fc80000010007 */
[----:B------:R-:W-:-:S03]  /*1540*/  FMUL.FTZ R25, R22, -1.4426950216293334961 ;  /* 0xbfb8aa3b16197820 */ /* 0x000fc60000410000 */
[----:B------:R-:W2:Y:S01]  /*1550*/  MUFU.EX2 R27, R27 ;  /* 0x0000001b001b7308 */ /* 0x000ea20000000800 */
[----:B0-----:R-:W-:-:S03]  /*1560*/  FADD.FTZ R26, R26, 1 ;  /* 0x3f8000001a1a7421 */ /* 0x001fc60000010000 */
[----:B------:R-:W0:Y:S04]  /*1570*/  MUFU.EX2 R25, R25 ;  /* 0x0000001900197308 */ /* 0x000e280000000800 */
[----:B------:R-:W3:Y:S01]  /*1580*/  MUFU.RCP R26, R26 ;  /* 0x0000001a001a7308 */ /* 0x000ee20000001000 */
[----:B-1----:R-:W-:Y:S01]  /*1590*/  FADD.FTZ R30, -R24, 1 ;  /* 0x3f800000181e7421 */ /* 0x002fe20000010100 */
[----:B------:R-:W-:Y:S01]  /*15a0*/  FMUL.FTZ R28, R29, R24 ;  /* 0x000000181d1c7220 */ /* 0x000fe20000410000 */
[----:B------:R-:W-:Y:S02]  /*15b0*/  PRMT R29, R34, 0x7632, R29 ;  /* 0x00007632221d7816 */ /* 0x000fe4000000001d */
[----:B------:R-:W-:Y:S01]  /*15c0*/  FFMA.FTZ R23, R23, R30, 1 ;  /* 0x3f80000017177423 */ /* 0x000fe2000001001e */
[----:B--2---:R-:W-:Y:S01]  /*15d0*/  FADD.FTZ R30, R27, 1 ;  /* 0x3f8000001b1e7421 */ /* 0x004fe20000010000 */
[----:B------:R-:W-:Y:S01]  /*15e0*/  SHF.L.U32 R29, R29, 0x10, RZ ;  /* 0x000000101d1d7819 */ /* 0x000fe200000006ff */
[----:B0-----:R-:W-:-:S02]  /*15f0*/  FADD.FTZ R27, R25, 1 ;  /* 0x3f800000191b7421 */ /* 0x001fc40000010000 */
[----:B------:R0:W1:Y:S02]  /*1600*/  MUFU.RCP R24, R30 ;  /* 0x0000001e00187308 */ /* 0x0000640000001000 */
[----:B---3--:R-:W-:-:S06]  /*1610*/  FMUL.FTZ R25, R29, R26 ;  /* 0x0000001a1d197220 */ /* 0x008fcc0000410000 */
[----:B------:R-:W2:Y:S01]  /*1620*/  MUFU.RCP R27, R27 ;  /* 0x0000001b001b7308 */ /* 0x000ea20000001000 */
[----:B------:R-:W-:-:S04]  /*1630*/  FADD.FTZ R29, -R26, 1 ;  /* 0x3f8000001a1d7421 */ /* 0x000fc80000010100 */
[----:B------:R-:W-:Y:S01]  /*1640*/  FFMA.FTZ R26, R20, R29, 1 ;  /* 0x3f800000141a7423 */ /* 0x000fe2000001001d */
[----:B------:R-:W-:Y:S01]  /*1650*/  FMUL.FTZ R20, R28, R23 ;  /* 0x000000171c147220 */ /* 0x000fe20000410000 */
[----:B------:R-:W-:Y:S01]  /*1660*/  PRMT R28, R33, 0x7632, R28 ;  /* 0x00007632211c7816 */ /* 0x000fe2000000001c */
[----:B------:R-:W-:Y:S01]  /*1670*/  FMUL.FTZ R29, R8, R16 ;  /* 0x00000010081d7220 */ /* 0x000fe20000410000 */
[----:B------:R-:W-:Y:S02]  /*1680*/  SHF.L.U32 R23, R39, 0x10, RZ ;  /* 0x0000001027177819 */ /* 0x000fe400000006ff */
[----:B0-----:R-:W-:-:S03]  /*1690*/  SHF.L.U32 R30, R28, 0x10, RZ ;  /* 0x000000101c1e7819 */ /* 0x001fc600000006ff */
[----:B-1----:R-:W-:Y:S01]  /*16a0*/  FMUL.FTZ R28, R23, R24 ;  /* 0x00000018171c7220 */ /* 0x002fe20000410000 */
[----:B------:R-:W-:Y:S01]  /*16b0*/  FADD.FTZ R24, -R24, 1 ;  /* 0x3f80000018187421 */ /* 0x000fe20000010100 */
[----:B--2---:R-:W-:-:S03]  /*16c0*/  FMUL.FTZ R23, R30, R27 ;  /* 0x0000001b1e177220 */ /* 0x004fc60000410000 */
[----:B------:R-:W-:Y:S01]  /*16d0*/  FFMA.FTZ R21, R21, R24, 1 ;  /* 0x3f80000015157423 */ /* 0x000fe20000010018 */
[----:B------:R-:W-:Y:S01]  /*16e0*/  FADD.FTZ R27, -R27, 1 ;  /* 0x3f8000001b1b7421 */ /* 0x000fe20000010100 */
[----:B------:R-:W-:Y:S01]  /*16f0*/  FMUL.FTZ R24, R25, R26 ;  /* 0x0000001a19187220 */ /* 0x000fe20000410000 */
[----:B------:R-:W-:Y:S01]  /*1700*/  SHF.L.U32 R25, R42, 0x10, RZ ;  /* 0x000000102a197819 */ /* 0x000fe200000006ff */
[----:B------:R-:W-:Y:S01]  /*1710*/  FMUL.FTZ R21, R28, R21 ;  /* 0x000000151c157220 */ /* 0x000fe20000410000 */
[----:B------:R-:W-:Y:S01]  /*1720*/  FFMA.FTZ R30, R22, R27, 1 ;  /* 0x3f800000161e7423 */ /* 0x000fe2000001001b */
[----:B------:R-:W-:Y:S02]  /*1730*/  FMUL.FTZ R22, R8, R17 ;  /* 0x0000001108167220 */ /* 0x000fe40000410000 */
[----:B------:R-:W-:Y:S01]  /*1740*/  FADD.FTZ R28, R25, -UR37 ;  /* 0x80000025191c7e21 */ /* 0x000fe20008010000 */
[----:B------:R-:W-:Y:S01]  /*1750*/  FMUL.FTZ R25, R9, R12 ;  /* 0x0000000c09197220 */ /* 0x000fe20000410000 */
[----:B------:R-:W-:Y:S01]  /*1760*/  FFMA.FTZ R27, R11, R22, RZ ;  /* 0x000000160b1b7223 */ /* 0x000fe200000100ff */
[----:B------:R-:W-:Y:S01]  /*1770*/  FADD.FTZ R26, RZ, R22 ;  /* 0x00000016ff1a7221 */ /* 0x000fe20000010000 */
[----:B------:R-:W-:Y:S01]  /*1780*/  FMUL.FTZ R22, R28, UR38 ;  /* 0x000000261c167c20 */ /* 0x000fe20008410000 */
[----:B------:R-:W-:Y:S01]  /*1790*/  FMUL.FTZ R23, R23, R30 ;  /* 0x0000001e17177220 */ /* 0x000fe20000410000 */
[----:B------:R-:W-:Y:S01]  /*17a0*/  FFMA.FTZ R28, R10, R25, R27 ;  /* 0x000000190a1c7223 */ /* 0x000fe2000001001b */
[----:B------:R-:W-:Y:S01]  /*17b0*/  FADD.FTZ R25, R25, R26 ;  /* 0x0000001a19197221 */ /* 0x000fe20000010000 */
[----:B------:R-:W-:Y:S01]  /*17c0*/  FFMA.FTZ R27, R9, R22, R7 ;  /* 0x00000016091b7223 */ /* 0x000fe20000010007 */
[----:B------:R-:W-:Y:S01]  /*17d0*/  FFMA.FTZ R30, R11, R17, RZ ;  /* 0x000000110b1e7223 */ /* 0x000fe200000100ff */
[----:B------:R-:W-:-:S02]  /*17e0*/  FADD.FTZ R17, RZ, R17 ;  /* 0x00000011ff117221 */ /* 0x000fc40000010000 */
[----:B------:R-:W-:Y:S01]  /*17f0*/  FMUL.FTZ R31, R27, -1.4426950216293334961 ;  /* 0xbfb8aa3b1b1f7820 */ /* 0x000fe20000410000 */
[C---:B------:R-:W-:Y:S01]  /*1800*/  FFMA.FTZ R11, R13.reuse, R16, R30 ;  /* 0x000000100d0b7223 */ /* 0x040fe2000001001e */
[----:B------:R-:W-:Y:S01]  /*1810*/  FFMA.FTZ R13, R13, R29, R28 ;  /* 0x0000001d0d0d7223 */ /* 0x000fe2000001001c */
[----:B------:R-:W-:Y:S01]  /*1820*/  FADD.FTZ R29, R25, R29 ;  /* 0x0000001d191d7221 */ /* 0x000fe20000010000 */
[----:B------:R-:W-:Y:S01]  /*1830*/  FADD.FTZ R17, R17, R16 ;  /* 0x0000001011117221 */ /* 0x000fe20000010000 */
[----:B------:R-:W-:Y:S01]  /*1840*/  FFMA.FTZ R25, R10, R12, RZ ;  /* 0x0000000c0a197223 */ /* 0x000fe200000100ff */
[----:B------:R-:W0:Y:S01]  /*1850*/  MUFU.EX2 R31, R31 ;  /* 0x0000001f001f7308 */ /* 0x000e220000000800 */
[----:B------:R-:W-:Y:S01]  /*1860*/  SHF.L.U32 R16, R41, 0x10, RZ ;  /* 0x0000001029107819 */ /* 0x000fe200000006ff */
[-C--:B------:R-:W-:Y:S01]  /*1870*/  FMUL.FTZ R10, R9, R24.reuse ;  /* 0x00000018090a7220 */ /* 0x080fe20000410000 */
[----:B------:R-:W-:-:S03]  /*1880*/  FFMA.FTZ R25, R14, R24, R25 ;  /* 0x000000180e197223 */ /* 0x000fc60000010019 */
[----:B------:R-:W-:Y:S01]  /*1890*/  FFMA.FTZ R14, R14, R10, R13 ;  /* 0x0000000a0e0e7223 */ /* 0x000fe2000001000d */
[----:B------:R-:W-:Y:S01]  /*18a0*/  FADD.FTZ R13, RZ, R12 ;  /* 0x0000000cff0d7221 */ /* 0x000fe20000010000 */
[----:B------:R-:W-:Y:S01]  /*18b0*/  FADD.FTZ R29, R10, R29 ;  /* 0x0000001d0a1d7221 */ /* 0x000fe20000010000 */
[-C--:B------:R-:W-:Y:S01]  /*18c0*/  FMUL.FTZ R10, R8, R20.reuse ;  /* 0x00000014080a7220 */ /* 0x080fe20000410000 */
[----:B------:R-:W-:Y:S01]  /*18d0*/  FFMA.FTZ R12, R19, R20, R11 ;  /* 0x00000014130c7223 */ /* 0x000fe2000001000b */
[----:B------:R-:W-:Y:S01]  /*18e0*/  FADD.FTZ R24, R13, R24 ;  /* 0x000000180d187221 */ /* 0x000fe20000010000 */
[-C--:B------:R-:W-:Y:S01]  /*18f0*/  FMUL.FTZ R13, R9, R23.reuse ;  /* 0x00000017090d7220 */ /* 0x080fe20000410000 */
[----:B------:R-:W-:Y:S01]  /*1900*/  FFMA.FTZ R25, R18, R23, R25 ;  /* 0x0000001712197223 */ /* 0x000fe20000010019 */
[----:B0-----:R-:W-:Y:S01]  /*1910*/  FADD.FTZ R26, R31, 1 ;  /* 0x3f8000001f1a7421 */ /* 0x001fe20000010000 */
[----:B------:R-:W-:Y:S01]  /*1920*/  FADD.FTZ R23, R24, R23 ;  /* 0x0000001718177221 */ /* 0x000fe20000010000 */
[----:B------:R-:W-:-:S04]  /*1930*/  FFMA.FTZ R12, R15, R21, R12 ;  /* 0x000000150f0c7223 */ /* 0x000fc8000001000c */
[----:B------:R-:W0:Y:S02]  /*1940*/  MUFU.RCP R26, R26 ;  /* 0x0000001a001a7308 */ /* 0x000e240000001000 */
[----:B0-----:R-:W-:Y:S01]  /*1950*/  FADD.FTZ R28, -R26, 1 ;  /* 0x3f8000001a1c7421 */ /* 0x001fe20000010100 */
[----:B------:R-:W-:Y:S01]  /*1960*/  FMUL.FTZ R16, R16, R26 ;  /* 0x0000001a10107220 */ /* 0x000fe20000410000 */
[----:B------:R-:W-:Y:S02]  /*1970*/  FMUL.FTZ R26, R8, R21 ;  /* 0x00000015081a7220 */ /* 0x000fe40000410000 */
[----:B------:R-:W-:-:S04]  /*1980*/  FFMA.FTZ R27, R27, R28, 1 ;  /* 0x3f8000001b1b7423 */ /* 0x000fc8000001001c */
[----:B------:R-:W-:Y:S01]  /*1990*/  FMUL.FTZ R16, R16, R27 ;  /* 0x0000001b10107220 */ /* 0x000fe20000410000 */
[----:B------:R-:W-:Y:S01]  /*19a0*/  FFMA.FTZ R27, R19, R10, R14 ;  /* 0x0000000a131b7223 */ /* 0x000fe2000001000e */
[----:B------:R-:W-:Y:S02]  /*19b0*/  FADD.FTZ R14, R29, R10 ;  /* 0x0000000a1d0e7221 */ /* 0x000fe40000010000 */
[----:B------:R-:W-:Y:S01]  /*19c0*/  FMUL.FTZ R11, R9, R16 ;  /* 0x00000010090b7220 */ /* 0x000fe20000410000 */
[----:B------:R-:W-:Y:S01]  /*19d0*/  FFMA.FTZ R10, R18, R13, R27 ;  /* 0x0000000d120a7223 */ /* 0x000fe2000001001b */
[----:B------:R-:W-:Y:S01]  /*19e0*/  FADD.FTZ R13, R13, R14 ;  /* 0x0000000e0d0d7221 */ /* 0x000fe20000010000 */
[----:B------:R-:W-:Y:S02]  /*19f0*/  FADD.FTZ R14, R17, R20 ;  /* 0x00000014110e7221 */ /* 0x000fe40000010000 */
[----:B------:R-:W-:Y:S01]  /*1a00*/  FFMA.FTZ R17, R15, R26, R10 ;  /* 0x0000001a0f117223 */ /* 0x000fe2000001000a */
[----:B------:R-:W-:Y:S01]  /*1a10*/  FADD.FTZ R26, R13, R26 ;  /* 0x0000001a0d1a7221 */ /* 0x000fe20000010000 */
[----:B------:R-:W-:Y:S01]  /*1a20*/  FADD.FTZ R14, R14, R21 ;  /* 0x000000150e0e7221 */ /* 0x000fe20000010000 */
[C---:B------:R-:W-:Y:S01]  /*1a30*/  FFMA.FTZ R13, R22.reuse, R16, R25 ;  /* 0x00000010160d7223 */ /* 0x040fe20000010019 */
[----:B------:R-:W-:Y:S01]  /*1a40*/  FFMA.FTZ R20, R22, R11, R17 ;  /* 0x0000000b16147223 */ /* 0x000fe20000010011 */
[----:B------:R-:W-:Y:S01]  /*1a50*/  FADD.FTZ R11, R11, R26 ;  /* 0x0000001a0b0b7221 */ /* 0x000fe20000010000 */
[----:B------:R-:W-:-:S07]  /*1a60*/  FADD.FTZ R15, R23, R16 ;  /* 0x00000010170f7221 */ /* 0x000fce0000010000 */
.L_x_38:
[----:B------:R-:W-:Y:S01]  /*1a70*/  MOV R16, R11 ;  /* 0x0000000b00107202 */ /* 0x000fe20000000f00 */
        /* <DEDUP_REMOVED lines=32> */
[----:B------:R-:W-:Y:S01]  /*1c80*/  SHF.R.U32.HI R21, RZ, 0x2, R45 ;  /* 0x00000002ff157819 */ /* 0x000fe2000001162d */
[----:B--2---:R-:W-:-:S03]  /*1c90*/  FADD.FTZ R11, R19, R16 ;  /* 0x00000010130b7221 */ /* 0x004fc60000010000 */
[----:B------:R-:W-:-:S07]  /*1ca0*/  LOP3.LUT R21, R21, 0xf8, RZ, 0xc0, !PT ;  /* 0x000000f815157812 */ /* 0x000fce00078ec0ff */
[----:B------:R3:W-:Y:S02]  /*1cb0*/  @!P1 STS.64 [R21+UR10+0x8], R10 ;  /* 0x0000080a15009988 */ /* 0x0007e40008000a0a */
.L_x_40:
[----:B------:R-:W-:Y:S05]  /*1cc0*/  BSYNC.RECONVERGENT B0 ;  /* 0x0000000000007941 */ /* 0x000fea0003800200 */
.L_x_39:
        /* <DEDUP_REMOVED lines=8> */
[----:B---3--:R-:W2:Y:S01]  /*1d50*/  LDS.64 R20, [UR6+0x20] ;  /* 0x00002006ff147984 */ /* 0x008ea20008000a00 */
[----:B-1----:R-:W-:Y:S01]  /*1d60*/  FADD.FTZ R23, R10, R16 ;  /* 0x000000100a177221 */ /* 0x002fe20000010000 */
[----:B0-----:R-:W-:-:S03]  /*1d70*/  FADD.FTZ R10, R11, R17 ;  /* 0x000000110b0a7221 */ /* 0x001fc60000010000 */
[----:B------:R-:W-:Y:S01]  /*1d80*/  FADD.FTZ R23, R23, R18 ;  /* 0x0000001217177221 */ /* 0x000fe20000010000 */
[----:B------:R-:W-:-:S03]  /*1d90*/  FADD.FTZ R16, R10, R19 ;  /* 0x000000130a107221 */ /* 0x000fc60000010000 */
[----:B--2---:R-:W-:Y:S01]  /*1da0*/  FADD.FTZ R10, R23, R20 ;  /* 0x00000014170a7221 */ /* 0x004fe20000010000 */
[----:B------:R-:W-:-:S07]  /*1db0*/  FADD.FTZ R11, R16, R21 ;  /* 0x00000015100b7221 */ /* 0x000fce0000010000 */
.L_x_42:
[----:B------:R-:W-:Y:S05]  /*1dc0*/  BSYNC.RECONVERGENT B0 ;  /* 0x0000000000007941 */ /* 0x000fea0003800200 */
.L_x_41:
[----:B------:R-:W-:Y:S06]  /*1dd0*/  BAR.SYNC.DEFER_BLOCKING 0x0 ;  /* 0x0000000000007b1d */ /* 0x000fec0000010000 */
[----:B------:R-:W-:Y:S04]  /*1de0*/  BSSY.RECONVERGENT B0, `(.L_x_43) ;  /* 0x000009d000007945 */ /* 0x000fe80003800200 */
[----:B------:R-:W-:Y:S05]  /*1df0*/  @P5 BRA `(.L_x_44) ;  /* 0x00000008006c5947 */ /* 0x000fea0003800000 */
[----:B-12---:R-:W1:Y:S04]  /*1e00*/  LDS.128 R16, [R0+0x40] ;  /* 0x0000400000107984 */ /* 0x006e680000000c00 */
[----:B---3--:R-:W2:Y:S04]  /*1e10*/  LDS.128 R20, [R0+0x80] ;  /* 0x0000800000147984 */ /* 0x008ea80000000c00 */
[----:B------:R-:W3:Y:S04]  /*1e20*/  LDS.128 R24, [R0+0xc0] ;  /* 0x0000c00000187984 */ /* 0x000ee80000000c00 */
[----:B------:R-:W4:Y:S01]  /*1e30*/  LDS.128 R28, [R0+0x100] ;  /* 0x00010000001c7984 */ /* 0x000f220000000c00 */
[----:B-1----:R-:W-:Y:S01]  /*1e40*/  FADD.FTZ R16, R12, R16 ;  /* 0x000000100c107221 */ /* 0x002fe20000010000 */
[----:B------:R-:W-:Y:S01]  /*1e50*/  FADD.FTZ R12, R13, R17 ;  /* 0x000000110d0c7221 */ /* 0x000fe20000010000 */
[----:B------:R-:W-:Y:S01]  /*1e60*/  FADD.FTZ R13, R14, R18 ;  /* 0x000000120e0d7221 */ /* 0x000fe20000010000 */
[----:B------:R-:W-:Y:S01]  /*1e70*/  FADD.FTZ R14, R15, R19 ;  /* 0x000000130f0e7221 */ /* 0x000fe20000010000 */
[----:B--2---:R-:W-:Y:S01]  /*1e80*/  FADD.FTZ R15, R16, R20 ;  /* 0x00000014100f7221 */ /* 0x004fe20000010000 */
[----:B------:R-:W-:Y:S01]  /*1e90*/  FADD.FTZ R12, R12, R21 ;  /* 0x000000150c0c7221 */ /* 0x000fe20000010000 */
[----:B------:R-:W-:Y:S01]  /*1ea0*/  FADD.FTZ R17, R13, R22 ;  /* 0x000000160d117221 */ /* 0x000fe20000010000 */
[----:B------:R-:W-:Y:S01]  /*1eb0*/  FADD.FTZ R16, R14, R23 ;  /* 0x000000170e107221 */ /* 0x000fe20000010000 */
[----:B---3--:R-:W-:Y:S01]  /*1ec0*/  FADD.FTZ R19, R15, R24 ;  /* 0x000000180f137221 */ /* 0x008fe20000010000 */
[----:B------:R-:W-:Y:S01]  /*1ed0*/  FADD.FTZ R20, R12, R25 ;  /* 0x000000190c147221 */ /* 0x000fe20000010000 */
[----:B------:R-:W-:Y:S01]  /*1ee0*/  FADD.FTZ R21, R17, R26 ;  /* 0x0000001a11157221 */ /* 0x000fe20000010000 */
[----:B------:R-:W1:Y:S01]  /*1ef0*/  LDS.128 R12, [R0+0x140] ;  /* 0x00014000000c7984 */ /* 0x000e620000000c00 */
[----:B------:R-:W-:Y:S01]  /*1f00*/  FADD.FTZ R24, R16, R27 ;  /* 0x0000001b10187221 */ /* 0x000fe20000010000 */
[----:B----4-:R-:W-:Y:S01]  /*1f10*/  FADD.FTZ R25, R19, R28 ;  /* 0x0000001c13197221 */ /* 0x010fe20000010000 */
[----:B------:R-:W-:Y:S01]  /*1f20*/  FADD.FTZ R26, R20, R29 ;  /* 0x0000001d141a7221 */ /* 0x000fe20000010000 */
[----:B------:R-:W2:Y:S01]  /*1f30*/  LDS.128 R16, [R0+0x180] ;  /* 0x0001800000107984 */ /* 0x000ea20000000c00 */
[----:B------:R-:W-:Y:S01]  /*1f40*/  FADD.FTZ R27, R21, R30 ;  /* 0x0000001e151b7221 */ /* 0x000fe20000010000 */
[----:B------:R-:W-:-:S02]  /*1f50*/  FADD.FTZ R24, R24, R31 ;  /* 0x0000001f18187221 */ /* 0x000fc40000010000 */
[----:B------:R-:W3:Y:S01]  /*1f60*/  LDS.128 R20, [R0+0x1c0] ;  /* 0x0001c00000147984 */ /* 0x000ee20000000c00 */
        /* <DEDUP_REMOVED lines=9> */
[----:B---3--:R-:W-:Y:S01]  /*2000*/  FADD.FTZ R29, R25, R20 ;  /* 0x00000014191d7221 */ /* 0x008fe20000010000 */
[----:B------:R-:W2:Y:S01]  /*2010*/  LDS.128 R16, [R0+0x240] ;  /* 0x0002400000107984 */ /* 0x000ea20000000c00 */
[----:B------:R-:W-:Y:S01]  /*2020*/  FADD.FTZ R20, R24, R21 ;  /* 0x0000001518147221 */ /* 0x000fe20000010000 */
[----:B------:R-:W-:Y:S01]  /*2030*/  FADD.FTZ R21, R27, R22 ;  /* 0x000000161b157221 */ /* 0x000fe20000010000 */
[----:B------:R-:W-:Y:S01]  /*2040*/  FADD.FTZ R28, R28, R23 ;  /* 0x000000171c1c7221 */ /* 0x000fe20000010000 */
[----:B------:R-:W3:Y:S01]  /*2050*/  LDS.128 R24, [R0+0x280] ;  /* 0x0002800000187984 */ /* 0x000ee20000000c00 */
        /* <DEDUP_REMOVED lines=116> */
[----:B------:R-:W-:-:S07]  /*27a0*/  FADD.FTZ R15, R28, R23 ;  /* 0x000000171c0f7221 */ /* 0x000fce0000010000 */
.L_x_44:
[----:B------:R-:W-:Y:S05]  /*27b0*/  BSYNC.RECONVERGENT B0 ;  /* 0x0000000000007941 */ /* 0x000fea0003800200 */
.L_x_43:
[----:B------:R-:W-:Y:S04]  /*27c0*/  BSSY.RECONVERGENT B0, `(.L_x_45) ;  /* 0x000001c000007945 */ /* 0x000fe80003800200 */
[----:B------:R-:W-:Y:S05]  /*27d0*/  @P5 BRA `(.L_x_46) ;  /* 0x0000000000685947 */ /* 0x000fea0003800000 */
[----:B------:R-:W2:Y:S08]  /*27e0*/  LDC.64 R22, c[0x0][0x3f8] ;  /* 0x0000fe00ff167b82 */ /* 0x000eb00000000a00 */
[----:B---3--:R-:W3:Y:S01]  /*27f0*/  LDC.64 R20, c[0x0][0x3d8] ;  /* 0x0000f600ff147b82 */ /* 0x008ee20000000a00 */
[----:B--2---:R-:W-:Y:S01]  /*2800*/  IMAD.WIDE.U32 R16, R22, 0x3, RZ ;  /* 0x0000000316107825 */ /* 0x004fe200078e00ff */
[----:B------:R-:W-:-:S02]  /*2810*/  LEA R25, R23, R23, 0x1 ;  /* 0x0000001717197211 */ /* 0x000fc400078e08ff */
[----:B------:R-:W-:Y:S02]  /*2820*/  LEA.HI R19, P1, R23, R22, RZ, 0x1 ;  /* 0x0000001617137211 */ /* 0x000fe400078308ff */
[----:B------:R-:W-:Y:S02]  /*2830*/  IADD3 R17, PT, PT, R17, R25, RZ ;  /* 0x0000001911117210 */ /* 0x000fe40007ffe0ff */
[----:B-1----:R-:W-:Y:S01]  /*2840*/  IADD3.X R18, PT, PT, RZ, R23, RZ, P1, !PT ;  /* 0x00000017ff127210 */ /* 0x002fe20000ffe4ff */
[----:B---3--:R-:W-:Y:S01]  /*2850*/  IMAD.WIDE R20, R43, 0x4, R20 ;  /* 0x000000042b147825 */ /* 0x008fe200078e0214 */
[----:B------:R-:W-:Y:S02]  /*2860*/  LEA.HI R24, P1, R17, R16, RZ, 0x1 ;  /* 0x0000001011187211 */ /* 0x000fe400078308ff */
[----:B------:R-:W-:Y:S02]  /*2870*/  SHF.L.U32 R29, R19, 0x1, RZ ;  /* 0x00000001131d7819 */ /* 0x000fe400000006ff */
[----:B------:R-:W-:Y:S01]  /*2880*/  SHF.L.U32 R25, R24, 0x1, RZ ;  /* 0x0000000118197819 */ /* 0x000fe200000006ff */
[----:B------:R4:W-:Y:S01]  /*2890*/  REDG.E.ADD.F32.FTZ.RN.STRONG.GPU desc[UR28][R20.64], R12 ;  /* 0x0000000c140079a6 */ /* 0x0009e2000c12f31c */
[----:B------:R-:W-:-:S02]  /*28a0*/  LOP3.LUT R29, R29, 0xfffffffc, RZ, 0xc0, !PT ;  /* 0xfffffffc1d1d7812 */ /* 0x000fc400078ec0ff */
[----:B------:R-:W-:Y:S02]  /*28b0*/  LEA R16, P3, R22, R20, 0x2 ;  /* 0x0000001416107211 */ /* 0x000fe400078610ff */
[----:B------:R-:W-:Y:S02]  /*28c0*/  IADD3.X R27, PT, PT, RZ, R17, RZ, P1, !PT ;  /* 0x00000011ff1b7210 */ /* 0x000fe40000ffe4ff */
[----:B------:R-:W-:Y:S02]  /*28d0*/  LOP3.LUT R25, R25, 0xfffffffc, RZ, 0xc0, !PT ;  /* 0xfffffffc19197812 */ /* 0x000fe400078ec0ff */
[----:B------:R-:W-:Y:S02]  /*28e0*/  SHF.L.U64.HI R19, R19, 0x1, R18 ;  /* 0x0000000113137819 */ /* 0x000fe40000010212 */
[----:B------:R-:W-:Y:S02]  /*28f0*/  IADD3 R18, P1, PT, R20, R29, RZ ;  /* 0x0000001d14127210 */ /* 0x000fe40007f3e0ff */
[----:B------:R-:W-:-:S02]  /*2900*/  LEA.HI.X R17, R22, R21, R23, 0x2, P3 ;  /* 0x0000001516117211 */ /* 0x000fc400018f1417 */
[----:B------:R-:W-:Y:S02]  /*2910*/  SHF.L.U64.HI R23, R24, 0x1, R27 ;  /* 0x0000000118177819 */ /* 0x000fe4000001021b */
[----:B------:R-:W-:Y:S02]  /*2920*/  IADD3 R22, P3, PT, R20, R25, RZ ;  /* 0x0000001914167210 */ /* 0x000fe40007f7e0ff */
[C---:B------:R-:W-:Y:S02]  /*2930*/  IADD3.X R19, PT, PT, R21.reuse, R19, RZ, P1, !PT ;  /* 0x0000001315137210 */ /* 0x040fe40000ffe4ff */
[----:B------:R-:W-:-:S03]  /*2940*/  IADD3.X R23, PT, PT, R21, R23, RZ, P3, !PT ;  /* 0x0000001715177210 */ /* 0x000fc60001ffe4ff */
[----:B------:R4:W-:Y:S04]  /*2950*/  REDG.E.ADD.F32.FTZ.RN.STRONG.GPU desc[UR28][R18.64], R13 ;  /* 0x0000000d120079a6 */ /* 0x0009e8000c12f31c */
[----:B------:R4:W-:Y:S04]  /*2960*/  REDG.E.ADD.F32.FTZ.RN.STRONG.GPU desc[UR28][R16.64], R14 ;  /* 0x0000000e100079a6 */ /* 0x0009e8000c12f31c */
[----:B------:R4:W-:Y:S02]  /*2970*/  REDG.E.ADD.F32.FTZ.RN.STRONG.GPU desc[UR28][R22.64], R15 ;  /* 0x0000000f160079a6 */ /* 0x0009e4000c12f31c */
.L_x_46:
[----:B------:R-:W-:Y:S05]  /*2980*/  BSYNC.RECONVERGENT B0 ;  /* 0x0000000000007941 */ /* 0x000fea0003800200 */
.L_x_45:
[----:B------:R-:W-:-:S09]  /*2990*/  UISETP.GE.U32.AND UP0, UPT, UR32, 0x2, UPT ;  /* 0x000000022000788c */ /* 0x000fd2000bf06070 */
[----:B------:R-:W-:Y:S05]  /*29a0*/  BRA.U !UP0, `(.L_x_47) ;  /* 0x0000000d08387547 */ /* 0x000fea000b800000 */
[----:B------:R-:W5:Y:S01]  /*29b0*/  LDCU.64 UR6, c[0x0][0x3d0] ;  /* 0x00007a00ff0677ac */ /* 0x000f620008000a00 */
[----:B----4-:R-:W-:Y:S01]  /*29c0*/  MOV R12, UR32 ;  /* 0x00000020000c7c02 */ /* 0x010fe20008000f00 */
[----:B------:R-:W-:-:S03]  /*29d0*/  ULOP3.LUT UR19, UR4, 0x1, URZ, 0xc0, !UPT ;  /* 0x0000000104137892 */ /* 0x000fc6000f8ec0ff */
[----:B------:R-:W-:Y:S01]  /*29e0*/  ISETP.GE.U32.AND P3, PT, R12, 0x8, PT ;  /* 0x000000080c00780c */ /* 0x000fe20003f66070 */
[----:B------:R-:W-:-:S04]  /*29f0*/  UIMAD UR20, UR19, UR31, URZ ;  /* 0x0000001f131472a4 */ /* 0x000fc8000f8e02ff */
[----:B------:R-:W-:-:S04]  /*2a00*/  UIMAD UR19, UR20, UR32, URZ ;  /* 0x00000020141372a4 */ /* 0x000fc8000f8e02ff */
[----:B------:R-:W-:-:S04]  /*2a10*/  USHF.L.U32 UR19, UR19, 0x1, URZ ;  /* 0x0000000113137899 */ /* 0x000fc800080006ff */
[----:B-----5:R-:W-:Y:S01]  /*2a20*/  UIMAD.WIDE UR6, UR19, 0x4, UR6 ;  /* 0x00000004130678a5 */ /* 0x020fe2000f8e0206 */
[----:B------:R-:W-:Y:S11]  /*2a30*/  @P2 BRA `(.L_x_48) ;  /* 0x00000000005c2947 */ /* 0x000ff60003800000 */
[----:B------:R-:W4:Y:S01]  /*2a40*/  LDC.64 R14, c[0x0][0x3c8] ;  /* 0x0000f200ff0e7b82 */ /* 0x000f220000000a00 */
[----:B--2---:R-:W-:Y:S01]  /*2a50*/  MOV R16, UR4 ;  /* 0x0000000400107c02 */ /* 0x004fe20008000f00 */
[----:B------:R-:W-:Y:S02]  /*2a60*/  UIADD3 UR19, UPT, UPT, UR20, UR5, URZ ;  /* 0x0000000514137290 */ /* 0x000fe4000fffe0ff */
[----:B------:R-:W-:Y:S01]  /*2a70*/  UIMAD.WIDE.U32 UR22, UR34, 0x8, UR6 ;  /* 0x00000008221678a5 */ /* 0x000fe2000f8e0006 */
[----:B------:R-:W-:-:S03]  /*2a80*/  LOP3.LUT P1, R16, R16, 0x2, RZ, 0xc0, !PT ;  /* 0x0000000210107812 */ /* 0x000fc6000782c0ff */
[----:B------:R-:W-:Y:S02]  /*2a90*/  MOV R17, UR19 ;  /* 0x0000001300117c02 */ /* 0x000fe40008000f00 */
        /* <DEDUP_REMOVED lines=12> */
.L_x_49:
[----:B--2---:R-:W2:Y:S04]  /*2b60*/  LDG.E.STRONG.GPU R12, desc[UR28][R14.64] ;  /* 0x0000001c0e0c7981 */ /* 0x004ea8000c1ef900 */
[----:B--2---:R-:W-:Y:S01]  /*2b70*/  CCTL.IVALL ;  /* 0x00000000ff00798f */ /* 0x004fe20002000000 */
[----:B------:R-:W-:Y:S05]  /*2b80*/  YIELD ;  /* 0x0000000000007946 */ /* 0x000fea0003800000 */
[----:B------:R-:W-:-:S13]  /*2b90*/  ISETP.NE.AND P1, PT, R12, R19, PT ;  /* 0x000000130c00720c */ /* 0x000fda0003f25270 */
[----:B------:R-:W-:Y:S05]  /*2ba0*/  @P1 BRA `(.L_x_49) ;  /* 0xfffffffc00ec1947 */ /* 0x000fea000383ffff */
.L_x_48:
[----:B------:R-:W-:Y:S05]  /*2bb0*/  WARPSYNC.ALL ;  /* 0x0000000000007948 */ /* 0x000fea0003800000 */
[----:B------:R-:W-:Y:S01]  /*2bc0*/  BAR.SYNC.DEFER_BLOCKING 0x0 ;  /* 0x0000000000007b1d */ /* 0x000fe20000010000 */
[----:B------:R-:W-:-:S05]  /*2bd0*/  HFMA2 R20, -RZ, RZ, 0, 0 ;  /* 0x00000000ff147431 */ /* 0x000fca00000001ff */
[----:B------:R-:W-:Y:S05]  /*2be0*/  @!P3 BRA `(.L_x_50) ;  /* 0x000000040078b947 */ /* 0x000fea0003800000 */
[----:B------:R-:W-:Y:S01]  /*2bf0*/  MOV R20, RZ ;  /* 0x000000ff00147202 */ /* 0x000fe20000000f00 */
[----:B------:R-:W-:Y:S01]  /*2c00*/  UMOV UR19, UR5 ;  /* 0x0000000500137c82 */ /* 0x000fe20008000000 */
[----:B------:R-:W-:Y:S01]  /*2c10*/  UMOV UR20, UR9 ;  /* 0x0000000900147c82 */ /* 0x000fe20008000000 */
[----:B------:R-:W-:Y:S01]  /*2c20*/  UMOV UR21, UR17 ;  /* 0x0000001100157c82 */ /* 0x000fe20008000000 */
[----:B------:R-:W-:Y:S01]  /*2c30*/  UMOV UR22, UR16 ;  /* 0x0000001000167c82 */ /* 0x000fe20008000000 */
[----:B------:R-:W-:Y:S01]  /*2c40*/  UMOV UR23, UR15 ;  /* 0x0000000f00177c82 */ /* 0x000fe20008000000 */
[----:B------:R-:W-:Y:S01]  /*2c50*/  UMOV UR24, UR14 ;  /* 0x0000000e00187c82 */ /* 0x000fe20008000000 */
[----:B------:R-:W-:Y:S01]  /*2c60*/  UMOV UR25, UR13 ;  /* 0x0000000d00197c82 */ /* 0x000fe20008000000 */
[----:B------:R-:W-:Y:S01]  /*2c70*/  UMOV UR26, UR12 ;  /* 0x0000000c001a7c82 */ /* 0x000fe20008000000 */
[----:B------:R-:W-:-:S05]  /*2c80*/  UMOV UR27, UR11 ;  /* 0x0000000b001b7c82 */ /* 0x000fca0008000000 */
.L_x_51:
[----:B--2---:R-:W-:Y:S02]  /*2c90*/  IADD3 R12, PT, PT, R20, 0x1, RZ ;  /* 0x00000001140c7810 */ /* 0x004fe40007ffe0ff */
        /* <DEDUP_REMOVED lines=18> */
[----:B------:R-:W-:Y:S02]  /*2dc0*/  MOV R12, UR40 ;  /* 0x00000028000c7c02 */ /* 0x000fe40008000f00 */
[----:B------:R-:W-:Y:S01]  /*2dd0*/  MOV R13, UR41 ;  /* 0x00000029000d7c02 */ /* 0x000fe20008000f00 */
[----:B------:R-:W2:Y:S01]  /*2de0*/  @!P3 LDG.E.64 R16, desc[UR28][R16.64] ;  /* 0x0000001c1010b981 */ /* 0x000ea2000c1e1b00 */
[----:B------:R-:W-:-:S04]  /*2df0*/  @!UP0 UIMAD.WIDE.U32 UR40, UR23, 0x8, UR6 ;  /* 0x00000008172888a5 */ /* 0x000fc8000f8e0006 */
[----:B------:R-:W4:Y:S02]  /*2e00*/  @!P6 LDG.E.64 R12, desc[UR28][R12.64] ;  /* 0x0000001c0c0ce981 */ /* 0x000f24000c1e1b00 */
[----:B-1----:R-:W-:Y:S02]  /*2e10*/  MOV R18, UR40 ;  /* 0x0000002800127c02 */ /* 0x002fe40008000f00 */
[----:B------:R-:W-:-:S06]  /*2e20*/  MOV R19, UR41 ;  /* 0x0000002900137c02 */ /* 0x000fcc0008000f00 */
[----:B------:R-:W5:Y:S01]  /*2e30*/  @!P5 LDG.E.64 R18, desc[UR28][R18.64] ;  /* 0x0000001c1212d981 */ /* 0x000f62000c1e1b00 */
[----:B---3--:R-:W-:Y:S01]  /*2e40*/  IADD3 R21, PT, PT, R20, 0x4, RZ ;  /* 0x0000000414157810 */ /* 0x008fe20007ffe0ff */
[----:B0-----:R-:W-:Y:S01]  /*2e50*/  @!P1 FADD.FTZ R10, R10, R14 ;  /* 0x0000000e0a0a9221 */ /* 0x001fe20000010000 */
        /* <DEDUP_REMOVED lines=8> */
[----:B------:R-:W-:Y:S01]  /*2ee0*/  @!P6 FADD.FTZ R11, R11, R13 ;  /* 0x0000000d0b0be221 */ /* 0x000fe20000010000 */
[----:B------:R-:W-:-:S02]  /*2ef0*/  IADD3 R12, PT, PT, R20, 0x7, RZ ;  /* 0x00000007140c7810 */ /* 0x000fc40007ffe0ff */
[----:B------:R-:W-:-:S03]  /*2f00*/  ISETP.EQ.OR P6, PT, R14, UR30, P2 ;  /* 0x0000001e0e007c0c */ /* 0x000fc600097c2670 */
[----:B------:R-:W-:Y:S01]  /*2f10*/  VOTEU.ALL UP1, P1 ;  /* 0x0000000000ff7886 */ /* 0x000fe20000820000 */
[----:B-----5:R-:W-:Y:S01]  /*2f20*/  @!P5 FADD.FTZ R10, R10, R18 ;  /* 0x000000120a0ad221 */ /* 0x020fe20000010000 */
[----:B------:R-:W-:Y:S01]  /*2f30*/  @!P5 FADD.FTZ R11, R11, R19 ;  /* 0x000000130b0bd221 */ /* 0x000fe20000010000 */
[----:B------:R-:W-:Y:S02]  /*2f40*/  ISETP.EQ.OR P5, PT, R12, UR30, P2 ;  /* 0x0000001e0c007c0c */ /* 0x000fe400097a2670 */
[----:B------:R-:W-:Y:S01]  /*2f50*/  @!UP1 UIMAD.WIDE.U32 UR40, UR24, 0x8, UR6 ;  /* 0x00000008182898a5 */ /* 0x000fe2000f8e0006 */
[----:B------:R-:W-:-:S04]  /*2f60*/  VOTEU.ALL UP0, P3 ;  /* 0x0000000000ff7886 */ /* 0x000fc80001800000 */
[----:B------:R-:W-:Y:S01]  /*2f70*/  VOTEU.ALL UP1, P6 ;  /* 0x0000000000ff7886 */ /* 0x000fe20003020000 */
[----:B------:R-:W-:Y:S01]  /*2f80*/  MOV R16, UR40 ;  /* 0x0000002800107c02 */ /* 0x000fe20008000f00 */
[----:B------:R-:W-:Y:S01]  /*2f90*/  @!UP0 UIMAD.WIDE.U32 UR42, UR25, 0x8, UR6 ;  /* 0x00000008192a88a5 */ /* 0x000fe2000f8e0006 */
[----:B------:R-:W-:Y:S02]  /*2fa0*/  MOV R17, UR41 ;  /* 0x0000002900117c02 */ /* 0x000fe40008000f00 */
[----:B------:R-:W-:Y:S01]  /*2fb0*/  @!UP1 UIMAD.WIDE.U32 UR40, UR26, 0x8, UR6 ;  /* 0x000000081a2898a5 */ /* 0x000fe2000f8e0006 */
[----:B------:R-:W-:Y:S02]  /*2fc0*/  VOTEU.ALL UP0, P5 ;  /* 0x0000000000ff7886 */ /* 0x000fe40002800000 */
[----:B------:R-:W-:Y:S01]  /*2fd0*/  MOV R14, UR42 ;  /* 0x0000002a000e7c02 */ /* 0x000fe20008000f00 */
        /* <DEDUP_REMOVED lines=31> */
.L_x_50:
[----:B------:R-:W-:-:S09]  /*31d0*/  UISETP.NE.AND UP0, UPT, UR35, URZ, UPT ;  /* 0x000000ff2300728c */ /* 0x000fd2000bf05270 */
[----:B------:R-:W-:Y:S05]  /*31e0*/  BRA.U !UP0, `(.L_x_47) ;  /* 0x0000000508287547 */ /* 0x000fea000b800000 */
[----:B------:R-:W-:Y:S02]  /*31f0*/  UIADD3 UR19, UPT, UPT, UR35, -0x1, URZ ;  /* 0xffffffff23137890 */ /* 0x000fe4000fffe0ff */
[----:B------:R-:W-:Y:S02]  /*3200*/  ULOP3.LUT UP1, UR20, UR32, 0x3, URZ, 0xc0, !UPT ;  /* 0x0000000320147892 */ /* 0x000fe4000f82c0ff */
[----:B------:R-:W-:-:S09]  /*3210*/  UISETP.GE.U32.AND UP0, UPT, UR19, 0x3, UPT ;  /* 0x000000031300788c */ /* 0x000fd2000bf06070 */
[----:B------:R-:W-:Y:S05]  /*3220*/  BRA.U !UP0, `(.L_x_52) ;  /* 0x00000001088c7547 */ /* 0x000fea000b800000 */
[C---:B--2---:R-:W-:Y:S02]  /*3230*/  IADD3 R14, PT, PT, R20.reuse, 0x1, RZ ;  /* 0x00000001140e7810 */ /* 0x044fe40007ffe0ff */
[C---:B------:R-:W-:Y:S02]  /*3240*/  ISETP.EQ.OR P1, PT, R20.reuse, UR30, P2 ;  /* 0x0000001e14007c0c */ /* 0x040fe40009722670 */
[----:B-1----:R-:W-:Y:S02]  /*3250*/  IADD3 R18, PT, PT, R20, 0x2, RZ ;  /* 0x0000000214127810 */ /* 0x002fe40007ffe0ff */
[----:B------:R-:W-:Y:S02]  /*3260*/  ISETP.EQ.OR P3, PT, R14, UR30, P2 ;  /* 0x0000001e0e007c0c */ /* 0x000fe40009762670 */
[----:B------:R-:W-:Y:S02]  /*3270*/  ISETP.EQ.OR P5, PT, R18, UR30, P2 ;  /* 0x0000001e12007c0c */ /* 0x000fe400097a2670 */
[----:B------:R-:W-:-:S02]  /*3280*/  IADD3 R16, PT, PT, R20, 0x3, RZ ;  /* 0x0000000314107810 */ /* 0x000fc40007ffe0ff */
        /* <DEDUP_REMOVED lines=8> */
[----:B---3--:R-:W-:Y:S01]  /*3310*/  MOV R21, UR31 ;  /* 0x0000001f00157c02 */ /* 0x008fe20008000f00 */
[----:B------:R-:W-:-:S04]  /*3320*/  @!P1 IMAD.WIDE.U32 R12, R12, R15, UR6 ;  /* 0x000000060c0c9e25 */ /* 0x000fc8000f8e000f */
[----:B------:R-:W-:Y:S01]  /*3330*/  @!P5 IMAD R18, R18, R19, UR5 ;  /* 0x000000051212de24 */ /* 0x000fe2000f8e0213 */
[----:B------:R-:W-:Y:S01]  /*3340*/  MOV R19, 0x8 ;  /* 0x0000000800137802 */ /* 0x000fe20000000f00 */
[----:B------:R-:W-:Y:S01]  /*3350*/  @!P3 IMAD.WIDE.U32 R14, R14, R17, UR6 ;  /* 0x000000060e0ebe25 */ /* 0x000fe2000f8e0011 */
[----:B------:R-:W0:Y:S03]  /*3360*/  @!P1 LDG.E.64 R12, desc[UR28][R12.64] ;  /* 0x0000001c0c0c9981 */ /* 0x000e26000c1e1b00 */
[----:B------:R-:W-:Y:S02]  /*3370*/  @!P6 IMAD R16, R16, R21, UR5 ;  /* 0x000000051010ee24 */ /* 0x000fe4000f8e0215 */
[----:B------:R-:W-:Y:S01]  /*3380*/  @!P5 IMAD.WIDE.U32 R18, R18, R19, UR6 ;  /* 0x000000061212de25 */ /* 0x000fe2000f8e0013 */
[----:B------:R-:W2:Y:S03]  /*3390*/  @!P3 LDG.E.64 R14, desc[UR28][R14.64] ;  /* 0x0000001c0e0eb981 */ /* 0x000ea6000c1e1b00 */
[----:B------:R-:W-:-:S02]  /*33a0*/  @!P6 IMAD.WIDE.U32 R16, R16, R17, UR6 ;  /* 0x000000061010ee25 */ /* 0x000fc4000f8e0011 */
[----:B------:R-:W3:Y:S04]  /*33b0*/  @!P5 LDG.E.64 R18, desc[UR28][R18.64] ;  /* 0x0000001c1212d981 */ /* 0x000ee8000c1e1b00 */
[----:B------:R-:W4:Y:S01]  /*33c0*/  @!P6 LDG.E.64 R16, desc[UR28][R16.64] ;  /* 0x0000001c1010e981 */ /* 0x000f22000c1e1b00 */
[----:B------:R-:W-:Y:S01]  /*33d0*/  IADD3 R20, PT, PT, R20, 0x4, RZ ;  /* 0x0000000414147810 */ /* 0x000fe20007ffe0ff */
[----:B0-----:R-:W-:Y:S01]  /*33e0*/  @!P1 FADD.FTZ R10, R10, R12 ;  /* 0x0000000c0a0a9221 */ /* 0x001fe20000010000 */
[----:B------:R-:W-:-:S03]  /*33f0*/  @!P1 FADD.FTZ R11, R11, R13 ;  /* 0x0000000d0b0b9221 */ /* 0x000fc60000010000 */
[----:B--2---:R-:W-:Y:S01]  /*3400*/  @!P3 FADD.FTZ R10, R10, R14 ;  /* 0x0000000e0a0ab221 */ /* 0x004fe20000010000 */
[----:B------:R-:W-:-:S03]  /*3410*/  @!P3 FADD.FTZ R11, R11, R15 ;  /* 0x0000000f0b0bb221 */ /* 0x000fc60000010000 */
[----:B---3--:R-:W-:Y:S01]  /*3420*/  @!P5 FADD.FTZ R10, R10, R18 ;  /* 0x000000120a0ad221 */ /* 0x008fe20000010000 */
[----:B------:R-:W-:-:S03]  /*3430*/  @!P5 FADD.FTZ R11, R11, R19 ;  /* 0x000000130b0bd221 */ /* 0x000fc60000010000 */
[----:B----4-:R-:W-:Y:S01]  /*3440*/  @!P6 FADD.FTZ R10, R10, R16 ;  /* 0x000000100a0ae221 */ /* 0x010fe20000010000 */
[----:B------:R-:W-:-:S07]  /*3450*/  @!P6 FADD.FTZ R11, R11, R17 ;  /* 0x000000110b0be221 */ /* 0x000fce0000010000 */
.L_x_52:
[----:B------:R-:W-:Y:S05]  /*3460*/  BRA.U !UP1, `(.L_x_47) ;  /* 0x0000000109887547 */ /* 0x000fea000b800000 */
[----:B------:R-:W-:Y:S02]  /*3470*/  UISETP.NE.AND UP0, UPT, UR20, 0x1, UPT ;  /* 0x000000011400788c */ /* 0x000fe4000bf05270 */
[----:B------:R-:W-:-:S06]  /*3480*/  ULOP3.LUT UR19, UR32, 0x1, URZ, 0xc0, !UPT ;  /* 0x0000000120137892 */ /* 0x000fcc000f8ec0ff */
[----:B--2---:R-:W-:Y:S01]  /*3490*/  MOV R16, UR19 ;  /* 0x0000001300107c02 */ /* 0x004fe20008000f00 */
[----:B------:R-:W-:Y:S06]  /*34a0*/  BRA.U !UP0, `(.L_x_53) ;  /* 0x0000000108487547 */ /* 0x000fec000b800000 */
[C---:B------:R-:W-:Y:S01]  /*34b0*/  IADD3 R14, PT, PT, R20.reuse, 0x1, RZ ;  /* 0x00000001140e7810 */ /* 0x040fe20007ffe0ff */
[----:B------:R-:W-:Y:S01]  /*34c0*/  HFMA2 R15, -RZ, RZ, 0, 4.76837158203125e-07 ;  /* 0x00000008ff0f7431 */ /* 0x000fe200000001ff */
[----:B------:R-:W-:Y:S02]  /*34d0*/  ISETP.EQ.OR P3, PT, R20, UR30, P2 ;  /* 0x0000001e14007c0c */ /* 0x000fe40009762670 */
[----:B------:R-:W-:Y:S02]  /*34e0*/  ISETP.EQ.OR P1, PT, R14, UR30, P2 ;  /* 0x0000001e0e007c0c */ /* 0x000fe40009722670 */
[----:B------:R-:W-:Y:S02]  /*34f0*/  MOV R13, UR31 ;  /* 0x0000001f000d7c02 */ /* 0x000fe40008000f00 */
[----:B------:R-:W-:-:S07]  /*3500*/  MOV R17, UR31 ;  /* 0x0000001f00117c02 */ /* 0x000fce0008000f00 */
[----:B------:R-:W-:Y:S02]  /*3510*/  @!P3 IMAD R12, R20, R13, UR5 ;  /* 0x00000005140cbe24 */ /* 0x000fe4000f8e020d */
[----:B------:R-:W-:Y:S01]  /*3520*/  @!P1 IMAD R14, R14, R17, UR5 ;  /* 0x000000050e0e9e24 */ /* 0x000fe2000f8e0211 */
[----:B------:R-:W-:Y:S01]  /*3530*/  MOV R17, 0x8 ;  /* 0x0000000800117802 */ /* 0x000fe20000000f00 */
[----:B------:R-:W-:-:S04]  /*3540*/  @!P3 IMAD.WIDE.U32 R12, R12, R15, UR6 ;  /* 0x000000060c0cbe25 */ /* 0x000fc8000f8e000f */
[----:B------:R-:W-:Y:S02]  /*3550*/  @!P1 IMAD.WIDE.U32 R14, R14, R17, UR6 ;  /* 0x000000060e0e9e25 */ /* 0x000fe4000f8e0011 */
[----:B------:R-:W0:Y:S04]  /*3560*/  @!P3 LDG.E.64 R12, desc[UR28][R12.64] ;  /* 0x0000001c0c0cb981 */ /* 0x000e28000c1e1b00 */
[----:B------:R-:W2:Y:S01]  /*3570*/  @!P1 LDG.E.64 R14, desc[UR28][R14.64] ;  /* 0x0000001c0e0e9981 */ /* 0x000ea2000c1e1b00 */
[----:B------:R-:W-:Y:S01]  /*3580*/  IADD3 R20, PT, PT, R20, 0x2, RZ ;  /* 0x0000000214147810 */ /* 0x000fe20007ffe0ff */
[----:B0--3--:R-:W-:Y:S01]  /*3590*/  @!P3 FADD.FTZ R10, R10, R12 ;  /* 0x0000000c0a0ab221 */ /* 0x009fe20000010000 */
[----:B------:R-:W-:-:S03]  /*35a0*/  @!P3 FADD.FTZ R11, R11, R13 ;  /* 0x0000000d0b0bb221 */ /* 0x000fc60000010000 */
[----:B--2---:R-:W-:Y:S01]  /*35b0*/  @!P1 FADD.FTZ R10, R10, R14 ;  /* 0x0000000e0a0a9221 */ /* 0x004fe20000010000 */
[----:B------:R-:W-:-:S07]  /*35c0*/  @!P1 FADD.FTZ R11, R11, R15 ;  /* 0x0000000f0b0b9221 */ /* 0x000fce0000010000 */
.L_x_53:
[----:B------:R-:W-:Y:S01]  /*35d0*/  ISETP.EQ.OR P1, PT, R20, UR30, P2 ;  /* 0x0000001e14007c0c */ /* 0x000fe20009722670 */
[----:B------:R-:W-:Y:S03]  /*35e0*/  BSSY.RECONVERGENT B0, `(.L_x_47) ;  /* 0x000000a000007945 */ /* 0x000fe60003800200 */
[----:B------:R-:W-:-:S13]  /*35f0*/  ISETP.NE.U32.OR P1, PT, R16, 0x1, P1 ;  /* 0x000000011000780c */ /* 0x000fda0000f25470 */
[----:B------:R-:W-:Y:S05]  /*3600*/  @P1 BRA `(.L_x_54) ;  /* 0x00000000001c1947 */ /* 0x000fea0003800000 */
[----:B------:R-:W-:Y:S01]  /*3610*/  MOV R13, UR31 ;  /* 0x0000001f000d7c02 */ /* 0x000fe20008000f00 */
[----:B------:R-:W-:-:S04]  /*3620*/  HFMA2 R15, -RZ, RZ, 0, 4.76837158203125e-07 ;  /* 0x00000008ff0f7431 */ /* 0x000fc800000001ff */
[----:B------:R-:W-:-:S04]  /*3630*/  IMAD R12, R20, R13, UR5 ;  /* 0x00000005140c7e24 */ /* 0x000fc8000f8e020d */
[----:B------:R-:W-:-:S06]  /*3640*/  IMAD.WIDE.U32 R12, R12, R15, UR6 ;  /* 0x000000060c0c7e25 */ /* 0x000fcc000f8e000f */
[----:B------:R-:W0:Y:S02]  /*3650*/  LDG.E.64 R12, desc[UR28][R12.64] ;  /* 0x0000001c0c0c7981 */ /* 0x000e24000c1e1b00 */
[----:B0--3--:R-:W-:Y:S01]  /*3660*/  FADD.FTZ R10, R10, R12 ;  /* 0x0000000c0a0a7221 */ /* 0x009fe20000010000 */
[----:B------:R-:W-:-:S07]  /*3670*/  FADD.FTZ R11, R11, R13 ;  /* 0x0000000d0b0b7221 */ /* 0x000fce0000010000 */
.L_x_54:
[----:B------:R-:W-:Y:S05]  /*3680*/  BSYNC.RECONVERGENT B0 ;  /* 0x0000000000007941 */ /* 0x000fea0003800200 */
.L_x_47:
[----:B------:R-:W5:Y:S01]  /*3690*/  S2UR UR7, SR_CgaCtaId ;  /* 0x00000000000779c3 */ /* 0x000f620000008800 */
[----:B------:R-:W-:Y:S01]  /*36a0*/  UMOV UR6, 0x400 ;  /* 0x0000040000067882 */ /* 0x000fe20000000000 */
[C---:B--2-4-:R-:W-:Y:S01]  /*36b0*/  PRMT R14, R38.reuse, 0x7632, R14 ;  /* 0x00007632260e7816 */ /* 0x054fe2000000000e */
[----:B------:R-:W2:Y:S01]  /*36c0*/  LDCU.64 UR22, c[0x0][0x400] ;  /* 0x00008000ff1677ac */ /* 0x000ea20008000a00 */
[----:B------:R-:W-:Y:S02]  /*36d0*/  SHF.L.U32 R38, R38, 0x10, RZ ;  /* 0x0000001026267819 */ /* 0x000fe400000006ff */
[----:B------:R-:W-:Y:S02]  /*36e0*/  SHF.L.U32 R14, R14, 0x10, RZ ;  /* 0x000000100e0e7819 */ /* 0x000fe400000006ff */
[C---:B------:R-:W-:Y:S01]  /*36f0*/  PRMT R15, R35.reuse, 0x7632, R15 ;  /* 0x00007632230f7816 */ /* 0x040fe2000000000f */
[----:B------:R-:W-:Y:S01]  /*3700*/  FADD.FTZ R38, R38, -UR37 ;  /* 0x8000002526267e21 */ /* 0x000fe20008010000 */
[----:B------:R-:W-:Y:S01]  /*3710*/  SHF.L.U32 R35, R35, 0x10, RZ ;  /* 0x0000001023237819 */ /* 0x000fe200000006ff */
[----:B------:R-:W-:Y:S01]  /*3720*/  FADD.FTZ R16, R14, -UR37 ;  /* 0x800000250e107e21 */ /* 0x000fe20008010000 */
[----:B------:R-:W-:Y:S01]  /*3730*/  SHF.L.U32 R14, R15, 0x10, RZ ;  /* 0x000000100f0e7819 */ /* 0x000fe200000006ff */
[----:B------:R-:W-:-:S02]  /*3740*/  FMUL.FTZ R23, R38, UR38 ;  /* 0x0000002626177c20 */ /* 0x000fc40008410000 */
[----:B------:R-:W-:Y:S01]  /*3750*/  FMUL.FTZ R16, R16, UR38 ;  /* 0x0000002610107c20 */ /* 0x000fe20008410000 */
[----:B-----5:R-:W-:-:S09]  /*3760*/  ULEA UR6, UR7, UR6, 0x18 ;  /* 0x0000000607067291 */ /* 0x020fd2000f8ec0ff */
[----:B------:R0:W-:Y:S01]  /*3770*/  @!P2 STS.64 [UR6+0x30], R10 ;  /* 0x0000300aff00a988 */ /* 0x0001e20008000a06 */
[----:B------:R-:W-:Y:S01]  /*3780*/  BAR.SYNC.DEFER_BLOCKING 0x0 ;  /* 0x0000000000007b1d */ /* 0x000fe20000010000 */
[----:B0--3--:R-:W-:-:S05]  /*3790*/  PRMT R10, R37, 0x7632, R10 ;  /* 0x00007632250a7816 */ /* 0x009fca000000000a */
[----:B------:R-:W0:Y:S01]  /*37a0*/  LDS.64 R12, [UR6+0x30] ;  /* 0x00003006ff0c7984 */ /* 0x000e220008000a00 */
[----:B------:R-:W0:Y:S02]  /*37b0*/  LDCU UR6, c[0x0][0x42c] ;  /* 0x00008580ff0677ac */ /* 0x000e240008000800 */
[----:B0-----:R-:W-:Y:S01]  /*37c0*/  FMUL.FTZ R12, R12, UR6 ;  /* 0x000000060c0c7c20 */ /* 0x001fe20008410000 */
[----:B------:R-:W-:Y:S01]  /*37d0*/  FMUL.FTZ R13, R13, UR6 ;  /* 0x000000060d0d7c20 */ /* 0x000fe20008410000 */
[----:B--2---:R-:W-:Y:S06]  /*37e0*/  @!P4 BRA `(.L_x_55) ;  /* 0x000000000048c947 */ /* 0x004fec0003800000 */
[----:B------:R-:W-:Y:S01]  /*37f0*/  FFMA.FTZ R11, R8, R23, R6 ;  /* 0x00000017080b7223 */ /* 0x000fe20000010006 */
[----:B------:R-:W-:-:S03]  /*3800*/  FFMA.FTZ R15, R9, R16, R7 ;  /* 0x00000010090f7223 */ /* 0x000fc60000010007 */
[----:B------:R-:W-:Y:S01]  /*3810*/  FMUL.FTZ R17, R11, -1.4426950216293334961 ;  /* 0xbfb8aa3b0b117820 */ /* 0x000fe20000410000 */
[----:B------:R-:W-:-:S05]  /*3820*/  FMUL.FTZ R19, R15, -1.4426950216293334961 ;  /* 0xbfb8aa3b0f137820 */ /* 0x000fca0000410000 */
[----:B------:R-:W1:Y:S04]  /*3830*/  MUFU.EX2 R17, R17 ;  /* 0x0000001100117308 */ /* 0x000e680000000800 */
[----:B------:R-:W0:Y:S01]  /*3840*/  MUFU.EX2 R19, R19 ;  /* 0x0000001300137308 */ /* 0x000e220000000800 */
[----:B-1----:R-:W-:Y:S01]  /*3850*/  FADD.FTZ R18, R17, 1 ;  /* 0x3f80000011127421 */ /* 0x002fe20000010000 */
[----:B0-----:R-:W-:-:S05]  /*3860*/  FADD.FTZ R20, R19, 1 ;  /* 0x3f80000013147421 */ /* 0x001fca0000010000 */
        /* <DEDUP_REMOVED lines=10> */
.L_x_55:
[----:B------:R-:W-:Y:S04]  /*3910*/  BSSY.RECONVERGENT B0, `(.L_x_56) ;  /* 0x0000015000007945 */ /* 0x000fe80003800200 */
[----:B------:R-:W-:Y:S05]  /*3920*/  @P0 BRA `(.L_x_57) ;  /* 0x00000000004c0947 */ /* 0x000fea0003800000 */
[----:B------:R-:W0:Y:S01]  /*3930*/  LDCU.64 UR20, c[0x0][0x3f8] ;  /* 0x00007f00ff1477ac */ /* 0x000e220008000a00 */
[C-C-:B------:R-:W-:Y:S01]  /*3940*/  FFMA.FTZ R16, R12.reuse, R16, R13.reuse ;  /* 0x000000100c107223 */ /* 0x140fe2000001000d */
[----:B------:R-:W-:Y:S01]  /*3950*/  SHF.R.S32.HI R17, RZ, 0x1f, R32 ;  /* 0x0000001fff117819 */ /* 0x000fe20000011420 */
[----:B------:R-:W-:Y:S01]  /*3960*/  FFMA.FTZ R11, R12, R23, R13 ;  /* 0x000000170c0b7223 */ /* 0x000fe2000001000d */
[----:B------:R-:W2:Y:S01]  /*3970*/  LDCU.64 UR6, c[0x0][0x380] ;  /* 0x00007000ff0677ac */ /* 0x000ea20008000a00 */
[----:B------:R-:W-:Y:S01]  /*3980*/  FFMA.FTZ R16, R9, R14, -R16 ;  /* 0x0000000e09107223 */ /* 0x000fe20000010810 */
[----:B------:R-:W-:Y:S01]  /*3990*/  MOV R14, R2 ;  /* 0x00000002000e7202 */ /* 0x000fe20000000f00 */
[----:B------:R-:W-:Y:S01]  /*39a0*/  FFMA.FTZ R11, R8, R35, -R11 ;  /* 0x00000023080b7223 */ /* 0x000fe2000001080b */
[----:B------:R-:W-:-:S03]  /*39b0*/  MOV R15, R5 ;  /* 0x00000005000f7202 */ /* 0x000fc60000000f00 */
[----:B-1----:R-:W-:Y:S01]  /*39c0*/  FMUL.FTZ R18, R11, UR38 ;  /* 0x000000260b127c20 */ /* 0x002fe20008410000 */
[----:B------:R-:W-:-:S05]  /*39d0*/  FMUL.FTZ R11, R16, UR38 ;  /* 0x00000026100b7c20 */ /* 0x000fca0008410000 */
[----:B------:R-:W-:Y:S01]  /*39e0*/  F2FP.BF16.F32.PACK_AB R11, R11, R18 ;  /* 0x000000120b0b723e */ /* 0x000fe200000010ff */
[----:B0-----:R-:W-:Y:S02]  /*39f0*/  IMAD R17, R17, UR20, RZ ;  /* 0x0000001411117c24 */ /* 0x001fe4000f8e02ff */
[----:B------:R-:W-:-:S04]  /*3a00*/  IMAD.WIDE.U32 R14, R32, UR20, R14 ;  /* 0x00000014200e7c25 */ /* 0x000fc8000f8e000e */
[----:B------:R-:W-:Y:S01]  /*3a10*/  IMAD R17, R32, UR21, R17 ;  /* 0x0000001520117c24 */ /* 0x000fe2000f8e0211 */
[----:B--2---:R-:W-:-:S04]  /*3a20*/  LEA R16, P0, R14, UR6, 0x1 ;  /* 0x000000060e107c11 */ /* 0x004fc8000f8008ff */
[----:B------:R-:W-:-:S04]  /*3a30*/  IADD3 R17, PT, PT, R15, R17, RZ ;  /* 0x000000110f117210 */ /* 0x000fc80007ffe0ff */
[----:B------:R-:W-:-:S05]  /*3a40*/  LEA.HI.X R17, R14, UR7, R17, 0x1, P0 ;  /* 0x000000070e117c11 */ /* 0x000fca00080f0c11 */
[----:B------:R0:W-:Y:S02]  /*3a50*/  STG.E desc[UR28][R16.64], R11 ;  /* 0x0000000b10007986 */ /* 0x0001e4000c10191c */
.L_x_57:
[----:B------:R-:W-:Y:S05]  /*3a60*/  BSYNC.RECONVERGENT B0 ;  /* 0x0000000000007941 */ /* 0x000fea0003800200 */
.L_x_56:
[C---:B------:R-:W-:Y:S01]  /*3a70*/  PRMT R15, R36.reuse, 0x7632, R15 ;  /* 0x00007632240f7816 */ /* 0x040fe2000000000f */
[----:B------:R-:W-:Y:S01]  /*3a80*/  UISETP.NE.AND UP0, UPT, UR33, URZ, UPT ;  /* 0x000000ff2100728c */ /* 0x000fe2000bf05270 */
[----:B------:R-:W-:Y:S02]  /*3a90*/  SHF.L.U32 R37, R37, 0x10, RZ ;  /* 0x0000001025257819 */ /* 0x000fe400000006ff */
[----:B------:R-:W-:Y:S02]  /*3aa0*/  SHF.L.U32 R36, R36, 0x10, RZ ;  /* 0x0000001024247819 */ /* 0x000fe400000006ff */
[----:B------:R-:W-:Y:S01]  /*3ab0*/  SHF.L.U32 R40, R40, 0x10, RZ ;  /* 0x0000001028287819 */ /* 0x000fe200000006ff */
[----:B------:R-:W-:Y:S01]  /*3ac0*/  FADD.FTZ R37, R37, -UR37 ;  /* 0x8000002525257e21 */ /* 0x000fe20008010000 */
[----:B------:R-:W-:Y:S01]  /*3ad0*/  SHF.L.U32 R42, R42, 0x10, RZ ;  /* 0x000000102a2a7819 */ /* 0x000fe200000006ff */
[----:B------:R-:W-:Y:S01]  /*3ae0*/  FADD.FTZ R21, R36, -UR37 ;  /* 0x8000002524157e21 */ /* 0x000fe20008010000 */
[----:B0-----:R-:W-:Y:S01]  /*3af0*/  SHF.L.U32 R11, R10, 0x10, RZ ;  /* 0x000000100a0b7819 */ /* 0x001fe200000006ff */
[----:B------:R-:W-:Y:S01]  /*3b00*/  FADD.FTZ R40, R40, -UR37 ;  /* 0x8000002528287e21 */ /* 0x000fe20008010000 */
[----:B------:R-:W-:Y:S01]  /*3b10*/  SHF.L.U32 R15, R15, 0x10, RZ ;  /* 0x000000100f0f7819 */ /* 0x000fe200000006ff */
[----:B------:R-:W-:Y:S01]  /*3b20*/  FADD.FTZ R16, R42, -UR37 ;  /* 0x800000252a107e21 */ /* 0x000fe20008010000 */
[C---:B------:R-:W-:Y:S01]  /*3b30*/  IADD3 R25, PT, PT, R32.reuse, 0x20, RZ ;  /* 0x0000002020197810 */ /* 0x040fe20007ffe0ff */
[----:B------:R-:W-:Y:S01]  /*3b40*/  FADD.FTZ R11, R11, -UR37 ;  /* 0x800000250b0b7e21 */ /* 0x000fe20008010000 */
[----:B-1----:R-:W-:Y:S01]  /*3b50*/  IADD3 R18, PT, PT, R32, 0x40, RZ ;  /* 0x0000004020127810 */ /* 0x002fe20007ffe0ff */
[----:B------:R-:W-:Y:S01]  /*3b60*/  FADD.FTZ R24, R15, -UR37 ;  /* 0x800000250f187e21 */ /* 0x000fe20008010000 */
[----:B------:R-:W-:Y:S01]  /*3b70*/  FMUL.FTZ R37, R37, UR38 ;  /* 0x0000002625257c20 */ /* 0x000fe20008410000 */
[----:B------:R-:W-:Y:S01]  /*3b80*/  FMUL.FTZ R21, R21, UR38 ;  /* 0x0000002615157c20 */ /* 0x000fe20008410000 */
[----:B------:R-:W-:Y:S01]  /*3b90*/  FMUL.FTZ R15, R40, UR38 ;  /* 0x00000026280f7c20 */ /* 0x000fe20008410000 */
[----:B------:R-:W-:Y:S01]  /*3ba0*/  FMUL.FTZ R30, R11, UR38 ;  /* 0x000000260b1e7c20 */ /* 0x000fe20008410000 */
[----:B------:R-:W-:Y:S01]  /*3bb0*/  FMUL.FTZ R16, R16, UR38 ;  /* 0x0000002610107c20 */ /* 0x000fe20008410000 */
[----:B------:R-:W-:Y:S01]  /*3bc0*/  FMUL.FTZ R24, R24, UR38 ;  /* 0x0000002618187c20 */ /* 0x000fe20008410000 */
[----:B------:R-:W-:Y:S01]  /*3bd0*/  PRMT R27, R34, 0x7632, R27 ;  /* 0x00007632221b7816 */ /* 0x000fe2000000001b */
[--C-:B------:R-:W-:Y:S01]  /*3be0*/  FFMA.FTZ R11, R12, R37, R13.reuse ;  /* 0x000000250c0b7223 */ /* 0x100fe2000001000d */
[----:B------:R-:W-:Y:S01]  /*3bf0*/  IADD3 R14, PT, PT, R32, 0x60, RZ ;  /* 0x00000060200e7810 */ /* 0x000fe20007ffe0ff */
[C-C-:B------:R-:W-:Y:S01]  /*3c00*/  FFMA.FTZ R26, R12.reuse, R30, R13.reuse ;  /* 0x0000001e0c1a7223 */ /* 0x140fe2000001000d */
[----:B------:R-:W-:Y:S01]  /*3c10*/  ISETP.GE.U32.AND P0, PT, R25, UR22, PT ;  /* 0x0000001619007c0c */ /* 0x000fe2000bf06070 */
[--C-:B------:R-:W-:Y:S01]  /*3c20*/  FFMA.FTZ R19, R12, R21, R13.reuse ;  /* 0x000000150c137223 */ /* 0x100fe2000001000d */
[----:B------:R-:W-:Y:S01]  /*3c30*/  ISETP.GE.U32.AND P1, PT, R18, UR22, PT ;  /* 0x0000001612007c0c */ /* 0x000fe2000bf26070 */
[C---:B------:R-:W-:Y:S01]  /*3c40*/  FFMA.FTZ R22, R12.reuse, R24, R13 ;  /* 0x000000180c167223 */ /* 0x040fe2000001000d */
[----:B------:R-:W-:Y:S01]  /*3c50*/  SHF.R.S32.HI R10, RZ, 0x1f, R25 ;  /* 0x0000001fff0a7819 */ /* 0x000fe20000011419 */
[C-C-:B------:R-:W-:Y:S01]  /*3c60*/  FFMA.FTZ R17, R12.reuse, R15, R13.reuse ;  /* 0x0000000f0c117223 */ /* 0x140fe2000001000d */
[----:B------:R-:W-:Y:S01]  /*3c70*/  SHF.R.S32.HI R23, RZ, 0x1f, R18 ;  /* 0x0000001fff177819 */ /* 0x000fe20000011412 */
[----:B------:R-:W-:Y:S01]  /*3c80*/  FFMA.FTZ R20, R12, R16, R13 ;  /* 0x000000100c147223 */ /* 0x000fe2000001000d */
[----:B------:R-:W-:-:S02]  /*3c90*/  ISETP.GE.U32.AND P2, PT, R14, UR22, PT ;  /* 0x000000160e007c0c */ /* 0x000fc4000bf46070 */
[----:B------:R-:W-:Y:S02]  /*3ca0*/  ISETP.GE.AND.EX P0, PT, R10, UR23, PT, P0 ;  /* 0x000000170a007c0c */ /* 0x000fe4000bf06300 */
[----:B------:R-:W-:Y:S02]  /*3cb0*/  ISETP.GE.AND.EX P1, PT, R23, UR23, PT, P1 ;  /* 0x0000001717007c0c */ /* 0x000fe4000bf26310 */
[----:B------:R-:W-:Y:S02]  /*3cc0*/  SHF.L.U32 R34, R34, 0x10, RZ ;  /* 0x0000001022227819 */ /* 0x000fe400000006ff */
[----:B------:R-:W-:Y:S01]  /*3cd0*/  SHF.L.U32 R12, R27, 0x10, RZ ;  /* 0x000000101b0c7819 */ /* 0x000fe200000006ff */
[----:B------:R-:W-:Y:S08]  /*3ce0*/  BRA.U !UP0, `(.L_x_58) ;  /* 0x0000000108487547 */ /* 0x000ff0000b800000 */
[----:B------:R-:W-:Y:S01]  /*3cf0*/  FFMA.FTZ R27, R8, R37, R6 ;  /* 0x00000025081b7223 */ /* 0x000fe20000010006 */
[----:B------:R-:W-:-:S03]  /*3d00*/  FFMA.FTZ R13, R9, R30, R7 ;  /* 0x0000001e090d7223 */ /* 0x000fc60000010007 */
[----:B------:R-:W-:Y:S01]  /*3d10*/  FMUL.FTZ R28, R27, -1.4426950216293334961 ;  /* 0xbfb8aa3b1b1c7820 */ /* 0x000fe20000410000 */
[----:B------:R-:W-:-:S05]  /*3d20*/  FMUL.FTZ R30, R13, -1.4426950216293334961 ;  /* 0xbfb8aa3b0d1e7820 */ /* 0x000fca0000410000 */
[----:B------:R-:W0:Y:S04]  /*3d30*/  MUFU.EX2 R28, R28 ;  /* 0x0000001c001c7308 */ /* 0x000e280000000800 */
[----:B------:R-:W1:Y:S01]  /*3d40*/  MUFU.EX2 R30, R30 ;  /* 0x0000001e001e7308 */ /* 0x000e620000000800 */
[----:B0-----:R-:W-:Y:S01]  /*3d50*/  FADD.FTZ R29, R28, 1 ;  /* 0x3f8000001c1d7421 */ /* 0x001fe20000010000 */
[----:B-1----:R-:W-:-:S05]  /*3d60*/  FADD.FTZ R31, R30, 1 ;  /* 0x3f8000001e1f7421 */ /* 0x002fca0000010000 */
        /* <DEDUP_REMOVED lines=10> */
.L_x_58:
[----:B------:R-:W-:Y:S01]  /*3e10*/  BSSY.RECONVERGENT B0, `(.L_x_59) ;  /* 0x0000013000007945 */ /* 0x000fe20003800200 */
[----:B------:R-:W-:Y:S01]  /*3e20*/  FFMA.FTZ R34, R8, R34, -R11 ;  /* 0x0000002208227223 */ /* 0x000fe2000001080b */
[----:B------:R-:W-:Y:S01]  /*3e30*/  PRMT R27, R33, 0x7632, R27 ;  /* 0x00007632211b7816 */ /* 0x000fe2000000001b */
[----:B------:R-:W-:Y:S01]  /*3e40*/  FFMA.FTZ R26, R9, R12, -R26 ;  /* 0x0000000c091a7223 */ /* 0x000fe2000001081a */
[----:B------:R-:W-:Y:S06]  /*3e50*/  @P0 BRA `(.L_x_60) ;  /* 0x0000000000380947 */ /* 0x000fec0003800000 */
[----:B------:R-:W0:Y:S01]  /*3e60*/  LDCU.64 UR6, c[0x0][0x3f8] ;  /* 0x00007f00ff0677ac */ /* 0x000e220008000a00 */
[----:B------:R-:W-:Y:S01]  /*3e70*/  MOV R11, R5 ;  /* 0x00000005000b7202 */ /* 0x000fe20000000f00 */
[----:B------:R-:W-:Y:S01]  /*3e80*/  FMUL.FTZ R34, R34, UR38 ;  /* 0x0000002622227c20 */ /* 0x000fe20008410000 */
[----:B------:R-:W1:Y:S01]  /*3e90*/  LDCU.64 UR20, c[0x0][0x380] ;  /* 0x00007000ff1477ac */ /* 0x000e620008000a00 */
[----:B0-----:R-:W-:Y:S01]  /*3ea0*/  IMAD R12, R10, UR6, RZ ;  /* 0x000000060a0c7c24 */ /* 0x001fe2000f8e02ff */
[----:B------:R-:W-:-:S03]  /*3eb0*/  MOV R10, R2 ;  /* 0x00000002000a7202 */ /* 0x000fc60000000f00 */
[C---:B------:R-:W-:Y:S02]  /*3ec0*/  IMAD R13, R25.reuse, UR7, R12 ;  /* 0x00000007190d7c24 */ /* 0x040fe4000f8e020c */
[----:B------:R-:W-:-:S04]  /*3ed0*/  IMAD.WIDE.U32 R10, R25, UR6, R10 ;  /* 0x00000006190a7c25 */ /* 0x000fc8000f8e000a */
[----:B------:R-:W-:Y:S01]  /*3ee0*/  FMUL.FTZ R25, R26, UR38 ;  /* 0x000000261a197c20 */ /* 0x000fe20008410000 */
[C---:B-1----:R-:W-:Y:S02]  /*3ef0*/  LEA R12, P0, R10.reuse, UR20, 0x1 ;  /* 0x000000140a0c7c11 */ /* 0x042fe4000f8008ff */
[----:B------:R-:W-:Y:S02]  /*3f00*/  IADD3 R13, PT, PT, R11, R13, RZ ;  /* 0x0000000d0b0d7210 */ /* 0x000fe40007ffe0ff */
[----:B------:R-:W-:Y:S02]  /*3f10*/  F2FP.BF16.F32.PACK_AB R25, R25, R34 ;  /* 0x000000221919723e */ /* 0x000fe400000010ff */
[----:B------:R-:W-:-:S05]  /*3f20*/  LEA.HI.X R13, R10, UR21, R13, 0x1, P0 ;  /* 0x000000150a0d7c11 */ /* 0x000fca00080f0c0d */
[----:B------:R0:W-:Y:S02]  /*3f30*/  STG.E desc[UR28][R12.64], R25 ;  /* 0x000000190c007986 */ /* 0x0001e4000c10191c */
.L_x_60:
[----:B------:R-:W-:Y:S05]  /*3f40*/  BSYNC.RECONVERGENT B0 ;  /* 0x0000000000007941 */ /* 0x000fea0003800200 */
.L_x_59:
[----:B------:R-:W-:Y:S02]  /*3f50*/  SHF.L.U32 R33, R33, 0x10, RZ ;  /* 0x0000001021217819 */ /* 0x000fe400000006ff */
[----:B------:R-:W-:Y:S01]  /*3f60*/  SHF.L.U32 R27, R27, 0x10, RZ ;  /* 0x000000101b1b7819 */ /* 0x000fe200000006ff */
[----:B------:R-:W-:Y:S06]  /*3f70*/  BRA.U !UP0, `(.L_x_61) ;  /* 0x0000000108487547 */ /* 0x000fec000b800000 */
[----:B------:R-:W-:Y:S01]  /*3f80*/  FFMA.FTZ R21, R8, R21, R6 ;  /* 0x0000001508157223 */ /* 0x000fe20000010006 */
[----:B------:R-:W-:-:S03]  /*3f90*/  FFMA.FTZ R24, R9, R24, R7 ;  /* 0x0000001809187223 */ /* 0x000fc60000010007 */
[----:B------:R-:W-:Y:S01]  /*3fa0*/  FMUL.FTZ R10, R21, -1.4426950216293334961 ;  /* 0xbfb8aa3b150a7820 */ /* 0x000fe20000410000 */
[----:B0-----:R-:W-:-:S05]  /*3fb0*/  FMUL.FTZ R13, R24, -1.4426950216293334961 ;  /* 0xbfb8aa3b180d7820 */ /* 0x001fca0000410000 */
[----:B------:R-:W0:Y:S04]  /*3fc0*/  MUFU.EX2 R10, R10 ;  /* 0x0000000a000a7308 */ /* 0x000e280000000800 */
[----:B------:R-:W1:Y:S01]  /*3fd0*/  MUFU.EX2 R13, R13 ;  /* 0x0000000d000d7308 */ /* 0x000e620000000800 */
[----:B0-----:R-:W-:Y:S01]  /*3fe0*/  FADD.FTZ R11, R10, 1 ;  /* 0x3f8000000a0b7421 */ /* 0x001fe20000010000 */
[----:B-1----:R-:W-:-:S03]  /*3ff0*/  FADD.FTZ R25, R13, 1 ;  /* 0x3f8000000d197421 */ /* 0x002fc60000010000 */
        /* <DEDUP_REMOVED lines=10> */
.L_x_61:
[----:B------:R-:W-:Y:S01]  /*40a0*/  BSSY.RECONVERGENT B0, `(.L_x_62) ;  /* 0x0000012000007945 */ /* 0x000fe20003800200 */
[----:B------:R-:W-:Y:S01]  /*40b0*/  FFMA.FTZ R19, R8, R33, -R19 ;  /* 0x0000002108137223 */ /* 0x000fe20000010813 */
[----:B------:R-:W-:Y:S02]  /*40c0*/  FFMA.FTZ R22, R9, R27, -R22 ;  /* 0x0000001b09167223 */ /* 0x000fe40000010816 */
[----:B------:R-:W-:Y:S05]  /*40d0*/  @P1 BRA `(.L_x_63) ;  /* 0x0000000000381947 */ /* 0x000fea0003800000 */
[----:B------:R-:W1:Y:S01]  /*40e0*/  LDCU.64 UR6, c[0x0][0x3f8] ;  /* 0x00007f00ff0677ac */ /* 0x000e620008000a00 */
[----:B------:R-:W-:Y:S01]  /*40f0*/  MOV R10, R2 ;  /* 0x00000002000a7202 */ /* 0x000fe20000000f00 */
[----:B------:R-:W-:Y:S01]  /*4100*/  FMUL.FTZ R19, R19, UR38 ;  /* 0x0000002613137c20 */ /* 0x000fe20008410000 */
[----:B------:R-:W-:Y:S01]  /*4110*/  MOV R11, R5 ;  /* 0x00000005000b7202 */ /* 0x000fe20000000f00 */
[----:B------:R-:W0:Y:S01]  /*4120*/  LDCU.64 UR20, c[0x0][0x380] ;  /* 0x00007000ff1477ac */ /* 0x000e220008000a00 */
[----:B-1----:R-:W-:Y:S02]  /*4130*/  IMAD R23, R23, UR6, RZ ;  /* 0x0000000617177c24 */ /* 0x002fe4000f8e02ff */
[----:B------:R-:W-:-:S04]  /*4140*/  IMAD.WIDE.U32 R10, R18, UR6, R10 ;  /* 0x00000006120a7c25 */ /* 0x000fc8000f8e000a */
[----:B------:R-:W-:Y:S02]  /*4150*/  IMAD R23, R18, UR7, R23 ;  /* 0x0000000712177c24 */ /* 0x000fe4000f8e0217 */
[----:B------:R-:W-:Y:S01]  /*4160*/  FMUL.FTZ R18, R22, UR38 ;  /* 0x0000002616127c20 */ /* 0x000fe20008410000 */
[----:B0-----:R-:W-:Y:S02]  /*4170*/  LEA R12, P0, R10, UR20, 0x1 ;  /* 0x000000140a0c7c11 */ /* 0x001fe4000f8008ff */
[----:B------:R-:W-:Y:S02]  /*4180*/  IADD3 R23, PT, PT, R11, R23, RZ ;  /* 0x000000170b177210 */ /* 0x000fe40007ffe0ff */
[----:B------:R-:W-:Y:S02]  /*4190*/  F2FP.BF16.F32.PACK_AB R11, R18, R19 ;  /* 0x00000013120b723e */ /* 0x000fe400000010ff */
[----:B------:R-:W-:-:S05]  /*41a0*/  LEA.HI.X R13, R10, UR21, R23, 0x1, P0 ;  /* 0x000000150a0d7c11 */ /* 0x000fca00080f0c17 */
[----:B------:R1:W-:Y:S02]  /*41b0*/  STG.E desc[UR28][R12.64], R11 ;  /* 0x0000000b0c007986 */ /* 0x0003e4000c10191c */
.L_x_63:
[----:B------:R-:W-:Y:S05]  /*41c0*/  BSYNC.RECONVERGENT B0 ;  /* 0x0000000000007941 */ /* 0x000fea0003800200 */
.L_x_62:
[----:B------:R-:W-:Y:S02]  /*41d0*/  SHF.L.U32 R39, R39, 0x10, RZ ;  /* 0x0000001027277819 */ /* 0x000fe400000006ff */
[----:B------:R-:W-:Y:S02]  /*41e0*/  SHF.R.S32.HI R21, RZ, 0x1f, R14 ;  /* 0x0000001fff157819 */ /* 0x000fe4000001140e */
[----:B------:R-:W-:Y:S01]  /*41f0*/  SHF.L.U32 R41, R41, 0x10, RZ ;  /* 0x0000001029297819 */ /* 0x000fe200000006ff */
[----:B------:R-:W-:Y:S06]  /*4200*/  BRA.U !UP0, `(.L_x_64) ;  /* 0x0000000108487547 */ /* 0x000fec000b800000 */
[----:B------:R-:W-:Y:S01]  /*4210*/  FFMA.FTZ R6, R8, R15, R6 ;  /* 0x0000000f08067223 */ /* 0x000fe20000010006 */
[----:B------:R-:W-:-:S03]  /*4220*/  FFMA.FTZ R7, R9, R16, R7 ;  /* 0x0000001009077223 */ /* 0x000fc60000010007 */
[----:B------:R-:W-:Y:S01]  /*4230*/  FMUL.FTZ R10, R6, -1.4426950216293334961 ;  /* 0xbfb8aa3b060a7820 */ /* 0x000fe20000410000 */
[----:B01----:R-:W-:-:S05]  /*4240*/  FMUL.FTZ R13, R7, -1.4426950216293334961 ;  /* 0xbfb8aa3b070d7820 */ /* 0x003fca0000410000 */
        /* <DEDUP_REMOVED lines=14> */
.L_x_64:
[----:B------:R-:W-:Y:S01]  /*4330*/  ISETP.GE.AND.EX P2, PT, R21, UR23, PT, P2 ;  /* 0x0000001715007c0c */ /* 0x000fe2000bf46320 */
[----:B------:R-:W-:Y:S01]  /*4340*/  FFMA.FTZ R17, R8, R39, -R17 ;  /* 0x0000002708117223 */ /* 0x000fe20000010811 */
[----:B------:R-:W-:Y:S01]  /*4350*/  FFMA.FTZ R20, R9, R41, -R20 ;  /* 0x0000002909147223 */ /* 0x000fe20000010814 */
[----:B------:R-:W-:Y:S02]  /*4360*/  BSSY.RECONVERGENT B0, `(.L_x_65) ;  /* 0x000000f000007945 */ /* 0x000fe40003800200 */
[----:B------:R-:W-:Y:S01]  /*4370*/  FMUL.FTZ R17, R17, UR38 ;  /* 0x0000002611117c20 */ /* 0x000fe20008410000 */
[----:B------:R-:W-:-:S07]  /*4380*/  FMUL.FTZ R20, R20, UR38 ;  /* 0x0000002614147c20 */ /* 0x000fce0008410000 */
[----:B------:R-:W-:Y:S05]  /*4390*/  @P2 BRA `(.L_x_66) ;  /* 0x00000000002c2947 */ /* 0x000fea0003800000 */
[----:B------:R-:W2:Y:S01]  /*43a0*/  LDCU.64 UR6, c[0x0][0x3f8] ;  /* 0x00007f00ff0677ac */ /* 0x000ea20008000a00 */
[----:B------:R-:W-:Y:S01]  /*43b0*/  MOV R3, R5 ;  /* 0x0000000500037202 */ /* 0x000fe20000000f00 */
[----:B------:R-:W3:Y:S01]  /*43c0*/  LDCU.64 UR20, c[0x0][0x380] ;  /* 0x00007000ff1477ac */ /* 0x000ee20008000a00 */
[----:B--2---:R-:W-:Y:S02]  /*43d0*/  IMAD R7, R21, UR6, RZ ;  /* 0x0000000615077c24 */ /* 0x004fe4000f8e02ff */
[----:B------:R-:W-:-:S04]  /*43e0*/  IMAD.WIDE.U32 R4, R14, UR6, R2 ;  /* 0x000000060e047c25 */ /* 0x000fc8000f8e0002 */
[----:B------:R-:W-:Y:S01]  /*43f0*/  IMAD R7, R14, UR7, R7 ;  /* 0x000000070e077c24 */ /* 0x000fe2000f8e0207 */
[----:B---3--:R-:W-:-:S04]  /*4400*/  LEA R2, P0, R4, UR20, 0x1 ;  /* 0x0000001404027c11 */ /* 0x008fc8000f8008ff */
[----:B------:R-:W-:Y:S02]  /*4410*/  IADD3 R7, PT, PT, R5, R7, RZ ;  /* 0x0000000705077210 */ /* 0x000fe40007ffe0ff */
[----:B------:R-:W-:Y:S02]  /*4420*/  F2FP.BF16.F32.PACK_AB R5, R20, R17 ;  /* 0x000000111405723e */ /* 0x000fe400000010ff */
[----:B------:R-:W-:-:S05]  /*4430*/  LEA.HI.X R3, R4, UR21, R7, 0x1, P0 ;  /* 0x0000001504037c11 */ /* 0x000fca00080f0c07 */
[----:B------:R2:W-:Y:S02]  /*4440*/  STG.E desc[UR28][R2.64], R5 ;  /* 0x0000000502007986 */ /* 0x0005e4000c10191c */
.L_x_66:
[----:B------:R-:W-:Y:S05]  /*4450*/  BSYNC.RECONVERGENT B0 ;  /* 0x0000000000007941 */ /* 0x000fea0003800200 */
.L_x_65:
[----:B------:R-:W-:Y:S02]  /*4460*/  UIADD3 UR18, UPT, UPT, UR31, UR18, URZ ;  /* 0x000000121f127290 */ /* 0x000fe4000fffe0ff */
[----:B------:R-:W-:Y:S02]  /*4470*/  UIADD3 UR4, UPT, UPT, UR4, 0x1, URZ ;  /* 0x0000000104047890 */ /* 0x000fe4000fffe0ff */
[----:B------:R-:W-:-:S09]  /*4480*/  UISETP.GE.AND UP0, UPT, UR18, UR8, UPT ;  /* 0x000000081200728c */ /* 0x000fd2000bf06270 */
[----:B------:R-:W-:Y:S05]  /*4490*/  BRA.U !UP0, `(.L_x_67) ;  /* 0xffffffbd08687547 */ /* 0x000fea000b83ffff */
.L_x_36:
[----:B------:R-:W3:Y:S01]  /*44a0*/  LDC R4, c[0x0][0x370] ;  /* 0x0000dc00ff047b82 */ /* 0x000ee20000000800 */
[----:B------:R-:W-:Y:S01]  /*44b0*/  ISETP.NE.AND P2, PT, R45, RZ, PT ;  /* 0x000000ff2d00720c */ /* 0x000fe20003f45270 */
[----:B------:R-:W-:Y:S06]  /*44c0*/  BSSY.RECONVERGENT B0, `(.L_x_68) ;  /* 0x0000011000007945 */ /* 0x000fec0003800200 */
[----:B------:R-:W4:Y:S08]  /*44d0*/  LDC R7, c[0x0][0x374] ;  /* 0x0000dd00ff077b82 */ /* 0x000f300000000800 */
[----:B--2---:R-:W2:Y:S01]  /*44e0*/  LDC.64 R2, c[0x0][0x3c8] ;  /* 0x0000f200ff027b82 */ /* 0x004ea20000000a00 */
[----:B---3--:R-:W-:-:S02]  /*44f0*/  IADD3 R5, PT, PT, R4, -0x1, RZ ;  /* 0xffffffff04057810 */ /* 0x008fc40007ffe0ff */
[----:B------:R-:W-:Y:S02]  /*4500*/  ISETP.NE.AND P1, PT, R4, 0x1, PT ;  /* 0x000000010400780c */ /* 0x000fe40003f25270 */
[----:B----4-:R-:W-:-:S04]  /*4510*/  IADD3 R0, PT, PT, R7, -0x1, RZ ;  /* 0xffffffff07007810 */ /* 0x010fc80007ffe0ff */
[----:B------:R-:W-:Y:S02]  /*4520*/  ISETP.NE.AND P0, PT, R0, UR5, PT ;  /* 0x0000000500007c0c */ /* 0x000fe4000bf05270 */
[----:B------:R-:W-:Y:S02]  /*4530*/  SHF.L.U32 R0, R7, 0x1, RZ ;  /* 0x0000000107007819 */ /* 0x000fe400000006ff */
[----:B------:R-:W-:Y:S02]  /*4540*/  ISETP.NE.OR P0, PT, R5, UR30, P0 ;  /* 0x0000001e05007c0c */ /* 0x000fe40008705670 */
[----:B------:R-:W-:-:S05]  /*4550*/  SEL R5, R0, RZ, P1 ;  /* 0x000000ff00057207 */ /* 0x000fca0000800000 */
[----:B--2---:R-:W-:Y:S01]  /*4560*/  IMAD.WIDE.U32 R2, R5, 0x4, R2 ;  /* 0x0000000405027825 */ /* 0x004fe200078e0002 */
[----:B------:R-:W-:Y:S06]  /*4570*/  @P2 BRA `(.L_x_69) ;  /* 0x0000000000142947 */ /* 0x000fec0003800000 */
[----:B------:R-:W-:Y:S01]  /*4580*/  HFMA2 R5, -RZ, RZ, 0, 5.9604644775390625e-08 ;  /* 0x00000001ff057431 */ /* 0x000fe200000001ff */
[----:B------:R-:W-:Y:S06]  /*4590*/  MEMBAR.ALL.GPU ;  /* 0x0000000000007992 */ /* 0x000fec000000a000 */
[----:B------:R-:W-:-:S00]  /*45a0*/  ERRBAR ;  /* 0x00000000000079ab */ /* 0x000fc00000000000 */
[----:B------:R-:W-:Y:S06]  /*45b0*/  CGAERRBAR ;  /* 0x00000000000075ab */ /* 0x000fec0000000000 */
[----:B------:R2:W-:Y:S02]  /*45c0*/  REDG.E.ADD.S32.STRONG.GPU desc[UR28][R2.64], R5 ;  /* 0x000000050200798e */ /* 0x0005e4000c12e31c */
.L_x_69:
[----:B------:R-:W-:Y:S05]  /*45d0*/  BSYNC.RECONVERGENT B0 ;  /* 0x0000000000007941 */ /* 0x000fea0003800200 */
.L_x_68:
[----:B------:R-:W-:Y:S05]  /*45e0*/  @P0 EXIT ;  /* 0x000000000000094d */ /* 0x000fea0003800000 */
[----:B------:R-:W-:Y:S05]  /*45f0*/  @P2 BRA `(.L_x_70) ;  /* 0x0000000000202947 */ /* 0x000fea0003800000 */
[----:B------:R-:W-:-:S05]  /*4600*/  IMAD R0, R4, R7, RZ ;  /* 0x0000000704007224 */ /* 0x000fca00078e02ff */
[----:B------:R-:W-:-:S13]  /*4610*/  ISETP.NE.AND P0, PT, R0, -0x1, PT ;  /* 0xffffffff0000780c */ /* 0x000fda0003f05270 */
[----:B------:R-:W-:Y:S05]  /*4620*/  @!P0 BRA `(.L_x_70) ;  /* 0x0000000000148947 */ /* 0x000fea0003800000 */
.L_x_71:
[----:B--2---:R-:W2:Y:S04]  /*4630*/  LDG.E.STRONG.GPU R5, desc[UR28][R2.64] ;  /* 0x0000001c02057981 */ /* 0x004ea8000c1ef900 */
[----:B--2---:R-:W-:Y:S01]  /*4640*/  CCTL.IVALL ;  /* 0x00000000ff00798f */ /* 0x004fe20002000000 */
[----:B------:R-:W-:Y:S05]  /*4650*/  YIELD ;  /* 0x0000000000007946 */ /* 0x000fea0003800000 */
[----:B------:R-:W-:-:S13]  /*4660*/  ISETP.NE.AND P0, PT, R5, R0, PT ;  /* 0x000000000500720c */ /* 0x000fda0003f05270 */
[----:B------:R-:W-:Y:S05]  /*4670*/  @P0 BRA `(.L_x_71) ;  /* 0xfffffffc00ec0947 */ /* 0x000fea000383ffff */
.L_x_70:
[----:B------:R-:W-:Y:S05]  /*4680*/  WARPSYNC.ALL ;  /* 0x0000000000007948 */ /* 0x000fea0003800000 */
[----:B--2---:R-:W2:Y:S08]  /*4690*/  LDC.64 R4, c[0x0][0x3f8] ;  /* 0x0000fe00ff047b82 */ /* 0x004eb00000000a00 */
        /* <DEDUP_REMOVED lines=9> */
[----:B------:R-:W-:Y:S01]  /*4730*/  IMAD.WIDE.U32 R8, R4, 0x3, RZ ;  /* 0x0000000304087825 */ /* 0x000fe200078e00ff */
[----:B------:R-:W-:Y:S01]  /*4740*/  MOV R6, RZ ;  /* 0x000000ff00067202 */ /* 0x000fe20000000f00 */
[----:B------:R-:W-:Y:S01]  /*4750*/  BSSY.RECONVERGENT B0, `(.L_x_72) ;  /* 0x000004a000007945 */ /* 0x000fe20003800200 */
[----:B------:R-:W-:Y:S02]  /*4760*/  ISETP.GT.U32.AND P0, PT, R0, R7, PT ;  /* 0x000000070000720c */ /* 0x000fe40003f04070 */
[----:B------:R-:W-:Y:S02]  /*4770*/  IADD3.X R10, PT, PT, RZ, R6, RZ, P1, !PT ;  /* 0x00000006ff0a7210 */ /* 0x000fe40000ffe4ff */
[----:B------:R-:W-:Y:S02]  /*4780*/  LOP3.LUT R2, RZ, R45, RZ, 0x33, !PT ;  /* 0x0000002dff027212 */ /* 0x000fe400078e33ff */
[----:B------:R-:W-:-:S02]  /*4790*/  ISETP.GT.AND.EX P0, PT, R3, R10, PT, P0 ;  /* 0x0000000a0300720c */ /* 0x000fc40003f04300 */
[----:B01----:R-:W-:Y:S02]  /*47a0*/  LEA R13, R5, R5, 0x1 ;  /* 0x00000005050d7211 */ /* 0x003fe400078e08ff */
[----:B------:R-:W-:Y:S02]  /*47b0*/  SEL R7, R0, R7, P0 ;  /* 0x0000000700077207 */ /* 0x000fe40000000000 */
[----:B------:R-:W-:Y:S02]  /*47c0*/  IADD3 R13, PT, PT, R9, R13, RZ ;  /* 0x0000000d090d7210 */ /* 0x000fe40007ffe0ff */
[----:B------:R-:W-:Y:S02]  /*47d0*/  IADD3 R11, P1, PT, R2, R7, RZ ;  /* 0x00000007020b7210 */ /* 0x000fe40007f3e0ff */
[----:B------:R-:W-:Y:S02]  /*47e0*/  LOP3.LUT R2, RZ, R6, RZ, 0x33, !PT ;  /* 0x00000006ff027212 */ /* 0x000fe400078e33ff */
[----:B------:R-:W-:-:S02]  /*47f0*/  SEL R7, R3, R10, P0 ;  /* 0x0000000a03077207 */ /* 0x000fc40000000000 */
[----:B------:R-:W-:Y:S02]  /*4800*/  LOP3.LUT R10, R11, 0x180, RZ, 0xc0, !PT ;  /* 0x000001800b0a7812 */ /* 0x000fe400078ec0ff */
[----:B------:R-:W-:Y:S02]  /*4810*/  IADD3.X R2, PT, PT, R2, R7, RZ, P1, !PT ;  /* 0x0000000702027210 */ /* 0x000fe40000ffe4ff */
[----:B------:R-:W-:Y:S02]  /*4820*/  ISETP.NE.U32.AND P1, PT, R10, 0x180, PT ;  /* 0x000001800a00780c */ /* 0x000fe40003f25070 */
[----:B------:R-:W-:Y:S02]  /*4830*/  LEA.HI R7, P2, R13, R8, RZ, 0x1 ;  /* 0x000000080d077211 */ /* 0x000fe400078508ff */
[----:B------:R-:W-:Y:S02]  /*4840*/  ISETP.NE.AND.EX P1, PT, RZ, RZ, PT, P1 ;  /* 0x000000ffff00720c */ /* 0x000fe40003f25310 */
[----:B------:R-:W-:-:S02]  /*4850*/  IADD3.X R22, PT, PT, RZ, R13, RZ, P2, !PT ;  /* 0x0000000dff167210 */ /* 0x000fc400017fe4ff */
[----:B------:R-:W-:Y:S02]  /*4860*/  ISETP.GE.U32.AND P0, PT, R11, 0x180, PT ;  /* 0x000001800b00780c */ /* 0x000fe40003f06070 */
[--C-:B------:R-:W-:Y:S02]  /*4870*/  SHF.R.S64 R7, R7, 0x1, R22.reuse ;  /* 0x0000000107077819 */ /* 0x100fe40000001016 */
[----:B------:R-:W-:Y:S02]  /*4880*/  ISETP.GE.U32.AND.EX P0, PT, R2, RZ, PT, P0 ;  /* 0x000000ff0200720c */ /* 0x000fe40003f06100 */
[----:B------:R-:W-:-:S03]  /*4890*/  SHF.R.S32.HI R22, RZ, 0x1, R22 ;  /* 0x00000001ff167819 */ /* 0x000fc60000011416 */
[----:B------:R-:W-:Y:S08]  /*48a0*/  @!P1 BRA `(.L_x_73) ;  /* 0x0000000000d09947 */ /* 0x000ff00003800000 */
[----:B------:R-:W0:Y:S01]  /*48b0*/  LDCU.64 UR4, c[0x0][0x3d8] ;  /* 0x00007b00ff0477ac */ /* 0x000e220008000a00 */
[----:B------:R-:W-:Y:S02]  /*48c0*/  SHF.R.U64 R8, R11, 0x7, R2 ;  /* 0x000000070b087819 */ /* 0x000fe40000001202 */
[C---:B------:R-:W-:Y:S01]  /*48d0*/  SHF.L.U32 R24, R45.reuse, 0x3, RZ ;  /* 0x000000032d187819 */ /* 0x040fe200000006ff */
[----:B------:R-:W1:Y:S01]  /*48e0*/  LDCU.64 UR6, c[0x0][0x390] ;  /* 0x00007200ff0677ac */ /* 0x000e620008000a00 */
[----:B------:R-:W-:Y:S02]  /*48f0*/  IADD3 R8, PT, PT, R8, 0x1, RZ ;  /* 0x0000000108087810 */ /* 0x000fe40007ffe0ff */
[----:B------:R-:W-:Y:S01]  /*4900*/  SHF.L.U64.HI R25, R45, 0x3, R6 ;  /* 0x000000032d197819 */ /* 0x000fe20000010206 */
[----:B------:R-:W2:Y:S01]  /*4910*/  LDCU.64 UR8, c[0x0][0x388] ;  /* 0x00007100ff0877ac */ /* 0x000ea20008000a00 */
[----:B------:R-:W-:Y:S02]  /*4920*/  SHF.L.U32 R2, R8, 0x7, RZ ;  /* 0x0000000708027819 */ /* 0x000fe400000006ff */
[----:B------:R-:W-:-:S02]  /*4930*/  SHF.L.U32 R11, R5, 0x2, RZ ;  /* 0x00000002050b7819 */ /* 0x000fc400000006ff */
[----:B------:R-:W-:Y:S02]  /*4940*/  LOP3.LUT R2, R2, 0x180, RZ, 0xc0, !PT ;  /* 0x0000018002027812 */ /* 0x000fe400078ec0ff */
[----:B------:R-:W-:Y:S02]  /*4950*/  SHF.L.U64.HI R32, R0, 0x2, R3 ;  /* 0x0000000200207819 */ /* 0x000fe40000010203 */
[----:B------:R-:W-:Y:S02]  /*4960*/  SHF.L.U64.HI R28, R7, 0x2, R22 ;  /* 0x00000002071c7819 */ /* 0x000fe40000010216 */
[C---:B0-----:R-:W-:Y:S02]  /*4970*/  LEA R20, P1, R45.reuse, UR4, 0x2 ;  /* 0x000000042d147c11 */ /* 0x041fe4000f8210ff */
[----:B-1----:R-:W-:Y:S02]  /*4980*/  IADD3 R26, P2, PT, R24, UR6, RZ ;  /* 0x00000006181a7c10 */ /* 0x002fe4000ff5e0ff */
[----:B------:R-:W-:-:S02]  /*4990*/  LEA.HI.X R21, R45, UR5, R6, 0x2, P1 ;  /* 0x000000052d157c11 */ /* 0x000fc400088f1406 */
[C---:B------:R-:W-:Y:S02]  /*49a0*/  IADD3.X R27, PT, PT, R25.reuse, UR7, RZ, P2, !PT ;  /* 0x00000007191b7c10 */ /* 0x040fe400097fe4ff */
[----:B------:R-:W-:Y:S02]  /*49b0*/  IADD3 R45, P2, PT, R2, R45, RZ ;  /* 0x0000002d022d7210 */ /* 0x000fe40007f5e0ff */
[----:B------:R-:W-:Y:S01]  /*49c0*/  LOP3.LUT R2, R8, 0x3, RZ, 0xc0, !PT ;  /* 0x0000000308027812 */ /* 0x000fe200078ec0ff */
[----:B------:R-:W-:Y:S01]  /*49d0*/  IMAD.WIDE.U32 R8, R4, 0x4, RZ ;  /* 0x0000000404087825 */ /* 0x000fe200078e00ff */
[----:B--2---:R-:W-:Y:S02]  /*49e0*/  IADD3 R24, P1, PT, R24, UR8, RZ ;  /* 0x0000000818187c10 */ /* 0x004fe4000ff3e0ff */
[----:B------:R-:W-:Y:S02]  /*49f0*/  IADD3 R2, P3, PT, RZ, -R2, RZ ;  /* 0x80000002ff027210 */ /* 0x000fe40007f7e0ff */
[----:B------:R-:W-:-:S02]  /*4a00*/  IADD3.X R25, PT, PT, R25, UR9, RZ, P1, !PT ;  /* 0x0000000919197c10 */ /* 0x000fc40008ffe4ff */
[----:B------:R-:W-:Y:S02]  /*4a10*/  IADD3 R30, PT, PT, R9, R11, RZ ;  /* 0x0000000b091e7210 */ /* 0x000fe40007ffe0ff */
[----:B------:R-:W-:Y:S02]  /*4a20*/  IADD3.X R23, PT, PT, RZ, -0x1, RZ, P3, !PT ;  /* 0xffffffffff177810 */ /* 0x000fe40001ffe4ff */
[----:B------:R-:W-:-:S07]  /*4a30*/  IADD3.X R6, PT, PT, RZ, R6, RZ, P2, !PT ;  /* 0x00000006ff067210 */ /* 0x000fce00017fe4ff */
.L_x_74:
        /* <DEDUP_REMOVED lines=27> */
.L_x_73:
[----:B------:R-:W-:Y:S05]  /*4bf0*/  BSYNC.RECONVERGENT B0 ;  /* 0x0000000000007941 */ /* 0x000fea0003800200 */
.L_x_72:
[----:B------:R-:W-:Y:S05]  /*4c00*/  @!P0 EXIT ;  /* 0x000000000000894d */ /* 0x000fea0003800000 */
[C---:B------:R-:W-:Y:S01]  /*4c10*/  SHF.L.U64.HI R2, R4.reuse, 0x2, R5 ;  /* 0x0000000204027819 */ /* 0x040fe20000010205 */
[----:B------:R-:W1:Y:S01]  /*4c20*/  LDCU.64 UR4, c[0x0][0x3d8] ;  /* 0x00007b00ff0477ac */ /* 0x000e620008000a00 */
[----:B------:R-:W-:Y:S02]  /*4c30*/  SHF.L.U32 R4, R4, 0x2, RZ ;  /* 0x0000000204047819 */ /* 0x000fe400000006ff */
[C---:B0-----:R-:W-:Y:S01]  /*4c40*/  SHF.L.U64.HI R11, R7.reuse, 0x2, R22 ;  /* 0x00000002070b7819 */ /* 0x041fe20000010216 */
[----:B------:R-:W0:Y:S01]  /*4c50*/  LDCU.64 UR6, c[0x0][0x388] ;  /* 0x00007100ff0677ac */ /* 0x000e220008000a00 */
[----:B------:R-:W-:Y:S02]  /*4c60*/  SHF.L.U32 R13, R7, 0x2, RZ ;  /* 0x00000002070d7819 */ /* 0x000fe400000006ff */
[C---:B------:R-:W-:Y:S01]  /*4c70*/  SHF.L.U64.HI R5, R0.reuse, 0x2, R3 ;  /* 0x0000000200057819 */ /* 0x040fe20000010203 */
[----:B------:R-:W2:Y:S01]  /*4c80*/  LDCU.64 UR8, c[0x0][0x390] ;  /* 0x00007200ff0877ac */ /* 0x000ea20008000a00 */
[----:B------:R-:W-:-:S07]  /*4c90*/  SHF.L.U32 R9, R0, 0x2, RZ ;  /* 0x0000000200097819 */ /* 0x000fce00000006ff */
.L_x_75:
[C---:B------:R-:W-:Y:S02]  /*4ca0*/  SHF.L.U32 R7, R45.reuse, 0x2, RZ ;  /* 0x000000022d077819 */ /* 0x040fe400000006ff */
[----:B---3--:R-:W-:Y:S02]  /*4cb0*/  SHF.L.U64.HI R26, R45, 0x2, R6 ;  /* 0x000000022d1a7819 */ /* 0x008fe40000010206 */
[----:B-1----:R-:W-:-:S04]  /*4cc0*/  IADD3 R14, P0, PT, R7, UR4, RZ ;  /* 0x00000004070e7c10 */ /* 0x002fc8000ff1e0ff */
[----:B------:R-:W-:Y:S02]  /*4cd0*/  IADD3.X R15, PT, PT, R26, UR5, RZ, P0, !PT ;  /* 0x000000051a0f7c10 */ /* 0x000fe400087fe4ff */
[C---:B------:R-:W-:Y:S02]  /*4ce0*/  IADD3 R16, P0, PT, R14.reuse, R9, RZ ;  /* 0x000000090e107210 */ /* 0x040fe40007f1e0ff */
[C---:B------:R-:W-:Y:S01]  /*4cf0*/  IADD3 R24, P1, PT, R14.reuse, R13, RZ ;  /* 0x0000000d0e187210 */ /* 0x040fe20007f3e0ff */
[----:B------:R-:W3:Y:S01]  /*4d00*/  LDG.E R22, desc[UR28][R14.64] ;  /* 0x0000001c0e167981 */ /* 0x000ee2000c1e1900 */
[C---:B------:R-:W-:Y:S02]  /*4d10*/  IADD3.X R17, PT, PT, R15.reuse, R5, RZ, P0, !PT ;  /* 0x000000050f117210 */ /* 0x040fe400007fe4ff */
[----:B------:R-:W-:Y:S02]  /*4d20*/  IADD3 R18, P0, PT, R14, R4, RZ ;  /* 0x000000040e127210 */ /* 0x000fe40007f1e0ff */
[C---:B------:R-:W-:Y:S01]  /*4d30*/  IADD3.X R25, PT, PT, R15.reuse, R11, RZ, P1, !PT ;  /* 0x0000000b0f197210 */ /* 0x040fe20000ffe4ff */
[----:B------:R1:W3:Y:S01]  /*4d40*/  LDG.E R23, desc[UR28][R16.64] ;  /* 0x0000001c10177981 */ /* 0x0002e2000c1e1900 */
[----:B------:R-:W-:-:S03]  /*4d50*/  IADD3.X R19, PT, PT, R15, R2, RZ, P0, !PT ;  /* 0x000000020f137210 */ /* 0x000fc600007fe4ff */
[----:B------:R-:W4:Y:S04]  /*4d60*/  LDG.E R21, desc[UR28][R24.64] ;  /* 0x0000001c18157981 */ /* 0x000f28000c1e1900 */
[----:B------:R5:W4:Y:S01]  /*4d70*/  LDG.E R20, desc[UR28][R18.64] ;  /* 0x0000001c12147981 */ /* 0x000b22000c1e1900 */
[C---:B------:R-:W-:Y:S02]  /*4d80*/  SHF.L.U32 R8, R45.reuse, 0x3, RZ ;  /* 0x000000032d087819 */ /* 0x040fe400000006ff */
[----:B------:R-:W-:Y:S02]  /*4d90*/  SHF.L.U64.HI R10, R45, 0x3, R6 ;  /* 0x000000032d0a7819 */ /* 0x000fe40000010206 */
[----:B------:R-:W-:Y:S02]  /*4da0*/  LOP3.LUT R30, R8, 0xfffffff8, RZ, 0xc0, !PT ;  /* 0xfffffff8081e7812 */ /* 0x000fe400078ec0ff */
[----:B------:R-:W-:-:S02]  /*4db0*/  LOP3.LUT R6, R7, 0xfffffffc, RZ, 0xc0, !PT ;  /* 0xfffffffc07067812 */ /* 0x000fc400078ec0ff */
[----:B------:R-:W-:Y:S02]  /*4dc0*/  LOP3.LUT R12, R10, 0x3, RZ, 0xc0, !PT ;  /* 0x000000030a0c7812 */ /* 0x000fe400078ec0ff */
[----:B0-----:R-:W-:Y:S02]  /*4dd0*/  IADD3 R28, P0, PT, R30, UR6, RZ ;  /* 0x000000061e1c7c10 */ /* 0x001fe4000ff1e0ff */
[----:B------:R-:W-:Y:S02]  /*4de0*/  LOP3.LUT R7, R26, 0x3, RZ, 0xc0, !PT ;  /* 0x000000031a077812 */ /* 0x000fe400078ec0ff */
[----:B--2---:R-:W-:Y:S02]  /*4df0*/  IADD3 R30, P1, PT, R30, UR8, RZ ;  /* 0x000000081e1e7c10 */ /* 0x004fe4000ff3e0ff */
[----:B------:R-:W-:Y:S02]  /*4e00*/  IADD3 R6, P2, PT, R6, UR4, RZ ;  /* 0x0000000406067c10 */ /* 0x000fe4000ff5e0ff */
[----:B------:R-:W-:-:S02]  /*4e10*/  IADD3.X R29, PT, PT, R12, UR7, RZ, P0, !PT ;  /* 0x000000070c1d7c10 */ /* 0x000fc400087fe4ff */
[----:B------:R-:W-:Y:S02]  /*4e20*/  IADD3.X R31, PT, PT, R12, UR9, RZ, P1, !PT ;  /* 0x000000090c1f7c10 */ /* 0x000fe40008ffe4ff */
[----:B------:R-:W-:Y:S02]  /*4e30*/  IADD3.X R7, PT, PT, R7, UR5, RZ, P2, !PT ;  /* 0x0000000507077c10 */ /* 0x000fe400097fe4ff */
[C---:B-1----:R-:W-:Y:S02]  /*4e40*/  IADD3 R16, P0, PT, R6.reuse, R9, RZ ;  /* 0x0000000906107210 */ /* 0x042fe40007f1e0ff */
[C---:B-----5:R-:W-:Y:S02]  /*4e50*/  IADD3 R18, P1, PT, R6.reuse, R4, RZ ;  /* 0x0000000406127210 */ /* 0x060fe40007f3e0ff */
[----:B------:R-:W-:Y:S02]  /*4e60*/  IADD3 R14, P2, PT, R6, R13, RZ ;  /* 0x0000000d060e7210 */ /* 0x000fe40007f5e0ff */
[----:B------:R-:W-:-:S02]  /*4e70*/  IADD3.X R17, PT, PT, R7, R5, RZ, P0, !PT ;  /* 0x0000000507117210 */ /* 0x000fc400007fe4ff */
[C---:B------:R-:W-:Y:S02]  /*4e80*/  IADD3.X R19, PT, PT, R7.reuse, R2, RZ, P1, !PT ;  /* 0x0000000207137210 */ /* 0x040fe40000ffe4ff */
[----:B------:R-:W-:Y:S01]  /*4e90*/  IADD3.X R15, PT, PT, R7, R11, RZ, P2, !PT ;  /* 0x0000000b070f7210 */ /* 0x000fe200017fe4ff */
[----:B---3--:R0:W-:Y:S04]  /*4ea0*/  STG.E.64 desc[UR28][R28.64], R22 ;  /* 0x000000161c007986 */ /* 0x0081e8000c101b1c */
[----:B----4-:R1:W-:Y:S04]  /*4eb0*/  STG.E.64 desc[UR28][R30.64], R20 ;  /* 0x000000141e007986 */ /* 0x0103e8000c101b1c */
[----:B------:R-:W2:Y:S04]  /*4ec0*/  LDG.E R26, desc[UR28][R6.64+0x200] ;  /* 0x0002001c061a7981 */ /* 0x000ea8000c1e1900 */
[----:B------:R-:W2:Y:S04]  /*4ed0*/  LDG.E R27, desc[UR28][R16.64+0x200] ;  /* 0x0002001c101b7981 */ /* 0x000ea8000c1e1900 */
[----:B------:R-:W3:Y:S04]  /*4ee0*/  LDG.E R24, desc[UR28][R18.64+0x200] ;  /* 0x0002001c12187981 */ /* 0x000ee8000c1e1900 */
[----:B------:R-:W3:Y:S01]  /*4ef0*/  LDG.E R25, desc[UR28][R14.64+0x200] ;  /* 0x0002001c0e197981 */ /* 0x000ee2000c1e1900 */
[----:B------:R-:W-:-:S04]  /*4f00*/  IADD3 R32, P0, PT, R8, 0x400, RZ ;  /* 0x0000040008207810 */ /* 0x000fc80007f1e0ff */
[----:B------:R-:W-:Y:S02]  /*4f10*/  IADD3.X R12, PT, PT, RZ, R10, RZ, P0, !PT ;  /* 0x0000000aff0c7210 */ /* 0x000fe400007fe4ff */
[----:B------:R-:W-:Y:S02]  /*4f20*/  LOP3.LUT R32, R32, 0xfffffff8, RZ, 0xc0, !PT ;  /* 0xfffffff820207812 */ /* 0x000fe400078ec0ff */
[----:B------:R-:W-:Y:S02]  /*4f30*/  LOP3.LUT R12, R12, 0x3, RZ, 0xc0, !PT ;  /* 0x000000030c0c7812 */ /* 0x000fe400078ec0ff */
[C---:B0-----:R-:W-:Y:S02]  /*4f40*/  IADD3 R28, P0, PT, R32.reuse, UR6, RZ ;  /* 0x00000006201c7c10 */ /* 0x041fe4000ff1e0ff */
[----:B------:R-:W-:Y:S02]  /*4f50*/  IADD3 R32, P1, PT, R32, UR8, RZ ;  /* 0x0000000820207c10 */ /* 0x000fe4000ff3e0ff */
[----:B------:R-:W-:-:S02]  /*4f60*/  IADD3.X R29, PT, PT, R12, UR7, RZ, P0, !PT ;  /* 0x000000070c1d7c10 */ /* 0x000fc400087fe4ff */
[----:B------:R-:W-:-:S03]  /*4f70*/  IADD3.X R33, PT, PT, R12, UR9, RZ, P1, !PT ;  /* 0x000000090c217c10 */ /* 0x000fc60008ffe4ff */
[----:B--2---:R0:W-:Y:S04]  /*4f80*/  STG.E.64 desc[UR28][R28.64], R26 ;  /* 0x0000001a1c007986 */ /* 0x0041e8000c101b1c */
[----:B---3--:R2:W-:Y:S04]  /*4f90*/  STG.E.64 desc[UR28][R32.64], R24 ;  /* 0x0000001820007986 */ /* 0x0085e8000c101b1c */
[----:B------:R-:W3:Y:S04]  /*4fa0*/  LDG.E R22, desc[UR28][R6.64+0x400] ;  /* 0x0004001c06167981 */ /* 0x000ee8000c1e1900 */
[----:B------:R-:W3:Y:S04]  /*4fb0*/  LDG.E R23, desc[UR28][R16.64+0x400] ;  /* 0x0004001c10177981 */ /* 0x000ee8000c1e1900 */
[----:B-1----:R-:W4:Y:S04]  /*4fc0*/  LDG.E R20, desc[UR28][R18.64+0x400] ;  /* 0x0004001c12147981 */ /* 0x002f28000c1e1900 */
        /* <DEDUP_REMOVED lines=11> */
[----:B------:R1:W4:Y:S04]  /*5080*/  LDG.E R28, desc[UR28][R6.64+0x600] ;  /* 0x0006001c061c7981 */ /* 0x000328000c1e1900 */
[----:B------:R-:W4:Y:S04]  /*5090*/  LDG.E R29, desc[UR28][R16.64+0x600] ;  /* 0x0006001c101d7981 */ /* 0x000f28000c1e1900 */
[----:B--2---:R-:W2:Y:S04]  /*50a0*/  LDG.E R32, desc[UR28][R18.64+0x600] ;  /* 0x0006001c12207981 */ /* 0x004ea8000c1e1900 */
[----:B------:R-:W2:Y:S01]  /*50b0*/  LDG.E R33, desc[UR28][R14.64+0x600] ;  /* 0x0006001c0e217981 */ /* 0x000ea2000c1e1900 */
        /* <DEDUP_REMOVED lines=12> */
[----:B----4-:R3:W-:Y:S04]  /*5180*/  STG.E.64 desc[UR28][R24.64], R28 ;  /* 0x0000001c18007986 */ /* 0x0107e8000c101b1c */
[----:B--2---:R3:W-:Y:S07]  /*5190*/  STG.E.64 desc[UR28][R22.64], R32 ;  /* 0x0000002016007986 */ /* 0x0047ee000c101b1c */
[----:B------:R-:W-:Y:S05]  /*51a0*/  @P0 BRA `(.L_x_75) ;  /* 0xfffffff800bc0947 */ /* 0x000fea000383ffff */
[----:B------:R-:W-:Y:S05]  /*51b0*/  EXIT ;  /* 0x000000000000794d */ /* 0x000fea0003800000 */
.L_x_76:
        /* <DEDUP_REMOVED lines=12> */
.L_x_3405:


//--------------------- .text._Z35group_norm_nhwc_bwd_one_pass_kernelI11Bf16IOFp32WLi256ELi8ELi128EEv26Group_norm_nhwc_bwd_params --------------------------
	.section	.text._Z35group_norm_nhwc_bwd_one_pass_kernelI11Bf16IOFp32WLi256ELi8ELi128EEv26Group_norm_nhwc_bwd_params,"ax",@progbits
	.align	128
        .global         _Z35group_norm_nhwc_bwd_one_pass_kernelI11Bf16IOFp32WLi256ELi8ELi128EEv26Group_norm_nhwc_bwd_params
        .type           _Z35group_norm_nhwc_bwd_one_pass_kernelI11Bf16IOFp32WLi256ELi8ELi128EEv26Group_norm_nhwc_bwd_params,@function
        .size           _Z35group_norm_nhwc_bwd_one_pass_kernelI11Bf16IOFp32WLi256ELi8ELi128EEv26Group_norm_nhwc_bwd_params,(.L_x_3406 - _Z35group_norm_nhwc_bwd_one_pass_kernelI11Bf16IOFp32WLi256ELi8ELi128EEv26Group_norm_nhwc_bwd_params)
        .other          _Z35group_norm_nhwc_bwd_one_pass_kernelI11Bf16IOFp32WLi256ELi8ELi128EEv26Group_norm_nhwc_bwd_params,@"STO_CUDA_ENTRY STV_DEFAULT"
_Z35group_norm_nhwc_bwd_one_pass_kernelI11Bf16IOFp32WLi256ELi8ELi128EEv26Group_norm_nhwc_bwd_params:
.text._Z35group_norm_nhwc_bwd_one_pass_kernelI11Bf16IOFp32WLi256ELi8ELi128EEv26Group_norm_nhwc_bwd_params:
[----:B------:R-:W-:Y:S01]  /*0000*/  LDC R1, c[0x0][0x37c] ;  /* 0x0000df00ff017b82 */ /* 0x000fe20000000800 */
[----:B------:R-:W0:Y:S01]  /*0010*/  S2R R60, SR_CTAID.Y ;  /* 0x00000000003c7919 */ /* 0x000e220000002600 */
[----:B------:R-:W1:Y:S06]  /*0020*/  LDCU UR4, c[0x0][0x410] ;  /* 0x00008200ff0477ac */ /* 0x000e6c0008000800 */
[----:B------:R-:W2:Y:S01]  /*0030*/  S2UR UR11, SR_CTAID.X ;  /* 0x00000000000b79c3 */ /* 0x000ea20000002500 */
[----:B------:R-:W3:Y:S01]  /*0040*/  S2R R61, SR_TID.X ;  /* 0x00000000003d7919 */ /* 0x000ee20000002100 */
[----:B------:R-:W1:Y:S01]  /*0050*/  LDCU UR5, c[0x0][0x3e0] ;  /* 0x00007c00ff0577ac */ /* 0x000e620008000800 */
[----:B------:R-:W4:Y:S01]  /*0060*/  LDCU.64 UR8, c[0x0][0x358] ;  /* 0x00006b00ff0877ac */ /* 0x000f220008000a00 */
[----:B-1----:R-:W-:-:S06]  /*0070*/  UIMAD UR4, UR4, UR5, URZ ;  /* 0x00000005040472a4 */ /* 0x002fcc000f8e02ff */
[----:B0-----:R-:W-:-:S13]  /*0080*/  ISETP.GE.AND P0, PT, R60, UR4, PT ;  /* 0x000000043c007c0c */ /* 0x001fda000bf06270 */
[----:B--234-:R-:W-:Y:S05]  /*0090*/  @P0 BRA `(.L_x_77) ;  /* 0x0000006000800947 */ /* 0x01cfea0003800000 */
[----:B------:R-:W0:Y:S01]  /*00a0*/  LDC R4, c[0x0][0x41c] ;  /* 0x00010700ff047b82 */ /* 0x000e220000000800 */
[----:B------:R-:W-:Y:S01]  /*00b0*/  SHF.R.U32.HI R3, RZ, 0x2, R61 ;  /* 0x00000002ff037819 */ /* 0x000fe2000001163d */
[----:B------:R-:W-:Y:S01]  /*00c0*/  HFMA2 R58, -RZ, RZ, 0, 0 ;  /* 0x00000000ff3a7431 */ /* 0x000fe200000001ff */
[----:B------:R-:W-:Y:S01]  /*00d0*/  MOV R49, R60 ;  /* 0x0000003c00317202 */ /* 0x000fe20000000f00 */
[----:B------:R-:W1:Y:S04]  /*00e0*/  LDCU.U8 UR12, c[0x0][0x414] ;  /* 0x00008280ff0c77ac */ /* 0x000e680008000000 */
[----:B------:R-:W2:Y:S08]  /*00f0*/  LDC R0, c[0x0][0x374] ;  /* 0x0000dd00ff007b82 */ /* 0x000eb00000000800 */
[----:B------:R-:W3:Y:S01]  /*0100*/  LDC R2, c[0x0][0x370] ;  /* 0x0000dc00ff027b82 */ /* 0x000ee20000000800 */
[----:B0-----:R-:W-:-:S05]  /*0110*/  IMAD R4, R4, UR11, R3 ;  /* 0x0000000b04047c24 */ /* 0x001fca000f8e0203 */
[C---:B------:R-:W-:Y:S02]  /*0120*/  IADD3 R48, PT, PT, R4.reuse, 0x60, RZ ;  /* 0x0000006004307810 */ /* 0x040fe40007ffe0ff */
[C---:B------:R-:W-:Y:S02]  /*0130*/  IADD3 R3, PT, PT, R4.reuse, 0x80, RZ ;  /* 0x0000008004037810 */ /* 0x040fe40007ffe0ff */
[----:B-12---:R-:W-:-:S07]  /*0140*/  IADD3 R4, PT, PT, R4, 0xe0, RZ ;  /* 0x000000e004047810 */ /* 0x006fce0007ffe0ff */
.L_x_120:
[----:B0-----:R-:W0:Y:S01]  /*0150*/  LDC R10, c[0x0][0x410] ;  /* 0x00010400ff0a7b82 */ /* 0x001e220000000800 */
[----:B------:R-:W-:Y:S01]  /*0160*/  IABS R11, R49 ;  /* 0x00000031000b7213 */ /* 0x000fe20000000000 */
[----:B------:R-:W1:Y:S01]  /*0170*/  LDCU.128 UR16, c[0x0][0x400] ;  /* 0x00008000ff1077ac */ /* 0x000e620008000c00 */
[----:B------:R-:W-:Y:S02]  /*0180*/  SHF.R.U32.HI R27, RZ, 0x2, R61 ;  /* 0x00000002ff1b7819 */ /* 0x000fe4000001163d */
[----:B------:R-:W-:Y:S02]  /*0190*/  CS2R R42, SRZ ;  /* 0x00000000002a7805 */ /* 0x000fe4000001ff00 */
[----:B------:R-:W-:Y:S02]  /*01a0*/  ISETP.GE.AND P3, PT, R49, RZ, PT ;  /* 0x000000ff3100720c */ /* 0x000fe40003f66270 */
[----:B------:R-:W-:Y:S01]  /*01b0*/  SHF.L.U32 R33, R61, 0x1, RZ ;  /* 0x000000013d217819 */ /* 0x000fe200000006ff */
[----:B------:R-:W2:Y:S03]  /*01c0*/  LDC R34, c[0x0][0x41c] ;  /* 0x00010700ff227b82 */ /* 0x000ea60000000800 */
[----:B------:R-:W-:-:S02]  /*01d0*/  LOP3.LUT R33, R33, 0x6, RZ, 0xc0, !PT ;  /* 0x0000000621217812 */ /* 0x000fc400078ec0ff */
[----:B-1----:R-:W-:Y:S02]  /*01e0*/  ISETP.GE.U32.AND P0, PT, R3, UR16, PT ;  /* 0x0000001003007c0c */ /* 0x002fe4000bf06070 */
[----:B0-----:R-:W-:-:S04]  /*01f0*/  IABS R8, R10 ;  /* 0x0000000a00087213 */ /* 0x001fc80000000000 */
[----:B------:R-:W0:Y:S01]  /*0200*/  I2F.RP R5, R8 ;  /* 0x0000000800057306 */ /* 0x000e220000209400 */
[----:B--2---:R-:W-:-:S05]  /*0210*/  IMAD R34, R34, UR11, R27 ;  /* 0x0000000b22227c24 */ /* 0x004fca000f8e021b */
[----:B------:R-:W-:Y:S02]  /*0220*/  SHF.R.S32.HI R21, RZ, 0x1f, R34 ;  /* 0x0000001fff157819 */ /* 0x000fe40000011422 */
[----:B0-----:R-:W0:Y:S02]  /*0230*/  MUFU.RCP R5, R5 ;  /* 0x0000000500057308 */ /* 0x001e240000001000 */
[----:B0-----:R-:W-:-:S06]  /*0240*/  IADD3 R6, PT, PT, R5, 0xffffffe, RZ ;  /* 0x0ffffffe05067810 */ /* 0x001fcc0007ffe0ff */
[----:B------:R0:W1:Y:S02]  /*0250*/  F2I.FTZ.U32.TRUNC.NTZ R7, R6 ;  /* 0x0000000600077305 */ /* 0x000064000021f000 */
[----:B0-----:R-:W-:Y:S02]  /*0260*/  MOV R6, RZ ;  /* 0x000000ff00067202 */ /* 0x001fe40000000f00 */
[----:B-1----:R-:W-:-:S05]  /*0270*/  IADD3 R9, PT, PT, RZ, -R7, RZ ;  /* 0x80000007ff097210 */ /* 0x002fca0007ffe0ff */
[----:B------:R-:W-:-:S04]  /*0280*/  IMAD R9, R9, R8, RZ ;  /* 0x0000000809097224 */ /* 0x000fc800078e02ff */
[----:B------:R-:W-:Y:S01]  /*0290*/  IMAD.HI.U32 R7, R7, R9, R6 ;  /* 0x0000000907077227 */ /* 0x000fe200078e0006 */
[----:B------:R-:W-:Y:S02]  /*02a0*/  MOV R9, R11 ;  /* 0x0000000b00097202 */ /* 0x000fe40000000f00 */
[----:B------:R-:W-:-:S03]  /*02b0*/  LOP3.LUT R11, R49, R10, RZ, 0x3c, !PT ;  /* 0x0000000a310b7212 */ /* 0x000fc600078e3cff */
[----:B------:R-:W-:Y:S01]  /*02c0*/  IMAD.HI.U32 R7, R7, R9, RZ ;  /* 0x0000000907077227 */ /* 0x000fe200078e00ff */
[----:B------:R-:W-:-:S04]  /*02d0*/  ISETP.GE.AND P2, PT, R11, RZ, PT ;  /* 0x000000ff0b00720c */ /* 0x000fc80003f46270 */
[----:B------:R-:W-:-:S05]  /*02e0*/  IADD3 R5, PT, PT, -R7, RZ, RZ ;  /* 0x000000ff07057210 */ /* 0x000fca0007ffe1ff */
[----:B------:R-:W-:Y:S01]  /*02f0*/  IMAD R5, R8, R5, R9 ;  /* 0x0000000508057224 */ /* 0x000fe200078e0209 */
[----:B------:R-:W-:-:S04]  /*0300*/  SHF.R.S32.HI R9, RZ, 0x1f, R3 ;  /* 0x0000001fff097819 */ /* 0x000fc80000011403 */
[----:B------:R-:W-:Y:S02]  /*0310*/  ISETP.GT.U32.AND P4, PT, R8, R5, PT ;  /* 0x000000050800720c */ /* 0x000fe40003f84070 */
[----:B------:R-:W-:-:S11]  /*0320*/  ISETP.GE.AND.EX P0, PT, R9, UR17, PT, P0 ;  /* 0x0000001109007c0c */ /* 0x000fd6000bf06300 */
[-C--:B------:R-:W-:Y:S02]  /*0330*/  @!P4 IADD3 R5, PT, PT, R5, -R8.reuse, RZ ;  /* 0x800000080505c210 */ /* 0x080fe40007ffe0ff */
[----:B------:R-:W-:Y:S01]  /*0340*/  @!P4 IADD3 R7, PT, PT, R7, 0x1, RZ ;  /* 0x000000010707c810 */ /* 0x000fe20007ffe0ff */
[----:B------:R-:W0:Y:S01]  /*0350*/  @!P0 LDC.64 R18, c[0x0][0x3a0] ;  /* 0x0000e800ff128b82 */ /* 0x000e220000000a00 */
[CC--:B------:R-:W-:Y:S02]  /*0360*/  ISETP.GE.U32.AND P1, PT, R5.reuse, R8.reuse, PT ;  /* 0x000000080500720c */ /* 0x0c0fe40003f26070 */
[-C--:B------:R-:W-:Y:S02]  /*0370*/  ISETP.GT.U32.AND P5, PT, R8, R5.reuse, PT ;  /* 0x000000050800720c */ /* 0x080fe40003fa4070 */
[----:B------:R-:W-:Y:S02]  /*0380*/  IADD3 R6, PT, PT, R5, -R8, RZ ;  /* 0x8000000805067210 */ /* 0x000fe40007ffe0ff */
[----:B------:R-:W-:Y:S01]  /*0390*/  ISETP.NE.AND P4, PT, R10, RZ, PT ;  /* 0x000000ff0a00720c */ /* 0x000fe20003f85270 */
[----:B------:R-:W1:Y:S01]  /*03a0*/  @!P0 LDC.64 R16, c[0x0][0x398] ;  /* 0x0000e600ff108b82 */ /* 0x000e620000000a00 */
[----:B------:R-:W-:-:S02]  /*03b0*/  SEL R5, R6, R5, !P5 ;  /* 0x0000000506057207 */ /* 0x000fc40006800000 */
[----:B------:R-:W-:Y:S02]  /*03c0*/  LOP3.LUT R6, RZ, R10, RZ, 0x33, !PT ;  /* 0x0000000aff067212 */ /* 0x000fe400078e33ff */
[----:B------:R-:W-:Y:S02]  /*03d0*/  @!P3 IADD3 R5, PT, PT, -R5, RZ, RZ ;  /* 0x000000ff0505b210 */ /* 0x000fe40007ffe1ff */
[----:B------:R-:W-:Y:S01]  /*03e0*/  @P1 IADD3 R7, PT, PT, R7, 0x1, RZ ;  /* 0x0000000107071810 */ /* 0x000fe20007ffe0ff */
[----:B------:R-:W2:Y:S01]  /*03f0*/  @!P0 LDC.64 R10, c[0x0][0x3f8] ;  /* 0x0000fe00ff0a8b82 */ /* 0x000ea20000000a00 */
[----:B------:R-:W-:Y:S02]  /*0400*/  ISETP.GE.U32.AND P1, PT, R34, UR16, PT ;  /* 0x0000001022007c0c */ /* 0x000fe4000bf26070 */
[----:B------:R-:W-:Y:S02]  /*0410*/  @!P2 IADD3 R7, PT, PT, -R7, RZ, RZ ;  /* 0x000000ff0707a210 */ /* 0x000fe40007ffe1ff */
[----:B------:R-:W-:-:S02]  /*0420*/  ISETP.GE.AND.EX P1, PT, R21, UR17, PT, P1 ;  /* 0x0000001115007c0c */ /* 0x000fc4000bf26310 */
[C---:B------:R-:W-:Y:S02]  /*0430*/  SEL R26, R6.reuse, R5, !P4 ;  /* 0x00000005061a7207 */ /* 0x040fe40006000000 */
[----:B------:R-:W-:Y:S02]  /*0440*/  SEL R5, R6, R7, !P4 ;  /* 0x0000000706057207 */ /* 0x000fe40006000000 */
[----:B------:R-:W-:Y:S02]  /*0450*/  SHF.L.U32 R6, R26, 0x3, RZ ;  /* 0x000000031a067819 */ /* 0x000fe400000006ff */
[----:B------:R-:W-:Y:S02]  /*0460*/  SHF.R.S32.HI R8, RZ, 0x1f, R5 ;  /* 0x0000001fff087819 */ /* 0x000fe40000011405 */
[----:B------:R-:W-:Y:S02]  /*0470*/  SHF.R.S32.HI R7, RZ, 0x1f, R6 ;  /* 0x0000001fff077819 */ /* 0x000fe40000011406 */
[----:B------:R-:W-:Y:S01]  /*0480*/  LOP3.LUT R6, R6, R33, RZ, 0xfc, !PT ;  /* 0x0000002106067212 */ /* 0x000fe200078efcff */
[----:B------:R-:W4:Y:S01]  /*0490*/  @!P1 LDC.64 R12, c[0x0][0x3f8] ;  /* 0x0000fe00ff0c9b82 */ /* 0x000f220000000a00 */
[----:B------:R-:W-:-:S03]  /*04a0*/  IMAD R8, R8, UR18, RZ ;  /* 0x0000001208087c24 */ /* 0x000fc6000f8e02ff */
[----:B------:R-:W-:-:S04]  /*04b0*/  IMAD.WIDE.U32 R6, R5, UR18, R6 ;  /* 0x0000001205067c25 */ /* 0x000fc8000f8e0006 */
[----:B------:R-:W-:Y:S01]  /*04c0*/  IMAD R5, R5, UR19, R8 ;  /* 0x0000001305057c24 */ /* 0x000fe2000f8e0208 */
[----:B------:R-:W3:Y:S01]  /*04d0*/  @!P1 LDC.64 R14, c[0x0][0x3a0] ;  /* 0x0000e800ff0e9b82 */ /* 0x000ee20000000a00 */
[----:B--2---:R-:W-:Y:S01]  /*04e0*/  @!P0 IMAD R8, R9, R10, RZ ;  /* 0x0000000a09088224 */ /* 0x004fe200078e02ff */
[-C--:B------:R-:W-:Y:S02]  /*04f0*/  @!P1 MOV R20, R6.reuse ;  /* 0x0000000600149202 */ /* 0x080fe40000000f00 */
[----:B------:R-:W-:Y:S01]  /*0500*/  IADD3 R9, PT, PT, R7, R5, RZ ;  /* 0x0000000507097210 */ /* 0x000fe20007ffe0ff */
[----:B------:R-:W-:Y:S01]  /*0510*/  @!P0 IMAD R23, R3, R11, R8 ;  /* 0x0000000b03178224 */ /* 0x000fe200078e0208 */
[----:B------:R-:W-:Y:S02]  /*0520*/  IADD3 R5, PT, PT, R34, 0x20, RZ ;  /* 0x0000002022057810 */ /* 0x000fe40007ffe0ff */
[----:B------:R-:W-:Y:S02]  /*0530*/  @!P0 MOV R8, R6 ;  /* 0x0000000600088202 */ /* 0x000fe40000000f00 */
[----:B------:R-:W-:-:S02]  /*0540*/  ISETP.GE.U32.AND P4, PT, R5, UR16, PT ;  /* 0x0000001005007c0c */ /* 0x000fc4000bf86070 */
[----:B------:R-:W-:Y:S01]  /*0550*/  SHF.R.S32.HI R29, RZ, 0x1f, R5 ;  /* 0x0000001fff1d7819 */ /* 0x000fe20000011405 */
[----:B------:R-:W-:-:S03]  /*0560*/  @!P0 IMAD.WIDE.U32 R10, R3, R10, R8 ;  /* 0x0000000a030a8225 */ /* 0x000fc600078e0008 */
[----:B------:R-:W-:Y:S01]  /*0570*/  ISETP.GE.AND.EX P4, PT, R29, UR17, PT, P4 ;  /* 0x000000111d007c0c */ /* 0x000fe2000bf86340 */
[----:B----4-:R-:W-:Y:S01]  /*0580*/  @!P1 IMAD R21, R21, R12, RZ ;  /* 0x0000000c15159224 */ /* 0x010fe200078e02ff */
[----:B------:R-:W-:Y:S02]  /*0590*/  @!P0 IADD3 R11, PT, PT, R11, R23, RZ ;  /* 0x000000170b0b8210 */ /* 0x000fe40007ffe0ff */
[----:B------:R-:W-:Y:S01]  /*05a0*/  @!P0 SHF.L.U32 R23, R10, 0x1, RZ ;  /* 0x000000010a178819 */ /* 0x000fe200000006ff */
[----:B------:R-:W-:Y:S01]  /*05b0*/  @!P1 IMAD R25, R34, R13, R21 ;  /* 0x0000000d22199224 */ /* 0x000fe200078e0215 */
[----:B------:R-:W-:Y:S02]  /*05c0*/  @!P1 MOV R21, R9 ;  /* 0x0000000900159202 */ /* 0x000fe40000000f00 */
[----:B------:R-:W-:Y:S02]  /*05d0*/  @!P0 SHF.L.U64.HI R22, R10, 0x1, R11 ;  /* 0x000000010a168819 */ /* 0x000fe4000001020b */
[----:B0-----:R-:W-:Y:S01]  /*05e0*/  @!P0 IADD3 R18, P2, PT, R23, R18, RZ ;  /* 0x0000001217128210 */ /* 0x001fe20007f5e0ff */
[----:B------:R-:W-:Y:S01]  /*05f0*/  @!P1 IMAD.WIDE.U32 R20, R34, R12, R20 ;  /* 0x0000000c22149225 */ /* 0x000fe200078e0014 */
[----:B------:R-:W0:Y:S02]  /*0600*/  @!P1 LDC.64 R10, c[0x0][0x398] ;  /* 0x0000e600ff0a9b82 */ /* 0x000e240000000a00 */
[----:B------:R-:W-:-:S02]  /*0610*/  @!P0 IADD3.X R19, PT, PT, R22, R19, RZ, P2, !PT ;  /* 0x0000001316138210 */ /* 0x000fc400017fe4ff */
[----:B-1----:R-:W-:-:S04]  /*0620*/  @!P0 IADD3 R16, P2, PT, R23, R16, RZ ;  /* 0x0000001017108210 */ /* 0x002fc80007f5e0ff */
[----:B------:R-:W1:Y:S01]  /*0630*/  @!P4 LDC.64 R12, c[0x0][0x3f8] ;  /* 0x0000fe00ff0ccb82 */ /* 0x000e620000000a00 */
[----:B------:R-:W-:Y:S02]  /*0640*/  @!P1 IADD3 R21, PT, PT, R21, R25, RZ ;  /* 0x0000001915159210 */ /* 0x000fe40007ffe0ff */
[----:B------:R-:W-:Y:S02]  /*0650*/  CS2R R46, SRZ ;  /* 0x00000000002e7805 */ /* 0x000fe4000001ff00 */
[----:B------:R-:W-:Y:S01]  /*0660*/  @!P1 SHF.L.U32 R25, R20, 0x1, RZ ;  /* 0x0000000114199819 */ /* 0x000fe200000006ff */
[----:B------:R2:W4:Y:S01]  /*0670*/  @!P0 LDG.E R43, desc[UR8][R18.64] ;  /* 0x00000008122b8981 */ /* 0x000522000c1e1900 */
[----:B------:R-:W-:Y:S02]  /*0680*/  @!P0 IADD3.X R17, PT, PT, R22, R17, RZ, P2, !PT ;  /* 0x0000001116118210 */ /* 0x000fe400017fe4ff */
[----:B------:R-:W-:Y:S02]  /*0690*/  @!P1 SHF.L.U64.HI R20, R20, 0x1, R21 ;  /* 0x0000000114149819 */ /* 0x000fe40000010215 */
[----:B---3--:R-:W-:-:S02]  /*06a0*/  @!P1 IADD3 R14, P2, PT, R25, R14, RZ ;  /* 0x0000000e190e9210 */ /* 0x008fc40007f5e0ff */
[----:B------:R-:W-:Y:S02]  /*06b0*/  MOV R37, RZ ;  /* 0x000000ff00257202 */ /* 0x000fe40000000f00 */
[----:B------:R-:W-:Y:S02]  /*06c0*/  @!P1 IADD3.X R15, PT, PT, R20, R15, RZ, P2, !PT ;  /* 0x0000000f140f9210 */ /* 0x000fe400017fe4ff */
[----:B------:R-:W-:Y:S02]  /*06d0*/  CS2R R40, SRZ ;  /* 0x0000000000287805 */ /* 0x000fe4000001ff00 */
[----:B------:R-:W-:Y:S01]  /*06e0*/  IADD3 R23, PT, PT, R34, 0x40, RZ ;  /* 0x0000004022177810 */ /* 0x000fe20007ffe0ff */
[----:B--2---:R-:W2:Y:S01]  /*06f0*/  @!P4 LDC.64 R18, c[0x0][0x398] ;  /* 0x0000e600ff12cb82 */ /* 0x004ea20000000a00 */
[----:B------:R1:W3:Y:S01]  /*0700*/  @!P0 LDG.E R37, desc[UR8][R16.64] ;  /* 0x0000000810258981 */ /* 0x0002e2000c1e1900 */
[----:B0-----:R-:W-:Y:S02]  /*0710*/  @!P1 IADD3 R24, P0, PT, R25, R10, RZ ;  /* 0x0000000a19189210 */ /* 0x001fe40007f1e0ff */
[----:B------:R-:W-:Y:S01]  /*0720*/  ISETP.GE.U32.AND P2, PT, R23, UR16, PT ;  /* 0x0000001017007c0c */ /* 0x000fe2000bf46070 */
[----:B------:R0:W5:Y:S01]  /*0730*/  @!P1 LDG.E R47, desc[UR8][R14.64] ;  /* 0x000000080e2f9981 */ /* 0x000162000c1e1900 */
[----:B------:R-:W-:Y:S01]  /*0740*/  SHF.R.S32.HI R39, RZ, 0x1f, R23 ;  /* 0x0000001fff277819 */ /* 0x000fe20000011417 */
[----:B-1----:R-:W-:Y:S01]  /*0750*/  @!P4 IMAD R16, R29, R12, RZ ;  /* 0x0000000c1d10c224 */ /* 0x002fe200078e02ff */
[----:B0-----:R-:W-:-:S02]  /*0760*/  @!P4 MOV R14, R6 ;  /* 0x00000006000ec202 */ /* 0x001fc40000000f00 */
[----:B------:R-:W-:Y:S01]  /*0770*/  @!P4 MOV R15, R9 ;  /* 0x00000009000fc202 */ /* 0x000fe20000000f00 */
[----:B------:R-:W-:Y:S01]  /*0780*/  @!P4 IMAD R17, R5, R13, R16 ;  /* 0x0000000d0511c224 */ /* 0x000fe200078e0210 */
[----:B------:R-:W-:Y:S01]  /*0790*/  ISETP.GE.AND.EX P2, PT, R39, UR17, PT, P2 ;  /* 0x0000001127007c0c */ /* 0x000fe2000bf46320 */
[----:B------:R-:W-:-:S03]  /*07a0*/  @!P4 IMAD.WIDE.U32 R12, R5, R12, R14 ;  /* 0x0000000c050cc225 */ /* 0x000fc600078e000e */
[----:B------:R-:W0:Y:S01]  /*07b0*/  LDC.64 R14, c[0x0][0x3b8] ;  /* 0x0000ee00ff0e7b82 */ /* 0x000e220000000a00 */
[----:B------:R-:W-:Y:S02]  /*07c0*/  @!P1 IADD3.X R25, PT, PT, R20, R11, RZ, P0, !PT ;  /* 0x0000000b14199210 */ /* 0x000fe400007fe4ff */
[----:B------:R-:W-:-:S05]  /*07d0*/  IADD3 R30, PT, PT, R34, 0xa0, RZ ;  /* 0x000000a0221e7810 */ /* 0x000fca0007ffe0ff */
[----:B------:R-:W1:Y:S01]  /*07e0*/  @!P4 LDC.64 R10, c[0x0][0x3a0] ;  /* 0x0000e800ff0acb82 */ /* 0x000e620000000a00 */
[----:B------:R-:W-:Y:S01]  /*07f0*/  IADD3 R34, PT, PT, R34, 0xc0, RZ ;  /* 0x000000c022227810 */ /* 0x000fe20007ffe0ff */
[----:B------:R2:W5:Y:S01]  /*0800*/  @!P1 LDG.E R41, desc[UR8][R24.64] ;  /* 0x0000000818299981 */ /* 0x000562000c1e1900 */
[----:B------:R-:W-:Y:S02]  /*0810*/  ISETP.GE.U32.AND P3, PT, R30, UR16, PT ;  /* 0x000000101e007c0c */ /* 0x000fe4000bf66070 */
[----:B------:R-:W-:Y:S02]  /*0820*/  SHF.R.S32.HI R35, RZ, 0x1f, R30 ;  /* 0x0000001fff237819 */ /* 0x000fe4000001141e */
[----:B------:R-:W-:Y:S01]  /*0830*/  ISETP.GE.U32.AND P1, PT, R34, UR16, PT ;  /* 0x0000001022007c0c */ /* 0x000fe2000bf26070 */
[----:B------:R-:W2:Y:S01]  /*0840*/  @!P2 LDC.64 R20, c[0x0][0x3f8] ;  /* 0x0000fe00ff14ab82 */ /* 0x000ea20000000a00 */
[----:B------:R-:W-:Y:S02]  /*0850*/  SHF.R.S32.HI R31, RZ, 0x1f, R34 ;  /* 0x0000001fff1f7819 */ /* 0x000fe40000011422 */
[----:B------:R-:W-:-:S02]  /*0860*/  ISETP.GE.AND.EX P3, PT, R35, UR17, PT, P3 ;  /* 0x0000001123007c0c */ /* 0x000fc4000bf66330 */
[----:B------:R-:W-:Y:S02]  /*0870*/  ISETP.GE.AND.EX P1, PT, R31, UR17, PT, P1 ;  /* 0x000000111f007c0c */ /* 0x000fe4000bf26310 */
[----:B------:R-:W-:Y:S01]  /*0880*/  @!P4 IADD3 R5, PT, PT, R13, R17, RZ ;  /* 0x000000110d05c210 */ /* 0x000fe20007ffe0ff */
[----:B0-----:R-:W-:Y:S01]  /*0890*/  IMAD.WIDE R14, R49, 0x8, R14 ;  /* 0x00000008310e7825 */ /* 0x001fe200078e020e */
[C---:B------:R-:W-:Y:S01]  /*08a0*/  @!P4 SHF.L.U32 R45, R12.reuse, 0x1, RZ ;  /* 0x000000010c2dc819 */ /* 0x040fe200000006ff */
[----:B------:R-:W0:Y:S01]  /*08b0*/  @!P2 LDC.64 R16, c[0x0][0x398] ;  /* 0x0000e600ff10ab82 */ /* 0x000e220000000a00 */
[----:B------:R-:W-:-:S03]  /*08c0*/  @!P4 SHF.L.U64.HI R22, R12, 0x1, R5 ;  /* 0x000000010c16c819 */ /* 0x000fc60000010205 */
[----:B------:R-:W4:Y:S01]  /*08d0*/  LDG.E.64 R14, desc[UR8][R14.64] ;  /* 0x000000080e0e7981 */ /* 0x000f22000c1e1b00 */
[----:B-1----:R-:W-:-:S03]  /*08e0*/  @!P4 IADD3 R10, P6, PT, R45, R10, RZ ;  /* 0x0000000a2d0ac210 */ /* 0x002fc60007fde0ff */
[----:B------:R-:W1:Y:S01]  /*08f0*/  @!P2 LDC.64 R12, c[0x0][0x3a0] ;  /* 0x0000e800ff0cab82 */ /* 0x000e620000000a00 */
[----:B------:R-:W-:Y:S01]  /*0900*/  @!P4 IADD3.X R11, PT, PT, R22, R11, RZ, P6, !PT ;  /* 0x0000000b160bc210 */ /* 0x000fe200037fe4ff */
[----:B--2---:R-:W-:-:S04]  /*0910*/  @!P2 IMAD R36, R39, R20, RZ ;  /* 0x000000142724a224 */ /* 0x004fc800078e02ff */
[----:B------:R2:W5:Y:S02]  /*0920*/  @!P4 LDG.E R46, desc[UR8][R10.64] ;  /* 0x000000080a2ec981 */ /* 0x000564000c1e1900 */
[----:B------:R-:W0:Y:S08]  /*0930*/  @!P3 LDC.64 R28, c[0x0][0x3f8] ;  /* 0x0000fe00ff1cbb82 */ /* 0x000e300000000a00 */
[----:B------:R-:W1:Y:S01]  /*0940*/  @!P1 LDC.64 R24, c[0x0][0x3f8] ;  /* 0x0000fe00ff189b82 */ /* 0x000e620000000a00 */
[----:B--2---:R-:W-:-:S02]  /*0950*/  @!P2 MOV R10, R6 ;  /* 0x00000006000aa202 */ /* 0x004fc40000000f00 */
[----:B------:R-:W-:Y:S01]  /*0960*/  @!P2 MOV R11, R9 ;  /* 0x00000009000ba202 */ /* 0x000fe20000000f00 */
[----:B------:R-:W-:Y:S01]  /*0970*/  @!P2 IMAD R39, R23, R21, R36 ;  /* 0x000000151727a224 */ /* 0x000fe200078e0224 */
[----:B------:R-:W-:Y:S02]  /*0980*/  @!P4 IADD3 R18, P6, PT, R45, R18, RZ ;  /* 0x000000122d12c210 */ /* 0x000fe40007fde0ff */
[----:B------:R-:W-:Y:S01]  /*0990*/  SHF.R.S32.HI R32, RZ, 0x1f, R48 ;  /* 0x0000001fff207819 */ /* 0x000fe20000011430 */
[----:B------:R-:W-:Y:S01]  /*09a0*/  @!P2 IMAD.WIDE.U32 R20, R23, R20, R10 ;  /* 0x000000141714a225 */ /* 0x000fe200078e000a */
[----:B------:R-:W-:Y:S01]  /*09b0*/  ISETP.GE.U32.AND P0, PT, R48, UR16, PT ;  /* 0x0000001030007c0c */ /* 0x000fe2000bf06070 */
[----:B------:R-:W2:Y:S01]  /*09c0*/  @!P3 LDC.64 R10, c[0x0][0x398] ;  /* 0x0000e600ff0abb82 */ /* 0x000ea20000000a00 */
[----:B------:R-:W-:Y:S02]  /*09d0*/  @!P4 IADD3.X R19, PT, PT, R22, R19, RZ, P6, !PT ;  /* 0x000000131613c210 */ /* 0x000fe400037fe4ff */
[----:B------:R-:W-:-:S02]  /*09e0*/  ISETP.GE.AND.EX P0, PT, R32, UR17, PT, P0 ;  /* 0x0000001120007c0c */ /* 0x000fc4000bf06300 */
[----:B------:R-:W-:Y:S01]  /*09f0*/  @!P2 IADD3 R39, PT, PT, R21, R39, RZ ;  /* 0x000000271527a210 */ /* 0x000fe20007ffe0ff */
[----:B------:R1:W5:Y:S01]  /*0a00*/  @!P4 LDG.E R40, desc[UR8][R18.64] ;  /* 0x000000081228c981 */ /* 0x000362000c1e1900 */
[C---:B------:R-:W-:Y:S01]  /*0a10*/  @!P2 SHF.L.U32 R21, R20.reuse, 0x1, RZ ;  /* 0x000000011415a819 */ /* 0x040fe200000006ff */
[----:B------:R-:W2:Y:S01]  /*0a20*/  @!P3 LDC.64 R22, c[0x0][0x3a0] ;  /* 0x0000e800ff16bb82 */ /* 0x000ea20000000a00 */
[----:B------:R-:W-:Y:S01]  /*0a30*/  @!P2 SHF.L.U64.HI R36, R20, 0x1, R39 ;  /* 0x000000011424a819 */ /* 0x000fe20000010227 */
[----:B0-----:R-:W-:Y:S01]  /*0a40*/  @!P3 IMAD R35, R35, R28, RZ ;  /* 0x0000001c2323b224 */ /* 0x001fe200078e02ff */
[C---:B-1----:R-:W-:Y:S02]  /*0a50*/  @!P2 IADD3 R12, P4, PT, R21.reuse, R12, RZ ;  /* 0x0000000c150ca210 */ /* 0x042fe40007f9e0ff */
[----:B------:R-:W-:Y:S01]  /*0a60*/  @!P2 IADD3 R16, P6, PT, R21, R16, RZ ;  /* 0x000000101510a210 */ /* 0x000fe20007fde0ff */
[----:B------:R-:W-:Y:S01]  /*0a70*/  @!P1 IMAD R31, R31, R24, RZ ;  /* 0x000000181f1f9224 */ /* 0x000fe200078e02ff */
[----:B------:R-:W-:Y:S01]  /*0a80*/  @!P3 MOV R20, R6 ;  /* 0x000000060014b202 */ /* 0x000fe20000000f00 */
[----:B------:R-:W0:Y:S01]  /*0a90*/  @!P1 LDC.64 R18, c[0x0][0x3a0] ;  /* 0x0000e800ff129b82 */ /* 0x000e220000000a00 */
[----:B------:R-:W-:Y:S01]  /*0aa0*/  @!P3 MOV R21, R9 ;  /* 0x000000090015b202 */ /* 0x000fe20000000f00 */
[----:B------:R-:W-:Y:S01]  /*0ab0*/  @!P3 IMAD R35, R30, R29, R35 ;  /* 0x0000001d1e23b224 */ /* 0x000fe200078e0223 */
[----:B------:R-:W-:Y:S01]  /*0ac0*/  SHF.R.S32.HI R5, RZ, 0x1f, R4 ;  /* 0x0000001fff057819 */ /* 0x000fe20000011404 */
[----:B------:R-:W-:Y:S01]  /*0ad0*/  @!P1 IMAD R39, R34, R25, R31 ;  /* 0x0000001922279224 */ /* 0x000fe200078e021f */
[----:B------:R-:W-:Y:S01]  /*0ae0*/  ISETP.GE.U32.AND P5, PT, R4, UR16, PT ;  /* 0x0000001004007c0c */ /* 0x000fe2000bfa6070 */
[----:B------:R-:W-:Y:S01]  /*0af0*/  @!P3 IMAD.WIDE.U32 R28, R30, R28, R20 ;  /* 0x0000001c1e1cb225 */ /* 0x000fe200078e0014 */
[----:B------:R-:W-:Y:S01]  /*0b00*/  @!P1 MOV R30, R6 ;  /* 0x00000006001e9202 */ /* 0x000fe20000000f00 */
[----:B------:R-:W1:Y:S01]  /*0b10*/  @!P0 LDC.64 R20, c[0x0][0x3f8] ;  /* 0x0000fe00ff148b82 */ /* 0x000e620000000a00 */
[----:B------:R-:W-:-:S02]  /*0b20*/  @!P1 MOV R31, R9 ;  /* 0x00000009001f9202 */ /* 0x000fc40000000f00 */
[----:B------:R-:W-:Y:S01]  /*0b30*/  ISETP.GE.AND.EX P5, PT, R5, UR17, PT, P5 ;  /* 0x0000001105007c0c */ /* 0x000fe2000bfa6350 */
[----:B------:R-:W-:Y:S01]  /*0b40*/  @!P1 IMAD.WIDE.U32 R24, R34, R24, R30 ;  /* 0x0000001822189225 */ /* 0x000fe200078e001e */
[----:B------:R-:W-:-:S03]  /*0b50*/  @!P3 IADD3 R35, PT, PT, R29, R35, RZ ;  /* 0x000000231d23b210 */ /* 0x000fc60007ffe0ff */
[----:B------:R-:W1:Y:S01]  /*0b60*/  @!P1 LDC.64 R30, c[0x0][0x398] ;  /* 0x0000e600ff1e9b82 */ /* 0x000e620000000a00 */
[----:B------:R-:W-:Y:S02]  /*0b70*/  @!P3 SHF.L.U32 R29, R28, 0x1, RZ ;  /* 0x000000011c1db819 */ /* 0x000fe400000006ff */
[----:B------:R-:W-:Y:S02]  /*0b80*/  @!P1 IADD3 R25, PT, PT, R25, R39, RZ ;  /* 0x0000002719199210 */ /* 0x000fe40007ffe0ff */
[----:B------:R-:W-:Y:S02]  /*0b90*/  @!P2 IADD3.X R17, PT, PT, R36, R17, RZ, P6, !PT ;  /* 0x000000112411a210 */ /* 0x000fe400037fe4ff */
[----:B------:R-:W-:Y:S02]  /*0ba0*/  @!P3 SHF.L.U64.HI R28, R28, 0x1, R35 ;  /* 0x000000011c1cb819 */ /* 0x000fe40000010223 */
[----:B------:R-:W-:Y:S02]  /*0bb0*/  @!P2 IADD3.X R13, PT, PT, R36, R13, RZ, P4, !PT ;  /* 0x0000000d240da210 */ /* 0x000fe400027fe4ff */
[----:B--2---:R-:W-:-:S02]  /*0bc0*/  @!P3 IADD3 R10, P6, PT, R29, R10, RZ ;  /* 0x0000000a1d0ab210 */ /* 0x004fc40007fde0ff */
[C---:B------:R-:W-:Y:S02]  /*0bd0*/  @!P1 SHF.L.U32 R35, R24.reuse, 0x1, RZ ;  /* 0x0000000118239819 */ /* 0x040fe400000006ff */
[----:B------:R-:W-:Y:S02]  /*0be0*/  @!P1 SHF.L.U64.HI R34, R24, 0x1, R25 ;  /* 0x0000000118229819 */ /* 0x000fe40000010219 */
[----:B------:R-:W-:Y:S01]  /*0bf0*/  @!P3 IADD3 R22, P4, PT, R29, R22, RZ ;  /* 0x000000161d16b210 */ /* 0x000fe20007f9e0ff */
[----:B------:R-:W2:Y:S01]  /*0c00*/  @!P5 LDC.64 R24, c[0x0][0x3f8] ;  /* 0x0000fe00ff18db82 */ /* 0x000ea20000000a00 */
[----:B------:R-:W-:Y:S02]  /*0c10*/  MOV R36, RZ ;  /* 0x000000ff00247202 */ /* 0x000fe40000000f00 */
[C---:B------:R-:W-:Y:S02]  /*0c20*/  @!P3 IADD3.X R11, PT, PT, R28.reuse, R11, RZ, P6, !PT ;  /* 0x0000000b1c0bb210 */ /* 0x040fe400037fe4ff */
[----:B------:R-:W-:-:S02]  /*0c30*/  @!P3 IADD3.X R23, PT, PT, R28, R23, RZ, P4, !PT ;  /* 0x000000171c17b210 */ /* 0x000fc400027fe4ff */
[----:B0-----:R-:W-:Y:S02]  /*0c40*/  @!P1 IADD3 R18, P4, PT, R35, R18, RZ ;  /* 0x0000001223129210 */ /* 0x001fe40007f9e0ff */
[----:B------:R-:W-:Y:S01]  /*0c50*/  CS2R R52, SRZ ;  /* 0x0000000000347805 */ /* 0x000fe2000001ff00 */
[----:B------:R0:W3:Y:S01]  /*0c60*/  @!P3 LDG.E R36, desc[UR8][R10.64] ;  /* 0x000000080a24b981 */ /* 0x0000e2000c1e1900 */
[----:B-1----:R-:W-:Y:S01]  /*0c70*/  @!P0 IMAD R32, R32, R20, RZ ;  /* 0x0000001420208224 */ /* 0x002fe200078e02ff */
[----:B------:R-:W-:Y:S01]  /*0c80*/  @!P1 IADD3.X R19, PT, PT, R34, R19, RZ, P4, !PT ;  /* 0x0000001322139210 */ /* 0x000fe200027fe4ff */
[----:B------:R-:W1:Y:S01]  /*0c90*/  @!P0 LDC.64 R28, c[0x0][0x3a0] ;  /* 0x0000e800ff1c8b82 */ /* 0x000e620000000a00 */
[----:B------:R0:W3:Y:S01]  /*0ca0*/  @!P3 LDG.E R42, desc[UR8][R22.64] ;  /* 0x00000008162ab981 */ /* 0x0000e2000c1e1900 */
[----:B------:R-:W-:-:S03]  /*0cb0*/  @!P0 IMAD R39, R48, R21, R32 ;  /* 0x0000001530278224 */ /* 0x000fc600078e0220 */
[----:B------:R2:W3:Y:S01]  /*0cc0*/  @!P1 LDG.E R53, desc[UR8][R18.64] ;  /* 0x0000000812359981 */ /* 0x0004e2000c1e1900 */
[----:B0-----:R-:W-:Y:S02]  /*0cd0*/  @!P0 MOV R10, R6 ;  /* 0x00000006000a8202 */ /* 0x001fe40000000f00 */
[----:B------:R-:W-:Y:S01]  /*0ce0*/  @!P0 MOV R11, R9 ;  /* 0x00000009000b8202 */ /* 0x000fe20000000f00 */
[----:B------:R-:W0:Y:S02]  /*0cf0*/  @!P0 LDC.64 R22, c[0x0][0x398] ;  /* 0x0000e600ff168b82 */ /* 0x000e240000000a00 */
[----:B------:R-:W-:-:S06]  /*0d00*/  @!P0 IMAD.WIDE.U32 R20, R48, R20, R10 ;  /* 0x0000001430148225 */ /* 0x000fcc00078e000a */
[----:B------:R-:W0:Y:S01]  /*0d10*/  @!P5 LDC.64 R10, c[0x0][0x3a0] ;  /* 0x0000e800ff0adb82 */ /* 0x000e220000000a00 */
[----:B------:R-:W-:-:S07]  /*0d20*/  @!P0 IADD3 R21, PT, PT, R21, R39, RZ ;  /* 0x0000002715158210 */ /* 0x000fce0007ffe0ff */
[----:B--2---:R-:W2:Y:S01]  /*0d30*/  @!P5 LDC.64 R18, c[0x0][0x398] ;  /* 0x0000e600ff12db82 */ /* 0x004ea20000000a00 */
[C---:B------:R-:W-:Y:S01]  /*0d40*/  @!P0 SHF.L.U32 R32, R20.reuse, 0x1, RZ ;  /* 0x0000000114208819 */ /* 0x040fe200000006ff */
[----:B------:R-:W-:Y:S01]  /*0d50*/  @!P5 IMAD R5, R5, R24, RZ ;  /* 0x000000180505d224 */ /* 0x000fe200078e02ff */
[----:B------:R-:W-:Y:S02]  /*0d60*/  @!P0 SHF.L.U64.HI R38, R20, 0x1, R21 ;  /* 0x0000000114268819 */ /* 0x000fe40000010215 */
[----:B------:R-:W-:Y:S02]  /*0d70*/  @!P1 IADD3 R30, P4, PT, R35, R30, RZ ;  /* 0x0000001e231e9210 */ /* 0x000fe40007f9e0ff */
[----:B------:R-:W-:Y:S02]  /*0d80*/  @!P5 MOV R20, R6 ;  /* 0x000000060014d202 */ /* 0x000fe40000000f00 */
[----:B------:R-:W-:Y:S02]  /*0d90*/  @!P5 MOV R21, R9 ;  /* 0x000000090015d202 */ /* 0x000fe40000000f00 */
[----:B------:R-:W-:-:S02]  /*0da0*/  CS2R R50, SRZ ;  /* 0x0000000000327805 */ /* 0x000fc4000001ff00 */
[----:B------:R-:W-:Y:S01]  /*0db0*/  @!P1 IADD3.X R31, PT, PT, R34, R31, RZ, P4, !PT ;  /* 0x0000001f221f9210 */ /* 0x000fe200027fe4ff */
[C---:B------:R-:W-:Y:S01]  /*0dc0*/  @!P5 IMAD R5, R4.reuse, R25, R5 ;  /* 0x000000190405d224 */ /* 0x040fe200078e0205 */
[----:B------:R-:W-:Y:S01]  /*0dd0*/  CS2R R44, SRZ ;  /* 0x00000000002c7805 */ /* 0x000fe2000001ff00 */
[----:B------:R-:W-:Y:S01]  /*0de0*/  @!P5 IMAD.WIDE.U32 R24, R4, R24, R20 ;  /* 0x000000180418d225 */ /* 0x000fe200078e0014 */
[C---:B-1----:R-:W-:Y:S01]  /*0df0*/  @!P0 IADD3 R28, P4, PT, R32.reuse, R28, RZ ;  /* 0x0000001c201c8210 */ /* 0x042fe20007f9e0ff */
[----:B------:R-:W3:Y:S01]  /*0e00*/  @!P1 LDG.E R51, desc[UR8][R30.64] ;  /* 0x000000081e339981 */ /* 0x000ee2000c1e1900 */
[----:B0-----:R-:W-:Y:S01]  /*0e10*/  @!P0 IADD3 R22, P1, PT, R32, R22, RZ ;  /* 0x0000001620168210 */ /* 0x001fe20007f3e0ff */
[----:B------:R-:W0:Y:S01]  /*0e20*/  LDC.64 R34, c[0x0][0x3a8] ;  /* 0x0000ea00ff227b82 */ /* 0x000e220000000a00 */
[----:B------:R-:W-:Y:S01]  /*0e30*/  @!P5 IADD3 R25, PT, PT, R25, R5, RZ ;  /* 0x000000051919d210 */ /* 0x000fe20007ffe0ff */
[----:B------:R-:W-:Y:S01]  /*0e40*/  UISETP.NE.AND UP1, UPT, UR12, URZ, UPT ;  /* 0x000000ff0c00728c */ /* 0x000fe2000bf25270 */
[----:B------:R-:W-:Y:S01]  /*0e50*/  @!P5 SHF.L.U32 R5, R24, 0x1, RZ ;  /* 0x000000011805d819 */ /* 0x000fe200000006ff */
[----:B------:R-:W5:Y:S01]  /*0e60*/  @!P2 LDG.E R45, desc[UR8][R12.64] ;  /* 0x000000080c2da981 */ /* 0x000f62000c1e1900 */
[----:B------:R-:W-:-:S02]  /*0e70*/  @!P0 IADD3.X R29, PT, PT, R38, R29, RZ, P4, !PT ;  /* 0x0000001d261d8210 */ /* 0x000fc400027fe4ff */
[----:B------:R-:W-:Y:S02]  /*0e80*/  @!P0 IADD3.X R23, PT, PT, R38, R23, RZ, P1, !PT ;  /* 0x0000001726178210 */ /* 0x000fe40000ffe4ff */
[----:B------:R-:W-:Y:S01]  /*0e90*/  @!P5 SHF.L.U64.HI R24, R24, 0x1, R25 ;  /* 0x000000011818d819 */ /* 0x000fe20000010219 */
[----:B------:R-:W3:Y:S01]  /*0ea0*/  @!P0 LDG.E R44, desc[UR8][R28.64] ;  /* 0x000000081c2c8981 */ /* 0x000ee2000c1e1900 */
[C---:B------:R-:W-:Y:S02]  /*0eb0*/  @!P5 IADD3 R10, P1, PT, R5.reuse, R10, RZ ;  /* 0x0000000a050ad210 */ /* 0x040fe40007f3e0ff */
[----:B--2---:R-:W-:Y:S02]  /*0ec0*/  @!P5 IADD3 R18, P4, PT, R5, R18, RZ ;  /* 0x000000120512d210 */ /* 0x004fe40007f9e0ff */
[----:B------:R-:W-:Y:S02]  /*0ed0*/  CS2R R38, SRZ ;  /* 0x0000000000267805 */ /* 0x000fe4000001ff00 */
[----:B------:R-:W-:-:S02]  /*0ee0*/  @!P5 IADD3.X R11, PT, PT, R24, R11, RZ, P1, !PT ;  /* 0x0000000b180bd210 */ /* 0x000fc40000ffe4ff */
[----:B------:R-:W-:Y:S02]  /*0ef0*/  @!P5 IADD3.X R19, PT, PT, R24, R19, RZ, P4, !PT ;  /* 0x000000131813d210 */ /* 0x000fe400027fe4ff */
[----:B------:R-:W2:Y:S04]  /*0f00*/  @!P0 LDG.E R38, desc[UR8][R22.64] ;  /* 0x0000000816268981 */ /* 0x000ea8000c1e1900 */
[----:B------:R1:W2:Y:S04]  /*0f10*/  @!P5 LDG.E R52, desc[UR8][R10.64] ;  /* 0x000000080a34d981 */ /* 0x0002a8000c1e1900 */
[----:B------:R0:W2:Y:S01]  /*0f20*/  @!P5 LDG.E R50, desc[UR8][R18.64] ;  /* 0x000000081232d981 */ /* 0x0000a2000c1e1900 */
[----:B------:R-:W-:-:S02]  /*0f30*/  ISETP.NE.AND P3, PT, RZ, UR12, PT ;  /* 0x0000000cff007c0c */ /* 0x000fc4000bf65270 */
[----:B------:R-:W-:Y:S01]  /*0f40*/  LEA R33, R26, R33, 0x3 ;  /* 0x000000211a217211 */ /* 0x000fe200078e18ff */
[----:B------:R-:W5:Y:S10]  /*0f50*/  @!P2 LDG.E R39, desc[UR8][R16.64] ;  /* 0x000000081027a981 */ /* 0x000f74000c1e1900 */
[----:B------:R-:W4:Y:S01]  /*0f60*/  @P3 LDC.64 R20, c[0x0][0x3b0] ;  /* 0x0000ec00ff143b82 */ /* 0x000f220000000a00 */
[----:B-1----:R-:W-:Y:S01]  /*0f70*/  CS2R R10, SRZ ;  /* 0x00000000000a7805 */ /* 0x002fe2000001ff00 */
[----:B0-----:R-:W-:Y:S01]  /*0f80*/  IMAD.WIDE R18, R33, 0x4, R34 ;  /* 0x0000000421127825 */ /* 0x001fe200078e0222 */
[----:B------:R-:W-:-:S04]  /*0f90*/  UMOV UR7, 0x3f800000 ;  /* 0x3f80000000077882 */ /* 0x000fc80000000000 */
[----:B------:R3:W5:Y:S01]  /*0fa0*/  LDG.E.64 R12, desc[UR8][R18.64] ;  /* 0x00000008120c7981 */ /* 0x000762000c1e1b00 */
[----:B----4-:R-:W-:-:S05]  /*0fb0*/  @P3 IMAD.WIDE R20, R33, 0x4, R20 ;  /* 0x0000000421143825 */ /* 0x010fca00078e0214 */
[----:B------:R0:W5:Y:S01]  /*0fc0*/  @P3 LDG.E.64 R10, desc[UR8][R20.64] ;  /* 0x00000008140a3981 */ /* 0x000162000c1e1b00 */
[----:B------:R-:W-:-:S13]  /*0fd0*/  R2UR UR13, R14 ;  /* 0x000000000e0d72ca */ /* 0x000fda00000e0000 */
        /* <DEDUP_REMOVED lines=8> */
[----:B------:R-:W-:Y:S02]  /*1060*/  PRMT R15, R43, 0x7632, R15 ;  /* 0x000076322b0f7816 */ /* 0x000fe4000000000f */
[----:B---3--:R-:W-:Y:S02]  /*1070*/  PRMT R18, R37, 0x7632, R18 ;  /* 0x0000763225127816 */ /* 0x008fe40000000012 */
[----:B-1----:R-:W-:Y:S02]  /*1080*/  @P1 R2UR UR5, R5 ;  /* 0x00000000050512ca */ /* 0x002fe400000e0000 */
[----:B------:R-:W-:Y:S02]  /*1090*/  PRMT R17, R36, 0x7632, R17 ;  /* 0x0000763224117816 */ /* 0x000fe40000000011 */
[----:B0-----:R-:W-:Y:S02]  /*10a0*/  PRMT R21, R42, 0x7632, R21 ;  /* 0x000076322a157816 */ /* 0x001fe40000000015 */
[----:B------:R-:W-:-:S07]  /*10b0*/  PRMT R57, R53, 0x7632, R57 ;  /* 0x0000763235397816 */ /* 0x000fce0000000039 */
[----:B------:R-:W-:Y:S01]  /*10c0*/  @UP0 UMOV UR7, UR5 ;  /* 0x0000000500070c82 */ /* 0x000fe20008000000 */
[----:B------:R-:W-:Y:S02]  /*10d0*/  PRMT R55, R51, 0x7632, R55 ;  /* 0x0000763233377816 */ /* 0x000fe40000000037 */
[----:B------:R-:W-:Y:S02]  /*10e0*/  PRMT R19, R44, 0x7632, R19 ;  /* 0x000076322c137816 */ /* 0x000fe40000000013 */
[----:B--2---:R-:W-:Y:S02]  /*10f0*/  PRMT R20, R38, 0x7632, R20 ;  /* 0x0000763226147816 */ /* 0x004fe40000000014 */
[----:B------:R-:W-:Y:S02]  /*1100*/  PRMT R56, R52, 0x7632, R56 ;  /* 0x0000763234387816 */ /* 0x000fe40000000038 */
[----:B------:R-:W-:Y:S01]  /*1110*/  PRMT R54, R50, 0x7632, R54 ;  /* 0x0000763232367816 */ /* 0x000fe20000000036 */
[----:B------:R-:W-:Y:S06]  /*1120*/  BRA.U UP1, `(.L_x_78) ;  /* 0x00000009015c7547 */ /* 0x000fec000b800000 */
[C---:B-----5:R-:W-:Y:S02]  /*1130*/  SHF.L.U32 R14, R47.reuse, 0x10, RZ ;  /* 0x000000102f0e7819 */ /* 0x060fe400000006ff */
[----:B------:R-:W-:Y:S02]  /*1140*/  PRMT R16, R47, 0x7632, R16 ;  /* 0x000076322f107816 */ /* 0x000fe40000000010 */
[C---:B------:R-:W-:Y:S01]  /*1150*/  SHF.L.U32 R5, R41.reuse, 0x10, RZ ;  /* 0x0000001029057819 */ /* 0x040fe200000006ff */
[----:B------:R-:W-:Y:S01]  /*1160*/  FADD.FTZ R22, R14, -UR13 ;  /* 0x8000000d0e167e21 */ /* 0x000fe20008010000 */
[----:B------:R-:W-:Y:S02]  /*1170*/  PRMT R23, R41, 0x7632, R23 ;  /* 0x0000763229177816 */ /* 0x000fe40000000017 */
[----:B------:R-:W-:Y:S01]  /*1180*/  SHF.L.U32 R16, R16, 0x10, RZ ;  /* 0x0000001010107819 */ /* 0x000fe200000006ff */
[----:B------:R-:W-:Y:S01]  /*1190*/  FMUL.FTZ R25, R12, R5 ;  /* 0x000000050c197220 */ /* 0x000fe20000410000 */
[----:B------:R-:W-:-:S02]  /*11a0*/  SHF.L.U32 R14, R23, 0x10, RZ ;  /* 0x00000010170e7819 */ /* 0x000fc400000006ff */
[----:B------:R-:W-:Y:S01]  /*11b0*/  SHF.L.U32 R24, R46, 0x10, RZ ;  /* 0x000000102e187819 */ /* 0x000fe200000006ff */
[----:B------:R-:W-:Y:S01]  /*11c0*/  FADD.FTZ R23, R16, -UR13 ;  /* 0x8000000d10177e21 */ /* 0x000fe20008010000 */
[----:B------:R-:W-:Y:S01]  /*11d0*/  FMUL.FTZ R16, R22, UR7 ;  /* 0x0000000716107c20 */ /* 0x000fe20008410000 */
[----:B------:R-:W-:Y:S01]  /*11e0*/  FADD.FTZ R29, RZ, R25 ;  /* 0x00000019ff1d7221 */ /* 0x000fe20000010000 */
[----:B------:R-:W-:Y:S01]  /*11f0*/  FMUL.FTZ R22, R13, R14 ;  /* 0x0000000e0d167220 */ /* 0x000fe20000410000 */
[----:B------:R-:W-:Y:S01]  /*1200*/  FMUL.FTZ R23, R23, UR7 ;  /* 0x0000000717177c20 */ /* 0x000fe20008410000 */
[----:B------:R-:W-:Y:S01]  /*1210*/  FFMA.FTZ R28, R16, R25, RZ ;  /* 0x00000019101c7223 */ /* 0x000fe200000100ff */
[----:B------:R-:W-:Y:S01]  /*1220*/  FADD.FTZ R30, R24, -UR13 ;  /* 0x8000000d181e7e21 */ /* 0x000fe20008010000 */
[----:B------:R-:W-:Y:S01]  /*1230*/  FADD.FTZ R24, R22, R29 ;  /* 0x0000001d16187221 */ /* 0x000fe20000010000 */
[----:B------:R-:W-:Y:S01]  /*1240*/  SHF.L.U32 R29, R40, 0x10, RZ ;  /* 0x00000010281d7819 */ /* 0x000fe200000006ff */
[----:B------:R-:W-:Y:S01]  /*1250*/  FFMA.FTZ R25, R23, R22, R28 ;  /* 0x0000001617197223 */ /* 0x000fe2000001001c */
[----:B------:R-:W-:Y:S01]  /*1260*/  FFMA.FTZ R16, R5, R16, RZ ;  /* 0x0000001005107223 */ /* 0x000fe200000100ff */
[--C-:B------:R-:W-:Y:S01]  /*1270*/  FADD.FTZ R22, RZ, R5.reuse ;  /* 0x00000005ff167221 */ /* 0x100fe20000010000 */
[----:B------:R-:W-:Y:S01]  /*1280*/  PRMT R5, R46, 0x7632, R5 ;  /* 0x000076322e057816 */ /* 0x000fe20000000005 */
[----:B------:R-:W-:Y:S01]  /*1290*/  FMUL.FTZ R30, R30, UR7 ;  /* 0x000000071e1e7c20 */ /* 0x000fe20008410000 */
[----:B------:R-:W-:Y:S01]  /*12a0*/  FMUL.FTZ R31, R12, R29 ;  /* 0x0000001d0c1f7220 */ /* 0x000fe20000410000 */
[----:B------:R-:W-:Y:S01]  /*12b0*/  SHF.L.U32 R28, R45, 0x10, RZ ;  /* 0x000000102d1c7819 */ /* 0x000fe200000006ff */
[----:B------:R-:W-:Y:S01]  /*12c0*/  FADD.FTZ R22, R29, R22 ;  /* 0x000000161d167221 */ /* 0x000fe20000010000 */
[----:B------:R-:W-:Y:S01]  /*12d0*/  SHF.L.U32 R5, R5, 0x10, RZ ;  /* 0x0000001005057819 */ /* 0x000fe200000006ff */
[----:B------:R-:W-:Y:S01]  /*12e0*/  FFMA.FTZ R16, R29, R30, R16 ;  /* 0x0000001e1d107223 */ /* 0x000fe20000010010 */
[----:B------:R-:W-:Y:S01]  /*12f0*/  FFMA.FTZ R25, R30, R31, R25 ;  /* 0x0000001f1e197223 */ /* 0x000fe20000010019 */
[----:B------:R-:W-:Y:S01]  /*1300*/  PRMT R30, R40, 0x7632, R30 ;  /* 0x00007632281e7816 */ /* 0x000fe2000000001e */
[----:B------:R-:W-:Y:S01]  /*1310*/  FFMA.FTZ R29, R14, R23, RZ ;  /* 0x000000170e1d7223 */ /* 0x000fe200000100ff */
[----:B------:R-:W-:Y:S01]  /*1320*/  FADD.FTZ R5, R5, -UR13 ;  /* 0x8000000d05057e21 */ /* 0x000fe20008010000 */
[----:B------:R-:W-:Y:S01]  /*1330*/  FADD.FTZ R24, R24, R31 ;  /* 0x0000001f18187221 */ /* 0x000fe20000010000 */
[----:B------:R-:W-:Y:S01]  /*1340*/  SHF.L.U32 R30, R30, 0x10, RZ ;  /* 0x000000101e1e7819 */ /* 0x000fe200000006ff */
[----:B------:R-:W-:Y:S01]  /*1350*/  FADD.FTZ R28, R28, -UR13 ;  /* 0x8000000d1c1c7e21 */ /* 0x000fe20008010000 */
[----:B------:R-:W-:Y:S01]  /*1360*/  FMUL.FTZ R32, R5, UR7 ;  /* 0x0000000705207c20 */ /* 0x000fe20008410000 */
[----:B------:R-:W-:Y:S01]  /*1370*/  FADD.FTZ R31, RZ, R14 ;  /* 0x0000000eff1f7221 */ /* 0x000fe20000010000 */
[----:B------:R-:W-:Y:S01]  /*1380*/  SHF.L.U32 R19, R19, 0x10, RZ ;  /* 0x0000001013137819 */ /* 0x000fe200000006ff */
[----:B------:R-:W-:Y:S01]  /*1390*/  FMUL.FTZ R23, R13, R30 ;  /* 0x0000001e0d177220 */ /* 0x000fe20000410000 */
[----:B------:R-:W-:Y:S01]  /*13a0*/  FFMA.FTZ R5, R30, R32, R29 ;  /* 0x000000201e057223 */ /* 0x000fe2000001001d */
[----:B------:R-:W-:Y:S01]  /*13b0*/  SHF.L.U32 R29, R39, 0x10, RZ ;  /* 0x00000010271d7819 */ /* 0x000fe200000006ff */
[----:B------:R-:W-:Y:S01]  /*13c0*/  FMUL.FTZ R28, R28, UR7 ;  /* 0x000000071c1c7c20 */ /* 0x000fe20008410000 */
[----:B------:R-:W-:Y:S01]  /*13d0*/  FFMA.FTZ R25, R32, R23, R25 ;  /* 0x0000001720197223 */ /* 0x000fe20000010019 */
[----:B------:R-:W-:Y:S01]  /*13e0*/  FADD.FTZ R24, R23, R24 ;  /* 0x0000001817187221 */ /* 0x000fe20000010000 */
[----:B------:R-:W-:Y:S01]  /*13f0*/  PRMT R23, R45, 0x7632, R23 ;  /* 0x000076322d177816 */ /* 0x000fe20000000017 */
[----:B------:R-:W-:Y:S01]  /*1400*/  FADD.FTZ R14, R30, R31 ;  /* 0x0000001f1e0e7221 */ /* 0x000fe20000010000 */
[----:B------:R-:W-:Y:S01]  /*1410*/  FADD.FTZ R22, R22, R29 ;  /* 0x0000001d16167221 */ /* 0x000fe20000010000 */
[----:B------:R-:W-:Y:S01]  /*1420*/  FFMA.FTZ R16, R29, R28, R16 ;  /* 0x0000001c1d107223 */ /* 0x000fe20000010010 */
[----:B------:R-:W-:Y:S01]  /*1430*/  FMUL.FTZ R31, R12, R29 ;  /* 0x0000001d0c1f7220 */ /* 0x000fe20000410000 */
[----:B------:R-:W-:Y:S01]  /*1440*/  SHF.L.U32 R29, R23, 0x10, RZ ;  /* 0x00000010171d7819 */ /* 0x000fe200000006ff */
[----:B------:R-:W-:Y:S01]  /*1450*/  FADD.FTZ R19, R19, -UR13 ;  /* 0x8000000d13137e21 */ /* 0x000fe20008010000 */
[----:B------:R-:W-:Y:S01]  /*1460*/  PRMT R30, R39, 0x7632, R30 ;  /* 0x00007632271e7816 */ /* 0x000fe2000000001e */
[----:B------:R-:W-:Y:S01]  /*1470*/  FFMA.FTZ R23, R28, R31, R25 ;  /* 0x0000001f1c177223 */ /* 0x000fe20000010019 */
[----:B------:R-:W-:Y:S01]  /*1480*/  FADD.FTZ R24, R24, R31 ;  /* 0x0000001f18187221 */ /* 0x000fe20000010000 */
[----:B------:R-:W-:Y:S01]  /*1490*/  FADD.FTZ R29, R29, -UR13 ;  /* 0x8000000d1d1d7e21 */ /* 0x000fe20008010000 */
[----:B------:R-:W-:Y:S01]  /*14a0*/  SHF.L.U32 R28, R30, 0x10, RZ ;  /* 0x000000101e1c7819 */ /* 0x000fe200000006ff */
[----:B------:R-:W-:Y:S01]  /*14b0*/  FMUL.FTZ R19, R19, UR7 ;  /* 0x0000000713137c20 */ /* 0x000fe20008410000 */
[----:B------:R-:W-:Y:S01]  /*14c0*/  SHF.L.U32 R31, R44, 0x10, RZ ;  /* 0x000000102c1f7819 */ /* 0x000fe200000006ff */
[----:B------:R-:W-:Y:S01]  /*14d0*/  FMUL.FTZ R30, R29, UR7 ;  /* 0x000000071d1e7c20 */ /* 0x000fe20008410000 */
[----:B------:R-:W-:Y:S01]  /*14e0*/  SHF.L.U32 R29, R38, 0x10, RZ ;  /* 0x00000010261d7819 */ /* 0x000fe200000006ff */
[----:B------:R-:W-:Y:S01]  /*14f0*/  FMUL.FTZ R25, R13, R28 ;  /* 0x0000001c0d197220 */ /* 0x000fe20000410000 */
[----:B------:R-:W-:Y:S01]  /*1500*/  FADD.FTZ R14, R14, R28 ;  /* 0x0000001c0e0e7221 */ /* 0x000fe20000010000 */
[----:B------:R-:W-:Y:S01]  /*1510*/  FFMA.FTZ R5, R28, R30, R5 ;  /* 0x0000001e1c057223 */ /* 0x000fe20000010005 */
[----:B------:R-:W-:Y:S01]  /*1520*/  FADD.FTZ R28, R31, -UR13 ;  /* 0x8000000d1f1c7e21 */ /* 0x000fe20008010000 */
[----:B------:R-:W-:Y:S01]  /*1530*/  FFMA.FTZ R23, R30, R25, R23 ;  /* 0x000000191e177223 */ /* 0x000fe20000010017 */
[----:B------:R-:W-:Y:S01]  /*1540*/  FADD.FTZ R24, R25, R24 ;  /* 0x0000001819187221 */ /* 0x000fe20000010000 */
[----:B------:R-:W-:Y:S01]  /*1550*/  FMUL.FTZ R25, R12, R29 ;  /* 0x0000001d0c197220 */ /* 0x000fe20000410000 */
[----:B------:R-:W-:Y:S01]  /*1560*/  FMUL.FTZ R28, R28, UR7 ;  /* 0x000000071c1c7c20 */ /* 0x000fe20008410000 */
[----:B------:R-:W-:Y:S01]  /*1570*/  SHF.L.U32 R20, R20, 0x10, RZ ;  /* 0x0000001014147819 */ /* 0x000fe200000006ff */
[----:B------:R-:W-:Y:S01]  /*1580*/  FADD.FTZ R22, R22, R29 ;  /* 0x0000001d16167221 */ /* 0x000fe20000010000 */
[----:B------:R-:W-:Y:S01]  /*1590*/  SHF.L.U32 R21, R21, 0x10, RZ ;  /* 0x0000001015157819 */ /* 0x000fe200000006ff */
[----:B------:R-:W-:Y:S01]  /*15a0*/  FFMA.FTZ R16, R29, R28, R16 ;  /* 0x0000001c1d107223 */ /* 0x000fe20000010010 */
[----:B------:R-:W-:Y:S01]  /*15b0*/  FADD.FTZ R29, R24, R25 ;  /* 0x00000019181d7221 */ /* 0x000fe20000010000 */
[----:B------:R-:W-:Y:S01]  /*15c0*/  FFMA.FTZ R28, R28, R25, R23 ;  /* 0x000000191c1c7223 */ /* 0x000fe20000010017 */
[----:B------:R-:W-:Y:S01]  /*15d0*/  SHF.L.U32 R23, R43, 0x10, RZ ;  /* 0x000000102b177819 */ /* 0x000fe200000006ff */
[----:B------:R-:W-:Y:S01]  /*15e0*/  FMUL.FTZ R24, R13, R20 ;  /* 0x000000140d187220 */ /* 0x000fe20000410000 */
[----:B------:R-:W-:Y:S01]  /*15f0*/  FADD.FTZ R14, R14, R20 ;  /* 0x000000140e0e7221 */ /* 0x000fe20000010000 */
[----:B------:R-:W-:Y:S01]  /*1600*/  FFMA.FTZ R5, R20, R19, R5 ;  /* 0x0000001314057223 */ /* 0x000fe20000010005 */
[----:B------:R-:W-:Y:S01]  /*1610*/  SHF.L.U32 R20, R15, 0x10, RZ ;  /* 0x000000100f147819 */ /* 0x000fe200000006ff */
[----:B------:R-:W-:Y:S01]  /*1620*/  FADD.FTZ R25, R23, -UR13 ;  /* 0x8000000d17197e21 */ /* 0x000fe20008010000 */
[----:B------:R-:W-:Y:S01]  /*1630*/  SHF.L.U32 R23, R37, 0x10, RZ ;  /* 0x0000001025177819 */ /* 0x000fe200000006ff */
[----:B------:R-:W-:Y:S01]  /*1640*/  FADD.FTZ R15, R24, R29 ;  /* 0x0000001d180f7221 */ /* 0x000fe20000010000 */
[----:B------:R-:W-:Y:S01]  /*1650*/  FFMA.FTZ R19, R19, R24, R28 ;  /* 0x0000001813137223 */ /* 0x000fe2000001001c */
[----:B------:R-:W-:Y:S01]  /*1660*/  FADD.FTZ R20, R20, -UR13 ;  /* 0x8000000d14147e21 */ /* 0x000fe20008010000 */
[----:B------:R-:W-:Y:S01]  /*1670*/  SHF.L.U32 R24, R18, 0x10, RZ ;  /* 0x0000001012187819 */ /* 0x000fe200000006ff */
[----:B------:R-:W-:Y:S01]  /*1680*/  FMUL.FTZ R28, R25, UR7 ;  /* 0x00000007191c7c20 */ /* 0x000fe20008410000 */
[----:B------:R-:W-:Y:S01]  /*1690*/  FMUL.FTZ R30, R12, R23 ;  /* 0x000000170c1e7220 */ /* 0x000fe20000410000 */
[----:B------:R-:W-:Y:S01]  /*16a0*/  FMUL.FTZ R20, R20, UR7 ;  /* 0x0000000714147c20 */ /* 0x000fe20008410000 */
[----:B------:R-:W-:Y:S01]  /*16b0*/  SHF.L.U32 R18, R42, 0x10, RZ ;  /* 0x000000102a127819 */ /* 0x000fe200000006ff */
[----:B------:R-:W-:Y:S01]  /*16c0*/  FADD.FTZ R22, R22, R23 ;  /* 0x0000001716167221 */ /* 0x000fe20000010000 */
[----:B------:R-:W-:Y:S01]  /*16d0*/  FFMA.FTZ R16, R23, R28, R16 ;  /* 0x0000001c17107223 */ /* 0x000fe20000010010 */
[----:B------:R-:W-:Y:S01]  /*16e0*/  FADD.FTZ R14, R14, R24 ;  /* 0x000000180e0e7221 */ /* 0x000fe20000010000 */
[----:B------:R-:W-:Y:S01]  /*16f0*/  FFMA.FTZ R5, R24, R20, R5 ;  /* 0x0000001418057223 */ /* 0x000fe20000010005 */
[----:B------:R-:W-:Y:S01]  /*1700*/  FMUL.FTZ R23, R13, R24 ;  /* 0x000000180d177220 */ /* 0x000fe20000410000 */
[----:B------:R-:W-:Y:S01]  /*1710*/  FADD.FTZ R24, R15, R30 ;  /* 0x0000001e0f187221 */ /* 0x000fe20000010000 */
[----:B------:R-:W-:Y:S01]  /*1720*/  FFMA.FTZ R19, R28, R30, R19 ;  /* 0x0000001e1c137223 */ /* 0x000fe20000010013 */
[----:B------:R-:W-:Y:S01]  /*1730*/  SHF.L.U32 R15, R36, 0x10, RZ ;  /* 0x00000010240f7819 */ /* 0x000fe200000006ff */
[----:B------:R-:W-:Y:S01]  /*1740*/  FADD.FTZ R18, R18, -UR13 ;  /* 0x8000000d12127e21 */ /* 0x000fe20008010000 */
[----:B------:R-:W-:Y:S01]  /*1750*/  FADD.FTZ R24, R23, R24 ;  /* 0x0000001817187221 */ /* 0x000fe20000010000 */
[----:B------:R-:W-:Y:S01]  /*1760*/  FFMA.FTZ R19, R20, R23, R19 ;  /* 0x0000001714137223 */ /* 0x000fe20000010013 */
[----:B------:R-:W-:Y:S01]  /*1770*/  SHF.L.U32 R29, R52, 0x10, RZ ;  /* 0x00000010341d7819 */ /* 0x000fe200000006ff */
[----:B------:R-:W-:Y:S01]  /*1780*/  FMUL.FTZ R23, R12, R15 ;  /* 0x0000000f0c177220 */ /* 0x000fe20000410000 */
[----:B------:R-:W-:Y:S01]  /*1790*/  FMUL.FTZ R20, R18, UR7 ;  /* 0x0000000712147c20 */ /* 0x000fe20008410000 */
[----:B------:R-:W-:Y:S01]  /*17a0*/  SHF.L.U32 R18, R17, 0x10, RZ ;  /* 0x0000001011127819 */ /* 0x000fe200000006ff */
[----:B------:R-:W-:Y:S01]  /*17b0*/  FADD.FTZ R22, R22, R15 ;  /* 0x0000000f16167221 */ /* 0x000fe20000010000 */
[----:B------:R-:W-:Y:S01]  /*17c0*/  FADD.FTZ R17, R24, R23 ;  /* 0x0000001718117221 */ /* 0x000fe20000010000 */
[----:B------:R-:W-:Y:S01]  /*17d0*/  FFMA.FTZ R24, R20, R23, R19 ;  /* 0x0000001714187223 */ /* 0x000fe20000010013 */
[----:B------:R-:W-:Y:S01]  /*17e0*/  FADD.FTZ R19, R21, -UR13 ;  /* 0x8000000d15137e21 */ /* 0x000fe20008010000 */
[----:B------:R-:W-:Y:S01]  /*17f0*/  SHF.L.U32 R21, R53, 0x10, RZ ;  /* 0x0000001035157819 */ /* 0x000fe200000006ff */
[----:B------:R-:W-:Y:S01]  /*1800*/  FFMA.FTZ R16, R15, R20, R16 ;  /* 0x000000140f107223 */ /* 0x000fe20000010010 */
[----:B------:R-:W-:Y:S01]  /*1810*/  SHF.L.U32 R15, R51, 0x10, RZ ;  /* 0x00000010330f7819 */ /* 0x000fe200000006ff */
[----:B------:R-:W-:Y:S01]  /*1820*/  FMUL.FTZ R20, R13, R18 ;  /* 0x000000120d147220 */ /* 0x000fe20000410000 */
[----:B------:R-:W-:Y:S01]  /*1830*/  FMUL.FTZ R19, R19, UR7 ;  /* 0x0000000713137c20 */ /* 0x000fe20008410000 */
[----:B------:R-:W-:Y:S01]  /*1840*/  FADD.FTZ R25, R21, -UR13 ;  /* 0x8000000d15197e21 */ /* 0x000fe20008010000 */
[----:B------:R-:W-:Y:S01]  /*1850*/  SHF.L.U32 R23, R57, 0x10, RZ ;  /* 0x0000001039177819 */ /* 0x000fe200000006ff */
[----:B------:R-:W-:Y:S01]  /*1860*/  FADD.FTZ R21, R20, R17 ;  /* 0x0000001114157221 */ /* 0x000fe20000010000 */
[----:B------:R-:W-:Y:S01]  /*1870*/  FFMA.FTZ R24, R19, R20, R24 ;  /* 0x0000001413187223 */ /* 0x000fe20000010018 */
[----:B------:R-:W-:Y:S01]  /*1880*/  FMUL.FTZ R28, R12, R15 ;  /* 0x0000000f0c1c7220 */ /* 0x000fe20000410000 */
[----:B------:R-:W-:Y:S01]  /*1890*/  FMUL.FTZ R17, R25, UR7 ;  /* 0x0000000719117c20 */ /* 0x000fe20008410000 */
[----:B------:R-:W-:Y:S01]  /*18a0*/  SHF.L.U32 R20, R55, 0x10, RZ ;  /* 0x0000001037147819 */ /* 0x000fe200000006ff */
[----:B------:R-:W-:Y:S01]  /*18b0*/  FADD.FTZ R23, R23, -UR13 ;  /* 0x8000000d17177e21 */ /* 0x000fe20008010000 */
[----:B------:R-:W-:Y:S01]  /*18c0*/  FADD.FTZ R25, R21, R28 ;  /* 0x0000001c15197221 */ /* 0x000fe20000010000 */
[----:B------:R-:W-:Y:S01]  /*18d0*/  FFMA.FTZ R28, R17, R28, R24 ;  /* 0x0000001c111c7223 */ /* 0x000fe20000010018 */
[----:B------:R-:W-:Y:S01]  /*18e0*/  FFMA.FTZ R19, R18, R19, R5 ;  /* 0x0000001312137223 */ /* 0x000fe20000010005 */
[----:B------:R-:W-:Y:S01]  /*18f0*/  FMUL.FTZ R24, R13, R20 ;  /* 0x000000140d187220 */ /* 0x000fe20000410000 */
[----:B------:R-:W-:Y:S01]  /*1900*/  FMUL.FTZ R21, R23, UR7 ;  /* 0x0000000717157c20 */ /* 0x000fe20008410000 */
[----:B------:R-:W-:Y:S01]  /*1910*/  FADD.FTZ R23, R14, R18 ;  /* 0x000000120e177221 */ /* 0x000fe20000010000 */
[----:B------:R-:W-:Y:S01]  /*1920*/  SHF.L.U32 R5, R50, 0x10, RZ ;  /* 0x0000001032057819 */ /* 0x000fe200000006ff */
[----:B------:R-:W-:Y:S01]  /*1930*/  FADD.FTZ R18, R24, R25 ;  /* 0x0000001918127221 */ /* 0x000fe20000010000 */
[----:B------:R-:W-:Y:S01]  /*1940*/  FFMA.FTZ R25, R21, R24, R28 ;  /* 0x0000001815197223 */ /* 0x000fe2000001001c */
[----:B------:R-:W-:Y:S01]  /*1950*/  FADD.FTZ R24, R29, -UR13 ;  /* 0x8000000d1d187e21 */ /* 0x000fe20008010000 */
[----:B------:R-:W-:Y:S01]  /*1960*/  SHF.L.U32 R28, R56, 0x10, RZ ;  /* 0x00000010381c7819 */ /* 0x000fe200000006ff */
[----:B------:R-:W-:Y:S01]  /*1970*/  FMUL.FTZ R29, R12, R5 ;  /* 0x000000050c1d7220 */ /* 0x000fe20000410000 */
[----:B------:R-:W-:Y:S01]  /*1980*/  SHF.L.U32 R14, R54, 0x10, RZ ;  /* 0x00000010360e7819 */ /* 0x000fe200000006ff */
[----:B------:R-:W-:Y:S01]  /*1990*/  FMUL.FTZ R24, R24, UR7 ;  /* 0x0000000718187c20 */ /* 0x000fe20008410000 */
[----:B------:R-:W-:Y:S01]  /*19a0*/  FFMA.FTZ R16, R15, R17, R16 ;  /* 0x000000110f107223 */ /* 0x000fe20000010010 */
[----:B------:R-:W-:Y:S01]  /*19b0*/  FADD.FTZ R28, R28, -UR13 ;  /* 0x8000000d1c1c7e21 */ /* 0x000fe20008010000 */
[----:B------:R-:W-:Y:S01]  /*19c0*/  FADD.FTZ R18, R18, R29 ;  /* 0x0000001d12127221 */ /* 0x000fe20000010000 */
[----:B------:R-:W-:Y:S01]  /*19d0*/  FFMA.FTZ R29, R24, R29, R25 ;  /* 0x0000001d181d7223 */ /* 0x000fe20000010019 */
[----:B------:R-:W-:Y:S01]  /*19e0*/  FMUL.FTZ R25, R13, R14 ;  /* 0x0000000e0d197220 */ /* 0x000fe20000410000 */
[----:B------:R-:W-:Y:S01]  /*19f0*/  FADD.FTZ R22, R22, R15 ;  /* 0x0000000f16167221 */ /* 0x000fe20000010000 */
[----:B------:R-:W-:Y:S01]  /*1a00*/  FMUL.FTZ R28, R28, UR7 ;  /* 0x000000071c1c7c20 */ /* 0x000fe20008410000 */
[----:B------:R-:W-:Y:S01]  /*1a10*/  FADD.FTZ R23, R23, R20 ;  /* 0x0000001417177221 */ /* 0x000fe20000010000 */
[----:B------:R-:W-:Y:S01]  /*1a20*/  FFMA.FTZ R17, R20, R21, R19 ;  /* 0x0000001514117223 */ /* 0x000fe20000010013 */
[----:B------:R-:W-:Y:S01]  /*1a30*/  FADD.FTZ R15, R25, R18 ;  /* 0x00000012190f7221 */ /* 0x000fe20000010000 */
[----:B------:R-:W-:Y:S01]  /*1a40*/  FFMA.FTZ R20, R28, R25, R29 ;  /* 0x000000191c147223 */ /* 0x000fe2000001001d */
[----:B------:R-:W-:Y:S01]  /*1a50*/  FADD.FTZ R18, R22, R5 ;  /* 0x0000000516127221 */ /* 0x000fe20000010000 */
[----:B------:R-:W-:Y:S01]  /*1a60*/  FFMA.FTZ R16, R5, R24, R16 ;  /* 0x0000001805107223 */ /* 0x000fe20000010010 */
[----:B------:R-:W-:Y:S01]  /*1a70*/  FADD.FTZ R19, R23, R14 ;  /* 0x0000000e17137221 */ /* 0x000fe20000010000 */
[----:B------:R-:W-:Y:S01]  /*1a80*/  FFMA.FTZ R17, R14, R28, R17 ;  /* 0x0000001c0e117223 */ /* 0x000fe20000010011 */
[----:B------:R-:W-:Y:S06]  /*1a90*/  BRA `(.L_x_79) ;  /* 0x0000001000b07947 */ /* 0x000fec0003800000 */
.L_x_78:
[C---:B-----5:R-:W-:Y:S02]  /*1aa0*/  SHF.L.U32 R5, R47.reuse, 0x10, RZ ;  /* 0x000000102f057819 */ /* 0x060fe400000006ff */
[----:B------:R-:W-:Y:S02]  /*1ab0*/  PRMT R14, R47, 0x7632, R14 ;  /* 0x000076322f0e7816 */ /* 0x000fe4000000000e */
[----:B------:R-:W-:Y:S01]  /*1ac0*/  SHF.L.U32 R16, R46, 0x10, RZ ;  /* 0x000000102e107819 */ /* 0x000fe200000006ff */
[----:B------:R-:W-:Y:S01]  /*1ad0*/  FADD.FTZ R5, R5, -UR13 ;  /* 0x8000000d05057e21 */ /* 0x000fe20008010000 */
[----:B------:R-:W-:Y:S02]  /*1ae0*/  SHF.L.U32 R14, R14, 0x10, RZ ;  /* 0x000000100e0e7819 */ /* 0x000fe400000006ff */
[----:B------:R-:W-:Y:S01]  /*1af0*/  PRMT R17, R46, 0x7632, R17 ;  /* 0x000076322e117816 */ /* 0x000fe20000000011 */
[----:B------:R-:W-:Y:S01]  /*1b00*/  FMUL.FTZ R5, R5, UR7 ;  /* 0x0000000705057c20 */ /* 0x000fe20008410000 */
[----:B------:R-:W-:Y:S01]  /*1b10*/  FADD.FTZ R31, R16, -UR13 ;  /* 0x8000000d101f7e21 */ /* 0x000fe20008010000 */
[----:B------:R-:W-:Y:S01]  /*1b20*/  FADD.FTZ R14, R14, -UR13 ;  /* 0x8000000d0e0e7e21 */ /* 0x000fe20008010000 */
[----:B------:R-:W-:Y:S01]  /*1b30*/  SHF.L.U32 R16, R17, 0x10, RZ ;  /* 0x0000001011107819 */ /* 0x000fe200000006ff */
[--C-:B------:R-:W-:Y:S01]  /*1b40*/  FFMA.FTZ R18, R12, R5, R10.reuse ;  /* 0x000000050c127223 */ /* 0x100fe2000001000a */
[----:B------:R-:W-:Y:S01]  /*1b50*/  FMUL.FTZ R31, R31, UR7 ;  /* 0x000000071f1f7c20 */ /* 0x000fe20008410000 */
[----:B------:R-:W-:Y:S01]  /*1b60*/  FMUL.FTZ R14, R14, UR7 ;  /* 0x000000070e0e7c20 */ /* 0x000fe20008410000 */
[----:B------:R-:W-:Y:S01]  /*1b70*/  SHF.L.U32 R35, R41, 0x10, RZ ;  /* 0x0000001029237819 */ /* 0x000fe200000006ff */
[----:B------:R-:W-:Y:S01]  /*1b80*/  FMUL.FTZ R15, R18, -1.4426950216293334961 ;  /* 0xbfb8aa3b120f7820 */ /* 0x000fe20000410000 */
[----:B------:R-:W-:Y:S01]  /*1b90*/  FFMA.FTZ R17, R12, R31, R10 ;  /* 0x0000001f0c117223 */ /* 0x000fe2000001000a */
[----:B------:R-:W-:Y:S01]  /*1ba0*/  FFMA.FTZ R24, R13, R14, R11 ;  /* 0x0000000e0d187223 */ /* 0x000fe2000001000b */
[----:B------:R-:W-:Y:S01]  /*1bb0*/  FADD.FTZ R16, R16, -UR13 ;  /* 0x8000000d10107e21 */ /* 0x000fe20008010000 */
[----:B------:R-:W-:Y:S01]  /*1bc0*/  PRMT R30, R41, 0x7632, R30 ;  /* 0x00007632291e7816 */ /* 0x000fe2000000001e */
[----:B------:R-:W-:Y:S01]  /*1bd0*/  FMUL.FTZ R28, R17, -1.4426950216293334961 ;  /* 0xbfb8aa3b111c7820 */ /* 0x000fe20000410000 */
[----:B------:R-:W0:Y:S01]  /*1be0*/  MUFU.EX2 R15, R15 ;  /* 0x0000000f000f7308 */ /* 0x000e220000000800 */
[----:B------:R-:W-:Y:S01]  /*1bf0*/  FMUL.FTZ R19, R24, -1.4426950216293334961 ;  /* 0xbfb8aa3b18137820 */ /* 0x000fe20000410000 */
[----:B------:R-:W-:Y:S01]  /*1c00*/  FMUL.FTZ R20, R16, UR7 ;  /* 0x0000000710147c20 */ /* 0x000fe20008410000 */
[----:B------:R-:W-:-:S02]  /*1c10*/  SHF.L.U32 R30, R30, 0x10, RZ ;  /* 0x000000101e1e7819 */ /* 0x000fc400000006ff */
[----:B------:R-:W-:Y:S01]  /*1c20*/  MUFU.EX2 R28, R28 ;  /* 0x0000001c001c7308 */ /* 0x000fe20000000800 */
[----:B------:R-:W-:Y:S01]  /*1c30*/  FFMA.FTZ R16, R13, R20, R11 ;  /* 0x000000140d107223 */ /* 0x000fe2000001000b */
[----:B------:R-:W-:Y:S02]  /*1c40*/  SHF.L.U32 R32, R40, 0x10, RZ ;  /* 0x0000001028207819 */ /* 0x000fe400000006ff */
[----:B------:R-:W1:Y:S01]  /*1c50*/  MUFU.EX2 R19, R19 ;  /* 0x0000001300137308 */ /* 0x000e620000000800 */
[----:B------:R-:W-:Y:S01]  /*1c60*/  FMUL.FTZ R21, R16, -1.4426950216293334961 ;  /* 0xbfb8aa3b10157820 */ /* 0x000fe20000410000 */
[----:B0-----:R-:W-:Y:S01]  /*1c70*/  FADD.FTZ R22, R15, 1 ;  /* 0x3f8000000f167421 */ /* 0x001fe20000010000 */
[----:B------:R-:W-:-:S04]  /*1c80*/  SHF.L.U32 R15, R45, 0x10, RZ ;  /* 0x000000102d0f7819 */ /* 0x000fc800000006ff */
[----:B------:R-:W0:Y:S04]  /*1c90*/  MUFU.EX2 R21, R21 ;  /* 0x0000001500157308 */ /* 0x000e280000000800 */
[----:B------:R-:W2:Y:S01]  /*1ca0*/  MUFU.RCP R22, R22 ;  /* 0x0000001600167308 */ /* 0x000ea20000001000 */
[----:B------:R-:W-:Y:S01]  /*1cb0*/  FADD.FTZ R15, R15, -UR13 ;  /* 0x8000000d0f0f7e21 */ /* 0x000fe20008010000 */
[----:B-1----:R-:W-:Y:S01]  /*1cc0*/  FADD.FTZ R23, R19, 1 ;  /* 0x3f80000013177421 */ /* 0x002fe20000010000 */
[----:B------:R-:W-:Y:S02]  /*1cd0*/  FADD.FTZ R19, R28, 1 ;  /* 0x3f8000001c137421 */ /* 0x000fe40000010000 */
[----:B------:R-:W-:-:S04]  /*1ce0*/  FMUL.FTZ R33, R15, UR7 ;  /* 0x000000070f217c20 */ /* 0x000fc80008410000 */
[----:B------:R-:W-:Y:S01]  /*1cf0*/  FFMA.FTZ R15, R12, R33, R10 ;  /* 0x000000210c0f7223 */ /* 0x000fe2000001000a */
[----:B------:R-:W1:Y:S01]  /*1d00*/  MUFU.RCP R23, R23 ;  /* 0x0000001700177308 */ /* 0x000e620000001000 */
[----:B0-----:R-:W-:Y:S02]  /*1d10*/  FADD.FTZ R28, R21, 1 ;  /* 0x3f800000151c7421 */ /* 0x001fe40000010000 */
[----:B------:R-:W-:Y:S01]  /*1d20*/  FMUL.FTZ R29, R15, -1.4426950216293334961 ;  /* 0xbfb8aa3b0f1d7820 */ /* 0x000fe20000410000 */
[----:B--2---:R-:W-:-:S04]  /*1d30*/  FADD.FTZ R25, -R22, 1 ;  /* 0x3f80000016197421 */ /* 0x004fc80000010100 */
[----:B------:R-:W0:Y:S01]  /*1d40*/  MUFU.RCP R19, R19 ;  /* 0x0000001300137308 */ /* 0x000e220000001000 */
[----:B------:R-:W-:Y:S01]  /*1d50*/  FMUL.FTZ R22, R35, R22 ;  /* 0x0000001623167220 */ /* 0x000fe20000410000 */
[----:B------:R-:W-:Y:S01]  /*1d60*/  SHF.L.U32 R35, R39, 0x10, RZ ;  /* 0x0000001027237819 */ /* 0x000fe200000006ff */
[----:B------:R-:W-:-:S04]  /*1d70*/  FFMA.FTZ R25, R18, R25, 1 ;  /* 0x3f80000012197423 */ /* 0x000fc80000010019 */
[----:B------:R-:W-:Y:S01]  /*1d80*/  FMUL.FTZ R22, R22, R25 ;  /* 0x0000001916167220 */ /* 0x000fe20000410000 */
[----:B------:R-:W2:Y:S01]  /*1d90*/  MUFU.EX2 R18, R29 ;  /* 0x0000001d00127308 */ /* 0x000ea20000000800 */
[----:B-1----:R-:W-:Y:S01]  /*1da0*/  FMUL.FTZ R21, R30, R23 ;  /* 0x000000171e157220 */ /* 0x002fe20000410000 */
[----:B------:R-:W-:Y:S02]  /*1db0*/  FADD.FTZ R23, -R23, 1 ;  /* 0x3f80000017177421 */ /* 0x000fe40000010100 */
[----:B------:R1:W3:Y:S02]  /*1dc0*/  MUFU.RCP R25, R28 ;  /* 0x0000001c00197308 */ /* 0x0002e40000001000 */
[----:B------:R-:W-:Y:S01]  /*1dd0*/  FFMA.FTZ R24, R24, R23, 1 ;  /* 0x3f80000018187423 */ /* 0x000fe20000010017 */
[----:B------:R-:W-:Y:S01]  /*1de0*/  PRMT R23, R45, 0x7632, R23 ;  /* 0x000076322d177816 */ /* 0x000fe20000000017 */
[----:B0-----:R-:W-:Y:S01]  /*1df0*/  FADD.FTZ R30, -R19, 1 ;  /* 0x3f800000131e7421 */ /* 0x001fe20000010100 */
[----:B------:R-:W-:Y:S01]  /*1e00*/  FMUL.FTZ R19, R32, R19 ;  /* 0x0000001320137220 */ /* 0x000fe20000410000 */
[----:B------:R-:W-:Y:S01]  /*1e10*/  FMUL.FTZ R24, R21, R24 ;  /* 0x0000001815187220 */ /* 0x000fe20000410000 */
[----:B--2---:R-:W-:Y:S01]  /*1e20*/  FADD.FTZ R18, R18, 1 ;  /* 0x3f80000012127421 */ /* 0x004fe20000010000 */
[----:B------:R-:W-:Y:S01]  /*1e30*/  FFMA.FTZ R30, R17, R30, 1 ;  /* 0x3f800000111e7423 */ /* 0x000fe2000001001e */
[----:B------:R-:W-:Y:S01]  /*1e40*/  PRMT R17, R40, 0x7632, R17 ;  /* 0x0000763228117816 */ /* 0x000fe20000000011 */
[----:B------:R-:W-:-:S02]  /*1e50*/  FMUL.FTZ R21, R13, R24 ;  /* 0x000000180d157220 */ /* 0x000fc40000410000 */
[----:B------:R-:W-:Y:S01]  /*1e60*/  FMUL.FTZ R19, R19, R30 ;  /* 0x0000001e13137220 */ /* 0x000fe20000410000 */
[----:B------:R-:W0:Y:S01]  /*1e70*/  MUFU.RCP R18, R18 ;  /* 0x0000001200127308 */ /* 0x000e220000001000 */
[----:B-1----:R-:W-:Y:S02]  /*1e80*/  SHF.L.U32 R28, R17, 0x10, RZ ;  /* 0x00000010111c7819 */ /* 0x002fe400000006ff */
[----:B------:R-:W-:-:S03]  /*1e90*/  SHF.L.U32 R17, R23, 0x10, RZ ;  /* 0x0000001017117819 */ /* 0x000fc600000006ff */
[----:B---3--:R-:W-:Y:S01]  /*1ea0*/  FMUL.FTZ R23, R28, R25 ;  /* 0x000000191c177220 */ /* 0x008fe20000410000 */
[----:B------:R-:W-:Y:S01]  /*1eb0*/  FADD.FTZ R25, -R25, 1 ;  /* 0x3f80000019197421 */ /* 0x000fe20000010100 */
[----:B------:R-:W-:-:S03]  /*1ec0*/  FADD.FTZ R17, R17, -UR13 ;  /* 0x8000000d11117e21 */ /* 0x000fc60008010000 */
[----:B------:R-:W-:Y:S01]  /*1ed0*/  FFMA.FTZ R16, R16, R25, 1 ;  /* 0x3f80000010107423 */ /* 0x000fe20000010019 */
[----:B------:R-:W-:Y:S01]  /*1ee0*/  FMUL.FTZ R28, R17, UR7 ;  /* 0x00000007111c7c20 */ /* 0x000fe20008410000 */
[----:B------:R-:W-:Y:S02]  /*1ef0*/  SHF.L.U32 R17, R44, 0x10, RZ ;  /* 0x000000102c117819 */ /* 0x000fe400000006ff */
[----:B------:R-:W-:Y:S01]  /*1f00*/  FMUL.FTZ R23, R23, R16 ;  /* 0x0000001017177220 */ /* 0x000fe20000410000 */
[----:B------:R-:W-:Y:S01]  /*1f10*/  FMUL.FTZ R16, R12, R22 ;  /* 0x000000160c107220 */ /* 0x000fe20000410000 */
[----:B0-----:R-:W-:Y:S01]  /*1f20*/  FADD.FTZ R32, -R18, 1 ;  /* 0x3f80000012207421 */ /* 0x001fe20000010100 */
[----:B------:R-:W-:Y:S01]  /*1f30*/  FADD.FTZ R17, R17, -UR13 ;  /* 0x8000000d11117e21 */ /* 0x000fe20008010000 */
[----:B------:R-:W-:Y:S02]  /*1f40*/  FMUL.FTZ R35, R35, R18 ;  /* 0x0000001223237220 */ /* 0x000fe40000410000 */
[----:B------:R-:W-:Y:S01]  /*1f50*/  FFMA.FTZ R32, R15, R32, 1 ;  /* 0x3f8000000f207423 */ /* 0x000fe20000010020 */
[----:B------:R-:W-:Y:S01]  /*1f60*/  FFMA.FTZ R15, R13, R28, R11 ;  /* 0x0000001c0d0f7223 */ /* 0x000fe2000001000b */
[----:B------:R-:W-:-:S02]  /*1f70*/  FMUL.FTZ R17, R17, UR7 ;  /* 0x0000000711117c20 */ /* 0x000fc40008410000 */
[----:B------:R-:W-:Y:S01]  /*1f80*/  FMUL.FTZ R32, R35, R32 ;  /* 0x0000002023207220 */ /* 0x000fe20000410000 */
[----:B------:R-:W-:Y:S01]  /*1f90*/  FMUL.FTZ R30, R15, -1.4426950216293334961 ;  /* 0xbfb8aa3b0f1e7820 */ /* 0x000fe20000410000 */
[----:B------:R-:W-:Y:S01]  /*1fa0*/  FFMA.FTZ R18, R12, R17, R10 ;  /* 0x000000110c127223 */ /* 0x000fe2000001000a */
[----:B------:R-:W-:Y:S02]  /*1fb0*/  PRMT R35, R39, 0x7632, R35 ;  /* 0x0000763227237816 */ /* 0x000fe40000000023 */
[----:B------:R0:W1:Y:S01]  /*1fc0*/  MUFU.EX2 R25, R30 ;  /* 0x0000001e00197308 */ /* 0x0000620000000800 */
[----:B------:R-:W-:-:S04]  /*1fd0*/  FMUL.FTZ R59, R18, -1.4426950216293334961 ;  /* 0xbfb8aa3b123b7820 */ /* 0x000fc80000410000 */
[----:B------:R-:W2:Y:S01]  /*1fe0*/  MUFU.EX2 R29, R59 ;  /* 0x0000003b001d7308 */ /* 0x000ea20000000800 */
[----:B0-----:R-:W-:Y:S01]  /*1ff0*/  SHF.L.U32 R30, R35, 0x10, RZ ;  /* 0x00000010231e7819 */ /* 0x001fe200000006ff */
[----:B-1----:R-:W-:-:S04]  /*2000*/  FADD.FTZ R34, R25, 1 ;  /* 0x3f80000019227421 */ /* 0x002fc80000010000 */
[----:B------:R0:W1:Y:S01]  /*2010*/  MUFU.RCP R25, R34 ;  /* 0x0000002200197308 */ /* 0x0000620000001000 */
[----:B--2---:R-:W-:-:S07]  /*2020*/  FADD.FTZ R29, R29, 1 ;  /* 0x3f8000001d1d7421 */ /* 0x004fce0000010000 */
[----:B------:R-:W2:Y:S01]  /*2030*/  MUFU.RCP R29, R29 ;  /* 0x0000001d001d7308 */ /* 0x000ea20000001000 */
[----:B0-----:R-:W-:Y:S01]  /*2040*/  FFMA.FTZ R34, R5, R22, RZ ;  /* 0x0000001605227223 */ /* 0x001fe200000100ff */
[----:B------:R-:W-:-:S03]  /*2050*/  FADD.FTZ R22, RZ, R22 ;  /* 0x00000016ff167221 */ /* 0x000fc60000010000 */
[----:B------:R-:W-:Y:S01]  /*2060*/  FFMA.FTZ R34, R31, R19, R34 ;  /* 0x000000131f227223 */ /* 0x000fe20000010022 */
[----:B-1----:R-:W-:Y:S01]  /*2070*/  FMUL.FTZ R30, R30, R25 ;  /* 0x000000191e1e7220 */ /* 0x002fe20000410000 */
[----:B------:R-:W-:-:S04]  /*2080*/  FADD.FTZ R25, -R25, 1 ;  /* 0x3f80000019197421 */ /* 0x000fc80000010100 */
[----:B------:R-:W-:Y:S01]  /*2090*/  FFMA.FTZ R25, R15, R25, 1 ;  /* 0x3f8000000f197423 */ /* 0x000fe20000010019 */
[----:B------:R-:W-:Y:S01]  /*20a0*/  SHF.L.U32 R15, R38, 0x10, RZ ;  /* 0x00000010260f7819 */ /* 0x000fe200000006ff */
[----:B--2---:R-:W-:Y:S02]  /*20b0*/  FADD.FTZ R35, -R29, 1 ;  /* 0x3f8000001d237421 */ /* 0x004fe40000010100 */
[----:B------:R-:W-:Y:S01]  /*20c0*/  FMUL.FTZ R30, R30, R25 ;  /* 0x000000191e1e7220 */ /* 0x000fe20000410000 */
[----:B------:R-:W-:Y:S01]  /*20d0*/  FFMA.FTZ R25, R5, R16, RZ ;  /* 0x0000001005197223 */ /* 0x000fe200000100ff */
[----:B------:R-:W-:Y:S01]  /*20e0*/  FMUL.FTZ R15, R15, R29 ;  /* 0x0000001d0f0f7220 */ /* 0x000fe20000410000 */
[----:B------:R-:W-:Y:S01]  /*20f0*/  FFMA.FTZ R18, R18, R35, 1 ;  /* 0x3f80000012127423 */ /* 0x000fe20000010023 */
[----:B------:R-:W-:Y:S01]  /*2100*/  FADD.FTZ R35, R22, R19 ;  /* 0x0000001316237221 */ /* 0x000fe20000010000 */
[----:B------:R-:W-:Y:S01]  /*2110*/  FFMA.FTZ R25, R14, R21, R25 ;  /* 0x000000150e197223 */ /* 0x000fe20000010019 */
[----:B------:R-:W-:Y:S01]  /*2120*/  FMUL.FTZ R22, R12, R19 ;  /* 0x000000130c167220 */ /* 0x000fe20000410000 */
[----:B------:R-:W-:Y:S01]  /*2130*/  FMUL.FTZ R15, R15, R18 ;  /* 0x000000120f0f7220 */ /* 0x000fe20000410000 */
[----:B------:R-:W-:-:S02]  /*2140*/  PRMT R18, R44, 0x7632, R18 ;  /* 0x000076322c127816 */ /* 0x000fc40000000012 */
[----:B------:R-:W-:Y:S01]  /*2150*/  PRMT R19, R38, 0x7632, R19 ;  /* 0x0000763226137816 */ /* 0x000fe20000000013 */
[----:B------:R-:W-:Y:S01]  /*2160*/  FFMA.FTZ R31, R31, R22, R25 ;  /* 0x000000161f1f7223 */ /* 0x000fe20000010019 */
[----:B------:R-:W-:Y:S02]  /*2170*/  SHF.L.U32 R18, R18, 0x10, RZ ;  /* 0x0000001012127819 */ /* 0x000fe400000006ff */
[----:B------:R-:W-:-:S03]  /*2180*/  SHF.L.U32 R19, R19, 0x10, RZ ;  /* 0x0000001013137819 */ /* 0x000fc600000006ff */
[----:B------:R-:W-:Y:S01]  /*2190*/  FADD.FTZ R29, R18, -UR13 ;  /* 0x8000000d121d7e21 */ /* 0x000fe20008010000 */
[----:B------:R-:W-:-:S03]  /*21a0*/  FADD.FTZ R18, RZ, R16 ;  /* 0x00000010ff127221 */ /* 0x000fc60000010000 */
[----:B------:R-:W-:Y:S01]  /*21b0*/  FMUL.FTZ R16, R29, UR7 ;  /* 0x000000071d107c20 */ /* 0x000fe20008410000 */
[----:B------:R-:W-:-:S03]  /*21c0*/  FADD.FTZ R21, R21, R18 ;  /* 0x0000001215157221 */ /* 0x000fc60000010000 */
[----:B------:R-:W-:Y:S01]  /*21d0*/  FFMA.FTZ R18, R13, R16, R11 ;  /* 0x000000100d127223 */ /* 0x000fe2000001000b */
[----:B------:R-:W-:-:S03]  /*21e0*/  FADD.FTZ R21, R21, R22 ;  /* 0x0000001615157221 */ /* 0x000fc60000010000 */
[----:B------:R-:W-:-:S06]  /*21f0*/  FMUL.FTZ R29, R18, -1.4426950216293334961 ;  /* 0xbfb8aa3b121d7820 */ /* 0x000fcc0000410000 */
[----:B------:R-:W0:Y:S02]  /*2200*/  MUFU.EX2 R29, R29 ;  /* 0x0000001d001d7308 */ /* 0x000e240000000800 */
[----:B0-----:R-:W-:Y:S01]  /*2210*/  FADD.FTZ R59, R29, 1 ;  /* 0x3f8000001d3b7421 */ /* 0x001fe20000010000 */
[----:B------:R-:W-:Y:S01]  /*2220*/  FFMA.FTZ R29, R14, R24, RZ ;  /* 0x000000180e1d7223 */ /* 0x000fe200000100ff */
[-C--:B------:R-:W-:Y:S01]  /*2230*/  FMUL.FTZ R14, R13, R23.reuse ;  /* 0x000000170d0e7220 */ /* 0x080fe20000410000 */
[----:B------:R-:W-:Y:S01]  /*2240*/  FADD.FTZ R24, RZ, R24 ;  /* 0x00000018ff187221 */ /* 0x000fe20000010000 */
[----:B------:R-:W0:Y:S01]  /*2250*/  MUFU.RCP R5, R59 ;  /* 0x0000003b00057308 */ /* 0x000e220000001000 */
[C---:B------:R-:W-:Y:S01]  /*2260*/  FFMA.FTZ R29, R20.reuse, R23, R29 ;  /* 0x00000017141d7223 */ /* 0x040fe2000001001d */
[----:B------:R-:W-:Y:S01]  /*2270*/  FFMA.FTZ R31, R20, R14, R31 ;  /* 0x0000000e141f7223 */ /* 0x000fe2000001001f */
[----:B------:R-:W-:Y:S01]  /*2280*/  FADD.FTZ R25, R24, R23 ;  /* 0x0000001718197221 */ /* 0x000fe20000010000 */
[----:B------:R-:W-:Y:S01]  /*2290*/  SHF.L.U32 R23, R37, 0x10, RZ ;  /* 0x0000001025177819 */ /* 0x000fe200000006ff */
[----:B------:R-:W-:Y:S01]  /*22a0*/  FADD.FTZ R21, R14, R21 ;  /* 0x000000150e157221 */ /* 0x000fe20000010000 */
[----:B------:R-:W-:Y:S01]  /*22b0*/  FFMA.FTZ R14, R33, R32, R34 ;  /* 0x00000020210e7223 */ /* 0x000fe20000010022 */
[----:B------:R-:W-:Y:S01]  /*22c0*/  FADD.FTZ R25, R25, R30 ;  /* 0x0000001e19197221 */ /* 0x000fe20000010000 */
[-C--:B------:R-:W-:Y:S01]  /*22d0*/  FFMA.FTZ R29, R28, R30.reuse, R29 ;  /* 0x0000001e1c1d7223 */ /* 0x080fe2000001001d */
[----:B------:R-:W-:Y:S01]  /*22e0*/  FMUL.FTZ R30, R13, R30 ;  /* 0x0000001e0d1e7220 */ /* 0x000fe20000410000 */
[----:B------:R-:W-:Y:S01]  /*22f0*/  FFMA.FTZ R14, R17, R15, R14 ;  /* 0x0000000f110e7223 */ /* 0x000fe2000001000e */
[----:B0-----:R-:W-:Y:S01]  /*2300*/  FMUL.FTZ R19, R19, R5 ;  /* 0x0000000513137220 */ /* 0x001fe20000410000 */
[----:B------:R-:W-:-:S04]  /*2310*/  FADD.FTZ R5, -R5, 1 ;  /* 0x3f80000005057421 */ /* 0x000fc80000010100 */
[----:B------:R-:W-:Y:S01]  /*2320*/  FFMA.FTZ R18, R18, R5, 1 ;  /* 0x3f80000012127423 */ /* 0x000fe20000010005 */
[----:B------:R-:W-:-:S03]  /*2330*/  SHF.L.U32 R5, R43, 0x10, RZ ;  /* 0x000000102b057819 */ /* 0x000fc600000006ff */
[----:B------:R-:W-:Y:S02]  /*2340*/  FMUL.FTZ R18, R19, R18 ;  /* 0x0000001213127220 */ /* 0x000fe40000410000 */
[----:B------:R-:W-:Y:S02]  /*2350*/  FADD.FTZ R5, R5, -UR13 ;  /* 0x8000000d05057e21 */ /* 0x000fe40008010000 */
[----:B------:R-:W-:Y:S01]  /*2360*/  FADD.FTZ R25, R25, R18 ;  /* 0x0000001219197221 */ /* 0x000fe20000010000 */
[-C--:B------:R-:W-:Y:S01]  /*2370*/  FFMA.FTZ R29, R16, R18.reuse, R29 ;  /* 0x00000012101d7223 */ /* 0x080fe2000001001d */
[----:B------:R-:W-:Y:S01]  /*2380*/  FMUL.FTZ R5, R5, UR7 ;  /* 0x0000000705057c20 */ /* 0x000fe20008410000 */
[----:B------:R-:W-:-:S03]  /*2390*/  FMUL.FTZ R18, R13, R18 ;  /* 0x000000120d127220 */ /* 0x000fc60000410000 */
[----:B------:R-:W-:-:S04]  /*23a0*/  FFMA.FTZ R19, R12, R5, R10 ;  /* 0x000000050c137223 */ /* 0x000fc8000001000a */
[----:B------:R-:W-:-:S06]  /*23b0*/  FMUL.FTZ R59, R19, -1.4426950216293334961 ;  /* 0xbfb8aa3b133b7820 */ /* 0x000fcc0000410000 */
[----:B------:R-:W0:Y:S02]  /*23c0*/  MUFU.EX2 R59, R59 ;  /* 0x0000003b003b7308 */ /* 0x000e240000000800 */
[----:B0-----:R-:W-:-:S06]  /*23d0*/  FADD.FTZ R22, R59, 1 ;  /* 0x3f8000003b167421 */ /* 0x001fcc0000010000 */
[----:B------:R-:W0:Y:S02]  /*23e0*/  MUFU.RCP R22, R22 ;  /* 0x0000001600167308 */ /* 0x000e240000001000 */
[----:B0-----:R-:W-:Y:S01]  /*23f0*/  FADD.FTZ R20, -R22, 1 ;  /* 0x3f80000016147421 */ /* 0x001fe20000010100 */
[----:B------:R-:W-:Y:S01]  /*2400*/  FMUL.FTZ R23, R23, R22 ;  /* 0x0000001617177220 */ /* 0x000fe20000410000 */
[----:B------:R-:W-:Y:S01]  /*2410*/  FADD.FTZ R22, R35, R32 ;  /* 0x0000002023167221 */ /* 0x000fe20000010000 */
[----:B------:R-:W-:Y:S01]  /*2420*/  FMUL.FTZ R32, R12, R32 ;  /* 0x000000200c207220 */ /* 0x000fe20000410000 */
[----:B------:R-:W-:Y:S01]  /*2430*/  FFMA.FTZ R20, R19, R20, 1 ;  /* 0x3f80000013147423 */ /* 0x000fe20000010014 */
[----:B------:R-:W-:Y:S01]  /*2440*/  PRMT R19, R43, 0x7632, R19 ;  /* 0x000076322b137816 */ /* 0x000fe20000000013 */
[----:B------:R-:W-:Y:S01]  /*2450*/  FADD.FTZ R22, R22, R15 ;  /* 0x0000000f16167221 */ /* 0x000fe20000010000 */
[--C-:B------:R-:W-:Y:S01]  /*2460*/  FFMA.FTZ R33, R33, R32, R31.reuse ;  /* 0x0000002021217223 */ /* 0x100fe2000001001f */
[----:B------:R-:W-:Y:S01]  /*2470*/  FMUL.FTZ R23, R23, R20 ;  /* 0x0000001417177220 */ /* 0x000fe20000410000 */
[----:B------:R-:W-:Y:S01]  /*2480*/  SHF.L.U32 R19, R19, 0x10, RZ ;  /* 0x0000001013137819 */ /* 0x000fe200000006ff */
[----:B------:R-:W-:Y:S01]  /*2490*/  FADD.FTZ R21, R21, R32 ;  /* 0x0000002015157221 */ /* 0x000fe20000010000 */
[----:B------:R-:W-:Y:S01]  /*24a0*/  PRMT R31, R37, 0x7632, R31 ;  /* 0x00007632251f7816 */ /* 0x000fe2000000001f */
[----:B------:R-:W-:Y:S01]  /*24b0*/  FFMA.FTZ R28, R28, R30, R33 ;  /* 0x0000001e1c1c7223 */ /* 0x000fe20000010021 */
[----:B------:R-:W-:Y:S01]  /*24c0*/  SHF.L.U32 R33, R36, 0x10, RZ ;  /* 0x0000001024217819 */ /* 0x000fe200000006ff */
[----:B------:R-:W-:Y:S01]  /*24d0*/  FADD.FTZ R19, R19, -UR13 ;  /* 0x8000000d13137e21 */ /* 0x000fe20008010000 */
[----:B------:R-:W-:Y:S01]  /*24e0*/  SHF.L.U32 R31, R31, 0x10, RZ ;  /* 0x000000101f1f7819 */ /* 0x000fe200000006ff */
[----:B------:R-:W-:Y:S01]  /*24f0*/  FMUL.FTZ R15, R12, R15 ;  /* 0x0000000f0c0f7220 */ /* 0x000fe20000410000 */
[----:B------:R-:W-:Y:S01]  /*2500*/  FADD.FTZ R22, R22, R23 ;  /* 0x0000001716167221 */ /* 0x000fe20000010000 */
[----:B------:R-:W-:Y:S01]  /*2510*/  FMUL.FTZ R20, R19, UR7 ;  /* 0x0000000713147c20 */ /* 0x000fe20008410000 */
[----:B------:R-:W-:Y:S01]  /*2520*/  FFMA.FTZ R14, R5, R23, R14 ;  /* 0x00000017050e7223 */ /* 0x000fe2000001000e */
[--C-:B------:R-:W-:Y:S01]  /*2530*/  FFMA.FTZ R17, R17, R15, R28.reuse ;  /* 0x0000000f11117223 */ /* 0x100fe2000001001c */
[----:B------:R-:W-:Y:S01]  /*2540*/  PRMT R28, R36, 0x7632, R28 ;  /* 0x00007632241c7816 */ /* 0x000fe2000000001c */
[----:B------:R-:W-:Y:S01]  /*2550*/  FFMA.FTZ R19, R13, R20, R11 ;  /* 0x000000140d137223 */ /* 0x000fe2000001000b */
[----:B------:R-:W-:Y:S01]  /*2560*/  FMUL.FTZ R23, R12, R23 ;  /* 0x000000170c177220 */ /* 0x000fe20000410000 */
[----:B------:R-:W-:Y:S01]  /*2570*/  FFMA.FTZ R16, R16, R18, R17 ;  /* 0x0000001210107223 */ /* 0x000fe20000010011 */
[----:B------:R-:W-:Y:S01]  /*2580*/  SHF.L.U32 R28, R28, 0x10, RZ ;  /* 0x000000101c1c7819 */ /* 0x000fe200000006ff */
[----:B------:R-:W-:-:S02]  /*2590*/  FMUL.FTZ R59, R19, -1.4426950216293334961 ;  /* 0xbfb8aa3b133b7820 */ /* 0x000fc40000410000 */
[----:B------:R-:W-:Y:S01]  /*25a0*/  FFMA.FTZ R5, R5, R23, R16 ;  /* 0x0000001705057223 */ /* 0x000fe20000010010 */
[----:B------:R-:W-:-:S03]  /*25b0*/  SHF.L.U32 R16, R55, 0x10, RZ ;  /* 0x0000001037107819 */ /* 0x000fc600000006ff */
[----:B------:R-:W0:Y:S02]  /*25c0*/  MUFU.EX2 R59, R59 ;  /* 0x0000003b003b7308 */ /* 0x000e240000000800 */
[----:B0-----:R-:W-:-:S06]  /*25d0*/  FADD.FTZ R24, R59, 1 ;  /* 0x3f8000003b187421 */ /* 0x001fcc0000010000 */
[----:B------:R-:W0:Y:S02]  /*25e0*/  MUFU.RCP R24, R24 ;  /* 0x0000001800187308 */ /* 0x000e240000001000 */
[----:B0-----:R-:W-:Y:S01]  /*25f0*/  FADD.FTZ R34, -R24, 1 ;  /* 0x3f80000018227421 */ /* 0x001fe20000010100 */
[----:B------:R-:W-:-:S03]  /*2600*/  FMUL.FTZ R31, R31, R24 ;  /* 0x000000181f1f7220 */ /* 0x000fc60000410000 */
[----:B------:R-:W-:Y:S01]  /*2610*/  FFMA.FTZ R34, R19, R34, 1 ;  /* 0x3f80000013227423 */ /* 0x000fe20000010022 */
[----:B------:R-:W-:-:S03]  /*2620*/  SHF.L.U32 R19, R42, 0x10, RZ ;  /* 0x000000102a137819 */ /* 0x000fc600000006ff */
[----:B------:R-:W-:Y:S02]  /*2630*/  FMUL.FTZ R24, R31, R34 ;  /* 0x000000221f187220 */ /* 0x000fe40000410000 */
[----:B------:R-:W-:Y:S02]  /*2640*/  FADD.FTZ R19, R19, -UR13 ;  /* 0x8000000d13137e21 */ /* 0x000fe40008010000 */
[----:B------:R-:W-:Y:S02]  /*2650*/  FFMA.FTZ R29, R20, R24, R29 ;  /* 0x00000018141d7223 */ /* 0x000fe4000001001d */
[----:B------:R-:W-:-:S04]  /*2660*/  FMUL.FTZ R19, R19, UR7 ;  /* 0x0000000713137c20 */ /* 0x000fc80008410000 */
[----:B------:R-:W-:-:S04]  /*2670*/  FFMA.FTZ R31, R12, R19, R10 ;  /* 0x000000130c1f7223 */ /* 0x000fc8000001000a */
[----:B------:R-:W-:-:S06]  /*2680*/  FMUL.FTZ R34, R31, -1.4426950216293334961 ;  /* 0xbfb8aa3b1f227820 */ /* 0x000fcc0000410000 */
[----:B------:R-:W0:Y:S02]  /*2690*/  MUFU.EX2 R34, R34 ;  /* 0x0000002200227308 */ /* 0x000e240000000800 */
[----:B0-----:R-:W-:Y:S01]  /*26a0*/  FADD.FTZ R32, R34, 1 ;  /* 0x3f80000022207421 */ /* 0x001fe20000010000 */
[----:B------:R-:W-:-:S04]  /*26b0*/  PRMT R34, R42, 0x7632, R34 ;  /* 0x000076322a227816 */ /* 0x000fc80000000022 */
[----:B------:R-:W-:Y:S01]  /*26c0*/  SHF.L.U32 R34, R34, 0x10, RZ ;  /* 0x0000001022227819 */ /* 0x000fe200000006ff */
[----:B------:R-:W0:Y:S02]  /*26d0*/  MUFU.RCP R32, R32 ;  /* 0x0000002000207308 */ /* 0x000e240000001000 */
[----:B0-----:R-:W-:Y:S01]  /*26e0*/  FADD.FTZ R35, -R32, 1 ;  /* 0x3f80000020237421 */ /* 0x001fe20000010100 */
[----:B------:R-:W-:Y:S01]  /*26f0*/  FMUL.FTZ R33, R33, R32 ;  /* 0x0000002021217220 */ /* 0x000fe20000410000 */
[----:B------:R-:W-:Y:S02]  /*2700*/  FADD.FTZ R32, R34, -UR13 ;  /* 0x8000000d22207e21 */ /* 0x000fe40008010000 */
[----:B------:R-:W-:Y:S02]  /*2710*/  FFMA.FTZ R31, R31, R35, 1 ;  /* 0x3f8000001f1f7423 */ /* 0x000fe40000010023 */
[----:B------:R-:W-:Y:S02]  /*2720*/  FMUL.FTZ R32, R32, UR7 ;  /* 0x0000000720207c20 */ /* 0x000fe40008410000 */
[----:B------:R-:W-:Y:S01]  /*2730*/  FMUL.FTZ R31, R33, R31 ;  /* 0x0000001f211f7220 */ /* 0x000fe20000410000 */
[----:B------:R-:W-:Y:S01]  /*2740*/  FADD.FTZ R33, R30, R21 ;  /* 0x000000151e217221 */ /* 0x000fe20000010000 */
[----:B------:R-:W-:-:S02]  /*2750*/  FFMA.FTZ R30, R13, R32, R11 ;  /* 0x000000200d1e7223 */ /* 0x000fc4000001000b */
[----:B------:R-:W-:Y:S01]  /*2760*/  FADD.FTZ R22, R22, R31 ;  /* 0x0000001f16167221 */ /* 0x000fe20000010000 */
[----:B------:R-:W-:Y:S01]  /*2770*/  FADD.FTZ R33, R33, R15 ;  /* 0x0000000f21217221 */ /* 0x000fe20000010000 */
[----:B------:R-:W-:Y:S01]  /*2780*/  FMUL.FTZ R34, R30, -1.4426950216293334961 ;  /* 0xbfb8aa3b1e227820 */ /* 0x000fe20000410000 */
[-C--:B------:R-:W-:Y:S01]  /*2790*/  FFMA.FTZ R14, R19, R31.reuse, R14 ;  /* 0x0000001f130e7223 */ /* 0x080fe2000001000e */
[----:B------:R-:W-:Y:S01]  /*27a0*/  FMUL.FTZ R31, R12, R31 ;  /* 0x0000001f0c1f7220 */ /* 0x000fe20000410000 */
[----:B------:R-:W-:-:S03]  /*27b0*/  FADD.FTZ R33, R18, R33 ;  /* 0x0000002112217221 */ /* 0x000fc60000010000 */
[----:B------:R-:W0:Y:S01]  /*27c0*/  MUFU.EX2 R34, R34 ;  /* 0x0000002200227308 */ /* 0x000e220000000800 */
[----:B------:R-:W-:Y:S01]  /*27d0*/  FADD.FTZ R33, R33, R23 ;  /* 0x0000001721217221 */ /* 0x000fe20000010000 */
[----:B0-----:R-:W-:Y:S01]  /*27e0*/  FADD.FTZ R21, R34, 1 ;  /* 0x3f80000022157421 */ /* 0x001fe20000010000 */
[----:B------:R-:W-:-:S05]  /*27f0*/  SHF.L.U32 R34, R51, 0x10, RZ ;  /* 0x0000001033227819 */ /* 0x000fca00000006ff */
        /* <DEDUP_REMOVED lines=13> */
[----:B------:R-:W-:-:S05]  /*28d0*/  SHF.L.U32 R30, R57, 0x10, RZ ;  /* 0x00000010391e7819 */ /* 0x000fca00000006ff */
[----:B------:R-:W0:Y:S01]  /*28e0*/  MUFU.RCP R15, R15 ;  /* 0x0000000f000f7308 */ /* 0x000e220000001000 */
[----:B------:R-:W-:Y:S01]  /*28f0*/  FADD.FTZ R30, R30, -UR13 ;  /* 0x8000000d1e1e7e21 */ /* 0x000fe20008010000 */
[----:B0-----:R-:W-:Y:S01]  /*2900*/  FADD.FTZ R59, -R15, 1 ;  /* 0x3f8000000f3b7421 */ /* 0x001fe20000010100 */
[----:B------:R-:W-:-:S03]  /*2910*/  FMUL.FTZ R17, R34, R15 ;  /* 0x0000000f22117220 */ /* 0x000fc60000410000 */
[----:B------:R-:W-:-:S04]  /*2920*/  FFMA.FTZ R28, R28, R59, 1 ;  /* 0x3f8000001c1c7423 */ /* 0x000fc8000001003b */
[----:B------:R-:W-:Y:S01]  /*2930*/  FMUL.FTZ R15, R17, R28 ;  /* 0x0000001c110f7220 */ /* 0x000fe20000410000 */
[----:B------:R-:W-:-:S03]  /*2940*/  FMUL.FTZ R28, R30, UR7 ;  /* 0x000000071e1c7c20 */ /* 0x000fc60008410000 */
[----:B------:R-:W-:Y:S01]  /*2950*/  FFMA.FTZ R14, R35, R15, R14 ;  /* 0x0000000f230e7223 */ /* 0x000fe2000001000e */
[----:B------:R-:W-:-:S04]  /*2960*/  FFMA.FTZ R18, R13, R28, R11 ;  /* 0x0000001c0d127223 */ /* 0x000fc8000001000b */
[----:B------:R-:W-:-:S06]  /*2970*/  FMUL.FTZ R30, R18, -1.4426950216293334961 ;  /* 0xbfb8aa3b121e7820 */ /* 0x000fcc0000410000 */
[----:B------:R-:W0:Y:S02]  /*2980*/  MUFU.EX2 R30, R30 ;  /* 0x0000001e001e7308 */ /* 0x000e240000000800 */
[----:B0-----:R-:W-:Y:S01]  /*2990*/  FADD.FTZ R17, R30, 1 ;  /* 0x3f8000001e117421 */ /* 0x001fe20000010000 */
[----:B------:R-:W-:Y:S01]  /*29a0*/  FADD.FTZ R30, R25, R24 ;  /* 0x00000018191e7221 */ /* 0x000fe20000010000 */
[----:B------:R-:W-:-:S04]  /*29b0*/  FMUL.FTZ R24, R13, R24 ;  /* 0x000000180d187220 */ /* 0x000fc80000410000 */
[----:B------:R-:W0:Y:S01]  /*29c0*/  MUFU.RCP R17, R17 ;  /* 0x0000001100117308 */ /* 0x000e220000001000 */
[----:B------:R-:W-:Y:S01]  /*29d0*/  FFMA.FTZ R20, R20, R24, R5 ;  /* 0x0000001814147223 */ /* 0x000fe20000010005 */
[----:B------:R-:W-:Y:S01]  /*29e0*/  FADD.FTZ R33, R24, R33 ;  /* 0x0000002118217221 */ /* 0x000fe20000010000 */
[----:B------:R-:W-:-:S03]  /*29f0*/  SHF.L.U32 R5, R50, 0x10, RZ ;  /* 0x0000001032057819 */ /* 0x000fc600000006ff */
[----:B------:R-:W-:Y:S01]  /*2a00*/  FADD.FTZ R33, R33, R31 ;  /* 0x0000001f21217221 */ /* 0x000fe20000010000 */
        /* <DEDUP_REMOVED lines=11> */
[----:B0-----:R-:W-:-:S06]  /*2ac0*/  FADD.FTZ R18, R34, 1 ;  /* 0x3f80000022127421 */ /* 0x001fcc0000010000 */
[----:B------:R-:W0:Y:S02]  /*2ad0*/  MUFU.RCP R18, R18 ;  /* 0x0000001200127308 */ /* 0x000e240000001000 */
[----:B0-----:R-:W-:Y:S01]  /*2ae0*/  FADD.FTZ R25, -R18, 1 ;  /* 0x3f80000012197421 */ /* 0x001fe20000010100 */
[----:B------:R-:W-:-:S03]  /*2af0*/  FMUL.FTZ R5, R5, R18 ;  /* 0x0000001205057220 */ /* 0x000fc60000410000 */
[----:B------:R-:W-:Y:S01]  /*2b00*/  FFMA.FTZ R25, R23, R25, 1 ;  /* 0x3f80000017197423 */ /* 0x000fe20000010019 */
[----:B------:R-:W-:-:S03]  /*2b10*/  SHF.L.U32 R23, R56, 0x10, RZ ;  /* 0x0000001038177819 */ /* 0x000fc600000006ff */
[----:B------:R-:W-:Y:S01]  /*2b20*/  FMUL.FTZ R18, R5, R25 ;  /* 0x0000001905127220 */ /* 0x000fe20000410000 */
[----:B------:R-:W-:Y:S01]  /*2b30*/  FFMA.FTZ R25, R19, R31, R20 ;  /* 0x0000001f13197223 */ /* 0x000fe20000010014 */
[----:B------:R-:W-:Y:S01]  /*2b40*/  FADD.FTZ R23, R23, -UR13 ;  /* 0x8000000d17177e21 */ /* 0x000fe20008010000 */
[----:B------:R-:W-:-:S03]  /*2b50*/  SHF.L.U32 R20, R54, 0x10, RZ ;  /* 0x0000001036147819 */ /* 0x000fc600000006ff */
[----:B------:R-:W-:-:S04]  /*2b60*/  FMUL.FTZ R34, R23, UR7 ;  /* 0x0000000717227c20 */ /* 0x000fc80008410000 */
[----:B------:R-:W-:-:S04]  /*2b70*/  FFMA.FTZ R23, R13, R34, R11 ;  /* 0x000000220d177223 */ /* 0x000fc8000001000b */
[----:B------:R-:W-:-:S06]  /*2b80*/  FMUL.FTZ R24, R23, -1.4426950216293334961 ;  /* 0xbfb8aa3b17187820 */ /* 0x000fcc0000410000 */
[----:B------:R-:W0:Y:S02]  /*2b90*/  MUFU.EX2 R24, R24 ;  /* 0x0000001800187308 */ /* 0x000e240000000800 */
[----:B0-----:R-:W-:-:S06]  /*2ba0*/  FADD.FTZ R5, R24, 1 ;  /* 0x3f80000018057421 */ /* 0x001fcc0000010000 */
[----:B------:R-:W0:Y:S02]  /*2bb0*/  MUFU.RCP R5, R5 ;  /* 0x0000000500057308 */ /* 0x000e240000001000 */
[----:B0-----:R-:W-:Y:S01]  /*2bc0*/  FMUL.FTZ R19, R20, R5 ;  /* 0x0000000514137220 */ /* 0x001fe20000410000 */
[----:B------:R-:W-:Y:S01]  /*2bd0*/  FADD.FTZ R20, -R5, 1 ;  /* 0x3f80000005147421 */ /* 0x000fe20000010100 */
[----:B------:R-:W-:-:S03]  /*2be0*/  FMUL.FTZ R5, R13, R16 ;  /* 0x000000100d057220 */ /* 0x000fc60000410000 */
[----:B------:R-:W-:-:S04]  /*2bf0*/  FFMA.FTZ R20, R23, R20, 1 ;  /* 0x3f80000017147423 */ /* 0x000fc80000010014 */
[----:B------:R-:W-:Y:S01]  /*2c00*/  FMUL.FTZ R19, R19, R20 ;  /* 0x0000001413137220 */ /* 0x000fe20000410000 */
[----:B------:R-:W-:Y:S01]  /*2c10*/  FMUL.FTZ R20, R13, R21 ;  /* 0x000000150d147220 */ /* 0x000fe20000410000 */
[----:B------:R-:W-:-:S03]  /*2c20*/  FADD.FTZ R21, R30, R21 ;  /* 0x000000151e157221 */ /* 0x000fc60000010000 */
[----:B------:R-:W-:Y:S01]  /*2c30*/  FFMA.FTZ R32, R32, R20, R25 ;  /* 0x0000001420207223 */ /* 0x000fe20000010019 */
[----:B------:R-:W-:Y:S01]  /*2c40*/  FADD.FTZ R33, R20, R33 ;  /* 0x0000002114217221 */ /* 0x000fe20000010000 */
[C---:B------:R-:W-:Y:S01]  /*2c50*/  FMUL.FTZ R20, R12.reuse, R15 ;  /* 0x0000000f0c147220 */ /* 0x040fe20000410000 */
[----:B------:R-:W-:-:S03]  /*2c60*/  FMUL.FTZ R25, R12, R18 ;  /* 0x000000120c197220 */ /* 0x000fc60000410000 */
[----:B------:R-:W-:Y:S01]  /*2c70*/  FFMA.FTZ R23, R35, R20, R32 ;  /* 0x0000001423177223 */ /* 0x000fe20000010020 */
[----:B------:R-:W-:-:S03]  /*2c80*/  FADD.FTZ R24, R33, R20 ;  /* 0x0000001421187221 */ /* 0x000fc60000010000 */
[----:B------:R-:W-:Y:S01]  /*2c90*/  FFMA.FTZ R20, R28, R5, R23 ;  /* 0x000000051c147223 */ /* 0x000fe20000010017 */
[----:B------:R-:W-:Y:S01]  /*2ca0*/  FADD.FTZ R24, R5, R24 ;  /* 0x0000001805187221 */ /* 0x000fe20000010000 */
[----:B------:R-:W-:Y:S01]  /*2cb0*/  FADD.FTZ R5, R22, R15 ;  /* 0x0000000f16057221 */ /* 0x000fe20000010000 */
[----:B------:R-:W-:Y:S01]  /*2cc0*/  FMUL.FTZ R15, R13, R19 ;  /* 0x000000130d0f7220 */ /* 0x000fe20000410000 */
[----:B------:R-:W-:Y:S01]  /*2cd0*/  FFMA.FTZ R23, R17, R25, R20 ;  /* 0x0000001911177223 */ /* 0x000fe20000010014 */
[----:B------:R-:W-:Y:S01]  /*2ce0*/  FADD.FTZ R24, R24, R25 ;  /* 0x0000001918187221 */ /* 0x000fe20000010000 */
[----:B------:R-:W-:Y:S01]  /*2cf0*/  FADD.FTZ R22, R21, R16 ;  /* 0x0000001015167221 */ /* 0x000fe20000010000 */
[----:B------:R-:W-:Y:S01]  /*2d00*/  FFMA.FTZ R16, R17, R18, R14 ;  /* 0x0000001211107223 */ /* 0x000fe2000001000e */
[C---:B------:R-:W-:Y:S01]  /*2d10*/  FFMA.FTZ R20, R34.reuse, R15, R23 ;  /* 0x0000000f22147223 */ /* 0x040fe20000010017 */
[----:B------:R-:W-:Y:S01]  /*2d20*/  FFMA.FTZ R17, R34, R19, R29 ;  /* 0x0000001322117223 */ /* 0x000fe2000001001d */
[----:B------:R-:W-:Y:S01]  /*2d30*/  FADD.FTZ R15, R15, R24 ;  /* 0x000000180f0f7221 */ /* 0x000fe20000010000 */
[----:B------:R-:W-:Y:S01]  /*2d40*/  FADD.FTZ R18, R5, R18 ;  /* 0x0000001205127221 */ /* 0x000fe20000010000 */
[----:B------:R-:W-:-:S07]  /*2d50*/  FADD.FTZ R19, R22, R19 ;  /* 0x0000001316137221 */ /* 0x000fce0000010000 */
.L_x_79:
[----:B------:R-:W0:Y:S01]  /*2d60*/  S2R R24, SR_LANEID ;  /* 0x0000000000187919 */ /* 0x000e220000000000 */
[----:B------:R-:W1:Y:S01]  /*2d70*/  S2UR UR10, SR_CgaCtaId ;  /* 0x00000000000a79c3 */ /* 0x000e620000008800 */
[----:B------:R-:W-:Y:S01]  /*2d80*/  UMOV UR6, 0x400 ;  /* 0x0000040000067882 */ /* 0x000fe20000000000 */
[----:B------:R-:W-:Y:S01]  /*2d90*/  BSSY.RECONVERGENT B0, `(.L_x_80) ;  /* 0x0000029000007945 */ /* 0x000fe20003800200 */
[----:B------:R-:W2:Y:S01]  /*2da0*/  SHFL.DOWN PT, R5, R20, 0x1, 0x1f ;  /* 0x08201f0014057f89 */ /* 0x000ea200000e0000 */
[----:B------:R-:W-:Y:S01]  /*2db0*/  UIADD3 UR5, UPT, UPT, UR6, 0x40, URZ ;  /* 0x0000004006057890 */ /* 0x000fe2000fffe0ff */
[----:B------:R-:W-:Y:S02]  /*2dc0*/  ISETP.NE.AND P2, PT, R61, RZ, PT ;  /* 0x000000ff3d00720c */ /* 0x000fe40003f45270 */
[----:B------:R-:W3:Y:S01]  /*2dd0*/  SHFL.DOWN PT, R14, R15, 0x1, 0x1f ;  /* 0x08201f000f0e7f89 */ /* 0x000ee200000e0000 */
[----:B------:R-:W-:Y:S01]  /*2de0*/  ISETP.GE.U32.AND P4, PT, R2, 0x2, PT ;  /* 0x000000020200780c */ /* 0x000fe20003f86070 */
[----:B-1----:R-:W-:Y:S01]  /*2df0*/  ULEA UR5, UR10, UR5, 0x18 ;  /* 0x000000050a057291 */ /* 0x002fe2000f8ec0ff */
[----:B0-----:R-:W-:-:S02]  /*2e00*/  ISETP.GT.AND P1, PT, R24, 0x1e, PT ;  /* 0x0000001e1800780c */ /* 0x001fc40003f24270 */
[C---:B------:R-:W-:Y:S02]  /*2e10*/  ISETP.GT.AND P6, PT, R24.reuse, 0xf, PT ;  /* 0x0000000f1800780c */ /* 0x040fe40003fc4270 */
[----:B------:R-:W-:-:S09]  /*2e20*/  ISETP.GT.AND P5, PT, R24, 0x17, PT ;  /* 0x000000171800780c */ /* 0x000fd20003fa4270 */
[----:B--2---:R-:W-:Y:S01]  /*2e30*/  @!P1 FADD.FTZ R20, R5, R20 ;  /* 0x0000001405149221 */ /* 0x004fe20000010000 */
[----:B---3--:R-:W-:Y:S01]  /*2e40*/  @!P1 FADD.FTZ R15, R14, R15 ;  /* 0x0000000f0e0f9221 */ /* 0x008fe20000010000 */
[----:B------:R-:W-:-:S03]  /*2e50*/  ISETP.GT.AND P1, PT, R24, 0x1d, PT ;  /* 0x0000001d1800780c */ /* 0x000fc60003f24270 */
[----:B------:R-:W0:Y:S04]  /*2e60*/  SHFL.DOWN PT, R5, R20, 0x2, 0x1f ;  /* 0x08401f0014057f89 */ /* 0x000e2800000e0000 */
[----:B------:R-:W1:Y:S06]  /*2e70*/  SHFL.DOWN PT, R14, R15, 0x2, 0x1f ;  /* 0x08401f000f0e7f89 */ /* 0x000e6c00000e0000 */
        /* <DEDUP_REMOVED lines=8> */
[----:B------:R-:W-:-:S03]  /*2f00*/  ISETP.GT.U32.AND P1, PT, R61, 0x3, PT ;  /* 0x000000033d00780c */ /* 0x000fc60003f24070 */
[----:B------:R-:W1:Y:S01]  /*2f10*/  SHFL.DOWN PT, R14, R15, 0x8, 0x1f ;  /* 0x09001f000f0e7f89 */ /* 0x000e6200000e0000 */
[----:B0-----:R-:W-:Y:S01]  /*2f20*/  FADD.FTZ R21, R20, R5 ;  /* 0x0000000514157221 */ /* 0x001fe20000010000 */
[----:B------:R-:W-:Y:S01]  /*2f30*/  LEA R5, R61, UR5, 0x4 ;  /* 0x000000053d057c11 */ /* 0x000fe2000f8e20ff */
[----:B-1----:R-:W-:-:S03]  /*2f40*/  FADD.FTZ R22, R15, R14 ;  /* 0x0000000e0f167221 */ /* 0x002fc60000010000 */
[----:B------:R-:W-:Y:S01]  /*2f50*/  FSEL R14, R20, R21, P5 ;  /* 0x00000015140e7208 */ /* 0x000fe20002800000 */
[----:B------:R0:W-:Y:S01]  /*2f60*/  STS.128 [R5], R16 ;  /* 0x0000001005007388 */ /* 0x0001e20000000c00 */
[----:B------:R-:W-:-:S03]  /*2f70*/  FSEL R15, R15, R22, P5 ;  /* 0x000000160f0f7208 */ /* 0x000fc60002800000 */
[----:B------:R0:W1:Y:S04]  /*2f80*/  SHFL.DOWN PT, R20, R14, 0x10, 0x1f ;  /* 0x0a001f000e147f89 */ /* 0x00006800000e0000 */
[----:B------:R0:W2:Y:S01]  /*2f90*/  SHFL.DOWN PT, R23, R15, 0x10, 0x1f ;  /* 0x0a001f000f177f89 */ /* 0x0000a200000e0000 */
[----:B------:R-:W-:Y:S05]  /*2fa0*/  @P6 BRA `(.L_x_81) ;  /* 0x00000000001c6947 */ /* 0x000fea0003800000 */
[----:B------:R-:W-:Y:S01]  /*2fb0*/  ISETP.NE.AND P5, PT, R24, RZ, PT ;  /* 0x000000ff1800720c */ /* 0x000fe20003fa5270 */
[----:B01----:R-:W-:Y:S01]  /*2fc0*/  FADD.FTZ R14, R21, R20 ;  /* 0x00000014150e7221 */ /* 0x003fe20000010000 */
[----:B--2---:R-:W-:-:S11]  /*2fd0*/  FADD.FTZ R15, R22, R23 ;  /* 0x00000017160f7221 */ /* 0x004fd60000010000 */
[----:B------:R-:W-:Y:S01]  /*2fe0*/  VOTEU.ALL UP0, P5 ;  /* 0x0000000000ff7886 */ /* 0x000fe20002800000 */
[----:B------:R-:W-:-:S04]  /*2ff0*/  @!P5 LOP3.LUT R27, R27, 0xf8, RZ, 0xc0, !PT ;  /* 0x000000f81b1bd812 */ /* 0x000fc800078ec0ff */
[----:B------:R-:W-:-:S09]  /*3000*/  @!UP0 ULEA UR5, UR10, UR6, 0x18 ;  /* 0x000000060a058291 */ /* 0x000fd2000f8ec0ff */
[----:B------:R3:W-:Y:S03]  /*3010*/  @!P5 STS.64 [R27+UR5+0x8], R14 ;  /* 0x0000080e1b00d988 */ /* 0x0007e60008000a05 */
.L_x_81:
[----:B------:R-:W-:Y:S05]  /*3020*/  BSYNC.RECONVERGENT B0 ;  /* 0x0000000000007941 */ /* 0x000fea0003800200 */
.L_x_80:
[----:B------:R-:W-:Y:S06]  /*3030*/  BAR.SYNC.DEFER_BLOCKING 0x0 ;  /* 0x0000000000007b1d */ /* 0x000fec0000010000 */
[----:B------:R-:W-:Y:S04]  /*3040*/  BSSY.RECONVERGENT B0, `(.L_x_82) ;  /* 0x000000b000007945 */ /* 0x000fe80003800200 */
[----:B------:R-:W-:Y:S05]  /*3050*/  @P2 BRA `(.L_x_83) ;  /* 0x0000000000242947 */ /* 0x000fea0003800000 */
[----:B------:R-:W-:-:S09]  /*3060*/  ULEA UR5, UR10, UR6, 0x18 ;  /* 0x000000060a057291 */ /* 0x000fd2000f8ec0ff */
[----:B-12---:R-:W3:Y:S04]  /*3070*/  LDS.128 R20, [UR5+0x10] ;  /* 0x00001005ff147984 */ /* 0x006ee80008000c00 */
[----:B------:R-:W1:Y:S01]  /*3080*/  LDS.64 R24, [UR5+0x20] ;  /* 0x00002005ff187984 */ /* 0x000e620008000a00 */
[----:B---3--:R-:W-:Y:S01]  /*3090*/  FADD.FTZ R27, R14, R20 ;  /* 0x000000140e1b7221 */ /* 0x008fe20000010000 */
[----:B0-----:R-:W-:-:S03]  /*30a0*/  FADD.FTZ R14, R15, R21 ;  /* 0x000000150f0e7221 */ /* 0x001fc60000010000 */
[----:B------:R-:W-:Y:S01]  /*30b0*/  FADD.FTZ R27, R27, R22 ;  /* 0x000000161b1b7221 */ /* 0x000fe20000010000 */
[----:B------:R-:W-:-:S03]  /*30c0*/  FADD.FTZ R20, R14, R23 ;  /* 0x000000170e147221 */ /* 0x000fc60000010000 */
[----:B-1----:R-:W-:Y:S01]  /*30d0*/  FADD.FTZ R14, R27, R24 ;  /* 0x000000181b0e7221 */ /* 0x002fe20000010000 */
[----:B------:R-:W-:-:S07]  /*30e0*/  FADD.FTZ R15, R20, R25 ;  /* 0x00000019140f7221 */ /* 0x000fce0000010000 */
.L_x_83:
[----:B------:R-:W-:Y:S05]  /*30f0*/  BSYNC.RECONVERGENT B0 ;  /* 0x0000000000007941 */ /* 0x000fea0003800200 */
.L_x_82:
[----:B------:R-:W-:Y:S01]  /*3100*/  BAR.SYNC.DEFER_BLOCKING 0x0 ;  /* 0x0000000000007b1d */ /* 0x000fe20000010000 */
[----:B------:R-:W-:-:S05]  /*3110*/  LEA R59, R26, R61, 0x2 ;  /* 0x0000003d1a3b7211 */ /* 0x000fca00078e10ff */
[----:B------:R-:W-:Y:S04]  /*3120*/  BSSY.RECONVERGENT B0, `(.L_x_84) ;  /* 0x000009d000007945 */ /* 0x000fe80003800200 */
[----:B------:R-:W-:Y:S05]  /*3130*/  @P1 BRA `(.L_x_85) ;  /* 0x00000008006c1947 */ /* 0x000fea0003800000 */
[----:B-12---:R-:W1:Y:S04]  /*3140*/  LDS.128 R20, [R5+0x40] ;  /* 0x0000400005147984 */ /* 0x006e680000000c00 */
[----:B---3--:R-:W2:Y:S04]  /*3150*/  LDS.128 R24, [R5+0x80] ;  /* 0x0000800005187984 */ /* 0x008ea80000000c00 */
[----:B------:R-:W3:Y:S04]  /*3160*/  LDS.128 R28, [R5+0xc0] ;  /* 0x0000c000051c7984 */ /* 0x000ee80000000c00 */
[----:B------:R-:W4:Y:S01]  /*3170*/  LDS.128 R32, [R5+0x100] ;  /* 0x0001000005207984 */ /* 0x000f220000000c00 */
[----:B-1----:R-:W-:Y:S01]  /*3180*/  FADD.FTZ R20, R16, R20 ;  /* 0x0000001410147221 */ /* 0x002fe20000010000 */
[----:B0-----:R-:W-:Y:S01]  /*3190*/  FADD.FTZ R16, R17, R21 ;  /* 0x0000001511107221 */ /* 0x001fe20000010000 */
        /* <DEDUP_REMOVED lines=9> */
[----:B------:R-:W-:Y:S01]  /*3230*/  FADD.FTZ R28, R20, R31 ;  /* 0x0000001f141c7221 */ /* 0x000fe20000010000 */
[----:B------:R-:W0:Y:S01]  /*3240*/  LDS.128 R16, [R5+0x140] ;  /* 0x0001400005107984 */ /* 0x000e220000000c00 */
[----:B----4-:R-:W-:Y:S01]  /*3250*/  FADD.FTZ R29, R21, R32 ;  /* 0x00000020151d7221 */ /* 0x010fe20000010000 */
[----:B------:R-:W-:Y:S01]  /*3260*/  FADD.FTZ R30, R22, R33 ;  /* 0x00000021161e7221 */ /* 0x000fe20000010000 */
[----:B------:R-:W-:Y:S01]  /*3270*/  FADD.FTZ R31, R25, R34 ;  /* 0x00000022191f7221 */ /* 0x000fe20000010000 */
[----:B------:R-:W1:Y:S01]  /*3280*/  LDS.128 R20, [R5+0x180] ;  /* 0x0001800005147984 */ /* 0x000e620000000c00 */
[----:B------:R-:W-:-:S03]  /*3290*/  FADD.FTZ R28, R28, R35 ;  /* 0x000000231c1c7221 */ /* 0x000fc60000010000 */
[----:B------:R-:W2:Y:S01]  /*32a0*/  LDS.128 R24, [R5+0x1c0] ;  /* 0x0001c00005187984 */ /* 0x000ea20000000c00 */
[----:B0-----:R-:W-:Y:S01]  /*32b0*/  FADD.FTZ R29, R29, R16 ;  /* 0x000000101d1d7221 */ /* 0x001fe20000010000 */
[----:B------:R-:W-:Y:S01]  /*32c0*/  FADD.FTZ R30, R30, R17 ;  /* 0x000000111e1e7221 */ /* 0x000fe20000010000 */
[----:B------:R-:W-:Y:S01]  /*32d0*/  FADD.FTZ R31, R31, R18 ;  /* 0x000000121f1f7221 */ /* 0x000fe20000010000 */
[----:B------:R-:W-:Y:S01]  /*32e0*/  FADD.FTZ R28, R28, R19 ;  /* 0x000000131c1c7221 */ /* 0x000fe20000010000 */
[----:B-1----:R-:W-:Y:S01]  /*32f0*/  FADD.FTZ R33, R29, R20 ;  /* 0x000000141d217221 */ /* 0x002fe20000010000 */
[----:B------:R-:W0:Y:S01]  /*3300*/  LDS.128 R16, [R5+0x200] ;  /* 0x0002000005107984 */ /* 0x000e220000000c00 */
        /* <DEDUP_REMOVED lines=8> */
[----:B------:R-:W2:Y:S01]  /*3390*/  LDS.128 R28, [R5+0x280] ;  /* 0x00028000051c7984 */ /* 0x000ea20000000c00 */
[----:B0-----:R-:W-:Y:S01]  /*33a0*/  FADD.FTZ R33, R33, R16 ;  /* 0x0000001021217221 */ /* 0x001fe20000010000 */
[----:B------:R-:W-:Y:S01]  /*33b0*/  FADD.FTZ R24, R24, R17 ;  /* 0x0000001118187221 */ /* 0x000fe20000010000 */
[----:B------:R-:W-:Y:S01]  /*33c0*/  FADD.FTZ R25, R25, R18 ;  /* 0x0000001219197221 */ /* 0x000fe20000010000 */
[----:B------:R-:W-:-:S02]  /*33d0*/  FADD.FTZ R32, R32, R19 ;  /* 0x0000001320207221 */ /* 0x000fc40000010000 */
[----:B------:R-:W0:Y:S01]  /*33e0*/  LDS.128 R16, [R5+0x2c0] ;  /* 0x0002c00005107984 */ /* 0x000e220000000c00 */
        /* <DEDUP_REMOVED lines=103> */
[----:B------:R-:W-:Y:S01]  /*3a60*/  FADD.FTZ R32, R32, R19 ;  /* 0x0000001320207221 */ /* 0x000fe20000010000 */
        /* <DEDUP_REMOVED lines=8> */
.L_x_85:
[----:B------:R-:W-:Y:S05]  /*3af0*/  BSYNC.RECONVERGENT B0 ;  /* 0x0000000000007941 */ /* 0x000fea0003800200 */
.L_x_84:
[----:B------:R-:W-:Y:S04]  /*3b00*/  BSSY.RECONVERGENT B0, `(.L_x_86) ;  /* 0x000001c000007945 */ /* 0x000fe80003800200 */
[----:B------:R-:W-:Y:S05]  /*3b10*/  @P1 BRA `(.L_x_87) ;  /* 0x0000000000681947 */ /* 0x000fea0003800000 */
[----:B---3--:R-:W1:Y:S08]  /*3b20*/  LDC.64 R26, c[0x0][0x3f8] ;  /* 0x0000fe00ff1a7b82 */ /* 0x008e700000000a00 */
[----:B------:R-:W3:Y:S01]  /*3b30*/  LDC.64 R24, c[0x0][0x3d8] ;  /* 0x0000f600ff187b82 */ /* 0x000ee20000000a00 */
[----:B-1----:R-:W-:Y:S01]  /*3b40*/  IMAD.WIDE.U32 R20, R26, 0x3, RZ ;  /* 0x000000031a147825 */ /* 0x002fe200078e00ff */
[----:B--2---:R-:W-:-:S02]  /*3b50*/  LEA R23, R27, R27, 0x1 ;  /* 0x0000001b1b177211 */ /* 0x004fc400078e08ff */
[----:B0-----:R-:W-:Y:S02]  /*3b60*/  LEA.HI R5, P1, R27, R26, RZ, 0x1 ;  /* 0x0000001a1b057211 */ /* 0x001fe400078308ff */
[----:B------:R-:W-:Y:S02]  /*3b70*/  IADD3 R21, PT, PT, R21, R23, RZ ;  /* 0x0000001715157210 */ /* 0x000fe40007ffe0ff */
[----:B------:R-:W-:Y:S01]  /*3b80*/  IADD3.X R22, PT, PT, RZ, R27, RZ, P1, !PT ;  /* 0x0000001bff167210 */ /* 0x000fe20000ffe4ff */
        /* <DEDUP_REMOVED lines=19> */
.L_x_87:
[----:B------:R-:W-:Y:S05]  /*3cc0*/  BSYNC.RECONVERGENT B0 ;  /* 0x0000000000007941 */ /* 0x000fea0003800200 */
.L_x_86:
[----:B------:R-:W-:Y:S05]  /*3cd0*/  @!P4 BRA `(.L_x_88) ;  /* 0x000000080094c947 */ /* 0x000fea0003800000 */
[----:B----4-:R-:W4:Y:S01]  /*3ce0*/  LDC.64 R24, c[0x0][0x3d0] ;  /* 0x0000f400ff187b82 */ /* 0x010f220000000a00 */
[----:B0-----:R-:W-:Y:S02]  /*3cf0*/  LOP3.LUT R5, R58, 0x1, RZ, 0xc0, !PT ;  /* 0x000000013a057812 */ /* 0x001fe400078ec0ff */
[----:B------:R-:W-:-:S03]  /*3d00*/  ISETP.GE.U32.AND P4, PT, R2, 0x8, PT ;  /* 0x000000080200780c */ /* 0x000fc60003f86070 */
[----:B------:R-:W-:-:S04]  /*3d10*/  IMAD R19, R5, R0, RZ ;  /* 0x0000000005137224 */ /* 0x000fc800078e02ff */
[----:B------:R-:W-:-:S05]  /*3d20*/  IMAD R5, R19, R2, RZ ;  /* 0x0000000213057224 */ /* 0x000fca00078e02ff */
[----:B------:R-:W-:-:S05]  /*3d30*/  SHF.L.U32 R5, R5, 0x1, RZ ;  /* 0x0000000105057819 */ /* 0x000fca00000006ff */
[----:B----4-:R-:W-:Y:S01]  /*3d40*/  IMAD.WIDE R24, R5, 0x4, R24 ;  /* 0x0000000405187825 */ /* 0x010fe200078e0218 */
[----:B------:R-:W-:Y:S06]  /*3d50*/  @P2 BRA `(.L_x_89) ;  /* 0x0000000000502947 */ /* 0x000fec0003800000 */
[----:B------:R-:W0:Y:S01]  /*3d60*/  LDC.64 R16, c[0x0][0x3c8] ;  /* 0x0000f200ff107b82 */ /* 0x000e220000000a00 */
[----:B------:R-:W-:Y:S01]  /*3d70*/  IADD3 R5, PT, PT, R19, R60, RZ ;  /* 0x0000003c13057210 */ /* 0x000fe20007ffe0ff */
[----:B------:R-:W-:Y:S01]  /*3d80*/  IMAD R19, R0, UR11, R60 ;  /* 0x0000000b00137c24 */ /* 0x000fe2000f8e023c */
[----:B-1----:R-:W-:-:S03]  /*3d90*/  LOP3.LUT P1, R20, R58, 0x2, RZ, 0xc0, !PT ;  /* 0x000000023a147812 */ /* 0x002fc6000782c0ff */
[----:B------:R-:W-:-:S05]  /*3da0*/  IMAD.WIDE.U32 R18, R19, 0x8, R24 ;  /* 0x0000000813127825 */ /* 0x000fca00078e0018 */
[----:B------:R4:W-:Y:S01]  /*3db0*/  STG.E.64 desc[UR8][R18.64], R14 ;  /* 0x0000000e12007986 */ /* 0x0009e2000c101b08 */
[----:B0-----:R-:W-:Y:S01]  /*3dc0*/  IMAD.WIDE.U32 R16, R5, 0x4, R16 ;  /* 0x0000000405107825 */ /* 0x001fe200078e0010 */
[----:B------:R-:W-:Y:S02]  /*3dd0*/  IADD3 R5, PT, PT, -R20, 0x1, RZ ;  /* 0x0000000114057810 */ /* 0x000fe40007ffe1ff */
[----:B------:R-:W-:Y:S01]  /*3de0*/  SEL R20, R2, RZ, !P1 ;  /* 0x000000ff02147207 */ /* 0x000fe20004800000 */
[----:B------:R-:W-:Y:S06]  /*3df0*/  MEMBAR.ALL.GPU ;  /* 0x0000000000007992 */ /* 0x000fec000000a000 */
[----:B------:R-:W-:-:S00]  /*3e00*/  ERRBAR ;  /* 0x00000000000079ab */ /* 0x000fc00000000000 */
[----:B------:R-:W-:Y:S06]  /*3e10*/  CGAERRBAR ;  /* 0x00000000000075ab */ /* 0x000fec0000000000 */
[----:B------:R4:W-:Y:S01]  /*3e20*/  REDG.E.ADD.S32.STRONG.GPU desc[UR8][R16.64], R5 ;  /* 0x000000051000798e */ /* 0x0009e2000c12e308 */
[----:B------:R-:W-:-:S13]  /*3e30*/  ISETP.NE.AND P1, PT, R20, -0x1, PT ;  /* 0xffffffff1400780c */ /* 0x000fda0003f25270 */
[----:B----4-:R-:W-:Y:S05]  /*3e40*/  @!P1 BRA `(.L_x_89) ;  /* 0x0000000000149947 */ /* 0x010fea0003800000 */
.L_x_90:
[----:B------:R-:W4:Y:S04]  /*3e50*/  LDG.E.STRONG.GPU R5, desc[UR8][R16.64] ;  /* 0x0000000810057981 */ /* 0x000f28000c1ef900 */
[----:B----4-:R-:W-:Y:S01]  /*3e60*/  CCTL.IVALL ;  /* 0x00000000ff00798f */ /* 0x010fe20002000000 */
[----:B------:R-:W-:Y:S05]  /*3e70*/  YIELD ;  /* 0x0000000000007946 */ /* 0x000fea0003800000 */
[----:B------:R-:W-:-:S13]  /*3e80*/  ISETP.NE.AND P1, PT, R5, R20, PT ;  /* 0x000000140500720c */ /* 0x000fda0003f25270 */
[----:B------:R-:W-:Y:S05]  /*3e90*/  @P1 BRA `(.L_x_90) ;  /* 0xfffffffc00ec1947 */ /* 0x000fea000383ffff */
.L_x_89:
[----:B------:R-:W-:Y:S05]  /*3ea0*/  WARPSYNC.ALL ;  /* 0x0000000000007948 */ /* 0x000fea0003800000 */
[----:B------:R-:W-:Y:S01]  /*3eb0*/  BAR.SYNC.DEFER_BLOCKING 0x0 ;  /* 0x0000000000007b1d */ /* 0x000fe20000010000 */
[----:B------:R-:W-:-:S05]  /*3ec0*/  HFMA2 R5, -RZ, RZ, 0, 0 ;  /* 0x00000000ff057431 */ /* 0x000fca00000001ff */
[----:B------:R-:W-:Y:S05]  /*3ed0*/  @!P4 BRA `(.L_x_91) ;  /* 0x00000004001cc947 */ /* 0x000fea0003800000 */
[C-C-:B------:R-:W-:Y:S01]  /*3ee0*/  IMAD R5, R0.reuse, 0x6, R60.reuse ;  /* 0x0000000600057824 */ /* 0x140fe200078e023c */
[CC--:B------:R-:W-:Y:S01]  /*3ef0*/  LEA R18, R0.reuse, R60.reuse, 0x2 ;  /* 0x0000003c00127211 */ /* 0x0c0fe200078e10ff */
[C-C-:B------:R-:W-:Y:S01]  /*3f00*/  IMAD R16, R0.reuse, 0x5, R60.reuse ;  /* 0x0000000500107824 */ /* 0x140fe200078e023c */
[C---:B-1----:R-:W-:Y:S01]  /*3f10*/  LEA R20, R0.reuse, R60, 0x1 ;  /* 0x0000003c00147211 */ /* 0x042fe200078e08ff */
[--C-:B------:R-:W-:Y:S01]  /*3f20*/  IMAD R17, R0, 0x7, R60.reuse ;  /* 0x0000000700117824 */ /* 0x100fe200078e023c */
[----:B------:R-:W-:Y:S01]  /*3f30*/  IADD3 R21, PT, PT, R60, R0, RZ ;  /* 0x000000003c157210 */ /* 0x000fe20007ffe0ff */
[----:B------:R-:W-:Y:S01]  /*3f40*/  IMAD R19, R0, 0x3, R60 ;  /* 0x0000000300137824 */ /* 0x000fe200078e023c */
[----:B------:R-:W-:Y:S01]  /*3f50*/  MOV R22, RZ ;  /* 0x000000ff00167202 */ /* 0x000fe20000000f00 */
[----:B------:R-:W-:Y:S01]  /*3f60*/  UIADD3 UR5, UPT, UPT, -UR11, URZ, URZ ;  /* 0x000000ff0b057290 */ /* 0x000fe2000fffe1ff */
[----:B--2---:R-:W-:Y:S02]  /*3f70*/  MOV R23, R60 ;  /* 0x0000003c00177202 */ /* 0x004fe40000000f00 */
[----:B------:R-:W-:-:S09]  /*3f80*/  LOP3.LUT R34, R2, 0x7ffffff8, RZ, 0xc0, !PT ;  /* 0x7ffffff802227812 */ /* 0x000fd200078ec0ff */
.L_x_92:
[----:B------:R-:W-:-:S13]  /*3f90*/  ISETP.EQ.OR P1, PT, RZ, UR5, P2 ;  /* 0x00000005ff007c0c */ /* 0x000fda0009722670 */
[----:B------:R-:W-:-:S06]  /*3fa0*/  @!P1 IMAD.WIDE.U32 R28, R23, 0x8, R24 ;  /* 0x00000008171c9825 */ /* 0x000fcc00078e0018 */
[----:B------:R-:W2:Y:S01]  /*3fb0*/  @!P1 LDG.E.64 R28, desc[UR8][R28.64] ;  /* 0x000000081c1c9981 */ /* 0x000ea2000c1e1b00 */
[C---:B------:R-:W-:Y:S02]  /*3fc0*/  IADD3 R26, PT, PT, R22.reuse, 0x1, RZ ;  /* 0x00000001161a7810 */ /* 0x040fe40007ffe0ff */
[----:B------:R-:W-:Y:S02]  /*3fd0*/  IADD3 R30, PT, PT, R22, 0x2, RZ ;  /* 0x00000002161e7810 */ /* 0x000fe40007ffe0ff */
[----:B------:R-:W-:Y:S02]  /*3fe0*/  ISETP.EQ.OR P5, PT, R26, UR11, P2 ;  /* 0x0000000b1a007c0c */ /* 0x000fe400097a2670 */
[----:B------:R-:W-:Y:S02]  /*3ff0*/  ISETP.EQ.OR P6, PT, R30, UR11, P2 ;  /* 0x0000000b1e007c0c */ /* 0x000fe400097c2670 */
[----:B------:R-:W-:-:S04]  /*4000*/  IADD3 R30, PT, PT, R22, 0x3, RZ ;  /* 0x00000003161e7810 */ /* 0x000fc80007ffe0ff */
[----:B------:R-:W-:-:S05]  /*4010*/  ISETP.EQ.OR P4, PT, R30, UR11, P2 ;  /* 0x0000000b1e007c0c */ /* 0x000fca0009782670 */
[----:B---3--:R-:W-:-:S04]  /*4020*/  @!P5 IMAD.WIDE.U32 R26, R21, 0x8, R24 ;  /* 0x00000008151ad825 */ /* 0x008fc800078e0018 */
[----:B------:R-:W-:Y:S02]  /*4030*/  @!P6 IMAD.WIDE.U32 R30, R20, 0x8, R24 ;  /* 0x00000008141ee825 */ /* 0x000fe400078e0018 */
[----:B------:R-:W3:Y:S04]  /*4040*/  @!P5 LDG.E.64 R26, desc[UR8][R26.64] ;  /* 0x000000081a1ad981 */ /* 0x000ee8000c1e1b00 */
[----:B------:R-:W4:Y:S01]  /*4050*/  @!P6 LDG.E.64 R30, desc[UR8][R30.64] ;  /* 0x000000081e1ee981 */ /* 0x000f22000c1e1b00 */
[----:B--2---:R-:W-:Y:S01]  /*4060*/  @!P1 FADD.FTZ R14, R14, R28 ;  /* 0x0000001c0e0e9221 */ /* 0x004fe20000010000 */
[----:B------:R-:W-:Y:S01]  /*4070*/  IADD3 R28, PT, PT, R22, 0x4, RZ ;  /* 0x00000004161c7810 */ /* 0x000fe20007ffe0ff */
[----:B------:R-:W-:-:S03]  /*4080*/  @!P1 FADD.FTZ R15, R15, R29 ;  /* 0x0000001d0f0f9221 */ /* 0x000fc60000010000 */
[----:B------:R-:W-:Y:S01]  /*4090*/  ISETP.EQ.OR P1, PT, R28, UR11, P2 ;  /* 0x0000000b1c007c0c */ /* 0x000fe20009722670 */
[----:B------:R-:W-:-:S06]  /*40a0*/  @!P4 IMAD.WIDE.U32 R28, R19, 0x8, R24 ;  /* 0x00000008131cc825 */ /* 0x000fcc00078e0018 */
[----:B------:R-:W2:Y:S01]  /*40b0*/  @!P4 LDG.E.64 R28, desc[UR8][R28.64] ;  /* 0x000000081c1cc981 */ /* 0x000ea2000c1e1b00 */
[----:B---3--:R-:W-:Y:S01]  /*40c0*/  @!P5 FADD.FTZ R14, R14, R26 ;  /* 0x0000001a0e0ed221 */ /* 0x008fe20000010000 */
[----:B------:R-:W-:Y:S01]  /*40d0*/  @!P5 FADD.FTZ R15, R15, R27 ;  /* 0x0000001b0f0fd221 */ /* 0x000fe20000010000 */
[----:B------:R-:W-:Y:S02]  /*40e0*/  IADD3 R26, PT, PT, R22, 0x5, RZ ;  /* 0x00000005161a7810 */ /* 0x000fe40007ffe0ff */
[----:B----4-:R-:W-:Y:S01]  /*40f0*/  @!P6 FADD.FTZ R14, R14, R30 ;  /* 0x0000001e0e0ee221 */ /* 0x010fe20000010000 */
[----:B------:R-:W-:Y:S01]  /*4100*/  @!P6 FADD.FTZ R15, R15, R31 ;  /* 0x0000001f0f0fe221 */ /* 0x000fe20000010000 */
[----:B------:R-:W-:Y:S02]  /*4110*/  ISETP.EQ.OR P6, PT, R26, UR11, P2 ;  /* 0x0000000b1a007c0c */ /* 0x000fe400097c2670 */
[----:B------:R-:W-:Y:S01]  /*4120*/  IADD3 R26, PT, PT, R22, 0x6, RZ ;  /* 0x00000006161a7810 */ /* 0x000fe20007ffe0ff */
[----:B------:R-:W-:-:S03]  /*4130*/  @!P1 IMAD.WIDE.U32 R32, R18, 0x8, R24 ;  /* 0x0000000812209825 */ /* 0x000fc600078e0018 */
[----:B------:R-:W-:Y:S02]  /*4140*/  ISETP.EQ.OR P5, PT, R26, UR11, P2 ;  /* 0x0000000b1a007c0c */ /* 0x000fe400097a2670 */
[----:B------:R-:W-:Y:S01]  /*4150*/  IADD3 R26, PT, PT, R22, 0x7, RZ ;  /* 0x00000007161a7810 */ /* 0x000fe20007ffe0ff */
[----:B------:R-:W3:Y:S01]  /*4160*/  @!P1 LDG.E.64 R32, desc[UR8][R32.64] ;  /* 0x0000000820209981 */ /* 0x000ee2000c1e1b00 */
[----:B--2---:R-:W-:Y:S01]  /*4170*/  @!P4 FADD.FTZ R14, R14, R28 ;  /* 0x0000001c0e0ec221 */ /* 0x004fe20000010000 */
[----:B------:R-:W-:Y:S01]  /*4180*/  @!P4 FADD.FTZ R15, R15, R29 ;  /* 0x0000001d0f0fc221 */ /* 0x000fe20000010000 */
[----:B------:R-:W-:Y:S01]  /*4190*/  ISETP.EQ.OR P4, PT, R26, UR11, P2 ;  /* 0x0000000b1a007c0c */ /* 0x000fe20009782670 */
[----:B------:R-:W-:-:S06]  /*41a0*/  @!P6 IMAD.WIDE.U32 R28, R16, 0x8, R24 ;  /* 0x00000008101ce825 */ /* 0x000fcc00078e0018 */
[--C-:B------:R-:W-:Y:S01]  /*41b0*/  @!P5 IMAD.WIDE.U32 R26, R5, 0x8, R24.reuse ;  /* 0x00000008051ad825 */ /* 0x100fe200078e0018 */
[----:B------:R-:W2:Y:S05]  /*41c0*/  @!P6 LDG.E.64 R28, desc[UR8][R28.64] ;  /* 0x000000081c1ce981 */ /* 0x000eaa000c1e1b00 */
[----:B------:R-:W4:Y:S01]  /*41d0*/  @!P5 LDG.E.64 R26, desc[UR8][R26.64] ;  /* 0x000000081a1ad981 */ /* 0x000f22000c1e1b00 */
[----:B------:R-:W-:-:S06]  /*41e0*/  @!P4 IMAD.WIDE.U32 R30, R17, 0x8, R24 ;  /* 0x00000008111ec825 */ /* 0x000fcc00078e0018 */
[----:B------:R-:W5:Y:S01]  /*41f0*/  @!P4 LDG.E.64 R30, desc[UR8][R30.64] ;  /* 0x000000081e1ec981 */ /* 0x000f62000c1e1b00 */
[----:B------:R-:W-:Y:S01]  /*4200*/  IADD3 R22, PT, PT, R22, 0x8, RZ ;  /* 0x0000000816167810 */ /* 0x000fe20007ffe0ff */
[----:B---3--:R-:W-:Y:S01]  /*4210*/  @!P1 FADD.FTZ R14, R14, R32 ;  /* 0x000000200e0e9221 */ /* 0x008fe20000010000 */
[----:B------:R-:W-:Y:S02]  /*4220*/  @!P1 FADD.FTZ R15, R15, R33 ;  /* 0x000000210f0f9221 */ /* 0x000fe40000010000 */
[----:B------:R-:W-:Y:S01]  /*4230*/  ISETP.NE.AND P1, PT, R22, R34, PT ;  /* 0x000000221600720c */ /* 0x000fe20003f25270 */
[----:B------:R-:W-:Y:S01]  /*4240*/  UIADD3 UR5, UPT, UPT, UR5, 0x8, URZ ;  /* 0x0000000805057890 */ /* 0x000fe2000fffe0ff */
[C---:B------:R-:W-:Y:S02]  /*4250*/  LEA R23, R0.reuse, R23, 0x3 ;  /* 0x0000001700177211 */ /* 0x040fe400078e18ff */
[C---:B------:R-:W-:Y:S02]  /*4260*/  LEA R21, R0.reuse, R21, 0x3 ;  /* 0x0000001500157211 */ /* 0x040fe400078e18ff */
[----:B------:R-:W-:-:S02]  /*4270*/  LEA R20, R0, R20, 0x3 ;  /* 0x0000001400147211 */ /* 0x000fc400078e18ff */
[C---:B------:R-:W-:Y:S02]  /*4280*/  LEA R19, R0.reuse, R19, 0x3 ;  /* 0x0000001300137211 */ /* 0x040fe400078e18ff */
[C---:B------:R-:W-:Y:S02]  /*4290*/  LEA R18, R0.reuse, R18, 0x3 ;  /* 0x0000001200127211 */ /* 0x040fe400078e18ff */
[C---:B------:R-:W-:Y:S02]  /*42a0*/  LEA R16, R0.reuse, R16, 0x3 ;  /* 0x0000001000107211 */ /* 0x040fe400078e18ff */
[C---:B------:R-:W-:Y:S02]  /*42b0*/  LEA R5, R0.reuse, R5, 0x3 ;  /* 0x0000000500057211 */ /* 0x040fe400078e18ff */
[----:B------:R-:W-:Y:S01]  /*42c0*/  LEA R17, R0, R17, 0x3 ;  /* 0x0000001100117211 */ /* 0x000fe200078e18ff */
[----:B--2---:R-:W-:Y:S01]  /*42d0*/  @!P6 FADD.FTZ R14, R14, R28 ;  /* 0x0000001c0e0ee221 */ /* 0x004fe20000010000 */
[----:B------:R-:W-:-:S03]  /*42e0*/  @!P6 FADD.FTZ R15, R15, R29 ;  /* 0x0000001d0f0fe221 */ /* 0x000fc60000010000 */
[----:B----4-:R-:W-:Y:S01]  /*42f0*/  @!P5 FADD.FTZ R14, R14, R26 ;  /* 0x0000001a0e0ed221 */ /* 0x010fe20000010000 */
[----:B------:R-:W-:-:S03]  /*4300*/  @!P5 FADD.FTZ R15, R15, R27 ;  /* 0x0000001b0f0fd221 */ /* 0x000fc60000010000 */
[----:B-----5:R-:W-:Y:S01]  /*4310*/  @!P4 FADD.FTZ R14, R14, R30 ;  /* 0x0000001e0e0ec221 */ /* 0x020fe20000010000 */
[----:B------:R-:W-:Y:S01]  /*4320*/  @!P4 FADD.FTZ R15, R15, R31 ;  /* 0x0000001f0f0fc221 */ /* 0x000fe20000010000 */
[----:B------:R-:W-:Y:S06]  /*4330*/  @P1 BRA `(.L_x_92) ;  /* 0xfffffffc00141947 */ /* 0x000fec000383ffff */
[----:B------:R-:W-:-:S07]  /*4340*/  MOV R5, R34 ;  /* 0x0000002200057202 */ /* 0x000fce0000000f00 */
.L_x_91:
[----:B------:R-:W-:-:S13]  /*4350*/  LOP3.LUT P1, R16, R2, 0x7, RZ, 0xc0, !PT ;  /* 0x0000000702107812 */ /* 0x000fda000782c0ff */
[----:B------:R-:W-:Y:S05]  /*4360*/  @!P1 BRA `(.L_x_88) ;  /* 0x0000000000f09947 */ /* 0x000fea0003800000 */
[----:B------:R-:W-:Y:S02]  /*4370*/  IADD3 R16, PT, PT, R16, -0x1, RZ ;  /* 0xffffffff10107810 */ /* 0x000fe40007ffe0ff */
[----:B------:R-:W-:Y:S02]  /*4380*/  LOP3.LUT P1, R22, R2, 0x3, RZ, 0xc0, !PT ;  /* 0x0000000302167812 */ /* 0x000fe4000782c0ff */
[----:B------:R-:W-:-:S13]  /*4390*/  ISETP.GE.U32.AND P4, PT, R16, 0x3, PT ;  /* 0x000000031000780c */ /* 0x000fda0003f86070 */
[----:B------:R-:W-:Y:S05]  /*43a0*/  @!P4 BRA `(.L_x_93) ;  /* 0x000000000070c947 */ /* 0x000fea0003800000 */
[----:B------:R-:W-:-:S13]  /*43b0*/  ISETP.EQ.OR P6, PT, R5, UR11, P2 ;  /* 0x0000000b05007c0c */ /* 0x000fda00097c2670 */
[----:B------:R-:W-:-:S04]  /*43c0*/  @!P6 IMAD R17, R5, R0, R60 ;  /* 0x000000000511e224 */ /* 0x000fc800078e023c */
[----:B------:R-:W-:-:S06]  /*43d0*/  @!P6 IMAD.WIDE.U32 R16, R17, 0x8, R24 ;  /* 0x000000081110e825 */ /* 0x000fcc00078e0018 */
[----:B------:R-:W3:Y:S01]  /*43e0*/  @!P6 LDG.E.64 R16, desc[UR8][R16.64] ;  /* 0x000000081010e981 */ /* 0x000ee2000c1e1b00 */
[C---:B------:R-:W-:Y:S02]  /*43f0*/  IADD3 R19, PT, PT, R5.reuse, 0x1, RZ ;  /* 0x0000000105137810 */ /* 0x040fe40007ffe0ff */
[----:B------:R-:W-:Y:S02]  /*4400*/  IADD3 R21, PT, PT, R5, 0x2, RZ ;  /* 0x0000000205157810 */ /* 0x000fe40007ffe0ff */
[----:B------:R-:W-:Y:S02]  /*4410*/  ISETP.EQ.OR P5, PT, R19, UR11, P2 ;  /* 0x0000000b13007c0c */ /* 0x000fe400097a2670 */
[----:B--2---:R-:W-:Y:S02]  /*4420*/  IADD3 R23, PT, PT, R5, 0x3, RZ ;  /* 0x0000000305177810 */ /* 0x004fe40007ffe0ff */
[----:B------:R-:W-:-:S09]  /*4430*/  ISETP.EQ.OR P4, PT, R21, UR11, P2 ;  /* 0x0000000b15007c0c */ /* 0x000fd20009782670 */
[----:B------:R-:W-:-:S04]  /*4440*/  @!P5 IMAD R19, R19, R0, R60 ;  /* 0x000000001313d224 */ /* 0x000fc800078e023c */
[----:B------:R-:W-:-:S04]  /*4450*/  @!P4 IMAD R21, R21, R0, R60 ;  /* 0x000000001515c224 */ /* 0x000fc800078e023c */
[----:B-1----:R-:W-:-:S06]  /*4460*/  @!P4 IMAD.WIDE.U32 R20, R21, 0x8, R24 ;  /* 0x000000081514c825 */ /* 0x002fcc00078e0018 */
[----:B------:R-:W2:Y:S01]  /*4470*/  @!P4 LDG.E.64 R20, desc[UR8][R20.64] ;  /* 0x000000081414c981 */ /* 0x000ea2000c1e1b00 */
[----:B---3--:R-:W-:Y:S01]  /*4480*/  @!P6 FADD.FTZ R14, R14, R16 ;  /* 0x000000100e0ee221 */ /* 0x008fe20000010000 */
[----:B------:R-:W-:Y:S01]  /*4490*/  @!P6 FADD.FTZ R15, R15, R17 ;  /* 0x000000110f0fe221 */ /* 0x000fe20000010000 */
[----:B------:R-:W-:Y:S01]  /*44a0*/  ISETP.EQ.OR P6, PT, R23, UR11, P2 ;  /* 0x0000000b17007c0c */ /* 0x000fe200097c2670 */
[----:B------:R-:W-:-:S06]  /*44b0*/  @!P5 IMAD.WIDE.U32 R16, R19, 0x8, R24 ;  /* 0x000000081310d825 */ /* 0x000fcc00078e0018 */
[----:B------:R-:W3:Y:S06]  /*44c0*/  @!P5 LDG.E.64 R16, desc[UR8][R16.64] ;  /* 0x000000081010d981 */ /* 0x000eec000c1e1b00 */
[----:B------:R-:W-:-:S04]  /*44d0*/  @!P6 IMAD R19, R23, R0, R60 ;  /* 0x000000001713e224 */ /* 0x000fc800078e023c */
[----:B------:R-:W-:-:S06]  /*44e0*/  @!P6 IMAD.WIDE.U32 R18, R19, 0x8, R24 ;  /* 0x000000081312e825 */ /* 0x000fcc00078e0018 */
[----:B------:R-:W4:Y:S01]  /*44f0*/  @!P6 LDG.E.64 R18, desc[UR8][R18.64] ;  /* 0x000000081212e981 */ /* 0x000f22000c1e1b00 */
[----:B------:R-:W-:Y:S01]  /*4500*/  IADD3 R5, PT, PT, R5, 0x4, RZ ;  /* 0x0000000405057810 */ /* 0x000fe20007ffe0ff */
[----:B---3--:R-:W-:Y:S01]  /*4510*/  @!P5 FADD.FTZ R14, R14, R16 ;  /* 0x000000100e0ed221 */ /* 0x008fe20000010000 */
[----:B------:R-:W-:-:S03]  /*4520*/  @!P5 FADD.FTZ R15, R15, R17 ;  /* 0x000000110f0fd221 */ /* 0x000fc60000010000 */
[----:B--2---:R-:W-:Y:S01]  /*4530*/  @!P4 FADD.FTZ R14, R14, R20 ;  /* 0x000000140e0ec221 */ /* 0x004fe20000010000 */
[----:B------:R-:W-:-:S03]  /*4540*/  @!P4 FADD.FTZ R15, R15, R21 ;  /* 0x000000150f0fc221 */ /* 0x000fc60000010000 */
[----:B----4-:R-:W-:Y:S01]  /*4550*/  @!P6 FADD.FTZ R14, R14, R18 ;  /* 0x000000120e0ee221 */ /* 0x010fe20000010000 */
[----:B------:R-:W-:-:S07]  /*4560*/  @!P6 FADD.FTZ R15, R15, R19 ;  /* 0x000000130f0fe221 */ /* 0x000fce0000010000 */
.L_x_93:
[----:B------:R-:W-:Y:S05]  /*4570*/  @!P1 BRA `(.L_x_88) ;  /* 0x00000000006c9947 */ /* 0x000fea0003800000 */
[----:B------:R-:W-:Y:S02]  /*4580*/  ISETP.NE.AND P1, PT, R22, 0x1, PT ;  /* 0x000000011600780c */ /* 0x000fe40003f25270 */
[----:B-1----:R-:W-:-:S11]  /*4590*/  LOP3.LUT R20, R2, 0x1, RZ, 0xc0, !PT ;  /* 0x0000000102147812 */ /* 0x002fd600078ec0ff */
[----:B------:R-:W-:Y:S05]  /*45a0*/  @!P1 BRA `(.L_x_94) ;  /* 0x0000000000389947 */ /* 0x000fea0003800000 */
[C---:B------:R-:W-:Y:S02]  /*45b0*/  IADD3 R17, PT, PT, R5.reuse, 0x1, RZ ;  /* 0x0000000105117810 */ /* 0x040fe40007ffe0ff */
[----:B------:R-:W-:Y:S02]  /*45c0*/  ISETP.EQ.OR P4, PT, R5, UR11, P2 ;  /* 0x0000000b05007c0c */ /* 0x000fe40009782670 */
[----:B------:R-:W-:-:S11]  /*45d0*/  ISETP.EQ.OR P1, PT, R17, UR11, P2 ;  /* 0x0000000b11007c0c */ /* 0x000fd60009722670 */
[-CC-:B------:R-:W-:Y:S02]  /*45e0*/  @!P4 IMAD R19, R5, R0.reuse, R60.reuse ;  /* 0x000000000513c224 */ /* 0x180fe400078e023c */
[----:B------:R-:W-:Y:S02]  /*45f0*/  @!P1 IMAD R17, R17, R0, R60 ;  /* 0x0000000011119224 */ /* 0x000fe400078e023c */
[----:B------:R-:W-:-:S04]  /*4600*/  @!P4 IMAD.WIDE.U32 R18, R19, 0x8, R24 ;  /* 0x000000081312c825 */ /* 0x000fc800078e0018 */
[----:B------:R-:W-:Y:S02]  /*4610*/  @!P1 IMAD.WIDE.U32 R16, R17, 0x8, R24 ;  /* 0x0000000811109825 */ /* 0x000fe400078e0018 */
[----:B------:R-:W3:Y:S04]  /*4620*/  @!P4 LDG.E.64 R18, desc[UR8][R18.64] ;  /* 0x000000081212c981 */ /* 0x000ee8000c1e1b00 */
[----:B------:R-:W4:Y:S01]  /*4630*/  @!P1 LDG.E.64 R16, desc[UR8][R16.64] ;  /* 0x0000000810109981 */ /* 0x000f22000c1e1b00 */
[----:B------:R-:W-:Y:S01]  /*4640*/  IADD3 R5, PT, PT, R5, 0x2, RZ ;  /* 0x0000000205057810 */ /* 0x000fe20007ffe0ff */
[----:B---3--:R-:W-:Y:S01]  /*4650*/  @!P4 FADD.FTZ R14, R14, R18 ;  /* 0x000000120e0ec221 */ /* 0x008fe20000010000 */
[----:B------:R-:W-:-:S03]  /*4660*/  @!P4 FADD.FTZ R15, R15, R19 ;  /* 0x000000130f0fc221 */ /* 0x000fc60000010000 */
[----:B----4-:R-:W-:Y:S01]  /*4670*/  @!P1 FADD.FTZ R14, R14, R16 ;  /* 0x000000100e0e9221 */ /* 0x010fe20000010000 */
[----:B------:R-:W-:-:S07]  /*4680*/  @!P1 FADD.FTZ R15, R15, R17 ;  /* 0x000000110f0f9221 */ /* 0x000fce0000010000 */
.L_x_94:
[----:B------:R-:W-:Y:S01]  /*4690*/  ISETP.EQ.OR P1, PT, R5, UR11, P2 ;  /* 0x0000000b05007c0c */ /* 0x000fe20009722670 */
[----:B------:R-:W-:Y:S03]  /*46a0*/  BSSY.RECONVERGENT B0, `(.L_x_88) ;  /* 0x0000008000007945 */ /* 0x000fe60003800200 */
[----:B------:R-:W-:-:S13]  /*46b0*/  ISETP.NE.U32.OR P1, PT, R20, 0x1, P1 ;  /* 0x000000011400780c */ /* 0x000fda0000f25470 */
[----:B------:R-:W-:Y:S05]  /*46c0*/  @P1 BRA `(.L_x_95) ;  /* 0x0000000000141947 */ /* 0x000fea0003800000 */
[----:B------:R-:W-:-:S04]  /*46d0*/  IMAD R5, R0, R5, R60 ;  /* 0x0000000500057224 */ /* 0x000fc800078e023c */
[----:B------:R-:W-:-:S06]  /*46e0*/  IMAD.WIDE.U32 R24, R5, 0x8, R24 ;  /* 0x0000000805187825 */ /* 0x000fcc00078e0018 */
[----:B------:R-:W3:Y:S02]  /*46f0*/  LDG.E.64 R24, desc[UR8][R24.64] ;  /* 0x0000000818187981 */ /* 0x000ee4000c1e1b00 */
[----:B---3--:R-:W-:Y:S01]  /*4700*/  FADD.FTZ R14, R14, R24 ;  /* 0x000000180e0e7221 */ /* 0x008fe20000010000 */
[----:B------:R-:W-:-:S07]  /*4710*/  FADD.FTZ R15, R15, R25 ;  /* 0x000000190f0f7221 */ /* 0x000fce0000010000 */
.L_x_95:
[----:B------:R-:W-:Y:S05]  /*4720*/  BSYNC.RECONVERGENT B0 ;  /* 0x0000000000007941 */ /* 0x000fea0003800200 */
.L_x_88:
[----:B------:R-:W5:Y:S01]  /*4730*/  S2UR UR6, SR_CgaCtaId ;  /* 0x00000000000679c3 */ /* 0x000f620000008800 */
[----:B------:R-:W-:Y:S01]  /*4740*/  UMOV UR5, 0x400 ;  /* 0x0000040000057882 */ /* 0x000fe20000000000 */
[----:B------:R-:W1:Y:S01]  /*4750*/  LDCU.64 UR16, c[0x0][0x400] ;  /* 0x00008000ff1077ac */ /* 0x000e620008000a00 */
[----:B0-----:R-:W-:Y:S02]  /*4760*/  SHF.R.U32.HI R5, RZ, 0x2, R61 ;  /* 0x00000002ff057819 */ /* 0x001fe4000001163d */
[C---:B----4-:R-:W-:Y:S02]  /*4770*/  PRMT R17, R47.reuse, 0x7632, R17 ;  /* 0x000076322f117816 */ /* 0x050fe40000000011 */
[----:B------:R-:W-:Y:S01]  /*4780*/  SHF.L.U32 R47, R47, 0x10, RZ ;  /* 0x000000102f2f7819 */ /* 0x000fe200000006ff */
[----:B------:R-:W0:Y:S01]  /*4790*/  LDC R16, c[0x0][0x41c] ;  /* 0x00010700ff107b82 */ /* 0x000e220000000800 */
[----:B------:R-:W-:-:S03]  /*47a0*/  SHF.L.U32 R17, R17, 0x10, RZ ;  /* 0x0000001011117819 */ /* 0x000fc600000006ff */
[----:B------:R-:W-:Y:S02]  /*47b0*/  FADD.FTZ R47, R47, -UR13 ;  /* 0x8000000d2f2f7e21 */ /* 0x000fe40008010000 */
[----:B------:R-:W-:Y:S02]  /*47c0*/  FADD.FTZ R17, R17, -UR13 ;  /* 0x8000000d11117e21 */ /* 0x000fe40008010000 */
[----:B------:R-:W-:Y:S02]  /*47d0*/  FMUL.FTZ R47, R47, UR7 ;  /* 0x000000072f2f7c20 */ /* 0x000fe40008410000 */
[----:B------:R-:W-:Y:S01]  /*47e0*/  FMUL.FTZ R28, R17, UR7 ;  /* 0x00000007111c7c20 */ /* 0x000fe20008410000 */
[----:B-----5:R-:W-:Y:S01]  /*47f0*/  ULEA UR5, UR6, UR5, 0x18 ;  /* 0x0000000506057291 */ /* 0x020fe2000f8ec0ff */
[----:B0-----:R-:W-:-:S08]  /*4800*/  IMAD R5, R16, UR11, R5 ;  /* 0x0000000b10057c24 */ /* 0x001fd0000f8e0205 */
[----:B------:R-:W-:Y:S01]  /*4810*/  @!P2 STS.64 [UR5+0x30], R14 ;  /* 0x0000300eff00a988 */ /* 0x000fe20008000a05 */
[----:B------:R-:W-:Y:S01]  /*4820*/  BAR.SYNC.DEFER_BLOCKING 0x0 ;  /* 0x0000000000007b1d */ /* 0x000fe20000010000 */
[----:B-1----:R-:W-:Y:S02]  /*4830*/  ISETP.GE.U32.AND P1, PT, R5, UR16, PT ;  /* 0x0000001005007c0c */ /* 0x002fe4000bf26070 */
[----:B------:R-:W-:-:S04]  /*4840*/  SHF.R.S32.HI R16, RZ, 0x1f, R5 ;  /* 0x0000001fff107819 */ /* 0x000fc80000011405 */
[----:B------:R-:W-:Y:S01]  /*4850*/  ISETP.GE.AND.EX P1, PT, R16, UR17, PT, P1 ;  /* 0x0000001110007c0c */ /* 0x000fe2000bf26310 */
[----:B---3--:R-:W0:Y:S01]  /*4860*/  LDS.64 R14, [UR5+0x30] ;  /* 0x00003005ff0e7984 */ /* 0x008e220008000a00 */
[----:B------:R-:W0:Y:S02]  /*4870*/  LDCU UR5, c[0x0][0x42c] ;  /* 0x00008580ff0577ac */ /* 0x000e240008000800 */
[----:B0-----:R-:W-:Y:S01]  /*4880*/  FMUL.FTZ R18, R14, UR5 ;  /* 0x000000050e127c20 */ /* 0x001fe20008410000 */
[----:B------:R-:W-:Y:S01]  /*4890*/  FMUL.FTZ R19, R15, UR5 ;  /* 0x000000050f137c20 */ /* 0x000fe20008410000 */
[C---:B------:R-:W-:Y:S02]  /*48a0*/  PRMT R14, R41.reuse, 0x7632, R14 ;  /* 0x00007632290e7816 */ /* 0x040fe4000000000e */
[----:B------:R-:W-:Y:S01]  /*48b0*/  SHF.L.U32 R41, R41, 0x10, RZ ;  /* 0x0000001029297819 */ /* 0x000fe200000006ff */
[----:B------:R-:W-:Y:S01]  /*48c0*/  FFMA.FTZ R15, R18, R47, R19 ;  /* 0x0000002f120f7223 */ /* 0x000fe20000010013 */
[----:B------:R-:W-:Y:S01]  /*48d0*/  SHF.L.U32 R14, R14, 0x10, RZ ;  /* 0x000000100e0e7819 */ /* 0x000fe200000006ff */
[----:B------:R-:W-:Y:S06]  /*48e0*/  @!P3 BRA `(.L_x_96) ;  /* 0x000000000048b947 */ /* 0x000fec0003800000 */
[----:B------:R-:W-:Y:S01]  /*48f0*/  FFMA.FTZ R17, R12, R47, R10 ;  /* 0x0000002f0c117223 */ /* 0x000fe2000001000a */
[----:B------:R-:W-:-:S03]  /*4900*/  FFMA.FTZ R20, R13, R28, R11 ;  /* 0x0000001c0d147223 */ /* 0x000fc6000001000b */
[----:B------:R-:W-:Y:S01]  /*4910*/  FMUL.FTZ R21, R17, -1.4426950216293334961 ;  /* 0xbfb8aa3b11157820 */ /* 0x000fe20000410000 */
[----:B--2---:R-:W-:-:S05]  /*4920*/  FMUL.FTZ R23, R20, -1.4426950216293334961 ;  /* 0xbfb8aa3b14177820 */ /* 0x004fca0000410000 */
        /* <DEDUP_REMOVED lines=14> */
.L_x_96:
[----:B------:R-:W-:Y:S01]  /*4a10*/  FFMA.FTZ R22, R18, R28, R19 ;  /* 0x0000001c12167223 */ /* 0x000fe20000010013 */
[----:B------:R-:W-:Y:S01]  /*4a20*/  BSSY.RECONVERGENT B0, `(.L_x_97) ;  /* 0x0000014000007945 */ /* 0x000fe20003800200 */
[----:B------:R-:W-:Y:S01]  /*4a30*/  PRMT R20, R46, 0x7632, R20 ;  /* 0x000076322e147816 */ /* 0x000fe20000000014 */
[----:B------:R-:W-:Y:S01]  /*4a40*/  FFMA.FTZ R41, R12, R41, -R15 ;  /* 0x000000290c297223 */ /* 0x000fe2000001080f */
[----:B------:R-:W-:Y:S01]  /*4a50*/  SHF.L.U32 R46, R46, 0x10, RZ ;  /* 0x000000102e2e7819 */ /* 0x000fe200000006ff */
[----:B------:R-:W-:Y:S01]  /*4a60*/  FFMA.FTZ R21, R13, R14, -R22 ;  /* 0x0000000e0d157223 */ /* 0x000fe20000010816 */
[----:B------:R-:W-:Y:S06]  /*4a70*/  @P1 BRA `(.L_x_98) ;  /* 0x0000000000381947 */ /* 0x000fec0003800000 */
[----:B------:R-:W0:Y:S01]  /*4a80*/  LDCU.64 UR18, c[0x0][0x3f8] ;  /* 0x00007f00ff1277ac */ /* 0x000e220008000a00 */
[----:B------:R-:W-:Y:S01]  /*4a90*/  MOV R14, R6 ;  /* 0x00000006000e7202 */ /* 0x000fe20000000f00 */
[----:B------:R-:W-:Y:S01]  /*4aa0*/  FMUL.FTZ R22, R41, UR7 ;  /* 0x0000000729167c20 */ /* 0x000fe20008410000 */
[----:B------:R-:W-:Y:S01]  /*4ab0*/  MOV R15, R9 ;  /* 0x00000009000f7202 */ /* 0x000fe20000000f00 */
[----:B------:R-:W1:Y:S01]  /*4ac0*/  LDCU.64 UR14, c[0x0][0x380] ;  /* 0x00007000ff0e77ac */ /* 0x000e620008000a00 */
[----:B------:R-:W-:-:S05]  /*4ad0*/  FMUL.FTZ R21, R21, UR7 ;  /* 0x0000000715157c20 */ /* 0x000fca0008410000 */
[----:B------:R-:W-:Y:S01]  /*4ae0*/  F2FP.BF16.F32.PACK_AB R21, R21, R22 ;  /* 0x000000161515723e */ /* 0x000fe200000010ff */
[----:B0-----:R-:W-:Y:S02]  /*4af0*/  IMAD R16, R16, UR18, RZ ;  /* 0x0000001210107c24 */ /* 0x001fe4000f8e02ff */
[----:B------:R-:W-:-:S04]  /*4b00*/  IMAD.WIDE.U32 R14, R5, UR18, R14 ;  /* 0x00000012050e7c25 */ /* 0x000fc8000f8e000e */
[----:B------:R-:W-:Y:S01]  /*4b10*/  IMAD R17, R5, UR19, R16 ;  /* 0x0000001305117c24 */ /* 0x000fe2000f8e0210 */
[----:B-1----:R-:W-:-:S04]  /*4b20*/  LEA R16, P1, R14, UR14, 0x1 ;  /* 0x0000000e0e107c11 */ /* 0x002fc8000f8208ff */
[----:B------:R-:W-:-:S04]  /*4b30*/  IADD3 R17, PT, PT, R15, R17, RZ ;  /* 0x000000110f117210 */ /* 0x000fc80007ffe0ff */
[----:B------:R-:W-:-:S05]  /*4b40*/  LEA.HI.X R17, R14, UR15, R17, 0x1, P1 ;  /* 0x0000000f0e117c11 */ /* 0x000fca00088f0c11 */
[----:B------:R0:W-:Y:S02]  /*4b50*/  STG.E desc[UR8][R16.64], R21 ;  /* 0x0000001510007986 */ /* 0x0001e4000c101908 */
.L_x_98:
[----:B------:R-:W-:Y:S05]  /*4b60*/  BSYNC.RECONVERGENT B0 ;  /* 0x0000000000007941 */ /* 0x000fea0003800200 */
.L_x_97:
[----:B------:R-:W-:Y:S01]  /*4b70*/  SHF.L.U32 R20, R20, 0x10, RZ ;  /* 0x0000001014147819 */ /* 0x000fe200000006ff */
[----:B------:R-:W-:Y:S01]  /*4b80*/  FADD.FTZ R46, R46, -UR13 ;  /* 0x8000000d2e2e7e21 */ /* 0x000fe20008010000 */
[C---:B0-----:R-:W-:Y:S02]  /*4b90*/  IADD3 R17, PT, PT, R5.reuse, 0x20, RZ ;  /* 0x0000002005117810 */ /* 0x041fe40007ffe0ff */
[----:B------:R-:W-:Y:S01]  /*4ba0*/  PRMT R22, R40, 0x7632, R22 ;  /* 0x0000763228167816 */ /* 0x000fe20000000016 */
[----:B------:R-:W-:Y:S01]  /*4bb0*/  FMUL.FTZ R25, R46, UR7 ;  /* 0x000000072e197c20 */ /* 0x000fe20008410000 */
[----:B------:R-:W-:Y:S01]  /*4bc0*/  IADD3 R21, PT, PT, R5, 0x40, RZ ;  /* 0x0000004005157810 */ /* 0x000fe20007ffe0ff */
[----:B------:R-:W-:Y:S01]  /*4bd0*/  FADD.FTZ R20, R20, -UR13 ;  /* 0x8000000d14147e21 */ /* 0x000fe20008010000 */
[----:B------:R-:W-:Y:S01]  /*4be0*/  ISETP.GE.U32.AND P1, PT, R17, UR16, PT ;  /* 0x0000001011007c0c */ /* 0x000fe2000bf26070 */
[----:B--2---:R-:W-:Y:S01]  /*4bf0*/  FFMA.FTZ R23, R18, R25, R19 ;  /* 0x0000001912177223 */ /* 0x004fe20000010013 */
[----:B------:R-:W-:Y:S01]  /*4c00*/  SHF.R.S32.HI R14, RZ, 0x1f, R17 ;  /* 0x0000001fff0e7819 */ /* 0x000fe20000011411 */
[----:B------:R-:W-:Y:S01]  /*4c10*/  FMUL.FTZ R20, R20, UR7 ;  /* 0x0000000714147c20 */ /* 0x000fe20008410000 */
[----:B------:R-:W-:-:S02]  /*4c20*/  PRMT R16, R45, 0x7632, R16 ;  /* 0x000076322d107816 */ /* 0x000fc40000000010 */
[----:B------:R-:W-:Y:S02]  /*4c30*/  SHF.L.U32 R15, R40, 0x10, RZ ;  /* 0x00000010280f7819 */ /* 0x000fe400000006ff */
[----:B------:R-:W-:Y:S02]  /*4c40*/  ISETP.GE.U32.AND P2, PT, R21, UR16, PT ;  /* 0x0000001015007c0c */ /* 0x000fe4000bf46070 */
[----:B------:R-:W-:Y:S02]  /*4c50*/  ISETP.GE.AND.EX P1, PT, R14, UR17, PT, P1 ;  /* 0x000000110e007c0c */ /* 0x000fe4000bf26310 */
[----:B------:R-:W-:Y:S02]  /*4c60*/  SHF.L.U32 R45, R45, 0x10, RZ ;  /* 0x000000102d2d7819 */ /* 0x000fe400000006ff */
[----:B------:R-:W-:Y:S01]  /*4c70*/  SHF.L.U32 R22, R22, 0x10, RZ ;  /* 0x0000001016167819 */ /* 0x000fe200000006ff */
[----:B------:R-:W-:Y:S08]  /*4c80*/  @!P3 BRA `(.L_x_99) ;  /* 0x000000000048b947 */ /* 0x000ff00003800000 */
[----:B------:R-:W-:Y:S01]  /*4c90*/  FFMA.FTZ R24, R12, R25, R10 ;  /* 0x000000190c187223 */ /* 0x000fe2000001000a */
[----:B------:R-:W-:-:S03]  /*4ca0*/  FFMA.FTZ R25, R13, R20, R11 ;  /* 0x000000140d197223 */ /* 0x000fc6000001000b */
[----:B------:R-:W-:Y:S01]  /*4cb0*/  FMUL.FTZ R26, R24, -1.4426950216293334961 ;  /* 0xbfb8aa3b181a7820 */ /* 0x000fe20000410000 */
[----:B------:R-:W-:-:S05]  /*4cc0*/  FMUL.FTZ R29, R25, -1.4426950216293334961 ;  /* 0xbfb8aa3b191d7820 */ /* 0x000fca0000410000 */
        /* <DEDUP_REMOVED lines=14> */
.L_x_99:
[----:B------:R-:W-:Y:S01]  /*4db0*/  FFMA.FTZ R24, R18, R20, R19 ;  /* 0x0000001412187223 */ /* 0x000fe20000010013 */
[----:B------:R-:W-:Y:S01]  /*4dc0*/  BSSY.RECONVERGENT B0, `(.L_x_100) ;  /* 0x0000015000007945 */ /* 0x000fe20003800200 */
[----:B------:R-:W-:Y:S01]  /*4dd0*/  FFMA.FTZ R23, R12, R15, -R23 ;  /* 0x0000000f0c177223 */ /* 0x000fe20000010817 */
[----:B------:R-:W-:Y:S01]  /*4de0*/  SHF.L.U32 R25, R16, 0x10, RZ ;  /* 0x0000001010197819 */ /* 0x000fe200000006ff */
[----:B------:R-:W-:Y:S01]  /*4df0*/  FADD.FTZ R45, R45, -UR13 ;  /* 0x8000000d2d2d7e21 */ /* 0x000fe20008010000 */
[----:B------:R-:W-:Y:S01]  /*4e00*/  SHF.R.S32.HI R20, RZ, 0x1f, R21 ;  /* 0x0000001fff147819 */ /* 0x000fe20000011415 */
[----:B------:R-:W-:Y:S01]  /*4e10*/  FFMA.FTZ R22, R13, R22, -R24 ;  /* 0x000000160d167223 */ /* 0x000fe20000010818 */
[----:B------:R-:W-:Y:S06]  /*4e20*/  @P1 BRA `(.L_x_101) ;  /* 0x0000000000381947 */ /* 0x000fec0003800000 */
[----:B------:R-:W0:Y:S01]  /*4e30*/  LDCU.64 UR14, c[0x0][0x3f8] ;  /* 0x00007f00ff0e77ac */ /* 0x000e220008000a00 */
[----:B------:R-:W-:Y:S01]  /*4e40*/  MOV R15, R9 ;  /* 0x00000009000f7202 */ /* 0x000fe20000000f00 */
[----:B------:R-:W-:Y:S01]  /*4e50*/  FMUL.FTZ R23, R23, UR7 ;  /* 0x0000000717177c20 */ /* 0x000fe20008410000 */
[----:B------:R-:W-:Y:S01]  /*4e60*/  FMUL.FTZ R22, R22, UR7 ;  /* 0x0000000716167c20 */ /* 0x000fe20008410000 */
[----:B------:R-:W1:Y:S01]  /*4e70*/  LDCU.64 UR18, c[0x0][0x380] ;  /* 0x00007000ff1277ac */ /* 0x000e620008000a00 */
[----:B0-----:R-:W-:Y:S01]  /*4e80*/  IMAD R16, R14, UR14, RZ ;  /* 0x0000000e0e107c24 */ /* 0x001fe2000f8e02ff */
[----:B------:R-:W-:-:S05]  /*4e90*/  MOV R14, R6 ;  /* 0x00000006000e7202 */ /* 0x000fca0000000f00 */
[----:B------:R-:W-:-:S04]  /*4ea0*/  IMAD.WIDE.U32 R14, R17, UR14, R14 ;  /* 0x0000000e110e7c25 */ /* 0x000fc8000f8e000e */
[----:B------:R-:W-:Y:S01]  /*4eb0*/  IMAD R17, R17, UR15, R16 ;  /* 0x0000000f11117c24 */ /* 0x000fe2000f8e0210 */
[----:B-1----:R-:W-:-:S04]  /*4ec0*/  LEA R16, P1, R14, UR18, 0x1 ;  /* 0x000000120e107c11 */ /* 0x002fc8000f8208ff */
[----:B------:R-:W-:Y:S02]  /*4ed0*/  IADD3 R17, PT, PT, R15, R17, RZ ;  /* 0x000000110f117210 */ /* 0x000fe40007ffe0ff */
[----:B------:R-:W-:Y:S02]  /*4ee0*/  F2FP.BF16.F32.PACK_AB R15, R22, R23 ;  /* 0x00000017160f723e */ /* 0x000fe400000010ff */
[----:B------:R-:W-:-:S05]  /*4ef0*/  LEA.HI.X R17, R14, UR19, R17, 0x1, P1 ;  /* 0x000000130e117c11 */ /* 0x000fca00088f0c11 */
[----:B------:R0:W-:Y:S02]  /*4f00*/  STG.E desc[UR8][R16.64], R15 ;  /* 0x0000000f10007986 */ /* 0x0001e4000c101908 */
.L_x_101:
[----:B------:R-:W-:Y:S05]  /*4f10*/  BSYNC.RECONVERGENT B0 ;  /* 0x0000000000007941 */ /* 0x000fea0003800200 */
.L_x_100:
[----:B------:R-:W-:Y:S01]  /*4f20*/  PRMT R14, R39, 0x7632, R14 ;  /* 0x00007632270e7816 */ /* 0x000fe2000000000e */
[----:B------:R-:W-:Y:S01]  /*4f30*/  FMUL.FTZ R45, R45, UR7 ;  /* 0x000000072d2d7c20 */ /* 0x000fe20008410000 */
[----:B------:R-:W-:Y:S01]  /*4f40*/  FADD.FTZ R25, R25, -UR13 ;  /* 0x8000000d19197e21 */ /* 0x000fe20008010000 */
[----:B------:R-:W-:Y:S02]  /*4f50*/  ISETP.GE.AND.EX P2, PT, R20, UR17, PT, P2 ;  /* 0x0000001114007c0c */ /* 0x000fe4000bf46320 */
[----:B------:R-:W-:Y:S01]  /*4f60*/  SHF.L.U32 R39, R39, 0x10, RZ ;  /* 0x0000001027277819 */ /* 0x000fe200000006ff */
[----:B------:R-:W-:Y:S01]  /*4f70*/  FFMA.FTZ R29, R18, R45, R19 ;  /* 0x0000002d121d7223 */ /* 0x000fe20000010013 */
[----:B------:R-:W-:Y:S01]  /*4f80*/  SHF.L.U32 R14, R14, 0x10, RZ ;  /* 0x000000100e0e7819 */ /* 0x000fe200000006ff */
[----:B------:R-:W-:Y:S01]  /*4f90*/  FMUL.FTZ R28, R25, UR7 ;  /* 0x00000007191c7c20 */ /* 0x000fe20008410000 */
[----:B------:R-:W-:Y:S07]  /*4fa0*/  @!P3 BRA `(.L_x_102) ;  /* 0x000000000048b947 */ /* 0x000fee0003800000 */
[----:B0-----:R-:W-:Y:S01]  /*4fb0*/  FFMA.FTZ R15, R12, R45, R10 ;  /* 0x0000002d0c0f7223 */ /* 0x001fe2000001000a */
        /* <DEDUP_REMOVED lines=17> */
.L_x_102:
[----:B------:R-:W-:Y:S01]  /*50d0*/  PRMT R22, R44, 0x7632, R22 ;  /* 0x000076322c167816 */ /* 0x000fe20000000016 */
[----:B0-----:R-:W-:Y:S01]  /*50e0*/  FFMA.FTZ R16, R18, R28, R19 ;  /* 0x0000001c12107223 */ /* 0x001fe20000010013 */
[----:B------:R-:W-:Y:S01]  /*50f0*/  BSSY.RECONVERGENT B0, `(.L_x_103) ;  /* 0x0000014000007945 */ /* 0x000fe20003800200 */
[----:B------:R-:W-:Y:S01]  /*5100*/  FFMA.FTZ R29, R12, R39, -R29 ;  /* 0x000000270c1d7223 */ /* 0x000fe2000001081d */
[----:B------:R-:W-:Y:S01]  /*5110*/  SHF.L.U32 R44, R44, 0x10, RZ ;  /* 0x000000102c2c7819 */ /* 0x000fe200000006ff */
[----:B------:R-:W-:Y:S01]  /*5120*/  FFMA.FTZ R16, R13, R14, -R16 ;  /* 0x0000000e0d107223 */ /* 0x000fe20000010810 */
[----:B------:R-:W-:Y:S01]  /*5130*/  SHF.L.U32 R22, R22, 0x10, RZ ;  /* 0x0000001016167819 */ /* 0x000fe200000006ff */
[----:B------:R-:W-:Y:S06]  /*5140*/  @P2 BRA `(.L_x_104) ;  /* 0x0000000000382947 */ /* 0x000fec0003800000 */
[----:B------:R-:W0:Y:S01]  /*5150*/  LDCU.64 UR14, c[0x0][0x3f8] ;  /* 0x00007f00ff0e77ac */ /* 0x000e220008000a00 */
[----:B------:R-:W-:Y:S01]  /*5160*/  MOV R14, R6 ;  /* 0x00000006000e7202 */ /* 0x000fe20000000f00 */
[----:B------:R-:W-:Y:S01]  /*5170*/  FMUL.FTZ R29, R29, UR7 ;  /* 0x000000071d1d7c20 */ /* 0x000fe20008410000 */
[----:B------:R-:W-:Y:S01]  /*5180*/  MOV R15, R9 ;  /* 0x00000009000f7202 */ /* 0x000fe20000000f00 */
[----:B------:R-:W1:Y:S01]  /*5190*/  LDCU.64 UR18, c[0x0][0x380] ;  /* 0x00007000ff1277ac */ /* 0x000e620008000a00 */
[----:B0-----:R-:W-:Y:S02]  /*51a0*/  IMAD R20, R20, UR14, RZ ;  /* 0x0000000e14147c24 */ /* 0x001fe4000f8e02ff */
[----:B------:R-:W-:-:S04]  /*51b0*/  IMAD.WIDE.U32 R14, R21, UR14, R14 ;  /* 0x0000000e150e7c25 */ /* 0x000fc8000f8e000e */
[----:B------:R-:W-:Y:S02]  /*51c0*/  IMAD R21, R21, UR15, R20 ;  /* 0x0000000f15157c24 */ /* 0x000fe4000f8e0214 */
[----:B------:R-:W-:Y:S01]  /*51d0*/  FMUL.FTZ R20, R16, UR7 ;  /* 0x0000000710147c20 */ /* 0x000fe20008410000 */
[----:B-1----:R-:W-:Y:S02]  /*51e0*/  LEA R16, P1, R14, UR18, 0x1 ;  /* 0x000000120e107c11 */ /* 0x002fe4000f8208ff */
[----:B------:R-:W-:Y:S02]  /*51f0*/  IADD3 R21, PT, PT, R15, R21, RZ ;  /* 0x000000150f157210 */ /* 0x000fe40007ffe0ff */
[----:B------:R-:W-:Y:S02]  /*5200*/  F2FP.BF16.F32.PACK_AB R15, R20, R29 ;  /* 0x0000001d140f723e */ /* 0x000fe400000010ff */
[----:B------:R-:W-:-:S05]  /*5210*/  LEA.HI.X R17, R14, UR19, R21, 0x1, P1 ;  /* 0x000000130e117c11 */ /* 0x000fca00088f0c15 */
[----:B------:R0:W-:Y:S02]  /*5220*/  STG.E desc[UR8][R16.64], R15 ;  /* 0x0000000f10007986 */ /* 0x0001e4000c101908 */
.L_x_104:
[----:B------:R-:W-:Y:S05]  /*5230*/  BSYNC.RECONVERGENT B0 ;  /* 0x0000000000007941 */ /* 0x000fea0003800200 */
.L_x_103:
[----:B------:R-:W-:Y:S01]  /*5240*/  PRMT R14, R38, 0x7632, R14 ;  /* 0x00007632260e7816 */ /* 0x000fe2000000000e */
[----:B------:R-:W-:Y:S01]  /*5250*/  FADD.FTZ R44, R44, -UR13 ;  /* 0x8000000d2c2c7e21 */ /* 0x000fe20008010000 */
[----:B------:R-:W-:Y:S01]  /*5260*/  FADD.FTZ R22, R22, -UR13 ;  /* 0x8000000d16167e21 */ /* 0x000fe20008010000 */
[C---:B------:R-:W-:Y:S02]  /*5270*/  PRMT R20, R43.reuse, 0x7632, R20 ;  /* 0x000076322b147816 */ /* 0x040fe40000000014 */
[----:B0-----:R-:W-:Y:S01]  /*5280*/  SHF.L.U32 R15, R38, 0x10, RZ ;  /* 0x00000010260f7819 */ /* 0x001fe200000006ff */
[----:B------:R-:W-:Y:S01]  /*5290*/  FMUL.FTZ R29, R44, UR7 ;  /* 0x000000072c1d7c20 */ /* 0x000fe20008410000 */
[----:B------:R-:W-:Y:S01]  /*52a0*/  SHF.L.U32 R43, R43, 0x10, RZ ;  /* 0x000000102b2b7819 */ /* 0x000fe200000006ff */
[----:B------:R-:W-:Y:S01]  /*52b0*/  FMUL.FTZ R28, R22, UR7 ;  /* 0x00000007161c7c20 */ /* 0x000fe20008410000 */
[----:B------:R-:W-:Y:S01]  /*52c0*/  SHF.L.U32 R14, R14, 0x10, RZ ;  /* 0x000000100e0e7819 */ /* 0x000fe200000006ff */
[----:B------:R-:W-:Y:S06]  /*52d0*/  @!P3 BRA `(.L_x_105) ;  /* 0x000000000048b947 */ /* 0x000fec0003800000 */
        /* <DEDUP_REMOVED lines=18> */
.L_x_105:
[----:B------:R-:W-:Y:S04]  /*5400*/  BSSY.RECONVERGENT B0, `(.L_x_106) ;  /* 0x0000015000007945 */ /* 0x000fe80003800200 */
[----:B------:R-:W-:Y:S05]  /*5410*/  @P0 BRA `(.L_x_107) ;  /* 0x00000000004c0947 */ /* 0x000fea0003800000 */
[----:B------:R-:W0:Y:S01]  /*5420*/  LDCU.64 UR14, c[0x0][0x3f8] ;  /* 0x00007f00ff0e77ac */ /* 0x000e220008000a00 */
[C-C-:B------:R-:W-:Y:S01]  /*5430*/  FFMA.FTZ R17, R18.reuse, R29, R19.reuse ;  /* 0x0000001d12117223 */ /* 0x140fe20000010013 */
[----:B------:R-:W-:Y:S01]  /*5440*/  FFMA.FTZ R16, R18, R28, R19 ;  /* 0x0000001c12107223 */ /* 0x000fe20000010013 */
[----:B------:R-:W-:Y:S01]  /*5450*/  SHF.R.S32.HI R21, RZ, 0x1f, R48 ;  /* 0x0000001fff157819 */ /* 0x000fe20000011430 */
[----:B------:R-:W1:Y:S01]  /*5460*/  LDCU.64 UR18, c[0x0][0x380] ;  /* 0x00007000ff1277ac */ /* 0x000e620008000a00 */
[----:B------:R-:W-:Y:S01]  /*5470*/  FFMA.FTZ R17, R12, R15, -R17 ;  /* 0x0000000f0c117223 */ /* 0x000fe20000010811 */
[----:B------:R-:W-:Y:S01]  /*5480*/  FFMA.FTZ R16, R13, R14, -R16 ;  /* 0x0000000e0d107223 */ /* 0x000fe20000010810 */
[----:B------:R-:W-:Y:S02]  /*5490*/  MOV R14, R6 ;  /* 0x00000006000e7202 */ /* 0x000fe40000000f00 */
[----:B------:R-:W-:Y:S01]  /*54a0*/  MOV R15, R9 ;  /* 0x00000009000f7202 */ /* 0x000fe20000000f00 */
[----:B------:R-:W-:Y:S01]  /*54b0*/  FMUL.FTZ R22, R17, UR7 ;  /* 0x0000000711167c20 */ /* 0x000fe20008410000 */
[----:B0-----:R-:W-:-:S02]  /*54c0*/  IMAD R21, R21, UR14, RZ ;  /* 0x0000000e15157c24 */ /* 0x001fc4000f8e02ff */
[----:B------:R-:W-:-:S04]  /*54d0*/  IMAD.WIDE.U32 R14, R48, UR14, R14 ;  /* 0x0000000e300e7c25 */ /* 0x000fc8000f8e000e */
[----:B------:R-:W-:Y:S02]  /*54e0*/  IMAD R23, R48, UR15, R21 ;  /* 0x0000000f30177c24 */ /* 0x000fe4000f8e0215 */
[----:B------:R-:W-:Y:S01]  /*54f0*/  FMUL.FTZ R21, R16, UR7 ;  /* 0x0000000710157c20 */ /* 0x000fe20008410000 */
[C---:B-1----:R-:W-:Y:S02]  /*5500*/  LEA R16, P0, R14.reuse, UR18, 0x1 ;  /* 0x000000120e107c11 */ /* 0x042fe4000f8008ff */
[----:B------:R-:W-:Y:S02]  /*5510*/  IADD3 R23, PT, PT, R15, R23, RZ ;  /* 0x000000170f177210 */ /* 0x000fe40007ffe0ff */
[----:B------:R-:W-:Y:S02]  /*5520*/  F2FP.BF16.F32.PACK_AB R21, R21, R22 ;  /* 0x000000161515723e */ /* 0x000fe400000010ff */
[----:B------:R-:W-:-:S05]  /*5530*/  LEA.HI.X R17, R14, UR19, R23, 0x1, P0 ;  /* 0x000000130e117c11 */ /* 0x000fca00080f0c17 */
[----:B------:R0:W-:Y:S02]  /*5540*/  STG.E desc[UR8][R16.64], R21 ;  /* 0x0000001510007986 */ /* 0x0001e4000c101908 */
.L_x_107:
[----:B------:R-:W-:Y:S05]  /*5550*/  BSYNC.RECONVERGENT B0 ;  /* 0x0000000000007941 */ /* 0x000fea0003800200 */
.L_x_106:
[C---:B0-----:R-:W-:Y:S01]  /*5560*/  PRMT R16, R42.reuse, 0x7632, R16 ;  /* 0x000076322a107816 */ /* 0x041fe20000000010 */
[----:B------:R-:W-:Y:S01]  /*5570*/  UISETP.NE.AND UP0, UPT, UR12, URZ, UPT ;  /* 0x000000ff0c00728c */ /* 0x000fe2000bf05270 */
[----:B------:R-:W-:Y:S01]  /*5580*/  SHF.L.U32 R42, R42, 0x10, RZ ;  /* 0x000000102a2a7819 */ /* 0x000fe200000006ff */
[----:B------:R-:W-:Y:S01]  /*5590*/  FADD.FTZ R43, R43, -UR13 ;  /* 0x8000000d2b2b7e21 */ /* 0x000fe20008010000 */
[----:B------:R-:W-:Y:S02]  /*55a0*/  SHF.L.U32 R53, R53, 0x10, RZ ;  /* 0x0000001035357819 */ /* 0x000fe400000006ff */
[----:B------:R-:W-:Y:S01]  /*55b0*/  SHF.L.U32 R57, R57, 0x10, RZ ;  /* 0x0000001039397819 */ /* 0x000fe200000006ff */
[----:B------:R-:W-:Y:S01]  /*55c0*/  FADD.FTZ R29, R42, -UR13 ;  /* 0x8000000d2a1d7e21 */ /* 0x000fe20008010000 */
        /* <DEDUP_REMOVED lines=8> */
[C---:B------:R-:W-:Y:S01]  /*5650*/  IADD3 R28, PT, PT, R5.reuse, 0xa0, RZ ;  /* 0x000000a0051c7810 */ /* 0x040fe20007ffe0ff */
[----:B------:R-:W-:Y:S01]  /*5660*/  FADD.FTZ R16, R16, -UR13 ;  /* 0x8000000d10107e21 */ /* 0x000fe20008010000 */
[----:B------:R-:W-:Y:S01]  /*5670*/  IADD3 R22, PT, PT, R5, 0xc0, RZ ;  /* 0x000000c005167810 */ /* 0x000fe20007ffe0ff */
[----:B------:R-:W-:Y:S01]  /*5680*/  FADD.FTZ R56, R56, -UR13 ;  /* 0x8000000d38387e21 */ /* 0x000fe20008010000 */
[----:B------:R-:W-:Y:S01]  /*5690*/  FMUL.FTZ R43, R43, UR7 ;  /* 0x000000072b2b7c20 */ /* 0x000fe20008410000 */
[----:B------:R-:W-:Y:S01]  /*56a0*/  FMUL.FTZ R29, R29, UR7 ;  /* 0x000000071d1d7c20 */ /* 0x000fe20008410000 */
[----:B------:R-:W-:Y:S01]  /*56b0*/  FMUL.FTZ R23, R23, UR7 ;  /* 0x0000000717177c20 */ /* 0x000fe20008410000 */
[----:B------:R-:W-:Y:S01]  /*56c0*/  FMUL.FTZ R24, R24, UR7 ;  /* 0x0000000718187c20 */ /* 0x000fe20008410000 */
[----:B------:R-:W-:Y:S01]  /*56d0*/  FMUL.FTZ R5, R52, UR7 ;  /* 0x0000000734057c20 */ /* 0x000fe20008410000 */
[----:B------:R-:W-:Y:S01]  /*56e0*/  FMUL.FTZ R38, R15, UR7 ;  /* 0x000000070f267c20 */ /* 0x000fe20008410000 */
[----:B------:R-:W-:Y:S01]  /*56f0*/  FMUL.FTZ R32, R16, UR7 ;  /* 0x0000000710207c20 */ /* 0x000fe20008410000 */
[----:B------:R-:W-:Y:S01]  /*5700*/  PRMT R17, R37, 0x7632, R17 ;  /* 0x0000763225117816 */ /* 0x000fe20000000011 */
[----:B------:R-:W-:Y:S01]  /*5710*/  FMUL.FTZ R20, R56, UR7 ;  /* 0x0000000738147c20 */ /* 0x000fe20008410000 */
[----:B------:R-:W-:Y:S01]  /*5720*/  SHF.R.S32.HI R14, RZ, 0x1f, R3 ;  /* 0x0000001fff0e7819 */ /* 0x000fe20000011403 */
[C-C-:B------:R-:W-:Y:S01]  /*5730*/  FFMA.FTZ R15, R18.reuse, R43, R19.reuse ;  /* 0x0000002b120f7223 */ /* 0x140fe20000010013 */
[----:B------:R-:W-:Y:S01]  /*5740*/  ISETP.GE.U32.AND P1, PT, R3, UR16, PT ;  /* 0x0000001003007c0c */ /* 0x000fe2000bf26070 */
[--C-:B------:R-:W-:Y:S01]  /*5750*/  FFMA.FTZ R16, R18, R38, R19.reuse ;  /* 0x0000002612107223 */ /* 0x100fe20000010013 */
[----:B------:R-:W-:Y:S01]  /*5760*/  ISETP.GE.U32.AND P2, PT, R28, UR16, PT ;  /* 0x000000101c007c0c */ /* 0x000fe2000bf46070 */
[--C-:B------:R-:W-:Y:S01]  /*5770*/  FFMA.FTZ R31, R18, R29, R19.reuse ;  /* 0x0000001d121f7223 */ /* 0x100fe20000010013 */
[----:B------:R-:W-:Y:S01]  /*5780*/  ISETP.GE.U32.AND P3, PT, R22, UR16, PT ;  /* 0x0000001016007c0c */ /* 0x000fe2000bf66070 */
[C-C-:B------:R-:W-:Y:S01]  /*5790*/  FFMA.FTZ R34, R18.reuse, R32, R19.reuse ;  /* 0x0000002012227223 */ /* 0x140fe20000010013 */
[----:B------:R-:W-:Y:S01]  /*57a0*/  SHF.R.S32.HI R30, RZ, 0x1f, R28 ;  /* 0x0000001fff1e7819 */ /* 0x000fe2000001141c */
[C-C-:B------:R-:W-:Y:S01]  /*57b0*/  FFMA.FTZ R27, R18.reuse, R23, R19.reuse ;  /* 0x00000017121b7223 */ /* 0x140fe20000010013 */
[----:B------:R-:W-:Y:S01]  /*57c0*/  SHF.R.S32.HI R25, RZ, 0x1f, R22 ;  /* 0x0000001fff197819 */ /* 0x000fe20000011416 */
[C-C-:B------:R-:W-:Y:S01]  /*57d0*/  FFMA.FTZ R26, R18.reuse, R24, R19.reuse ;  /* 0x00000018121a7223 */ /* 0x140fe20000010013 */
[--C-:B------:R-:W-:Y:S01]  /*57e0*/  FFMA.FTZ R21, R18, R5, R19.reuse ;  /* 0x0000000512157223 */ /* 0x100fe20000010013 */
[----:B------:R-:W-:Y:S01]  /*57f0*/  ISETP.GE.U32.AND P0, PT, R4, UR16, PT ;  /* 0x0000001004007c0c */ /* 0x000fe2000bf06070 */
[----:B------:R-:W-:Y:S01]  /*5800*/  FFMA.FTZ R18, R18, R20, R19 ;  /* 0x0000001412127223 */ /* 0x000fe20000010013 */
[----:B------:R-:W-:-:S02]  /*5810*/  ISETP.GE.AND.EX P1, PT, R14, UR17, PT, P1 ;  /* 0x000000110e007c0c */ /* 0x000fc4000bf26310 */
        /* <DEDUP_REMOVED lines=23> */
.L_x_108:
        /* <DEDUP_REMOVED lines=11> */
[----:B------:R-:W-:Y:S02]  /*5a40*/  IMAD R17, R3, UR15, R38 ;  /* 0x0000000f03117c24 */ /* 0x000fe4000f8e0226 */
[----:B------:R-:W-:Y:S01]  /*5a50*/  FMUL.FTZ R38, R37, UR7 ;  /* 0x0000000725267c20 */ /* 0x000fe20008410000 */
[----:B------:R-:W-:-:S04]  /*5a60*/  IMAD.WIDE.U32 R14, R3, UR14, R14 ;  /* 0x0000000e030e7c25 */ /* 0x000fc8000f8e000e */
[----:B------:R-:W-:Y:S02]  /*5a70*/  F2FP.BF16.F32.PACK_AB R19, R19, R38 ;  /* 0x000000261313723e */ /* 0x000fe400000010ff */
[----:B-1----:R-:W-:Y:S02]  /*5a80*/  LEA R16, P1, R14, UR18, 0x1 ;  /* 0x000000120e107c11 */ /* 0x002fe4000f8208ff */
[----:B------:R-:W-:-:S04]  /*5a90*/  IADD3 R17, PT, PT, R15, R17, RZ ;  /* 0x000000110f117210 */ /* 0x000fc80007ffe0ff */
[----:B------:R-:W-:-:S05]  /*5aa0*/  LEA.HI.X R17, R14, UR19, R17, 0x1, P1 ;  /* 0x000000130e117c11 */ /* 0x000fca00088f0c11 */
[----:B------:R0:W-:Y:S02]  /*5ab0*/  STG.E desc[UR8][R16.64], R19 ;  /* 0x0000001310007986 */ /* 0x0001e4000c101908 */
.L_x_110:
[----:B------:R-:W-:Y:S05]  /*5ac0*/  BSYNC.RECONVERGENT B0 ;  /* 0x0000000000007941 */ /* 0x000fea0003800200 */
.L_x_109:
[----:B------:R-:W-:Y:S02]  /*5ad0*/  SHF.L.U32 R36, R36, 0x10, RZ ;  /* 0x0000001024247819 */ /* 0x000fe400000006ff */
[----:B------:R-:W-:Y:S01]  /*5ae0*/  SHF.L.U32 R14, R33, 0x10, RZ ;  /* 0x00000010210e7819 */ /* 0x000fe200000006ff */
[----:B------:R-:W-:Y:S06]  /*5af0*/  BRA.U !UP0, `(.L_x_111) ;  /* 0x0000000108487547 */ /* 0x000fec000b800000 */
[----:B------:R-:W-:Y:S01]  /*5b00*/  FFMA.FTZ R32, R13, R32, R11 ;  /* 0x000000200d207223 */ /* 0x000fe2000001000b */
[----:B------:R-:W-:-:S03]  /*5b10*/  FFMA.FTZ R29, R12, R29, R10 ;  /* 0x0000001d0c1d7223 */ /* 0x000fc6000001000a */
[----:B0-----:R-:W-:Y:S01]  /*5b20*/  FMUL.FTZ R19, R32, -1.4426950216293334961 ;  /* 0xbfb8aa3b20137820 */ /* 0x001fe20000410000 */
        /* <DEDUP_REMOVED lines=15> */
.L_x_111:
[----:B------:R-:W-:Y:S01]  /*5c20*/  BSSY.RECONVERGENT B0, `(.L_x_112) ;  /* 0x0000012000007945 */ /* 0x000fe20003800200 */
[----:B------:R-:W-:Y:S01]  /*5c30*/  FFMA.FTZ R31, R12, R36, -R31 ;  /* 0x000000240c1f7223 */ /* 0x000fe2000001081f */
[----:B0-----:R-:W-:Y:S02]  /*5c40*/  FFMA.FTZ R19, R13, R14, -R34 ;  /* 0x0000000e0d137223 */ /* 0x001fe40000010822 */
[----:B------:R-:W-:Y:S05]  /*5c50*/  @P2 BRA `(.L_x_113) ;  /* 0x0000000000382947 */ /* 0x000fea0003800000 */
        /* <DEDUP_REMOVED lines=14> */
.L_x_113:
[----:B------:R-:W-:Y:S05]  /*5d40*/  BSYNC.RECONVERGENT B0 ;  /* 0x0000000000007941 */ /* 0x000fea0003800200 */
.L_x_112:
        /* <DEDUP_REMOVED lines=21> */
.L_x_114:
        /* <DEDUP_REMOVED lines=18> */
.L_x_116:
[----:B------:R-:W-:Y:S05]  /*5fc0*/  BSYNC.RECONVERGENT B0 ;  /* 0x0000000000007941 */ /* 0x000fea0003800200 */
.L_x_115:
[----:B------:R-:W-:Y:S02]  /*5fd0*/  SHF.L.U32 R50, R50, 0x10, RZ ;  /* 0x0000001032327819 */ /* 0x000fe400000006ff */
[----:B0-----:R-:W-:Y:S02]  /*5fe0*/  SHF.R.S32.HI R19, RZ, 0x1f, R4 ;  /* 0x0000001fff137819 */ /* 0x001fe40000011404 */
[----:B------:R-:W-:Y:S01]  /*5ff0*/  SHF.L.U32 R54, R54, 0x10, RZ ;  /* 0x0000001036367819 */ /* 0x000fe200000006ff */
[----:B------:R-:W-:Y:S06]  /*6000*/  BRA.U !UP0, `(.L_x_117) ;  /* 0x0000000108487547 */ /* 0x000fec000b800000 */
        /* <DEDUP_REMOVED lines=18> */
.L_x_117:
[----:B------:R-:W-:Y:S01]  /*6130*/  ISETP.GE.AND.EX P0, PT, R19, UR17, PT, P0 ;  /* 0x0000001113007c0c */ /* 0x000fe2000bf06300 */
[----:B------:R-:W-:Y:S01]  /*6140*/  FFMA.FTZ R21, R12, R50, -R21 ;  /* 0x000000320c157223 */ /* 0x000fe20000010815 */
[----:B------:R-:W-:Y:S01]  /*6150*/  FFMA.FTZ R18, R13, R54, -R18 ;  /* 0x000000360d127223 */ /* 0x000fe20000010812 */
[----:B------:R-:W-:Y:S02]  /*6160*/  BSSY.RECONVERGENT B0, `(.L_x_118) ;  /* 0x000000f000007945 */ /* 0x000fe40003800200 */
[----:B------:R-:W-:Y:S01]  /*6170*/  FMUL.FTZ R5, R21, UR7 ;  /* 0x0000000715057c20 */ /* 0x000fe20008410000 */
[----:B------:R-:W-:-:S07]  /*6180*/  FMUL.FTZ R18, R18, UR7 ;  /* 0x0000000712127c20 */ /* 0x000fce0008410000 */
[----:B------:R-:W-:Y:S05]  /*6190*/  @P0 BRA `(.L_x_119) ;  /* 0x00000000002c0947 */ /* 0x000fea0003800000 */
[----:B------:R-:W0:Y:S01]  /*61a0*/  LDCU.64 UR6, c[0x0][0x3f8] ;  /* 0x00007f00ff0677ac */ /* 0x000e220008000a00 */
[----:B------:R-:W-:Y:S02]  /*61b0*/  MOV R7, R9 ;  /* 0x0000000900077202 */ /* 0x000fe40000000f00 */
[----:B------:R-:W-:Y:S01]  /*61c0*/  F2FP.BF16.F32.PACK_AB R5, R18, R5 ;  /* 0x000000051205723e */ /* 0x000fe200000010ff */
[----:B------:R-:W1:Y:S01]  /*61d0*/  LDCU.64 UR14, c[0x0][0x380] ;  /* 0x00007000ff0e77ac */ /* 0x000e620008000a00 */
[----:B0-----:R-:W-:Y:S02]  /*61e0*/  IMAD R11, R19, UR6, RZ ;  /* 0x00000006130b7c24 */ /* 0x001fe4000f8e02ff */
[----:B------:R-:W-:-:S04]  /*61f0*/  IMAD.WIDE.U32 R8, R4, UR6, R6 ;  /* 0x0000000604087c25 */ /* 0x000fc8000f8e0006 */
[----:B------:R-:W-:Y:S01]  /*6200*/  IMAD R11, R4, UR7, R11 ;  /* 0x00000007040b7c24 */ /* 0x000fe2000f8e020b */
[----:B-1----:R-:W-:-:S04]  /*6210*/  LEA R6, P0, R8, UR14, 0x1 ;  /* 0x0000000e08067c11 */ /* 0x002fc8000f8008ff */
[----:B------:R-:W-:-:S04]  /*6220*/  IADD3 R11, PT, PT, R9, R11, RZ ;  /* 0x0000000b090b7210 */ /* 0x000fc80007ffe0ff */
[----:B------:R-:W-:-:S05]  /*6230*/  LEA.HI.X R7, R8, UR15, R11, 0x1, P0 ;  /* 0x0000000f08077c11 */ /* 0x000fca00080f0c0b */
[----:B------:R0:W-:Y:S02]  /*6240*/  STG.E desc[UR8][R6.64], R5 ;  /* 0x0000000506007986 */ /* 0x0001e4000c101908 */
.L_x_119:
[----:B------:R-:W-:Y:S05]  /*6250*/  BSYNC.RECONVERGENT B0 ;  /* 0x0000000000007941 */ /* 0x000fea0003800200 */
.L_x_118:
[----:B------:R-:W-:Y:S02]  /*6260*/  IADD3 R49, PT, PT, R0, R49, RZ ;  /* 0x0000003100317210 */ /* 0x000fe40007ffe0ff */
[----:B------:R-:W-:Y:S02]  /*6270*/  IADD3 R58, PT, PT, R58, 0x1, RZ ;  /* 0x000000013a3a7810 */ /* 0x000fe40007ffe0ff */
[----:B------:R-:W-:-:S13]  /*6280*/  ISETP.GE.AND P0, PT, R49, UR4, PT ;  /* 0x0000000431007c0c */ /* 0x000fda000bf06270 */
[----:B------:R-:W-:Y:S05]  /*6290*/  @!P0 BRA `(.L_x_120) ;  /* 0xffffff9c00ac8947 */ /* 0x000fea000383ffff */
.L_x_77:
[----:B------:R-:W1:Y:S01]  /*62a0*/  LDC R4, c[0x0][0x370] ;  /* 0x0000dc00ff047b82 */ /* 0x000e620000000800 */
[----:B------:R-:W-:Y:S01]  /*62b0*/  ISETP.NE.AND P2, PT, R61, RZ, PT ;  /* 0x000000ff3d00720c */ /* 0x000fe20003f45270 */
[----:B------:R-:W-:Y:S06]  /*62c0*/  BSSY.RECONVERGENT B0, `(.L_x_121) ;  /* 0x0000011000007945 */ /* 0x000fec0003800200 */
[----:B0-----:R-:W0:Y:S08]  /*62d0*/  LDC R7, c[0x0][0x374] ;  /* 0x0000dd00ff077b82 */ /* 0x001e300000000800 */
[----:B------:R-:W2:Y:S01]  /*62e0*/  LDC.64 R2, c[0x0][0x3c8] ;  /* 0x0000f200ff027b82 */ /* 0x000ea20000000a00 */
[----:B-1----:R-:W-:-:S02]  /*62f0*/  ISETP.NE.AND P1, PT, R4, 0x1, PT ;  /* 0x000000010400780c */ /* 0x002fc40003f25270 */
[----:B------:R-:W-:Y:S02]  /*6300*/  IADD3 R6, PT, PT, R4, -0x1, RZ ;  /* 0xffffffff04067810 */ /* 0x000fe40007ffe0ff */
[C---:B0-----:R-:W-:Y:S02]  /*6310*/  IADD3 R5, PT, PT, R7.reuse, -0x1, RZ ;  /* 0xffffffff07057810 */ /* 0x041fe40007ffe0ff */
[----:B------:R-:W-:Y:S02]  /*6320*/  SHF.L.U32 R0, R7, 0x1, RZ ;  /* 0x0000000107007819 */ /* 0x000fe400000006ff */
[----:B------:R-:W-:Y:S02]  /*6330*/  ISETP.NE.AND P0, PT, R60, R5, PT ;  /* 0x000000053c00720c */ /* 0x000fe40003f05270 */
[----:B------:R-:W-:Y:S02]  /*6340*/  SEL R5, R0, RZ, P1 ;  /* 0x000000ff00057207 */ /* 0x000fe40000800000 */
[----:B------:R-:W-:-:S03]  /*6350*/  ISETP.NE.OR P0, PT, R6, UR11, P0 ;  /* 0x0000000b06007c0c */ /* 0x000fc60008705670 */
[----:B--2---:R-:W-:Y:S01]  /*6360*/  IMAD.WIDE.U32 R2, R5, 0x4, R2 ;  /* 0x0000000405027825 */ /* 0x004fe200078e0002 */
[----:B------:R-:W-:Y:S09]  /*6370*/  @P2 BRA `(.L_x_122) ;  /* 0x0000000000142947 */ /* 0x000ff20003800000 */
[----:B------:R-:W-:Y:S01]  /*6380*/  HFMA2 R5, -RZ, RZ, 0, 5.9604644775390625e-08 ;  /* 0x00000001ff057431 */ /* 0x000fe200000001ff */
[----:B------:R-:W-:Y:S06]  /*6390*/  MEMBAR.ALL.GPU ;  /* 0x0000000000007992 */ /* 0x000fec000000a000 */
[----:B------:R-:W-:-:S00]  /*63a0*/  ERRBAR ;  /* 0x00000000000079ab */ /* 0x000fc00000000000 */
[----:B------:R-:W-:Y:S06]  /*63b0*/  CGAERRBAR ;  /* 0x00000000000075ab */ /* 0x000fec0000000000 */
[----:B------:R0:W-:Y:S02]  /*63c0*/  REDG.E.ADD.S32.STRONG.GPU desc[UR8][R2.64], R5 ;  /* 0x000000050200798e */ /* 0x0001e4000c12e308 */
.L_x_122:
[----:B------:R-:W-:Y:S05]  /*63d0*/  BSYNC.RECONVERGENT B0 ;  /* 0x0000000000007941 */ /* 0x000fea0003800200 */
.L_x_121:
[----:B------:R-:W-:Y:S05]  /*63e0*/  @P0 EXIT ;  /* 0x000000000000094d */ /* 0x000fea0003800000 */
[----:B------:R-:W-:Y:S05]  /*63f0*/  @P2 BRA `(.L_x_123) ;  /* 0x0000000000202947 */ /* 0x000fea0003800000 */
[----:B------:R-:W-:-:S05]  /*6400*/  IMAD R0, R4, R7, RZ ;  /* 0x0000000704007224 */ /* 0x000fca00078e02ff */
[----:B------:R-:W-:-:S13]  /*6410*/  ISETP.NE.AND P0, PT, R0, -0x1, PT ;  /* 0xffffffff0000780c */ /* 0x000fda0003f05270 */
[----:B------:R-:W-:Y:S05]  /*6420*/  @!P0 BRA `(.L_x_123) ;  /* 0x0000000000148947 */ /* 0x000fea0003800000 */
.L_x_124:
[----:B0-----:R-:W2:Y:S04]  /*6430*/  LDG.E.STRONG.GPU R5, desc[UR8][R2.64] ;  /* 0x0000000802057981 */ /* 0x001ea8000c1ef900 */
[----:B--2---:R-:W-:Y:S01]  /*6440*/  CCTL.IVALL ;  /* 0x00000000ff00798f */ /* 0x004fe20002000000 */
[----:B------:R-:W-:Y:S05]  /*6450*/  YIELD ;  /* 0x0000000000007946 */ /* 0x000fea0003800000 */
[----:B------:R-:W-:-:S13]  /*6460*/  ISETP.NE.AND P0, PT, R5, R0, PT ;  /* 0x000000000500720c */ /* 0x000fda0003f05270 */
[----:B------:R-:W-:Y:S05]  /*6470*/  @P0 BRA `(.L_x_124) ;  /* 0xfffffffc00ec0947 */ /* 0x000fea000383ffff */
.L_x_123:
[----:B------:R-:W-:Y:S05]  /*6480*/  WARPSYNC.ALL ;  /* 0x0000000000007948 */ /* 0x000fea0003800000 */
[----:B------:R-:W1:Y:S08]  /*6490*/  LDC.64 R6, c[0x0][0x3f8] ;  /* 0x0000fe00ff067b82 */ /* 0x000e700000000a00 */
[----:B------:R-:W-:Y:S01]  /*64a0*/  BAR.SYNC.DEFER_BLOCKING 0x0 ;  /* 0x0000000000007b1d */ /* 0x000fe20000010000 */
[----:B-1----:R-:W-:-:S04]  /*64b0*/  LEA.HI R0, P0, R7, R6, RZ, 0x1 ;  /* 0x0000000607007211 */ /* 0x002fc800078108ff */
[----:B0-----:R-:W-:-:S04]  /*64c0*/  IADD3.X R3, PT, PT, RZ, R7, RZ, P0, !PT ;  /* 0x00000007ff037210 */ /* 0x001fc800007fe4ff */
[--C-:B------:R-:W-:Y:S02]  /*64d0*/  SHF.R.S64 R0, R0, 0x1, R3.reuse ;  /* 0x0000000100007819 */ /* 0x100fe40000001003 */
[----:B------:R-:W-:Y:S02]  /*64e0*/  SHF.R.S32.HI R3, RZ, 0x1, R3 ;  /* 0x00000001ff037819 */ /* 0x000fe40000011403 */
[----:B------:R-:W-:-:S04]  /*64f0*/  ISETP.GT.U32.AND P0, PT, R0, R61, PT ;  /* 0x0000003d0000720c */ /* 0x000fc80003f04070 */
[----:B------:R-:W-:-:S13]  /*6500*/  ISETP.GT.AND.EX P0, PT, R3, RZ, PT, P0 ;  /* 0x000000ff0300720c */ /* 0x000fda0003f04300 */
[----:B------:R-:W-:Y:S05]  /*6510*/  @!P0 EXIT ;  /* 0x000000000000894d */ /* 0x000fea0003800000 */
[----:B------:R-:W-:Y:S01]  /*6520*/  IADD3 R5, P1, PT, R61, 0x80, RZ ;  /* 0x000000803d057810 */ /* 0x000fe20007f3e0ff */
[----:B------:R-:W-:Y:S01]  /*6530*/  BSSY.RECONVERGENT B0, `(.L_x_125) ;  /* 0x000004e000007945 */ /* 0x000fe20003800200 */
[----:B------:R-:W-:Y:S02]  /*6540*/  MOV R18, RZ ;  /* 0x000000ff00127202 */ /* 0x000fe40000000f00 */
[----:B------:R-:W-:Y:S02]  /*6550*/  ISETP.GT.U32.AND P0, PT, R0, R5, PT ;  /* 0x000000050000720c */ /* 0x000fe40003f04070 */
[----:B------:R-:W-:Y:S02]  /*6560*/  IADD3.X R8, PT, PT, RZ, R18, RZ, P1, !PT ;  /* 0x00000012ff087210 */ /* 0x000fe40000ffe4ff */
[----:B------:R-:W-:Y:S02]  /*6570*/  LOP3.LUT R2, RZ, R61, RZ, 0x33, !PT ;  /* 0x0000003dff027212 */ /* 0x000fe400078e33ff */
[----:B------:R-:W-:-:S02]  /*6580*/  ISETP.GT.AND.EX P0, PT, R3, R8, PT, P0 ;  /* 0x000000080300720c */ /* 0x000fc40003f04300 */
[----:B------:R-:W-:Y:S02]  /*6590*/  LEA R11, R7, R7, 0x1 ;  /* 0x00000007070b7211 */ /* 0x000fe400078e08ff */
[----:B------:R-:W-:Y:S02]  /*65a0*/  SEL R5, R0, R5, P0 ;  /* 0x0000000500057207 */ /* 0x000fe40000000000 */
[----:B------:R-:W-:Y:S02]  /*65b0*/  SEL R9, R3, R8, P0 ;  /* 0x0000000803097207 */ /* 0x000fe40000000000 */
[----:B------:R-:W-:Y:S01]  /*65c0*/  IADD3 R10, P1, PT, R2, R5, RZ ;  /* 0x00000005020a7210 */ /* 0x000fe20007f3e0ff */
[----:B------:R-:W-:Y:S01]  /*65d0*/  IMAD.WIDE.U32 R4, R6, 0x3, RZ ;  /* 0x0000000306047825 */ /* 0x000fe200078e00ff */
[----:B------:R-:W-:Y:S02]  /*65e0*/  LOP3.LUT R2, RZ, R18, RZ, 0x33, !PT ;  /* 0x00000012ff027212 */ /* 0x000fe400078e33ff */
[----:B------:R-:W-:-:S02]  /*65f0*/  LOP3.LUT R8, R10, 0x180, RZ, 0xc0, !PT ;  /* 0x000001800a087812 */ /* 0x000fc400078ec0ff */
[----:B------:R-:W-:Y:S02]  /*6600*/  IADD3.X R9, PT, PT, R2, R9, RZ, P1, !PT ;  /* 0x0000000902097210 */ /* 0x000fe40000ffe4ff */
[----:B------:R-:W-:Y:S02]  /*6610*/  ISETP.NE.U32.AND P1, PT, R8, 0x180, PT ;  /* 0x000001800800780c */ /* 0x000fe40003f25070 */
[----:B------:R-:W-:Y:S02]  /*6620*/  IADD3 R11, PT, PT, R5, R11, RZ ;  /* 0x0000000b050b7210 */ /* 0x000fe40007ffe0ff */
[----:B------:R-:W-:Y:S02]  /*6630*/  ISETP.NE.AND.EX P1, PT, RZ, RZ, PT, P1 ;  /* 0x000000ffff00720c */ /* 0x000fe40003f25310 */
[----:B------:R-:W-:Y:S02]  /*6640*/  LEA.HI R28, P2, R11, R4, RZ, 0x1 ;  /* 0x000000040b1c7211 */ /* 0x000fe400078508ff */
[----:B------:R-:W-:-:S02]  /*6650*/  ISETP.GE.U32.AND P0, PT, R10, 0x180, PT ;  /* 0x000001800a00780c */ /* 0x000fc40003f06070 */
[----:B------:R-:W-:Y:S02]  /*6660*/  IADD3.X R11, PT, PT, RZ, R11, RZ, P2, !PT ;  /* 0x0000000bff0b7210 */ /* 0x000fe400017fe4ff */
[----:B------:R-:W-:Y:S02]  /*6670*/  ISETP.GE.U32.AND.EX P0, PT, R9, RZ, PT, P0 ;  /* 0x000000ff0900720c */ /* 0x000fe40003f06100 */
[--C-:B------:R-:W-:Y:S02]  /*6680*/  SHF.R.S64 R28, R28, 0x1, R11.reuse ;  /* 0x000000011c1c7819 */ /* 0x100fe4000000100b */
[----:B------:R-:W-:Y:S01]  /*6690*/  SHF.R.S32.HI R35, RZ, 0x1, R11 ;  /* 0x00000001ff237819 */ /* 0x000fe2000001140b */
        /* <DEDUP_REMOVED lines=26> */
.L_x_127:
[-C--:B0-----:R-:W-:Y:S02]  /*6840*/  LEA R10, P1, R0, R27.reuse, 0x2 ;  /* 0x0000001b000a7211 */ /* 0x081fe400078210ff */
[----:B------:R-:W-:Y:S02]  /*6850*/  IADD3 R12, P2, PT, R27, R4, RZ ;  /* 0x000000041b0c7210 */ /* 0x000fe40007f5e0ff */
[----:B------:R-:W-:Y:S02]  /*6860*/  LEA R14, P3, R28, R27, 0x2 ;  /* 0x0000001b1c0e7211 */ /* 0x000fe400078610ff */
[C---:B------:R-:W-:Y:S02]  /*6870*/  IADD3.X R11, PT, PT, R26.reuse, R33, RZ, P1, !PT ;  /* 0x000000211a0b7210 */ /* 0x040fe40000ffe4ff */
[----:B------:R-:W-:Y:S02]  /*6880*/  MOV R8, R27 ;  /* 0x0000001b00087202 */ /* 0x000fe40000000f00 */
[----:B------:R-:W-:Y:S01]  /*6890*/  MOV R9, R26 ;  /* 0x0000001a00097202 */ /* 0x000fe20000000f00 */
[----:B------:R0:W2:Y:S01]  /*68a0*/  LDG.E R17, desc[UR8][R10.64] ;  /* 0x000000080a117981 */ /* 0x0000a2000c1e1900 */
[----:B------:R-:W-:-:S02]  /*68b0*/  IADD3.X R13, PT, PT, R26, R31, RZ, P2, !PT ;  /* 0x0000001f1a0d7210 */ /* 0x000fc400017fe4ff */
[----:B------:R-:W-:Y:S01]  /*68c0*/  IADD3.X R15, PT, PT, R26, R29, RZ, P3, !PT ;  /* 0x0000001d1a0f7210 */ /* 0x000fe20001ffe4ff */
[----:B------:R1:W2:Y:S04]  /*68d0*/  LDG.E R16, desc[UR8][R8.64] ;  /* 0x0000000808107981 */ /* 0x0002a8000c1e1900 */
[----:B------:R-:W3:Y:S04]  /*68e0*/  LDG.E R20, desc[UR8][R12.64] ;  /* 0x000000080c147981 */ /* 0x000ee8000c1e1900 */
[----:B------:R-:W3:Y:S01]  /*68f0*/  LDG.E R21, desc[UR8][R14.64] ;  /* 0x000000080e157981 */ /* 0x000ee2000c1e1900 */
[----:B0-----:R-:W-:-:S02]  /*6900*/  MOV R10, R24 ;  /* 0x00000018000a7202 */ /* 0x001fc40000000f00 */
[----:B-1----:R-:W-:Y:S02]  /*6910*/  MOV R8, R22 ;  /* 0x0000001600087202 */ /* 0x002fe40000000f00 */
[----:B------:R-:W-:Y:S02]  /*6920*/  MOV R9, R23 ;  /* 0x0000001700097202 */ /* 0x000fe40000000f00 */
[----:B------:R-:W-:Y:S02]  /*6930*/  MOV R11, R25 ;  /* 0x00000019000b7202 */ /* 0x000fe40000000f00 */
[----:B------:R-:W-:-:S04]  /*6940*/  IADD3 R2, P1, PT, R2, 0x1, RZ ;  /* 0x0000000102027810 */ /* 0x000fc80007f3e0ff */
        /* <DEDUP_REMOVED lines=12> */
.L_x_126:
[----:B------:R-:W-:Y:S05]  /*6a10*/  BSYNC.RECONVERGENT B0 ;  /* 0x0000000000007941 */ /* 0x000fea0003800200 */
.L_x_125:
[----:B------:R-:W-:Y:S05]  /*6a20*/  @!P0 EXIT ;  /* 0x000000000000894d */ /* 0x000fea0003800000 */
[C---:B------:R-:W-:Y:S01]  /*6a30*/  SHF.L.U64.HI R2, R6.reuse, 0x2, R7 ;  /* 0x0000000206027819 */ /* 0x040fe20000010207 */
[----:B------:R-:W1:Y:S01]  /*6a40*/  LDCU.64 UR4, c[0x0][0x3d8] ;  /* 0x00007b00ff0477ac */ /* 0x000e620008000a00 */
[----:B------:R-:W-:Y:S02]  /*6a50*/  SHF.L.U32 R6, R6, 0x2, RZ ;  /* 0x0000000206067819 */ /* 0x000fe400000006ff */
[C---:B------:R-:W-:Y:S01]  /*6a60*/  SHF.L.U64.HI R7, R28.reuse, 0x2, R35 ;  /* 0x000000021c077819 */ /* 0x040fe20000010223 */
[----:B------:R-:W2:Y:S01]  /*6a70*/  LDCU.64 UR6, c[0x0][0x388] ;  /* 0x00007100ff0677ac */ /* 0x000ea20008000a00 */
[----:B0-----:R-:W-:Y:S02]  /*6a80*/  SHF.L.U32 R8, R28, 0x2, RZ ;  /* 0x000000021c087819 */ /* 0x001fe400000006ff */
[C---:B------:R-:W-:Y:S01]  /*6a90*/  SHF.L.U64.HI R4, R0.reuse, 0x2, R3 ;  /* 0x0000000200047819 */ /* 0x040fe20000010203 */
[----:B------:R-:W0:Y:S01]  /*6aa0*/  LDCU.64 UR10, c[0x0][0x390] ;  /* 0x00007200ff0a77ac */ /* 0x000e220008000a00 */
[----:B------:R-:W-:-:S07]  /*6ab0*/  SHF.L.U32 R5, R0, 0x2, RZ ;  /* 0x0000000200057819 */ /* 0x000fce00000006ff */
.L_x_128:
[C---:B------:R-:W-:Y:S02]  /*6ac0*/  SHF.L.U32 R19, R61.reuse, 0x2, RZ ;  /* 0x000000023d137819 */ /* 0x040fe400000006ff */
[----:B---3--:R-:W-:Y:S02]  /*6ad0*/  SHF.L.U64.HI R21, R61, 0x2, R18 ;  /* 0x000000023d157819 */ /* 0x008fe40000010212 */
[----:B-1----:R-:W-:-:S04]  /*6ae0*/  IADD3 R10, P0, PT, R19, UR4, RZ ;  /* 0x00000004130a7c10 */ /* 0x002fc8000ff1e0ff */
[----:B------:R-:W-:Y:S02]  /*6af0*/  IADD3.X R11, PT, PT, R21, UR5, RZ, P0, !PT ;  /* 0x00000005150b7c10 */ /* 0x000fe400087fe4ff */
[C---:B------:R-:W-:Y:S02]  /*6b00*/  IADD3 R12, P0, PT, R10.reuse, R5, RZ ;  /* 0x000000050a0c7210 */ /* 0x040fe40007f1e0ff */
[C---:B------:R-:W-:Y:S01]  /*6b10*/  IADD3 R16, P1, PT, R10.reuse, R8, RZ ;  /* 0x000000080a107210 */ /* 0x040fe20007f3e0ff */
[----:B------:R1:W3:Y:S01]  /*6b20*/  LDG.E R24, desc[UR8][R10.64] ;  /* 0x000000080a187981 */ /* 0x0002e2000c1e1900 */
[C---:B------:R-:W-:Y:S02]  /*6b30*/  IADD3.X R13, PT, PT, R11.reuse, R4, RZ, P0, !PT ;  /* 0x000000040b0d7210 */ /* 0x040fe400007fe4ff */
[----:B------:R-:W-:Y:S02]  /*6b40*/  IADD3 R14, P0, PT, R10, R6, RZ ;  /* 0x000000060a0e7210 */ /* 0x000fe40007f1e0ff */
[C---:B------:R-:W-:Y:S01]  /*6b50*/  IADD3.X R17, PT, PT, R11.reuse, R7, RZ, P1, !PT ;  /* 0x000000070b117210 */ /* 0x040fe20000ffe4ff */
[----:B------:R4:W3:Y:S01]  /*6b60*/  LDG.E R25, desc[UR8][R12.64] ;  /* 0x000000080c197981 */ /* 0x0008e2000c1e1900 */
[----:B------:R-:W-:-:S03]  /*6b70*/  IADD3.X R15, PT, PT, R11, R2, RZ, P0, !PT ;  /* 0x000000020b0f7210 */ /* 0x000fc600007fe4ff */
[----:B------:R-:W5:Y:S04]  /*6b80*/  LDG.E R27, desc[UR8][R16.64] ;  /* 0x00000008101b7981 */ /* 0x000f68000c1e1900 */
[----:B------:R4:W5:Y:S01]  /*6b90*/  LDG.E R26, desc[UR8][R14.64] ;  /* 0x000000080e1a7981 */ /* 0x000962000c1e1900 */
[C---:B------:R-:W-:Y:S02]  /*6ba0*/  SHF.L.U32 R9, R61.reuse, 0x3, RZ ;  /* 0x000000033d097819 */ /* 0x040fe400000006ff */
[----:B------:R-:W-:Y:S02]  /*6bb0*/  SHF.L.U64.HI R18, R61, 0x3, R18 ;  /* 0x000000033d127819 */ /* 0x000fe40000010212 */
[----:B------:R-:W-:Y:S02]  /*6bc0*/  LOP3.LUT R22, R9, 0xfffffff8, RZ, 0xc0, !PT ;  /* 0xfffffff809167812 */ /* 0x000fe400078ec0ff */
[----:B------:R-:W-:-:S02]  /*6bd0*/  LOP3.LUT R19, R19, 0xfffffffc, RZ, 0xc0, !PT ;  /* 0xfffffffc13137812 */ /* 0x000fc400078ec0ff */
[----:B-1----:R-:W-:Y:S02]  /*6be0*/  LOP3.LUT R11, R18, 0x3, RZ, 0xc0, !PT ;  /* 0x00000003120b7812 */ /* 0x002fe400078ec0ff */
[C---:B--2---:R-:W-:Y:S02]  /*6bf0*/  IADD3 R20, P0, PT, R22.reuse, UR6, RZ ;  /* 0x0000000616147c10 */ /* 0x044fe4000ff1e0ff */
[----:B------:R-:W-:Y:S02]  /*6c00*/  LOP3.LUT R10, R21, 0x3, RZ, 0xc0, !PT ;  /* 0x00000003150a7812 */ /* 0x000fe400078ec0ff */
[----:B0-----:R-:W-:Y:S02]  /*6c10*/  IADD3 R22, P1, PT, R22, UR10, RZ ;  /* 0x0000000a16167c10 */ /* 0x001fe4000ff3e0ff */
[----:B----4-:R-:W-:Y:S02]  /*6c20*/  IADD3 R12, P2, PT, R19, UR4, RZ ;  /* 0x00000004130c7c10 */ /* 0x010fe4000ff5e0ff */
[----:B------:R-:W-:-:S02]  /*6c30*/  IADD3.X R21, PT, PT, R11, UR7, RZ, P0, !PT ;  /* 0x000000070b157c10 */ /* 0x000fc400087fe4ff */
[----:B------:R-:W-:Y:S02]  /*6c40*/  IADD3.X R23, PT, PT, R11, UR11, RZ, P1, !PT ;  /* 0x0000000b0b177c10 */ /* 0x000fe40008ffe4ff */
[----:B------:R-:W-:Y:S02]  /*6c50*/  IADD3.X R13, PT, PT, R10, UR5, RZ, P2, !PT ;  /* 0x000000050a0d7c10 */ /* 0x000fe400097fe4ff */
[C---:B------:R-:W-:Y:S02]  /*6c60*/  IADD3 R14, P0, PT, R12.reuse, R5, RZ ;  /* 0x000000050c0e7210 */ /* 0x040fe40007f1e0ff */
[C---:B------:R-:W-:Y:S02]  /*6c70*/  IADD3 R16, P1, PT, R12.reuse, R6, RZ ;  /* 0x000000060c107210 */ /* 0x040fe40007f3e0ff */
[----:B------:R-:W-:Y:S02]  /*6c80*/  IADD3 R10, P2, PT, R12, R8, RZ ;  /* 0x000000080c0a7210 */ /* 0x000fe40007f5e0ff */
[----:B------:R-:W-:-:S02]  /*6c90*/  IADD3.X R15, PT, PT, R13, R4, RZ, P0, !PT ;  /* 0x000000040d0f7210 */ /* 0x000fc400007fe4ff */
[C---:B------:R-:W-:Y:S02]  /*6ca0*/  IADD3.X R17, PT, PT, R13.reuse, R2, RZ, P1, !PT ;  /* 0x000000020d117210 */ /* 0x040fe40000ffe4ff */
[----:B------:R-:W-:Y:S01]  /*6cb0*/  IADD3.X R11, PT, PT, R13, R7, RZ, P2, !PT ;  /* 0x000000070d0b7210 */ /* 0x000fe200017fe4ff */
[----:B---3--:R0:W-:Y:S04]  /*6cc0*/  STG.E.64 desc[UR8][R20.64], R24 ;  /* 0x0000001814007986 */ /* 0x0081e8000c101b08 */
        /* <DEDUP_REMOVED lines=29> */
[----:B------:R-:W4:Y:S04]  /*6ea0*/  LDG.E R28, desc[UR8][R12.64+0x600] ;  /* 0x000600080c1c7981 */ /* 0x000f28000c1e1900 */
        /* <DEDUP_REMOVED lines=14> */
[----:B------:R-:W-:Y:S01]  /*6f90*/  HFMA2 R18, -RZ, RZ, 0, 0 ;  /* 0x00000000ff127431 */ /* 0x000fe200000001ff */
[----:B----4-:R3:W-:Y:S04]  /*6fa0*/  STG.E.64 desc[UR8][R24.64], R28 ;  /* 0x0000001c18007986 */ /* 0x0107e8000c101b08 */
[----:B--2---:R3:W-:Y:S07]  /*6fb0*/  STG.E.64 desc[UR8][R22.64], R30 ;  /* 0x0000001e16007986 */ /* 0x0047ee000c101b08 */
[----:B------:R-:W-:Y:S05]  /*6fc0*/  @P0 BRA `(.L_x_128) ;  /* 0xfffffff800bc0947 */ /* 0x000fea000383ffff */
[----:B------:R-:W-:Y:S05]  /*6fd0*/  EXIT ;  /* 0x000000000000794d */ /* 0x000fea0003800000 */
.L_x_129:
        /* <DEDUP_REMOVED lines=10> */
.L_x_3406:


//--------------------- .text._Z35group_norm_nhwc_bwd_one_pass_kernelI11Bf16IOFp32WLi512ELi8ELi128EEv26Group_norm_nhwc_bwd_params --------------------------
	.section	.text._Z35group_norm_nhwc_bwd_one_pass_kernelI11Bf16IOFp32WLi512ELi8ELi128EEv26Group_norm_nhwc_bwd_params,"ax",@progbits
	.align	128
        .global         _Z35group_norm_nhwc_bwd_one_pass_kernelI11Bf16IOFp32WLi512ELi8ELi128EEv26Group_norm_nhwc_bwd_params
        .type           _Z35group_norm_nhwc_bwd_one_pass_kernelI11Bf16IOFp32WLi512ELi8ELi128EEv26Group_norm_nhwc_bwd_params,@function
        .size           _Z35group_norm_nhwc_bwd_one_pass_kernelI11Bf16IOFp32WLi512ELi8ELi128EEv26Group_norm_nhwc_bwd_params,(.L_x_3407 - _Z35group_norm_nhwc_bwd_one_pass_kernelI11Bf16IOFp32WLi512ELi8ELi128EEv26Group_norm_nhwc_bwd_params)
        .other          _Z35group_norm_nhwc_bwd_one_pass_kernelI11Bf16IOFp32WLi512ELi8ELi128EEv26Group_norm_nhwc_bwd_params,@"STO_CUDA_ENTRY STV_DEFAULT"
_Z35group_norm_nhwc_bwd_one_pass_kernelI11Bf16IOFp32WLi512ELi8ELi128EEv26Group_norm_nhwc_bwd_params:
.text._Z35group_norm_nhwc_bwd_one_pass_kernelI11Bf16IOFp32WLi512ELi8ELi128EEv26Group_norm_nhwc_bwd_params:
        /* <DEDUP_REMOVED lines=11> */
[----:B------:R-:W1:Y:S01]  /*00b0*/  S2R R5, SR_LANEID ;  /* 0x0000000000057919 */ /* 0x000e620000000000 */
[----:B------:R-:W-:Y:S01]  /*00c0*/  SHF.R.U32.HI R78, RZ, 0x2, R2 ;  /* 0x00000002ff4e7819 */ /* 0x000fe20000011602 */
[----:B------:R-:W-:Y:S01]  /*00d0*/  UMOV UR5, 0x400 ;  /* 0x0000040000057882 */ /* 0x000fe20000000000 */
[----:B------:R-:W-:Y:S01]  /*00e0*/  HFMA2 R65, -RZ, RZ, 0, 0 ;  /* 0x00000000ff417431 */ /* 0x000fe200000001ff */
[----:B------:R-:W-:Y:S01]  /*00f0*/  UIADD3 UR6, UPT, UPT, UR5, 0x40, URZ ;  /* 0x0000004005067890 */ /* 0x000fe2000fffe0ff */
[----:B------:R-:W-:Y:S01]  /*0100*/  MOV R64, R0 ;  /* 0x0000000000407202 */ /* 0x000fe20000000f00 */
[----:B------:R-:W2:Y:S01]  /*0110*/  LDCU.U8 UR11, c[0x0][0x414] ;  /* 0x00008280ff0b77ac */ /* 0x000ea20008000000 */
[----:B------:R-:W3:Y:S08]  /*0120*/  S2UR UR7, SR_CgaCtaId ;  /* 0x00000000000779c3 */ /* 0x000ef00000008800 */
[----:B------:R-:W4:Y:S08]  /*0130*/  LDC R3, c[0x0][0x374] ;  /* 0x0000dd00ff037b82 */ /* 0x000f300000000800 */
[----:B------:R-:W5:Y:S01]  /*0140*/  LDC R4, c[0x0][0x370] ;  /* 0x0000dc00ff047b82 */ /* 0x000f620000000800 */
[----:B0-----:R-:W-:Y:S01]  /*0150*/  IMAD R80, R7, UR10, R78 ;  /* 0x0000000a07507c24 */ /* 0x001fe2000f8e024e */
[----:B------:R-:W-:-:S04]  /*0160*/  LOP3.LUT R78, R78, 0xf8, RZ, 0xc0, !PT ;  /* 0x000000f84e4e7812 */ /* 0x000fc800078ec0ff */
[C---:B------:R-:W-:Y:S01]  /*0170*/  IADD3 R76, PT, PT, R80.reuse, 0x100, RZ ;  /* 0x00000100504c7810 */ /* 0x040fe20007ffe0ff */
[----:B---3--:R-:W-:Y:S01]  /*0180*/  ULEA UR6, UR7, UR6, 0x18 ;  /* 0x0000000607067291 */ /* 0x008fe2000f8ec0ff */
[C---:B------:R-:W-:Y:S01]  /*0190*/  IADD3 R75, PT, PT, R80.reuse, 0x120, RZ ;  /* 0x00000120504b7810 */ /* 0x040fe20007ffe0ff */
[----:B------:R-:W-:Y:S01]  /*01a0*/  ULEA UR5, UR7, UR5, 0x18 ;  /* 0x0000000507057291 */ /* 0x000fe2000f8ec0ff */
[C---:B------:R-:W-:Y:S02]  /*01b0*/  IADD3 R74, PT, PT, R80.reuse, 0x140, RZ ;  /* 0x00000140504a7810 */ /* 0x040fe40007ffe0ff */
[C---:B------:R-:W-:Y:S02]  /*01c0*/  IADD3 R73, PT, PT, R80.reuse, 0x160, RZ ;  /* 0x0000016050497810 */ /* 0x040fe40007ffe0ff */
[C---:B------:R-:W-:Y:S01]  /*01d0*/  IADD3 R72, PT, PT, R80.reuse, 0x180, RZ ;  /* 0x0000018050487810 */ /* 0x040fe20007ffe0ff */
[----:B----4-:R-:W-:Y:S01]  /*01e0*/  IMAD R66, R3, 0x3, R0 ;  /* 0x0000000303427824 */ /* 0x010fe200078e0200 */
[----:B------:R-:W-:-:S02]  /*01f0*/  IADD3 R71, PT, PT, R80, 0x1a0, RZ ;  /* 0x000001a050477810 */ /* 0x000fc40007ffe0ff */
[C---:B------:R-:W-:Y:S02]  /*0200*/  IADD3 R70, PT, PT, R80.reuse, 0x1c0, RZ ;  /* 0x000001c050467810 */ /* 0x040fe40007ffe0ff */
[----:B------:R-:W-:Y:S02]  /*0210*/  IADD3 R69, PT, PT, R80, 0x1e0, RZ ;  /* 0x000001e050457810 */ /* 0x000fe40007ffe0ff */
[----:B------:R-:W-:Y:S02]  /*0220*/  LEA R67, R3, R0, 0x2 ;  /* 0x0000000003437211 */ /* 0x000fe400078e10ff */
[C---:B-----5:R-:W-:Y:S02]  /*0230*/  LOP3.LUT R77, R4.reuse, 0x7, RZ, 0xc0, !PT ;  /* 0x00000007044d7812 */ /* 0x060fe400078ec0ff */
[----:B------:R-:W-:Y:S02]  /*0240*/  LOP3.LUT R68, R4, 0x7ffffff8, RZ, 0xc0, !PT ;  /* 0x7ffffff804447812 */ /* 0x000fe400078ec0ff */
[----:B------:R-:W-:-:S02]  /*0250*/  SHF.R.S32.HI R6, RZ, 0x1f, R80 ;  /* 0x0000001fff067819 */ /* 0x000fc40000011450 */
[----:B------:R-:W-:Y:S02]  /*0260*/  LEA R79, R2, UR6, 0x4 ;  /* 0x00000006024f7c11 */ /* 0x000fe4000f8e20ff */
[----:B------:R-:W-:Y:S02]  /*0270*/  SHF.R.S32.HI R7, RZ, 0x1f, R76 ;  /* 0x0000001fff077819 */ /* 0x000fe4000001144c */
[----:B------:R-:W-:Y:S02]  /*0280*/  SHF.R.S32.HI R8, RZ, 0x1f, R75 ;  /* 0x0000001fff087819 */ /* 0x000fe4000001144b */
[----:B------:R-:W-:Y:S02]  /*0290*/  SHF.R.S32.HI R9, RZ, 0x1f, R74 ;  /* 0x0000001fff097819 */ /* 0x000fe4000001144a */
[----:B------:R-:W-:Y:S02]  /*02a0*/  SHF.R.S32.HI R10, RZ, 0x1f, R73 ;  /* 0x0000001fff0a7819 */ /* 0x000fe40000011449 */
[----:B------:R-:W-:-:S02]  /*02b0*/  SHF.R.S32.HI R11, RZ, 0x1f, R72 ;  /* 0x0000001fff0b7819 */ /* 0x000fc40000011448 */
[----:B------:R-:W-:Y:S02]  /*02c0*/  SHF.R.S32.HI R12, RZ, 0x1f, R71 ;  /* 0x0000001fff0c7819 */ /* 0x000fe40000011447 */
[----:B------:R-:W-:Y:S02]  /*02d0*/  SHF.R.S32.HI R13, RZ, 0x1f, R70 ;  /* 0x0000001fff0d7819 */ /* 0x000fe40000011446 */
[----:B-12---:R-:W-:-:S07]  /*02e0*/  SHF.R.S32.HI R14, RZ, 0x1f, R69 ;  /* 0x0000001fff0e7819 */ /* 0x006fce0000011445 */
.L_x_197:
[----:B0-----:R-:W0:Y:S01]  /*02f0*/  LDC R21, c[0x0][0x410] ;  /* 0x00010400ff157b82 */ /* 0x001e220000000800 */
[----:B------:R-:W-:Y:S01]  /*0300*/  IABS R20, R64 ;  /* 0x0000004000147213 */ /* 0x000fe20000000000 */
[----:B-1----:R-:W1:Y:S01]  /*0310*/  LDCU.128 UR12, c[0x0][0x400] ;  /* 0x00008000ff0c77ac */ /* 0x002e620008000c00 */
[----:B------:R-:W-:Y:S02]  /*0320*/  IADD3 R23, PT, PT, R80, 0x20, RZ ;  /* 0x0000002050177810 */ /* 0x000fe40007ffe0ff */
[----:B------:R-:W-:Y:S02]  /*0330*/  CS2R R60, SRZ ;  /* 0x00000000003c7805 */ /* 0x000fe4000001ff00 */
[----:B------:R-:W-:Y:S02]  /*0340*/  ISETP.GE.AND P3, PT, R64, RZ, PT ;  /* 0x000000ff4000720c */ /* 0x000fe40003f66270 */
[----:B------:R-:W-:Y:S02]  /*0350*/  SHF.R.S32.HI R29, RZ, 0x1f, R23 ;  /* 0x0000001fff1d7819 */ /* 0x000fe40000011417 */
[----:B------:R-:W-:-:S02]  /*0360*/  IADD3 R33, PT, PT, R80, 0x40, RZ ;  /* 0x0000004050217810 */ /* 0x000fc40007ffe0ff */
[----:B------:R-:W-:Y:S02]  /*0370*/  SHF.L.U32 R42, R2, 0x1, RZ ;  /* 0x00000001022a7819 */ /* 0x000fe400000006ff */
[----:B------:R-:W-:Y:S02]  /*0380*/  SHF.R.S32.HI R31, RZ, 0x1f, R33 ;  /* 0x0000001fff1f7819 */ /* 0x000fe40000011421 */
[----:B------:R-:W-:Y:S02]  /*0390*/  LOP3.LUT R42, R42, 0x6, RZ, 0xc0, !PT ;  /* 0x000000062a2a7812 */ /* 0x000fe400078ec0ff */
[C---:B------:R-:W-:Y:S02]  /*03a0*/  IADD3 R35, PT, PT, R80.reuse, 0x60, RZ ;  /* 0x0000006050237810 */ /* 0x040fe40007ffe0ff */
[----:B------:R-:W-:Y:S02]  /*03b0*/  IADD3 R39, PT, PT, R80, 0x80, RZ ;  /* 0x0000008050277810 */ /* 0x000fe40007ffe0ff */
[----:B-1----:R-:W-:-:S02]  /*03c0*/  ISETP.GE.U32.AND P1, PT, R23, UR12, PT ;  /* 0x0000000c17007c0c */ /* 0x002fc4000bf26070 */
[----:B------:R-:W-:Y:S02]  /*03d0*/  SHF.R.S32.HI R37, RZ, 0x1f, R35 ;  /* 0x0000001fff257819 */ /* 0x000fe40000011423 */
[----:B0-----:R-:W-:Y:S02]  /*03e0*/  IABS R18, R21 ;  /* 0x0000001500127213 */ /* 0x001fe40000000000 */
[----:B------:R-:W-:Y:S02]  /*03f0*/  ISETP.GE.AND.EX P1, PT, R29, UR13, PT, P1 ;  /* 0x0000000d1d007c0c */ /* 0x000fe4000bf26310 */
[----:B---3--:R-:W0:Y:S01]  /*0400*/  I2F.RP R15, R18 ;  /* 0x00000012000f7306 */ /* 0x008e220000209400 */
[----:B------:R-:W-:-:S10]  /*0410*/  SHF.R.S32.HI R43, RZ, 0x1f, R39 ;  /* 0x0000001fff2b7819 */ /* 0x000fd40000011427 */
[----:B------:R-:W1:Y:S01]  /*0420*/  @!P1 LDC.64 R26, c[0x0][0x3a0] ;  /* 0x0000e800ff1a9b82 */ /* 0x000e620000000a00 */
[----:B0-----:R-:W0:Y:S02]  /*0430*/  MUFU.RCP R15, R15 ;  /* 0x0000000f000f7308 */ /* 0x001e240000001000 */
[----:B0-2---:R-:W-:-:S06]  /*0440*/  IADD3 R16, PT, PT, R15, 0xffffffe, RZ ;  /* 0x0ffffffe0f107810 */ /* 0x005fcc0007ffe0ff */
[----:B------:R0:W2:Y:S02]  /*0450*/  F2I.FTZ.U32.TRUNC.NTZ R17, R16 ;  /* 0x0000001000117305 */ /* 0x0000a4000021f000 */
[----:B0-----:R-:W-:Y:S02]  /*0460*/  MOV R16, RZ ;  /* 0x000000ff00107202 */ /* 0x001fe40000000f00 */
[----:B--2---:R-:W-:-:S05]  /*0470*/  IADD3 R19, PT, PT, RZ, -R17, RZ ;  /* 0x80000011ff137210 */ /* 0x004fca0007ffe0ff */
[----:B------:R-:W-:-:S04]  /*0480*/  IMAD R19, R19, R18, RZ ;  /* 0x0000001213137224 */ /* 0x000fc800078e02ff */
[----:B------:R-:W-:Y:S01]  /*0490*/  IMAD.HI.U32 R17, R17, R19, R16 ;  /* 0x0000001311117227 */ /* 0x000fe200078e0010 */
[----:B------:R-:W-:Y:S02]  /*04a0*/  MOV R19, R20 ;  /* 0x0000001400137202 */ /* 0x000fe40000000f00 */
[----:B------:R-:W-:-:S03]  /*04b0*/  LOP3.LUT R16, R64, R21, RZ, 0x3c, !PT ;  /* 0x0000001540107212 */ /* 0x000fc600078e3cff */
[----:B------:R-:W-:Y:S01]  /*04c0*/  IMAD.HI.U32 R17, R17, R19, RZ ;  /* 0x0000001311117227 */ /* 0x000fe200078e00ff */
[----:B------:R-:W-:-:S04]  /*04d0*/  ISETP.GE.AND P0, PT, R16, RZ, PT ;  /* 0x000000ff1000720c */ /* 0x000fc80003f06270 */
[----:B------:R-:W-:-:S05]  /*04e0*/  IADD3 R15, PT, PT, -R17, RZ, RZ ;  /* 0x000000ff110f7210 */ /* 0x000fca0007ffe1ff */
[----:B------:R-:W-:-:S05]  /*04f0*/  IMAD R15, R18, R15, R19 ;  /* 0x0000000f120f7224 */ /* 0x000fca00078e0213 */
[----:B------:R-:W-:-:S13]  /*0500*/  ISETP.GT.U32.AND P4, PT, R18, R15, PT ;  /* 0x0000000f1200720c */ /* 0x000fda0003f84070 */
[-C--:B------:R-:W-:Y:S02]  /*0510*/  @!P4 IADD3 R15, PT, PT, R15, -R18.reuse, RZ ;  /* 0x800000120f0fc210 */ /* 0x080fe40007ffe0ff */
[----:B------:R-:W-:Y:S02]  /*0520*/  @!P4 IADD3 R17, PT, PT, R17, 0x1, RZ ;  /* 0x000000011111c810 */ /* 0x000fe40007ffe0ff */
[CC--:B------:R-:W-:Y:S02]  /*0530*/  ISETP.GE.U32.AND P2, PT, R15.reuse, R18.reuse, PT ;  /* 0x000000120f00720c */ /* 0x0c0fe40003f46070 */
[-C--:B------:R-:W-:Y:S02]  /*0540*/  ISETP.GT.U32.AND P4, PT, R18, R15.reuse, PT ;  /* 0x0000000f1200720c */ /* 0x080fe40003f84070 */
[----:B------:R-:W-:Y:S02]  /*0550*/  IADD3 R16, PT, PT, R15, -R18, RZ ;  /* 0x800000120f107210 */ /* 0x000fe40007ffe0ff */
[----:B------:R-:W0:Y:S02]  /*0560*/  @!P1 LDC.64 R18, c[0x0][0x3f8] ;  /* 0x0000fe00ff129b82 */ /* 0x000e240000000a00 */
[----:B------:R-:W-:-:S02]  /*0570*/  SEL R15, R16, R15, !P4 ;  /* 0x0000000f100f7207 */ /* 0x000fc40006000000 */
[----:B------:R-:W-:Y:S02]  /*0580*/  ISETP.NE.AND P4, PT, R21, RZ, PT ;  /* 0x000000ff1500720c */ /* 0x000fe40003f85270 */
[----:B------:R-:W-:Y:S02]  /*0590*/  LOP3.LUT R16, RZ, R21, RZ, 0x33, !PT ;  /* 0x00000015ff107212 */ /* 0x000fe400078e33ff */
[----:B------:R-:W-:Y:S01]  /*05a0*/  @P2 IADD3 R17, PT, PT, R17, 0x1, RZ ;  /* 0x0000000111112810 */ /* 0x000fe20007ffe0ff */
[----:B------:R-:W2:Y:S01]  /*05b0*/  @!P1 LDC.64 R20, c[0x0][0x398] ;  /* 0x0000e600ff149b82 */ /* 0x000ea20000000a00 */
[----:B------:R-:W-:Y:S02]  /*05c0*/  ISETP.GE.U32.AND P2, PT, R33, UR12, PT ;  /* 0x0000000c21007c0c */ /* 0x000fe4000bf46070 */
[----:B------:R-:W-:Y:S02]  /*05d0*/  @!P3 IADD3 R15, PT, PT, -R15, RZ, RZ ;  /* 0x000000ff0f0fb210 */ /* 0x000fe40007ffe1ff */
[----:B------:R-:W-:-:S02]  /*05e0*/  @!P0 IADD3 R17, PT, PT, -R17, RZ, RZ ;  /* 0x000000ff11118210 */ /* 0x000fc40007ffe1ff */
[----:B------:R-:W-:Y:S02]  /*05f0*/  ISETP.GE.AND.EX P2, PT, R31, UR13, PT, P2 ;  /* 0x0000000d1f007c0c */ /* 0x000fe4000bf46320 */
[C---:B------:R-:W-:Y:S02]  /*0600*/  SEL R120, R16.reuse, R15, !P4 ;  /* 0x0000000f10787207 */ /* 0x040fe40006000000 */
[----:B------:R-:W-:Y:S02]  /*0610*/  SEL R17, R16, R17, !P4 ;  /* 0x0000001110117207 */ /* 0x000fe40006000000 */
[----:B------:R-:W-:Y:S02]  /*0620*/  SHF.L.U32 R41, R120, 0x3, RZ ;  /* 0x0000000378297819 */ /* 0x000fe400000006ff */
[----:B------:R-:W-:Y:S02]  /*0630*/  SHF.R.S32.HI R15, RZ, 0x1f, R17 ;  /* 0x0000001fff0f7819 */ /* 0x000fe40000011411 */
[----:B------:R-:W-:-:S02]  /*0640*/  SHF.R.S32.HI R125, RZ, 0x1f, R41 ;  /* 0x0000001fff7d7819 */ /* 0x000fc40000011429 */
[----:B------:R-:W-:Y:S01]  /*0650*/  LOP3.LUT R124, R41, R42, RZ, 0xfc, !PT ;  /* 0x0000002a297c7212 */ /* 0x000fe200078efcff */
[----:B------:R-:W-:Y:S01]  /*0660*/  IMAD R16, R15, UR14, RZ ;  /* 0x0000000e0f107c24 */ /* 0x000fe2000f8e02ff */
[----:B------:R-:W3:Y:S01]  /*0670*/  @!P2 LDC.64 R24, c[0x0][0x3f8] ;  /* 0x0000fe00ff18ab82 */ /* 0x000ee20000000a00 */
[----:B------:R-:W-:Y:S02]  /*0680*/  ISETP.GE.U32.AND P0, PT, R35, UR12, PT ;  /* 0x0000000c23007c0c */ /* 0x000fe4000bf06070 */
[----:B------:R-:W-:Y:S02]  /*0690*/  IMAD.WIDE.U32 R124, R17, UR14, R124 ;  /* 0x0000000e117c7c25 */ /* 0x000fe4000f8e007c */
[----:B------:R-:W-:Y:S02]  /*06a0*/  ISETP.GE.AND.EX P0, PT, R37, UR13, PT, P0 ;  /* 0x0000000d25007c0c */ /* 0x000fe4000bf06300 */
[----:B------:R-:W-:Y:S01]  /*06b0*/  IMAD R17, R17, UR15, R16 ;  /* 0x0000000f11117c24 */ /* 0x000fe2000f8e0210 */
[----:B------:R-:W-:Y:S01]  /*06c0*/  @!P1 MOV R122, R124 ;  /* 0x0000007c007a9202 */ /* 0x000fe20000000f00 */
[----:B0-----:R-:W-:-:S03]  /*06d0*/  @!P1 IMAD R16, R29, R18, RZ ;  /* 0x000000121d109224 */ /* 0x001fc600078e02ff */
[----:B------:R-:W-:Y:S01]  /*06e0*/  IADD3 R123, PT, PT, R125, R17, RZ ;  /* 0x000000117d7b7210 */ /* 0x000fe20007ffe0ff */
[C---:B------:R-:W-:Y:S02]  /*06f0*/  @!P1 IMAD R15, R23.reuse, R19, R16 ;  /* 0x00000013170f9224 */ /* 0x040fe400078e0210 */
[----:B------:R-:W-:Y:S02]  /*0700*/  @!P1 IMAD.WIDE.U32 R16, R23, R18, R122 ;  /* 0x0000001217109225 */ /* 0x000fe400078e007a */
[----:B------:R-:W0:Y:S03]  /*0710*/  @!P2 LDC.64 R22, c[0x0][0x3a0] ;  /* 0x0000e800ff16ab82 */ /* 0x000e260000000a00 */
[----:B------:R-:W-:Y:S02]  /*0720*/  @!P1 IADD3 R15, PT, PT, R17, R15, RZ ;  /* 0x0000000f110f9210 */ /* 0x000fe40007ffe0ff */
[C---:B------:R-:W-:Y:S01]  /*0730*/  @!P1 SHF.L.U32 R29, R16.reuse, 0x1, RZ ;  /* 0x00000001101d9819 */ /* 0x040fe200000006ff */
[----:B---3--:R-:W-:Y:S01]  /*0740*/  @!P2 IMAD R30, R31, R24, RZ ;  /* 0x000000181f1ea224 */ /* 0x008fe200078e02ff */
[----:B------:R-:W-:Y:S01]  /*0750*/  @!P1 SHF.L.U64.HI R32, R16, 0x1, R15 ;  /* 0x0000000110209819 */ /* 0x000fe2000001020f */
[----:B------:R-:W3:Y:S01]  /*0760*/  @!P0 LDC.64 R18, c[0x0][0x3f8] ;  /* 0x0000fe00ff128b82 */ /* 0x000ee20000000a00 */
[----:B-1----:R-:W-:Y:S01]  /*0770*/  @!P1 IADD3 R26, P3, PT, R29, R26, RZ ;  /* 0x0000001a1d1a9210 */ /* 0x002fe20007f7e0ff */
[----:B------:R-:W-:Y:S01]  /*0780*/  @!P2 IMAD R15, R33, R25, R30 ;  /* 0x00000019210fa224 */ /* 0x000fe200078e021e */
[----:B------:R-:W-:-:S02]  /*0790*/  @!P2 MOV R30, R124 ;  /* 0x0000007c001ea202 */ /* 0x000fc40000000f00 */
[----:B------:R-:W-:Y:S02]  /*07a0*/  @!P1 IADD3.X R27, PT, PT, R32, R27, RZ, P3, !PT ;  /* 0x0000001b201b9210 */ /* 0x000fe40001ffe4ff */
[----:B------:R-:W-:Y:S01]  /*07b0*/  ISETP.GE.U32.AND P3, PT, R39, UR12, PT ;  /* 0x0000000c27007c0c */ /* 0x000fe2000bf66070 */
[----:B------:R-:W1:Y:S01]  /*07c0*/  @!P2 LDC.64 R16, c[0x0][0x398] ;  /* 0x0000e600ff10ab82 */ /* 0x000e620000000a00 */
[----:B------:R-:W-:Y:S01]  /*07d0*/  @!P2 MOV R31, R123 ;  /* 0x0000007b001fa202 */ /* 0x000fe20000000f00 */
[----:B------:R4:W3:Y:S01]  /*07e0*/  @!P1 LDG.E R61, desc[UR8][R26.64] ;  /* 0x000000081a3d9981 */ /* 0x0008e2000c1e1900 */
[----:B------:R-:W-:Y:S02]  /*07f0*/  ISETP.GE.AND.EX P3, PT, R43, UR13, PT, P3 ;  /* 0x0000000d2b007c0c */ /* 0x000fe4000bf66330 */
[----:B--2---:R-:W-:Y:S01]  /*0800*/  @!P1 IADD3 R28, P4, PT, R29, R20, RZ ;  /* 0x000000141d1c9210 */ /* 0x004fe20007f9e0ff */
[----:B------:R-:W-:Y:S01]  /*0810*/  @!P2 IMAD.WIDE.U32 R24, R33, R24, R30 ;  /* 0x000000182118a225 */ /* 0x000fe200078e001e */
[----:B------:R-:W-:-:S02]  /*0820*/  IADD3 R45, PT, PT, R80, 0xc0, RZ ;  /* 0x000000c0502d7810 */ /* 0x000fc40007ffe0ff */
[----:B------:R-:W-:Y:S02]  /*0830*/  @!P1 IADD3.X R29, PT, PT, R32, R21, RZ, P4, !PT ;  /* 0x00000015201d9210 */ /* 0x000fe400027fe4ff */
[----:B------:R-:W-:Y:S01]  /*0840*/  @!P2 IADD3 R15, PT, PT, R25, R15, RZ ;  /* 0x0000000f190fa210 */ /* 0x000fe20007ffe0ff */
[----:B----4-:R-:W2:Y:S01]  /*0850*/  @!P0 LDC.64 R26, c[0x0][0x398] ;  /* 0x0000e600ff1a8b82 */ /* 0x010ea20000000a00 */
[C---:B------:R-:W-:Y:S01]  /*0860*/  @!P2 SHF.L.U32 R33, R24.reuse, 0x1, RZ ;  /* 0x000000011821a819 */ /* 0x040fe200000006ff */
[----:B------:R4:W2:Y:S01]  /*0870*/  @!P1 LDG.E R60, desc[UR8][R28.64] ;  /* 0x000000081c3c9981 */ /* 0x0008a2000c1e1900 */
[----:B------:R-:W-:Y:S02]  /*0880*/  @!P2 SHF.L.U64.HI R34, R24, 0x1, R15 ;  /* 0x000000011822a819 */ /* 0x000fe4000001020f */
[----:B------:R-:W-:Y:S02]  /*0890*/  ISETP.GE.U32.AND P1, PT, R45, UR12, PT ;  /* 0x0000000c2d007c0c */ /* 0x000fe4000bf26070 */
[----:B------:R-:W-:Y:S01]  /*08a0*/  SHF.R.S32.HI R47, RZ, 0x1f, R45 ;  /* 0x0000001fff2f7819 */ /* 0x000fe2000001142d */
[----:B------:R-:W4:Y:S01]  /*08b0*/  @!P0 LDC.64 R24, c[0x0][0x3a0] ;  /* 0x0000e800ff188b82 */ /* 0x000f220000000a00 */
[----:B0-----:R-:W-:-:S02]  /*08c0*/  @!P2 IADD3 R30, P4, PT, R33, R22, RZ ;  /* 0x00000016211ea210 */ /* 0x001fc40007f9e0ff */
[----:B------:R-:W-:-:S05]  /*08d0*/  ISETP.GE.AND.EX P1, PT, R47, UR13, PT, P1 ;  /* 0x0000000d2f007c0c */ /* 0x000fca000bf26310 */
[----:B------:R-:W0:Y:S01]  /*08e0*/  @!P3 LDC.64 R20, c[0x0][0x3f8] ;  /* 0x0000fe00ff14bb82 */ /* 0x000e220000000a00 */
[----:B-1----:R-:W-:Y:S01]  /*08f0*/  @!P2 IADD3 R32, P5, PT, R33, R16, RZ ;  /* 0x000000102120a210 */ /* 0x002fe20007fbe0ff */
[----:B---3--:R-:W-:Y:S01]  /*0900*/  @!P0 IMAD R16, R37, R18, RZ ;  /* 0x0000001225108224 */ /* 0x008fe200078e02ff */
[C---:B------:R-:W-:Y:S02]  /*0910*/  @!P2 IADD3.X R31, PT, PT, R34.reuse, R23, RZ, P4, !PT ;  /* 0x00000017221fa210 */ /* 0x040fe400027fe4ff */
[----:B------:R-:W-:Y:S02]  /*0920*/  @!P0 MOV R22, R124 ;  /* 0x0000007c00168202 */ /* 0x000fe40000000f00 */
[----:B------:R-:W-:Y:S01]  /*0930*/  @!P0 MOV R23, R123 ;  /* 0x0000007b00178202 */ /* 0x000fe20000000f00 */
[C---:B------:R-:W-:Y:S01]  /*0940*/  @!P0 IMAD R15, R35.reuse, R19, R16 ;  /* 0x00000013230f8224 */ /* 0x040fe200078e0210 */
[----:B------:R-:W-:Y:S02]  /*0950*/  CS2R R58, SRZ ;  /* 0x00000000003a7805 */ /* 0x000fe4000001ff00 */
[----:B------:R-:W-:Y:S01]  /*0960*/  @!P2 IADD3.X R33, PT, PT, R34, R17, RZ, P5, !PT ;  /* 0x000000112221a210 */ /* 0x000fe20002ffe4ff */
[----:B------:R-:W-:Y:S01]  /*0970*/  @!P0 IMAD.WIDE.U32 R18, R35, R18, R22 ;  /* 0x0000001223128225 */ /* 0x000fe200078e0016 */
[----:B------:R-:W-:Y:S01]  /*0980*/  IADD3 R49, PT, PT, R80, 0xe0, RZ ;  /* 0x000000e050317810 */ /* 0x000fe20007ffe0ff */
[----:B------:R-:W1:Y:S01]  /*0990*/  @!P1 LDC.64 R22, c[0x0][0x3f8] ;  /* 0x0000fe00ff169b82 */ /* 0x000e620000000a00 */
[----:B------:R1:W3:Y:S01]  /*09a0*/  @!P2 LDG.E R59, desc[UR8][R30.64] ;  /* 0x000000081e3ba981 */ /* 0x0002e2000c1e1900 */
[----:B------:R-:W-:-:S02]  /*09b0*/  @!P0 SHF.L.U32 R37, R18, 0x1, RZ ;  /* 0x0000000112258819 */ /* 0x000fc400000006ff */
[----:B------:R-:W-:Y:S01]  /*09c0*/  @!P0 IADD3 R15, PT, PT, R19, R15, RZ ;  /* 0x0000000f130f8210 */ /* 0x000fe20007ffe0ff */
[----:B------:R1:W3:Y:S03]  /*09d0*/  @!P2 LDG.E R58, desc[UR8][R32.64] ;  /* 0x00000008203aa981 */ /* 0x0002e6000c1e1900 */
[----:B------:R-:W1:Y:S01]  /*09e0*/  @!P3 LDC.64 R16, c[0x0][0x3a0] ;  /* 0x0000e800ff10bb82 */ /* 0x000e620000000a00 */
[----:B------:R-:W-:Y:S02]  /*09f0*/  ISETP.GE.U32.AND P2, PT, R49, UR12, PT ;  /* 0x0000000c31007c0c */ /* 0x000fe4000bf46070 */
[----:B------:R-:W-:Y:S02]  /*0a00*/  SHF.R.S32.HI R51, RZ, 0x1f, R49 ;  /* 0x0000001fff337819 */ /* 0x000fe40000011431 */
[----:B----4-:R-:W-:Y:S01]  /*0a10*/  @!P0 IADD3 R34, P4, PT, R37, R24, RZ ;  /* 0x0000001825228210 */ /* 0x010fe20007f9e0ff */
[----:B0-----:R-:W-:Y:S01]  /*0a20*/  @!P3 IMAD R24, R43, R20, RZ ;  /* 0x000000142b18b224 */ /* 0x001fe200078e02ff */
[----:B------:R-:W-:-:S02]  /*0a30*/  @!P0 SHF.L.U64.HI R28, R18, 0x1, R15 ;  /* 0x00000001121c8819 */ /* 0x000fc4000001020f */
[----:B------:R-:W0:Y:S01]  /*0a40*/  @!P3 LDC.64 R18, c[0x0][0x398] ;  /* 0x0000e600ff12bb82 */ /* 0x000e220000000a00 */
[----:B------:R-:W-:Y:S01]  /*0a50*/  ISETP.GE.AND.EX P2, PT, R51, UR13, PT, P2 ;  /* 0x0000000d33007c0c */ /* 0x000fe2000bf46320 */
[----:B------:R-:W-:Y:S01]  /*0a60*/  @!P3 IMAD R15, R39, R21, R24 ;  /* 0x00000015270fb224 */ /* 0x000fe200078e0218 */
[----:B------:R-:W-:Y:S02]  /*0a70*/  @!P0 IADD3.X R35, PT, PT, R28, R25, RZ, P4, !PT ;  /* 0x000000191c238210 */ /* 0x000fe400027fe4ff */
[----:B------:R-:W-:Y:S02]  /*0a80*/  @!P3 MOV R24, R124 ;  /* 0x0000007c0018b202 */ /* 0x000fe40000000f00 */
[----:B------:R-:W-:Y:S02]  /*0a90*/  @!P3 MOV R25, R123 ;  /* 0x0000007b0019b202 */ /* 0x000fe40000000f00 */
[----:B--2---:R-:W-:Y:S01]  /*0aa0*/  @!P0 IADD3 R36, P5, PT, R37, R26, RZ ;  /* 0x0000001a25248210 */ /* 0x004fe20007fbe0ff */
[----:B------:R-:W-:-:S03]  /*0ab0*/  @!P3 IMAD.WIDE.U32 R20, R39, R20, R24 ;  /* 0x000000142714b225 */ /* 0x000fc600078e0018 */
[----:B------:R-:W-:Y:S02]  /*0ac0*/  @!P0 IADD3.X R37, PT, PT, R28, R27, RZ, P5, !PT ;  /* 0x0000001b1c258210 */ /* 0x000fe40002ffe4ff */
[----:B------:R-:W-:Y:S01]  /*0ad0*/  CS2R R56, SRZ ;  /* 0x0000000000387805 */ /* 0x000fe2000001ff00 */
[----:B------:R-:W2:Y:S01]  /*0ae0*/  @!P1 LDC.64 R26, c[0x0][0x3a0] ;  /* 0x0000e800ff1a9b82 */ /* 0x000ea20000000a00 */
[----:B-1----:R-:W-:Y:S01]  /*0af0*/  @!P1 IMAD R30, R47, R22, RZ ;  /* 0x000000162f1e9224 */ /* 0x002fe200078e02ff */
[----:B------:R-:W-:Y:S02]  /*0b00*/  @!P3 IADD3 R15, PT, PT, R21, R15, RZ ;  /* 0x0000000f150fb210 */ /* 0x000fe40007ffe0ff */
[C---:B------:R-:W-:Y:S01]  /*0b10*/  @!P3 SHF.L.U32 R29, R20.reuse, 0x1, RZ ;  /* 0x00000001141db819 */ /* 0x040fe200000006ff */
[----:B------:R1:W4:Y:S03]  /*0b20*/  @!P0 LDG.E R57, desc[UR8][R34.64] ;  /* 0x0000000822398981 */ /* 0x000326000c1e1900 */
[----:B------:R-:W2:Y:S01]  /*0b30*/  @!P2 LDC.64 R24, c[0x0][0x3f8] ;  /* 0x0000fe00ff18ab82 */ /* 0x000ea20000000a00 */
[----:B------:R2:W4:Y:S01]  /*0b40*/  @!P0 LDG.E R56, desc[UR8][R36.64] ;  /* 0x0000000824388981 */ /* 0x000522000c1e1900 */
[----:B------:R-:W-:Y:S01]  /*0b50*/  @!P3 SHF.L.U64.HI R32, R20, 0x1, R15 ;  /* 0x000000011420b819 */ /* 0x000fe2000001020f */
[----:B------:R-:W-:Y:S01]  /*0b60*/  @!P1 IMAD R15, R45, R23, R30 ;  /* 0x000000172d0f9224 */ /* 0x000fe200078e021e */
[----:B------:R-:W-:-:S02]  /*0b70*/  @!P3 IADD3 R20, P0, PT, R29, R16, RZ ;  /* 0x000000101d14b210 */ /* 0x000fc40007f1e0ff */
[----:B------:R-:W-:Y:S02]  /*0b80*/  @!P1 MOV R30, R124 ;  /* 0x0000007c001e9202 */ /* 0x000fe40000000f00 */
[----:B------:R-:W-:Y:S02]  /*0b90*/  @!P1 MOV R31, R123 ;  /* 0x0000007b001f9202 */ /* 0x000fe40000000f00 */
[----:B------:R-:W-:Y:S02]  /*0ba0*/  IADD3 R33, PT, PT, R80, 0xa0, RZ ;  /* 0x000000a050217810 */ /* 0x000fe40007ffe0ff */
[----:B------:R-:W-:Y:S01]  /*0bb0*/  @!P3 IADD3.X R21, PT, PT, R32, R17, RZ, P0, !PT ;  /* 0x000000112015b210 */ /* 0x000fe200007fe4ff */
[----:B------:R-:W-:Y:S01]  /*0bc0*/  @!P1 IMAD.WIDE.U32 R30, R45, R22, R30 ;  /* 0x000000162d1e9225 */ /* 0x000fe200078e001e */
[----:B0-----:R-:W-:Y:S01]  /*0bd0*/  @!P3 IADD3 R28, P4, PT, R29, R18, RZ ;  /* 0x000000121d1cb210 */ /* 0x001fe20007f9e0ff */
[----:B------:R-:W0:Y:S01]  /*0be0*/  @!P1 LDC.64 R16, c[0x0][0x398] ;  /* 0x0000e600ff109b82 */ /* 0x000e220000000a00 */
[----:B------:R-:W-:-:S02]  /*0bf0*/  ISETP.GE.U32.AND P0, PT, R33, UR12, PT ;  /* 0x0000000c21007c0c */ /* 0x000fc4000bf06070 */
[----:B-1----:R-:W-:Y:S02]  /*0c00*/  SHF.R.S32.HI R35, RZ, 0x1f, R33 ;  /* 0x0000001fff237819 */ /* 0x002fe40000011421 */
[----:B------:R-:W-:Y:S02]  /*0c10*/  @!P3 IADD3.X R29, PT, PT, R32, R19, RZ, P4, !PT ;  /* 0x00000013201db210 */ /* 0x000fe400027fe4ff */
[----:B------:R-:W-:Y:S01]  /*0c20*/  ISETP.GE.AND.EX P0, PT, R35, UR13, PT, P0 ;  /* 0x0000000d23007c0c */ /* 0x000fe2000bf06300 */
[----:B------:R-:W1:Y:S01]  /*0c30*/  @!P2 LDC.64 R18, c[0x0][0x3a0] ;  /* 0x0000e800ff12ab82 */ /* 0x000e620000000a00 */
[----:B------:R-:W-:Y:S02]  /*0c40*/  @!P1 IADD3 R15, PT, PT, R31, R15, RZ ;  /* 0x0000000f1f0f9210 */ /* 0x000fe40007ffe0ff */
[----:B------:R-:W-:Y:S02]  /*0c50*/  CS2R R54, SRZ ;  /* 0x0000000000367805 */ /* 0x000fe4000001ff00 */
[----:B------:R-:W-:-:S02]  /*0c60*/  @!P1 SHF.L.U32 R31, R30, 0x1, RZ ;  /* 0x000000011e1f9819 */ /* 0x000fc400000006ff */
[----:B------:R-:W-:Y:S02]  /*0c70*/  @!P1 SHF.L.U64.HI R32, R30, 0x1, R15 ;  /* 0x000000011e209819 */ /* 0x000fe4000001020f */
[----:B--2---:R-:W-:Y:S01]  /*0c80*/  @!P1 IADD3 R26, P4, PT, R31, R26, RZ ;  /* 0x0000001a1f1a9210 */ /* 0x004fe20007f9e0ff */
[----:B------:R-:W2:Y:S01]  /*0c90*/  @!P2 LDC.64 R22, c[0x0][0x398] ;  /* 0x0000e600ff16ab82 */ /* 0x000ea20000000a00 */
[----:B------:R0:W4:Y:S01]  /*0ca0*/  @!P3 LDG.E R54, desc[UR8][R28.64] ;  /* 0x000000081c36b981 */ /* 0x000122000c1e1900 */
[----:B------:R-:W-:Y:S01]  /*0cb0*/  @!P2 IMAD R30, R51, R24, RZ ;  /* 0x00000018331ea224 */ /* 0x000fe200078e02ff */
[----:B------:R-:W-:Y:S02]  /*0cc0*/  @!P1 IADD3.X R27, PT, PT, R32, R27, RZ, P4, !PT ;  /* 0x0000001b201b9210 */ /* 0x000fe400027fe4ff */
[----:B------:R0:W4:Y:S01]  /*0cd0*/  @!P3 LDG.E R55, desc[UR8][R20.64] ;  /* 0x000000081437b981 */ /* 0x000122000c1e1900 */
[----:B------:R-:W-:Y:S01]  /*0ce0*/  ISETP.GE.U32.AND P4, PT, R80, UR12, PT ;  /* 0x0000000c50007c0c */ /* 0x000fe2000bf86070 */
[----:B------:R-:W-:Y:S01]  /*0cf0*/  @!P2 IMAD R15, R49, R25, R30 ;  /* 0x00000019310fa224 */ /* 0x000fe200078e021e */
[----:B------:R-:W-:Y:S01]  /*0d00*/  ISETP.GE.U32.AND P3, PT, R76, UR12, PT ;  /* 0x0000000c4c007c0c */ /* 0x000fe2000bf66070 */
[----:B------:R-:W2:Y:S01]  /*0d10*/  @!P0 LDC.64 R36, c[0x0][0x398] ;  /* 0x0000e600ff248b82 */ /* 0x000ea20000000a00 */
[----:B0-----:R-:W-:-:S02]  /*0d20*/  @!P2 MOV R28, R124 ;  /* 0x0000007c001ca202 */ /* 0x001fc40000000f00 */
[----:B------:R-:W-:Y:S02]  /*0d30*/  @!P2 MOV R29, R123 ;  /* 0x0000007b001da202 */ /* 0x000fe40000000f00 */
[----:B------:R-:W-:-:S03]  /*0d40*/  ISETP.GE.AND.EX P4, PT, R6, UR13, PT, P4 ;  /* 0x0000000d06007c0c */ /* 0x000fc6000bf86340 */
[----:B------:R-:W0:Y:S01]  /*0d50*/  @!P0 LDC.64 R20, c[0x0][0x3f8] ;  /* 0x0000fe00ff148b82 */ /* 0x000e220000000a00 */
[----:B------:R-:W-:Y:S01]  /*0d60*/  @!P2 IMAD.WIDE.U32 R24, R49, R24, R28 ;  /* 0x000000183118a225 */ /* 0x000fe200078e001c */
[----:B------:R-:W-:Y:S02]  /*0d70*/  ISETP.GE.AND.EX P3, PT, R7, UR13, PT, P3 ;  /* 0x0000000d07007c0c */ /* 0x000fe4000bf66330 */
[----:B------:R-:W-:Y:S02]  /*0d80*/  @!P1 IADD3 R30, P5, PT, R31, R16, RZ ;  /* 0x000000101f1e9210 */ /* 0x000fe40007fbe0ff */
[----:B------:R-:W-:Y:S02]  /*0d90*/  @!P2 IADD3 R25, PT, PT, R25, R15, RZ ;  /* 0x0000000f1919a210 */ /* 0x000fe40007ffe0ff */
[----:B------:R-:W-:Y:S02]  /*0da0*/  @!P2 SHF.L.U32 R15, R24, 0x1, RZ ;  /* 0x00000001180fa819 */ /* 0x000fe400000006ff */
[----:B------:R-:W-:-:S02]  /*0db0*/  @!P1 IADD3.X R31, PT, PT, R32, R17, RZ, P5, !PT ;  /* 0x00000011201f9210 */ /* 0x000fc40002ffe4ff */
[----:B------:R-:W-:Y:S02]  /*0dc0*/  @!P2 SHF.L.U64.HI R28, R24, 0x1, R25 ;  /* 0x00000001181ca819 */ /* 0x000fe40000010219 */
[----:B------:R-:W-:Y:S02]  /*0dd0*/  CS2R R50, SRZ ;  /* 0x0000000000327805 */ /* 0x000fe4000001ff00 */
[C---:B-1----:R-:W-:Y:S01]  /*0de0*/  @!P2 IADD3 R24, P5, PT, R15.reuse, R18, RZ ;  /* 0x000000120f18a210 */ /* 0x042fe20007fbe0ff */
[----:B------:R-:W1:Y:S03]  /*0df0*/  @!P4 LDC.64 R16, c[0x0][0x3f8] ;  /* 0x0000fe00ff10cb82 */ /* 0x000e660000000a00 */
[----:B------:R-:W-:Y:S01]  /*0e00*/  @!P2 IADD3.X R25, PT, PT, R28, R19, RZ, P5, !PT ;  /* 0x000000131c19a210 */ /* 0x000fe20002ffe4ff */
[----:B------:R0:W4:Y:S01]  /*0e10*/  @!P1 LDG.E R51, desc[UR8][R26.64] ;  /* 0x000000081a339981 */ /* 0x000122000c1e1900 */
[----:B--2---:R-:W-:-:S03]  /*0e20*/  @!P2 IADD3 R22, P6, PT, R15, R22, RZ ;  /* 0x000000160f16a210 */ /* 0x004fc60007fde0ff */
[----:B------:R-:W2:Y:S01]  /*0e30*/  @!P3 LDC.64 R18, c[0x0][0x3f8] ;  /* 0x0000fe00ff12bb82 */ /* 0x000ea20000000a00 */
[----:B------:R-:W-:Y:S01]  /*0e40*/  @!P2 IADD3.X R23, PT, PT, R28, R23, RZ, P6, !PT ;  /* 0x000000171c17a210 */ /* 0x000fe200037fe4ff */
[----:B0-----:R-:W-:Y:S01]  /*0e50*/  @!P0 IMAD R32, R35, R20, RZ ;  /* 0x0000001423208224 */ /* 0x001fe200078e02ff */
[----:B------:R-:W-:Y:S02]  /*0e60*/  @!P0 MOV R28, R124 ;  /* 0x0000007c001c8202 */ /* 0x000fe40000000f00 */
[----:B------:R-:W-:Y:S02]  /*0e70*/  CS2R R48, SRZ ;  /* 0x0000000000307805 */ /* 0x000fe4000001ff00 */
[----:B------:R-:W-:Y:S01]  /*0e80*/  @!P0 MOV R29, R123 ;  /* 0x0000007b001d8202 */ /* 0x000fe20000000f00 */
[----:B------:R0:W4:Y:S01]  /*0e90*/  @!P1 LDG.E R50, desc[UR8][R30.64] ;  /* 0x000000081e329981 */ /* 0x000122000c1e1900 */
[----:B------:R-:W2:Y:S01]  /*0ea0*/  @!P0 LDC.64 R26, c[0x0][0x3a0] ;  /* 0x0000e800ff1a8b82 */ /* 0x000ea20000000a00 */
[----:B------:R-:W-:Y:S01]  /*0eb0*/  @!P0 IMAD R15, R33, R21, R32 ;  /* 0x00000015210f8224 */ /* 0x000fe200078e0220 */
[----:B------:R-:W-:Y:S01]  /*0ec0*/  ISETP.GE.U32.AND P5, PT, R75, UR12, PT ;  /* 0x0000000c4b007c0c */ /* 0x000fe2000bfa6070 */
[----:B------:R-:W-:Y:S01]  /*0ed0*/  @!P0 IMAD.WIDE.U32 R20, R33, R20, R28 ;  /* 0x0000001421148225 */ /* 0x000fe200078e001c */
[----:B------:R1:W4:Y:S02]  /*0ee0*/  @!P2 LDG.E R48, desc[UR8][R22.64] ;  /* 0x000000081630a981 */ /* 0x000324000c1e1900 */
[----:B------:R-:W-:-:S02]  /*0ef0*/  ISETP.GE.AND.EX P5, PT, R8, UR13, PT, P5 ;  /* 0x0000000d08007c0c */ /* 0x000fc4000bfa6350 */
[----:B0-----:R-:W0:Y:S01]  /*0f00*/  @!P4 LDC.64 R30, c[0x0][0x3a0] ;  /* 0x0000e800ff1ecb82 */ /* 0x001e220000000a00 */
[----:B------:R-:W-:Y:S01]  /*0f10*/  @!P0 IADD3 R21, PT, PT, R21, R15, RZ ;  /* 0x0000000f15158210 */ /* 0x000fe20007ffe0ff */
[----:B------:R2:W4:Y:S06]  /*0f20*/  @!P2 LDG.E R49, desc[UR8][R24.64] ;  /* 0x000000081831a981 */ /* 0x00052c000c1e1900 */
[----:B------:R-:W0:Y:S01]  /*0f30*/  @!P4 LDC.64 R28, c[0x0][0x398] ;  /* 0x0000e600ff1ccb82 */ /* 0x000e220000000a00 */
[----:B-1----:R-:W-:Y:S02]  /*0f40*/  @!P4 MOV R22, R124 ;  /* 0x0000007c0016c202 */ /* 0x002fe40000000f00 */
[----:B------:R-:W-:-:S02]  /*0f50*/  @!P4 MOV R23, R123 ;  /* 0x0000007b0017c202 */ /* 0x000fc40000000f00 */
[C---:B------:R-:W-:Y:S02]  /*0f60*/  @!P0 SHF.L.U32 R15, R20.reuse, 0x1, RZ ;  /* 0x00000001140f8819 */ /* 0x040fe400000006ff */
[----:B------:R-:W-:Y:S01]  /*0f70*/  @!P0 SHF.L.U64.HI R32, R20, 0x1, R21 ;  /* 0x0000000114208819 */ /* 0x000fe20000010215 */
[-C--:B------:R-:W-:Y:S02]  /*0f80*/  @!P4 IMAD R20, R6, R16.reuse, RZ ;  /* 0x000000100614c224 */ /* 0x080fe400078e02ff */
[----:B------:R-:W-:Y:S01]  /*0f90*/  @!P4 IMAD.WIDE.U32 R22, R80, R16, R22 ;  /* 0x000000105016c225 */ /* 0x000fe200078e0016 */
[----:B--2---:R-:W-:-:S03]  /*0fa0*/  @!P0 IADD3 R26, P2, PT, R15, R26, RZ ;  /* 0x0000001a0f1a8210 */ /* 0x004fc60007f5e0ff */
[----:B------:R-:W-:Y:S01]  /*0fb0*/  @!P3 IMAD R16, R7, R18, RZ ;  /* 0x000000120710b224 */ /* 0x000fe200078e02ff */
[----:B------:R-:W-:Y:S01]  /*0fc0*/  @!P0 IADD3 R36, P6, PT, R15, R36, RZ ;  /* 0x000000240f248210 */ /* 0x000fe20007fde0ff */
[----:B------:R-:W-:Y:S01]  /*0fd0*/  @!P4 IMAD R15, R80, R17, R20 ;  /* 0x00000011500fc224 */ /* 0x000fe200078e0214 */
[----:B------:R-:W-:Y:S01]  /*0fe0*/  ISETP.GE.U32.AND P1, PT, R74, UR12, PT ;  /* 0x0000000c4a007c0c */ /* 0x000fe2000bf26070 */
[----:B------:R-:W1:Y:S01]  /*0ff0*/  @!P3 LDC.64 R20, c[0x0][0x3a0] ;  /* 0x0000e800ff14bb82 */ /* 0x000e620000000a00 */
[----:B------:R-:W-:Y:S01]  /*1000*/  @!P3 IMAD R33, R76, R19, R16 ;  /* 0x000000134c21b224 */ /* 0x000fe200078e0210 */
[----:B------:R-:W-:Y:S02]  /*1010*/  @!P3 MOV R24, R124 ;  /* 0x0000007c0018b202 */ /* 0x000fe40000000f00 */
[----:B------:R-:W-:Y:S02]  /*1020*/  @!P3 MOV R25, R123 ;  /* 0x0000007b0019b202 */ /* 0x000fe40000000f00 */
[----:B------:R-:W-:-:S02]  /*1030*/  ISETP.GE.AND.EX P1, PT, R9, UR13, PT, P1 ;  /* 0x0000000d09007c0c */ /* 0x000fc4000bf26310 */
[----:B------:R-:W2:Y:S01]  /*1040*/  @!P5 LDC.64 R16, c[0x0][0x3f8] ;  /* 0x0000fe00ff10db82 */ /* 0x000ea20000000a00 */
[----:B------:R-:W-:Y:S01]  /*1050*/  @!P4 IADD3 R23, PT, PT, R23, R15, RZ ;  /* 0x0000000f1717c210 */ /* 0x000fe20007ffe0ff */
[----:B------:R-:W-:Y:S01]  /*1060*/  @!P3 IMAD.WIDE.U32 R18, R76, R18, R24 ;  /* 0x000000124c12b225 */ /* 0x000fe200078e0018 */
[----:B------:R-:W-:Y:S02]  /*1070*/  @!P4 SHF.L.U32 R15, R22, 0x1, RZ ;  /* 0x00000001160fc819 */ /* 0x000fe400000006ff */
[C---:B------:R-:W-:Y:S02]  /*1080*/  @!P0 IADD3.X R27, PT, PT, R32.reuse, R27, RZ, P2, !PT ;  /* 0x0000001b201b8210 */ /* 0x040fe400017fe4ff */
[----:B------:R-:W-:Y:S02]  /*1090*/  @!P0 IADD3.X R37, PT, PT, R32, R37, RZ, P6, !PT ;  /* 0x0000002520258210 */ /* 0x000fe400037fe4ff */
[----:B------:R-:W-:Y:S02]  /*10a0*/  CS2R R62, SRZ ;  /* 0x00000000003e7805 */ /* 0x000fe4000001ff00 */
[C---:B0-----:R-:W-:Y:S01]  /*10b0*/  @!P4 IADD3 R30, P2, PT, R15.reuse, R30, RZ ;  /* 0x0000001e0f1ec210 */ /* 0x041fe20007f5e0ff */
[----:B------:R-:W0:Y:S01]  /*10c0*/  @!P3 LDC.64 R24, c[0x0][0x398] ;  /* 0x0000e600ff18bb82 */ /* 0x000e220000000a00 */
[----:B------:R-:W-:-:S02]  /*10d0*/  @!P4 IADD3 R28, P6, PT, R15, R28, RZ ;  /* 0x0000001c0f1cc210 */ /* 0x000fc40007fde0ff */
[----:B------:R-:W-:Y:S02]  /*10e0*/  @!P3 IADD3 R15, PT, PT, R19, R33, RZ ;  /* 0x00000021130fb210 */ /* 0x000fe40007ffe0ff */
[----:B------:R-:W-:Y:S02]  /*10f0*/  @!P4 SHF.L.U64.HI R22, R22, 0x1, R23 ;  /* 0x000000011616c819 */ /* 0x000fe40000010217 */
[C---:B------:R-:W-:Y:S02]  /*1100*/  @!P3 SHF.L.U32 R35, R18.reuse, 0x1, RZ ;  /* 0x000000011223b819 */ /* 0x040fe400000006ff */
[----:B------:R-:W-:Y:S02]  /*1110*/  @!P3 SHF.L.U64.HI R34, R18, 0x1, R15 ;  /* 0x000000011222b819 */ /* 0x000fe4000001020f */
[----:B------:R-:W0:Y:S01]  /*1120*/  @!P1 LDC.64 R18, c[0x0][0x3f8] ;  /* 0x0000fe00ff129b82 */ /* 0x000e220000000a00 */
[C---:B------:R-:W-:Y:S02]  /*1130*/  @!P4 IADD3.X R29, PT, PT, R22.reuse, R29, RZ, P6, !PT ;  /* 0x0000001d161dc210 */ /* 0x040fe400037fe4ff */
[----:B------:R-:W-:Y:S01]  /*1140*/  @!P4 IADD3.X R31, PT, PT, R22, R31, RZ, P2, !PT ;  /* 0x0000001f161fc210 */ /* 0x000fe200017fe4ff */
[----:B--2---:R-:W-:Y:S01]  /*1150*/  @!P5 IMAD R38, R8, R16, RZ ;  /* 0x000000100826d224 */ /* 0x004fe200078e02ff */
[----:B-1----:R-:W-:Y:S01]  /*1160*/  @!P3 IADD3 R32, P2, PT, R35, R20, RZ ;  /* 0x000000142320b210 */ /* 0x002fe20007f5e0ff */
[----:B------:R1:W2:Y:S02]  /*1170*/  @!P4 LDG.E R62, desc[UR8][R28.64] ;  /* 0x000000081c3ec981 */ /* 0x0002a4000c1e1900 */
[----:B------:R-:W-:Y:S01]  /*1180*/  @!P5 IMAD R43, R75, R17, R38 ;  /* 0x000000114b2bd224 */ /* 0x000fe200078e0226 */
[----:B------:R-:W-:Y:S01]  /*1190*/  @!P3 IADD3.X R33, PT, PT, R34, R21, RZ, P2, !PT ;  /* 0x000000152221b210 */ /* 0x000fe200017fe4ff */
[----:B------:R-:W3:Y:S01]  /*11a0*/  @!P5 LDC.64 R22, c[0x0][0x3a0] ;  /* 0x0000e800ff16db82 */ /* 0x000ee20000000a00 */
[----:B------:R-:W-:Y:S01]  /*11b0*/  MOV R15, RZ ;  /* 0x000000ff000f7202 */ /* 0x000fe20000000f00 */
[----:B------:R-:W2:Y:S01]  /*11c0*/  @!P4 LDG.E R63, desc[UR8][R30.64] ;  /* 0x000000081e3fc981 */ /* 0x000ea2000c1e1900 */
[----:B-1----:R-:W-:-:S04]  /*11d0*/  @!P5 MOV R28, R124 ;  /* 0x0000007c001cd202 */ /* 0x002fc80000000f00 */
[----:B------:R1:W2:Y:S01]  /*11e0*/  @!P3 LDG.E R15, desc[UR8][R32.64] ;  /* 0x00000008200fb981 */ /* 0x0002a2000c1e1900 */
[----:B------:R-:W-:Y:S01]  /*11f0*/  @!P5 MOV R29, R123 ;  /* 0x0000007b001dd202 */ /* 0x000fe20000000f00 */
[----:B------:R-:W3:Y:S02]  /*1200*/  @!P5 LDC.64 R20, c[0x0][0x398] ;  /* 0x0000e600ff14db82 */ /* 0x000ee40000000a00 */
[----:B------:R-:W-:Y:S01]  /*1210*/  @!P5 IMAD.WIDE.U32 R16, R75, R16, R28 ;  /* 0x000000104b10d225 */ /* 0x000fe200078e001c */
[----:B------:R-:W-:-:S05]  /*1220*/  ISETP.GE.U32.AND P2, PT, R73, UR12, PT ;  /* 0x0000000c49007c0c */ /* 0x000fca000bf46070 */
[----:B------:R-:W3:Y:S01]  /*1230*/  @!P1 LDC.64 R38, c[0x0][0x3a0] ;  /* 0x0000e800ff269b82 */ /* 0x000ee20000000a00 */
[----:B------:R-:W-:Y:S02]  /*1240*/  @!P5 IADD3 R17, PT, PT, R17, R43, RZ ;  /* 0x0000002b1111d210 */ /* 0x000fe40007ffe0ff */
[----:B------:R-:W-:Y:S01]  /*1250*/  ISETP.GE.AND.EX P2, PT, R10, UR13, PT, P2 ;  /* 0x0000000d0a007c0c */ /* 0x000fe2000bf46320 */
[----:B0-----:R-:W-:Y:S01]  /*1260*/  @!P1 IMAD R28, R9, R18, RZ ;  /* 0x00000012091c9224 */ /* 0x001fe200078e02ff */
[C---:B-1----:R-:W-:Y:S02]  /*1270*/  @!P5 SHF.L.U32 R33, R16.reuse, 0x1, RZ ;  /* 0x000000011021d819 */ /* 0x042fe400000006ff */
[----:B------:R-:W-:Y:S01]  /*1280*/  @!P5 SHF.L.U64.HI R32, R16, 0x1, R17 ;  /* 0x000000011020d819 */ /* 0x000fe20000010211 */
[----:B------:R-:W0:Y:S01]  /*1290*/  @!P1 LDC.64 R30, c[0x0][0x398] ;  /* 0x0000e600ff1e9b82 */ /* 0x000e220000000a00 */
[----:B------:R-:W-:Y:S02]  /*12a0*/  @!P1 MOV R16, R124 ;  /* 0x0000007c00109202 */ /* 0x000fe40000000f00 */
[----:B------:R-:W-:-:S02]  /*12b0*/  @!P1 MOV R17, R123 ;  /* 0x0000007b00119202 */ /* 0x000fc40000000f00 */
[----:B------:R-:W-:Y:S01]  /*12c0*/  @!P3 IADD3 R24, P4, PT, R35, R24, RZ ;  /* 0x000000182318b210 */ /* 0x000fe20007f9e0ff */
[C---:B------:R-:W-:Y:S02]  /*12d0*/  @!P1 IMAD R35, R74.reuse, R19, R28 ;  /* 0x000000134a239224 */ /* 0x040fe400078e021c */
[----:B------:R-:W-:Y:S01]  /*12e0*/  @!P1 IMAD.WIDE.U32 R18, R74, R18, R16 ;  /* 0x000000124a129225 */ /* 0x000fe200078e0010 */
[----:B------:R-:W-:Y:S02]  /*12f0*/  CS2R R16, SRZ ;  /* 0x0000000000107805 */ /* 0x000fe4000001ff00 */
[----:B------:R-:W-:Y:S01]  /*1300*/  @!P3 IADD3.X R25, PT, PT, R34, R25, RZ, P4, !PT ;  /* 0x000000192219b210 */ /* 0x000fe200027fe4ff */
[----:B------:R-:W1:Y:S04]  /*1310*/  @!P2 LDC.64 R28, c[0x0][0x3f8] ;  /* 0x0000fe00ff1cab82 */ /* 0x000e680000000a00 */
[----:B------:R0:W2:Y:S01]  /*1320*/  @!P3 LDG.E R16, desc[UR8][R24.64] ;  /* 0x000000081810b981 */ /* 0x0000a2000c1e1900 */
[----:B---3--:R-:W-:-:S02]  /*1330*/  @!P5 IADD3 R20, P3, PT, R33, R20, RZ ;  /* 0x000000142114d210 */ /* 0x008fc40007f7e0ff */
[----:B------:R-:W-:Y:S02]  /*1340*/  @!P5 IADD3 R22, P4, PT, R33, R22, RZ ;  /* 0x000000162116d210 */ /* 0x000fe40007f9e0ff */
[----:B------:R-:W-:Y:S02]  /*1350*/  @!P5 IADD3.X R21, PT, PT, R32, R21, RZ, P3, !PT ;  /* 0x000000152015d210 */ /* 0x000fe40001ffe4ff */
[----:B------:R-:W-:Y:S02]  /*1360*/  ISETP.GE.U32.AND P3, PT, R72, UR12, PT ;  /* 0x0000000c48007c0c */ /* 0x000fe4000bf66070 */
[----:B------:R-:W-:Y:S02]  /*1370*/  @!P1 IADD3 R33, PT, PT, R19, R35, RZ ;  /* 0x0000002313219210 */ /* 0x000fe40007ffe0ff */
[----:B------:R-:W-:Y:S01]  /*1380*/  @!P1 SHF.L.U32 R19, R18, 0x1, RZ ;  /* 0x0000000112139819 */ /* 0x000fe200000006ff */
[----:B------:R-:W3:Y:S01]  /*1390*/  @!P2 LDC.64 R34, c[0x0][0x3a0] ;  /* 0x0000e800ff22ab82 */ /* 0x000ee20000000a00 */
[----:B------:R-:W-:-:S02]  /*13a0*/  ISETP.GE.AND.EX P3, PT, R11, UR13, PT, P3 ;  /* 0x0000000d0b007c0c */ /* 0x000fc4000bf66330 */
[----:B------:R-:W-:Y:S02]  /*13b0*/  @!P5 IADD3.X R23, PT, PT, R32, R23, RZ, P4, !PT ;  /* 0x000000172017d210 */ /* 0x000fe400027fe4ff */
[----:B------:R-:W-:Y:S02]  /*13c0*/  @!P1 SHF.L.U64.HI R32, R18, 0x1, R33 ;  /* 0x0000000112209819 */ /* 0x000fe40000010221 */
[----:B------:R-:W-:Y:S01]  /*13d0*/  @!P1 IADD3 R38, P4, PT, R19, R38, RZ ;  /* 0x0000002613269210 */ /* 0x000fe20007f9e0ff */
[----:B------:R1:W2:Y:S03]  /*13e0*/  @!P5 LDG.E R17, desc[UR8][R22.64] ;  /* 0x000000081611d981 */ /* 0x0002a6000c1e1900 */
[----:B------:R-:W-:Y:S02]  /*13f0*/  @!P1 IADD3.X R39, PT, PT, R32, R39, RZ, P4, !PT ;  /* 0x0000002720279210 */ /* 0x000fe400027fe4ff */
[----:B------:R-:W-:Y:S01]  /*1400*/  ISETP.GE.U32.AND P4, PT, R71, UR12, PT ;  /* 0x0000000c47007c0c */ /* 0x000fe2000bf86070 */
[----:B0-----:R-:W0:Y:S01]  /*1410*/  @!P3 LDC.64 R24, c[0x0][0x3f8] ;  /* 0x0000fe00ff18bb82 */ /* 0x001e220000000a00 */
[----:B------:R-:W-:-:S02]  /*1420*/  MOV R18, RZ ;  /* 0x000000ff00127202 */ /* 0x000fc40000000f00 */
[----:B------:R-:W-:Y:S01]  /*1430*/  ISETP.GE.AND.EX P4, PT, R12, UR13, PT, P4 ;  /* 0x0000000d0c007c0c */ /* 0x000fe2000bf86340 */
[----:B-1----:R-:W-:Y:S01]  /*1440*/  @!P2 IMAD R22, R10, R28, RZ ;  /* 0x0000001c0a16a224 */ /* 0x002fe200078e02ff */
[----:B------:R-:W-:Y:S02]  /*1450*/  CS2R R52, SRZ ;  /* 0x0000000000347805 */ /* 0x000fe4000001ff00 */
[----:B------:R1:W2:Y:S01]  /*1460*/  @!P5 LDG.E R18, desc[UR8][R20.64] ;  /* 0x000000081412d981 */ /* 0x0002a2000c1e1900 */
[----:B------:R-:W-:Y:S02]  /*1470*/  @!P2 IMAD R43, R73, R29, R22 ;  /* 0x0000001d492ba224 */ /* 0x000fe400078e0216 */
[----:B------:R-:W3:Y:S01]  /*1480*/  @!P2 LDC.64 R22, c[0x0][0x398] ;  /* 0x0000e600ff16ab82 */ /* 0x000ee20000000a00 */
[----:B------:R-:W-:Y:S01]  /*1490*/  @!P1 IADD3 R30, P6, PT, R19, R30, RZ ;  /* 0x0000001e131e9210 */ /* 0x000fe20007fde0ff */
[----:B------:R1:W2:Y:S01]  /*14a0*/  @!P0 LDG.E R53, desc[UR8][R26.64] ;  /* 0x000000081a358981 */ /* 0x0002a2000c1e1900 */
[----:B------:R-:W-:-:S03]  /*14b0*/  IADD3 R42, PT, PT, R42, R41, RZ ;  /* 0x000000292a2a7210 */ /* 0x000fc60007ffe0ff */
[----:B------:R-:W2:Y:S01]  /*14c0*/  @!P0 LDG.E R52, desc[UR8][R36.64] ;  /* 0x0000000824348981 */ /* 0x000ea2000c1e1900 */
[----:B-1----:R-:W-:Y:S02]  /*14d0*/  @!P2 MOV R20, R124 ;  /* 0x0000007c0014a202 */ /* 0x002fe40000000f00 */
[----:B------:R-:W-:Y:S02]  /*14e0*/  @!P2 MOV R21, R123 ;  /* 0x0000007b0015a202 */ /* 0x000fe40000000f00 */
[----:B------:R-:W-:Y:S01]  /*14f0*/  @!P1 IADD3.X R31, PT, PT, R32, R31, RZ, P6, !PT ;  /* 0x0000001f201f9210 */ /* 0x000fe200037fe4ff */
[----:B------:R-:W1:Y:S01]  /*1500*/  @!P4 LDC.64 R26, c[0x0][0x3f8] ;  /* 0x0000fe00ff1acb82 */ /* 0x000e620000000a00 */
[----:B------:R-:W-:Y:S01]  /*1510*/  @!P2 IMAD.WIDE.U32 R28, R73, R28, R20 ;  /* 0x0000001c491ca225 */ /* 0x000fe200078e0014 */
[----:B------:R-:W-:-:S06]  /*1520*/  MOV R19, RZ ;  /* 0x000000ff00137202 */ /* 0x000fcc0000000f00 */
[----:B------:R-:W1:Y:S01]  /*1530*/  LDC.64 R32, c[0x0][0x3b8] ;  /* 0x0000ee00ff207b82 */ /* 0x000e620000000a00 */
[----:B------:R-:W-:Y:S01]  /*1540*/  @!P2 IADD3 R21, PT, PT, R29, R43, RZ ;  /* 0x0000002b1d15a210 */ /* 0x000fe20007ffe0ff */
[----:B------:R0:W2:Y:S01]  /*1550*/  @!P1 LDG.E R19, desc[UR8][R38.64] ;  /* 0x0000000826139981 */ /* 0x0000a2000c1e1900 */
[----:B------:R-:W-:Y:S02]  /*1560*/  MOV R20, RZ ;  /* 0x000000ff00147202 */ /* 0x000fe40000000f00 */
[C---:B------:R-:W-:Y:S02]  /*1570*/  @!P2 SHF.L.U32 R43, R28.reuse, 0x1, RZ ;  /* 0x000000011c2ba819 */ /* 0x040fe400000006ff */
[----:B------:R-:W-:Y:S02]  /*1580*/  @!P2 SHF.L.U64.HI R40, R28, 0x1, R21 ;  /* 0x000000011c28a819 */ /* 0x000fe40000010215 */
[----:B------:R-:W4:Y:S01]  /*1590*/  @!P3 LDC.64 R28, c[0x0][0x3a0] ;  /* 0x0000e800ff1cbb82 */ /* 0x000f220000000a00 */
[----:B------:R-:W-:Y:S01]  /*15a0*/  ISETP.GE.U32.AND P5, PT, R70, UR12, PT ;  /* 0x0000000c46007c0c */ /* 0x000fe2000bfa6070 */
[----:B------:R3:W2:Y:S01]  /*15b0*/  @!P1 LDG.E R20, desc[UR8][R30.64] ;  /* 0x000000081e149981 */ /* 0x0006a2000c1e1900 */
[----:B0-----:R-:W-:Y:S01]  /*15c0*/  @!P3 IMAD R38, R11, R24, RZ ;  /* 0x000000180b26b224 */ /* 0x001fe200078e02ff */
[----:B---3--:R-:W-:-:S02]  /*15d0*/  @!P2 IADD3 R34, P1, PT, R43, R34, RZ ;  /* 0x000000222b22a210 */ /* 0x008fc40007f3e0ff */
[----:B------:R-:W-:Y:S01]  /*15e0*/  ISETP.GE.AND.EX P5, PT, R13, UR13, PT, P5 ;  /* 0x0000000d0d007c0c */ /* 0x000fe2000bfa6350 */
[----:B------:R-:W-:Y:S01]  /*15f0*/  @!P3 IMAD R41, R72, R25, R38 ;  /* 0x000000194829b224 */ /* 0x000fe200078e0226 */
[----:B------:R-:W-:Y:S02]  /*1600*/  @!P2 IADD3.X R35, PT, PT, R40, R35, RZ, P1, !PT ;  /* 0x000000232823a210 */ /* 0x000fe40000ffe4ff */
[----:B------:R-:W-:Y:S01]  /*1610*/  @!P3 MOV R38, R124 ;  /* 0x0000007c0026b202 */ /* 0x000fe20000000f00 */
[----:B------:R-:W0:Y:S01]  /*1620*/  @!P3 LDC.64 R30, c[0x0][0x398] ;  /* 0x0000e600ff1ebb82 */ /* 0x000e220000000a00 */
[----:B------:R-:W-:Y:S02]  /*1630*/  @!P3 MOV R39, R123 ;  /* 0x0000007b0027b202 */ /* 0x000fe40000000f00 */
[----:B------:R-:W-:Y:S02]  /*1640*/  @!P2 IADD3 R36, P1, PT, R43, R22, RZ ;  /* 0x000000162b24a210 */ /* 0x000fe40007f3e0ff */
[----:B------:R-:W-:Y:S01]  /*1650*/  MOV R21, RZ ;  /* 0x000000ff00157202 */ /* 0x000fe20000000f00 */
[----:B------:R-:W-:Y:S01]  /*1660*/  @!P3 IMAD.WIDE.U32 R38, R72, R24, R38 ;  /* 0x000000184826b225 */ /* 0x000fe200078e0026 */
[----:B------:R-:W-:-:S02]  /*1670*/  ISETP.GE.U32.AND P6, PT, R69, UR12, PT ;  /* 0x0000000c45007c0c */ /* 0x000fc4000bfc6070 */
[----:B------:R-:W-:Y:S01]  /*1680*/  @!P2 IADD3.X R37, PT, PT, R40, R23, RZ, P1, !PT ;  /* 0x000000172825a210 */ /* 0x000fe20000ffe4ff */
[----:B-1----:R-:W-:Y:S01]  /*1690*/  @!P4 IMAD R40, R12, R26, RZ ;  /* 0x0000001a0c28c224 */ /* 0x002fe200078e02ff */
[----:B------:R-:W-:Y:S01]  /*16a0*/  ISETP.GE.AND.EX P6, PT, R14, UR13, PT, P6 ;  /* 0x0000000d0e007c0c */ /* 0x000fe2000bfc6360 */
[----:B------:R-:W-:Y:S01]  /*16b0*/  IMAD.WIDE R32, R64, 0x8, R32 ;  /* 0x0000000840207825 */ /* 0x000fe200078e0220 */
[----:B------:R1:W3:Y:S01]  /*16c0*/  @!P2 LDG.E R21, desc[UR8][R34.64] ;  /* 0x000000082215a981 */ /* 0x0002e2000c1e1900 */
[----:B------:R-:W-:Y:S02]  /*16d0*/  MOV R22, RZ ;  /* 0x000000ff00167202 */ /* 0x000fe40000000f00 */
[----:B------:R-:W-:Y:S01]  /*16e0*/  @!P3 IADD3 R39, PT, PT, R39, R41, RZ ;  /* 0x000000292727b210 */ /* 0x000fe20007ffe0ff */
[C---:B------:R-:W-:Y:S01]  /*16f0*/  @!P4 IMAD R43, R71.reuse, R27, R40 ;  /* 0x0000001b472bc224 */ /* 0x040fe200078e0228 */
[----:B------:R-:W-:Y:S01]  /*1700*/  @!P4 MOV R40, R124 ;  /* 0x0000007c0028c202 */ /* 0x000fe20000000f00 */
[----:B------:R4:W3:Y:S01]  /*1710*/  LDG.E.64 R24, desc[UR8][R32.64] ;  /* 0x0000000820187981 */ /* 0x0008e2000c1e1b00 */
[----:B------:R-:W-:Y:S01]  /*1720*/  @!P4 MOV R41, R123 ;  /* 0x0000007b0029c202 */ /* 0x000fe20000000f00 */
[----:B-1----:R-:W1:Y:S01]  /*1730*/  @!P5 LDC.64 R34, c[0x0][0x3f8] ;  /* 0x0000fe00ff22db82 */ /* 0x002e620000000a00 */
[C---:B------:R-:W-:Y:S01]  /*1740*/  @!P3 SHF.L.U32 R23, R38.reuse, 0x1, RZ ;  /* 0x000000012617b819 */ /* 0x040fe200000006ff */
[----:B------:R0:W3:Y:S01]  /*1750*/  @!P2 LDG.E R22, desc[UR8][R36.64] ;  /* 0x000000082416a981 */ /* 0x0000e2000c1e1900 */
[----:B------:R-:W-:Y:S01]  /*1760*/  @!P3 SHF.L.U64.HI R46, R38, 0x1, R39 ;  /* 0x00000001262eb819 */ /* 0x000fe20000010227 */
[----:B------:R-:W-:Y:S01]  /*1770*/  @!P4 IMAD.WIDE.U32 R40, R71, R26, R40 ;  /* 0x0000001a4728c225 */ /* 0x000fe200078e0028 */
[----:B----4-:R-:W-:-:S03]  /*1780*/  @!P3 IADD3 R38, P2, PT, R23, R28, RZ ;  /* 0x0000001c1726b210 */ /* 0x010fc60007f5e0ff */
[----:B------:R-:W4:Y:S01]  /*1790*/  @!P4 LDC.64 R32, c[0x0][0x3a0] ;  /* 0x0000e800ff20cb82 */ /* 0x000f220000000a00 */
[----:B------:R-:W-:Y:S02]  /*17a0*/  @!P3 IADD3.X R39, PT, PT, R46, R29, RZ, P2, !PT ;  /* 0x0000001d2e27b210 */ /* 0x000fe400017fe4ff */
[----:B0-----:R-:W-:-:S05]  /*17b0*/  @!P4 IADD3 R37, PT, PT, R41, R43, RZ ;  /* 0x0000002b2925c210 */ /* 0x001fca0007ffe0ff */
[----:B------:R-:W0:Y:S01]  /*17c0*/  @!P4 LDC.64 R26, c[0x0][0x398] ;  /* 0x0000e600ff1acb82 */ /* 0x000e220000000a00 */
[----:B------:R-:W-:Y:S02]  /*17d0*/  @!P3 IADD3 R36, P1, PT, R23, R30, RZ ;  /* 0x0000001e1724b210 */ /* 0x000fe40007f3e0ff */
[----:B------:R-:W-:-:S05]  /*17e0*/  @!P4 SHF.L.U64.HI R44, R40, 0x1, R37 ;  /* 0x00000001282cc819 */ /* 0x000fca0000010225 */
[----:B------:R-:W0:Y:S01]  /*17f0*/  @!P6 LDC.64 R28, c[0x0][0x3f8] ;  /* 0x0000fe00ff1ceb82 */ /* 0x000e220000000a00 */
[----:B------:R-:W-:Y:S02]  /*1800*/  @!P3 IADD3.X R37, PT, PT, R46, R31, RZ, P1, !PT ;  /* 0x0000001f2e25b210 */ /* 0x000fe40000ffe4ff */
[----:B------:R-:W-:-:S05]  /*1810*/  MOV R23, RZ ;  /* 0x000000ff00177202 */ /* 0x000fca0000000f00 */
[----:B------:R-:W0:Y:S01]  /*1820*/  @!P5 LDC.64 R30, c[0x0][0x3a0] ;  /* 0x0000e800ff1edb82 */ /* 0x000e220000000a00 */
[----:B------:R4:W3:Y:S01]  /*1830*/  @!P3 LDG.E R23, desc[UR8][R38.64] ;  /* 0x000000082617b981 */ /* 0x0008e2000c1e1900 */
[----:B------:R-:W-:Y:S01]  /*1840*/  @!P4 SHF.L.U32 R41, R40, 0x1, RZ ;  /* 0x000000012829c819 */ /* 0x000fe200000006ff */
[----:B-1----:R-:W-:Y:S01]  /*1850*/  @!P5 IMAD R40, R13, R34, RZ ;  /* 0x000000220d28d224 */ /* 0x002fe200078e02ff */
[----:B------:R-:W-:Y:S02]  /*1860*/  MOV R81, RZ ;  /* 0x000000ff00517202 */ /* 0x000fe40000000f00 */
[----:B----4-:R-:W-:Y:S02]  /*1870*/  @!P4 IADD3 R32, P2, PT, R41, R32, RZ ;  /* 0x000000202920c210 */ /* 0x010fe40007f5e0ff */
[----:B------:R-:W-:Y:S02]  /*1880*/  @!P5 MOV R38, R124 ;  /* 0x0000007c0026d202 */ /* 0x000fe40000000f00 */
[----:B------:R-:W-:Y:S01]  /*1890*/  @!P5 MOV R39, R123 ;  /* 0x0000007b0027d202 */ /* 0x000fe20000000f00 */
[C---:B------:R-:W-:Y:S01]  /*18a0*/  @!P5 IMAD R43, R70.reuse, R35, R40 ;  /* 0x00000023462bd224 */ /* 0x040fe200078e0228 */
[----:B------:R-:W-:Y:S01]  /*18b0*/  CS2R R82, SRZ ;  /* 0x0000000000527805 */ /* 0x000fe2000001ff00 */
[----:B------:R1:W4:Y:S01]  /*18c0*/  @!P3 LDG.E R81, desc[UR8][R36.64] ;  /* 0x000000082451b981 */ /* 0x000322000c1e1900 */
[----:B------:R-:W-:Y:S01]  /*18d0*/  @!P5 IMAD.WIDE.U32 R38, R70, R34, R38 ;  /* 0x000000224626d225 */ /* 0x000fe200078e0026 */
[----:B------:R-:W-:Y:S01]  /*18e0*/  @!P4 IADD3.X R33, PT, PT, R44, R33, RZ, P2, !PT ;  /* 0x000000212c21c210 */ /* 0x000fe200017fe4ff */
[----:B------:R-:W1:Y:S01]  /*18f0*/  @!P6 LDC.64 R34, c[0x0][0x3a0] ;  /* 0x0000e800ff22eb82 */ /* 0x000e620000000a00 */
[----:B------:R-:W-:-:S02]  /*1900*/  ISETP.NE.AND P3, PT, RZ, UR11, PT ;  /* 0x0000000bff007c0c */ /* 0x000fc4000bf65270 */
[----:B0-----:R-:W-:Y:S02]  /*1910*/  @!P4 IADD3 R40, P1, PT, R41, R26, RZ ;  /* 0x0000001a2928c210 */ /* 0x001fe40007f3e0ff */
[----:B------:R-:W-:Y:S01]  /*1920*/  @!P5 IADD3 R39, PT, PT, R39, R43, RZ ;  /* 0x0000002b2727d210 */ /* 0x000fe20007ffe0ff */
[----:B------:R-:W-:Y:S01]  /*1930*/  @!P6 IMAD R26, R14, R28, RZ ;  /* 0x0000001c0e1ae224 */ /* 0x000fe200078e02ff */
[----:B------:R0:W4:Y:S01]  /*1940*/  @!P4 LDG.E R82, desc[UR8][R32.64] ;  /* 0x000000082052c981 */ /* 0x000122000c1e1900 */
[----:B------:R-:W-:Y:S01]  /*1950*/  @!P4 IADD3.X R41, PT, PT, R44, R27, RZ, P1, !PT ;  /* 0x0000001b2c29c210 */ /* 0x000fe20000ffe4ff */
[----:B-1----:R-:W1:Y:S01]  /*1960*/  @!P6 LDC.64 R36, c[0x0][0x398] ;  /* 0x0000e600ff24eb82 */ /* 0x002e620000000a00 */
[C---:B------:R-:W-:Y:S02]  /*1970*/  @!P5 SHF.L.U32 R45, R38.reuse, 0x1, RZ ;  /* 0x00000001262dd819 */ /* 0x040fe400000006ff */
[----:B------:R-:W-:Y:S01]  /*1980*/  @!P5 SHF.L.U64.HI R44, R38, 0x1, R39 ;  /* 0x00000001262cd819 */ /* 0x000fe20000010227 */
[----:B------:R-:W-:Y:S01]  /*1990*/  @!P6 IMAD R43, R69, R29, R26 ;  /* 0x0000001d452be224 */ /* 0x000fe200078e021a */
[----:B------:R-:W-:Y:S01]  /*19a0*/  @!P6 MOV R38, R124 ;  /* 0x0000007c0026e202 */ /* 0x000fe20000000f00 */
[----:B------:R-:W4:Y:S01]  /*19b0*/  @!P4 LDG.E R83, desc[UR8][R40.64] ;  /* 0x000000082853c981 */ /* 0x000f22000c1e1900 */
[----:B------:R-:W-:Y:S01]  /*19c0*/  @!P6 MOV R39, R123 ;  /* 0x0000007b0027e202 */ /* 0x000fe20000000f00 */
[----:B0-----:R-:W0:Y:S01]  /*19d0*/  @!P5 LDC.64 R32, c[0x0][0x398] ;  /* 0x0000e600ff20db82 */ /* 0x001e220000000a00 */
[----:B------:R-:W-:Y:S01]  /*19e0*/  @!P5 IADD3 R26, P1, PT, R45, R30, RZ ;  /* 0x0000001e2d1ad210 */ /* 0x000fe20007f3e0ff */
[----:B------:R-:W-:-:S03]  /*19f0*/  @!P6 IMAD.WIDE.U32 R38, R69, R28, R38 ;  /* 0x0000001c4526e225 */ /* 0x000fc600078e0026 */
[----:B------:R-:W-:-:S03]  /*1a00*/  @!P5 IADD3.X R27, PT, PT, R44, R31, RZ, P1, !PT ;  /* 0x0000001f2c1bd210 */ /* 0x000fc60000ffe4ff */
[----:B------:R-:W1:Y:S08]  /*1a10*/  @P3 LDC.64 R28, c[0x0][0x3b0] ;  /* 0x0000ec00ff1c3b82 */ /* 0x000e700000000a00 */
[----:B------:R-:W1:Y:S01]  /*1a20*/  LDC.64 R30, c[0x0][0x3a8] ;  /* 0x0000ea00ff1e7b82 */ /* 0x000e620000000a00 */
[----:B------:R-:W-:Y:S02]  /*1a30*/  @!P6 IADD3 R43, PT, PT, R39, R43, RZ ;  /* 0x0000002b272be210 */ /* 0x000fe40007ffe0ff */
[----:B------:R-:W-:-:S02]  /*1a40*/  @!P6 SHF.L.U32 R39, R38, 0x1, RZ ;  /* 0x000000012627e819 */ /* 0x000fc400000006ff */
[----:B------:R-:W-:Y:S02]  /*1a50*/  CS2R R84, SRZ ;  /* 0x0000000000547805 */ /* 0x000fe4000001ff00 */
[----:B------:R-:W-:Y:S02]  /*1a60*/  @!P6 SHF.L.U64.HI R38, R38, 0x1, R43 ;  /* 0x000000012626e819 */ /* 0x000fe4000001022b */
[----:B------:R-:W-:Y:S02]  /*1a70*/  @!P6 IADD3 R34, P2, PT, R39, R34, RZ ;  /* 0x000000222722e210 */ /* 0x000fe40007f5e0ff */
[----:B0-----:R-:W-:Y:S02]  /*1a80*/  @!P5 IADD3 R32, P1, PT, R45, R32, RZ ;  /* 0x000000202d20d210 */ /* 0x001fe40007f3e0ff */
[----:B------:R-:W-:Y:S02]  /*1a90*/  CS2R R86, SRZ ;  /* 0x0000000000567805 */ /* 0x000fe4000001ff00 */
[----:B-1----:R-:W-:Y:S01]  /*1aa0*/  @!P6 IADD3 R36, P4, PT, R39, R36, RZ ;  /* 0x000000242724e210 */ /* 0x002fe20007f9e0ff */
[----:B------:R0:W4:Y:S01]  /*1ab0*/  @!P5 LDG.E R84, desc[UR8][R26.64] ;  /* 0x000000081a54d981 */ /* 0x000122000c1e1900 */
[----:B------:R-:W-:-:S02]  /*1ac0*/  @!P5 IADD3.X R33, PT, PT, R44, R33, RZ, P1, !PT ;  /* 0x000000212c21d210 */ /* 0x000fc40000ffe4ff */
[C---:B------:R-:W-:Y:S02]  /*1ad0*/  @!P6 IADD3.X R35, PT, PT, R38.reuse, R35, RZ, P2, !PT ;  /* 0x000000232623e210 */ /* 0x040fe400017fe4ff */
[----:B------:R-:W-:Y:S01]  /*1ae0*/  @!P6 IADD3.X R37, PT, PT, R38, R37, RZ, P4, !PT ;  /* 0x000000252625e210 */ /* 0x000fe200027fe4ff */
[----:B------:R-:W-:Y:S01]  /*1af0*/  @P3 IMAD.WIDE R28, R42, 0x4, R28 ;  /* 0x000000042a1c3825 */ /* 0x000fe200078e021c */
[----:B------:R-:W4:Y:S01]  /*1b00*/  @!P5 LDG.E R85, desc[UR8][R32.64] ;  /* 0x000000082055d981 */ /* 0x000f22000c1e1900 */
[----:B0-----:R-:W-:-:S03]  /*1b10*/  CS2R R26, SRZ ;  /* 0x00000000001a7805 */ /* 0x001fc6000001ff00 */
[----:B------:R-:W4:Y:S01]  /*1b20*/  @!P6 LDG.E R87, desc[UR8][R34.64] ;  /* 0x000000082257e981 */ /* 0x000f22000c1e1900 */
[----:B------:R-:W-:-:S03]  /*1b30*/  IMAD.WIDE R30, R42, 0x4, R30 ;  /* 0x000000042a1e7825 */ /* 0x000fc600078e021e */
[----:B------:R-:W4:Y:S04]  /*1b40*/  @!P6 LDG.E R86, desc[UR8][R36.64] ;  /* 0x000000082456e981 */ /* 0x000f28000c1e1900 */
[----:B------:R0:W5:Y:S04]  /*1b50*/  @P3 LDG.E.64 R26, desc[UR8][R28.64] ;  /* 0x000000081c1a3981 */ /* 0x000168000c1e1b00 */
[----:B------:R0:W5:Y:S01]  /*1b60*/  LDG.E.64 R28, desc[UR8][R30.64] ;  /* 0x000000081e1c7981 */ /* 0x000162000c1e1b00 */
[----:B------:R-:W-:Y:S01]  /*1b70*/  UISETP.NE.AND UP0, UPT, UR11, URZ, UPT ;  /* 0x000000ff0b00728c */ /* 0x000fe2000bf05270 */
[----:B------:R-:W-:-:S02]  /*1b80*/  MOV R119, 0x3f800000 ;  /* 0x3f80000000777802 */ /* 0x000fc40000000f00 */
[----:B------:R-:W-:Y:S02]  /*1b90*/  PRMT R115, R61, 0x7632, R115 ;  /* 0x000076323d737816 */ /* 0x000fe40000000073 */
[----:B------:R-:W-:Y:S02]  /*1ba0*/  PRMT R116, R60, 0x7632, R116 ;  /* 0x000076323c747816 */ /* 0x000fe40000000074 */
[----:B------:R-:W-:Y:S02]  /*1bb0*/  PRMT R113, R59, 0x7632, R113 ;  /* 0x000076323b717816 */ /* 0x000fe40000000071 */
[----:B------:R-:W-:Y:S02]  /*1bc0*/  PRMT R114, R58, 0x7632, R114 ;  /* 0x000076323a727816 */ /* 0x000fe40000000072 */
[----:B------:R-:W-:Y:S02]  /*1bd0*/  PRMT R111, R57, 0x7632, R111 ;  /* 0x00007632396f7816 */ /* 0x000fe4000000006f */
[----:B------:R-:W-:-:S02]  /*1be0*/  PRMT R112, R56, 0x7632, R112 ;  /* 0x0000763238707816 */ /* 0x000fc40000000070 */
[----:B------:R-:W-:Y:S02]  /*1bf0*/  PRMT R109, R55, 0x7632, R109 ;  /* 0x00007632376d7816 */ /* 0x000fe4000000006d */
[----:B------:R-:W-:Y:S02]  /*1c00*/  PRMT R110, R54, 0x7632, R110 ;  /* 0x00007632366e7816 */ /* 0x000fe4000000006e */
[----:B------:R-:W-:Y:S02]  /*1c10*/  PRMT R105, R51, 0x7632, R105 ;  /* 0x0000763233697816 */ /* 0x000fe40000000069 */
[----:B------:R-:W-:Y:S02]  /*1c20*/  PRMT R106, R50, 0x7632, R106 ;  /* 0x00007632326a7816 */ /* 0x000fe4000000006a */
[----:B------:R-:W-:Y:S02]  /*1c30*/  PRMT R103, R49, 0x7632, R103 ;  /* 0x0000763231677816 */ /* 0x000fe40000000067 */
[----:B------:R-:W-:-:S02]  /*1c40*/  PRMT R104, R48, 0x7632, R104 ;  /* 0x0000763230687816 */ /* 0x000fc40000000068 */
[----:B--2---:R-:W-:Y:S02]  /*1c50*/  PRMT R118, R62, 0x7632, R118 ;  /* 0x000076323e767816 */ /* 0x004fe40000000076 */
[----:B------:R-:W-:Y:S02]  /*1c60*/  PRMT R117, R63, 0x7632, R117 ;  /* 0x000076323f757816 */ /* 0x000fe40000000075 */
[----:B------:R-:W-:Y:S02]  /*1c70*/  PRMT R101, R15, 0x7632, R101 ;  /* 0x000076320f657816 */ /* 0x000fe40000000065 */
[----:B------:R-:W-:Y:S02]  /*1c80*/  PRMT R102, R16, 0x7632, R102 ;  /* 0x0000763210667816 */ /* 0x000fe40000000066 */
[----:B------:R-:W-:Y:S02]  /*1c90*/  PRMT R99, R17, 0x7632, R99 ;  /* 0x0000763211637816 */ /* 0x000fe40000000063 */
[----:B------:R-:W-:-:S02]  /*1ca0*/  PRMT R100, R18, 0x7632, R100 ;  /* 0x0000763212647816 */ /* 0x000fc40000000064 */
[----:B------:R-:W-:Y:S02]  /*1cb0*/  PRMT R107, R53, 0x7632, R107 ;  /* 0x00007632356b7816 */ /* 0x000fe4000000006b */
[----:B------:R-:W-:Y:S01]  /*1cc0*/  PRMT R108, R52, 0x7632, R108 ;  /* 0x00007632346c7816 */ /* 0x000fe2000000006c */
[----:B---3--:R-:W-:-:S05]  /*1cd0*/  FFMA.FTZ R38, -R24, R24, R25 ;  /* 0x0000001818267223 */ /* 0x008fca0000010119 */
[----:B------:R-:W-:-:S13]  /*1ce0*/  FSETP.GTU.FTZ.AND P1, PT, R38, RZ, PT ;  /* 0x000000ff2600720b */ /* 0x000fda0003f3c000 */
[----:B------:R-:W1:Y:S01]  /*1cf0*/  @P1 LDC R25, c[0x0][0x3c0] ;  /* 0x0000f000ff191b82 */ /* 0x000e620000000800 */
[----:B------:R-:W-:Y:S02]  /*1d00*/  PRMT R97, R19, 0x7632, R97 ;  /* 0x0000763213617816 */ /* 0x000fe40000000061 */
[----:B------:R-:W-:Y:S02]  /*1d10*/  PRMT R98, R20, 0x7632, R98 ;  /* 0x0000763214627816 */ /* 0x000fe40000000062 */
[----:B------:R-:W-:Y:S02]  /*1d20*/  PRMT R95, R21, 0x7632, R95 ;  /* 0x00007632155f7816 */ /* 0x000fe4000000005f */
[----:B------:R-:W-:Y:S02]  /*1d30*/  PRMT R96, R22, 0x7632, R96 ;  /* 0x0000763216607816 */ /* 0x000fe40000000060 */
[----:B------:R-:W-:Y:S01]  /*1d40*/  PRMT R93, R23, 0x7632, R93 ;  /* 0x00007632175d7816 */ /* 0x000fe2000000005d */
[----:B-1----:R-:W-:-:S04]  /*1d50*/  @P1 FADD.FTZ R25, R38, R25 ;  /* 0x0000001926191221 */ /* 0x002fc80000010000 */
[----:B------:R1:W2:Y:S01]  /*1d60*/  @P1 MUFU.RSQ R119, R25 ;  /* 0x0000001900771308 */ /* 0x0002a20000001400 */
[----:B----4-:R-:W-:Y:S02]  /*1d70*/  PRMT R94, R81, 0x7632, R94 ;  /* 0x00007632515e7816 */ /* 0x010fe4000000005e */
[----:B------:R-:W-:Y:S02]  /*1d80*/  PRMT R91, R82, 0x7632, R91 ;  /* 0x00007632525b7816 */ /* 0x000fe4000000005b */
[----:B------:R-:W-:Y:S02]  /*1d90*/  PRMT R92, R83, 0x7632, R92 ;  /* 0x00007632535c7816 */ /* 0x000fe4000000005c */
[----:B------:R-:W-:Y:S02]  /*1da0*/  PRMT R89, R84, 0x7632, R89 ;  /* 0x0000763254597816 */ /* 0x000fe40000000059 */
[----:B------:R-:W-:Y:S02]  /*1db0*/  PRMT R90, R85, 0x7632, R90 ;  /* 0x00007632555a7816 */ /* 0x000fe4000000005a */
[----:B-1----:R-:W-:-:S02]  /*1dc0*/  PRMT R25, R87, 0x7632, R25 ;  /* 0x0000763257197816 */ /* 0x002fc40000000019 */
[----:B------:R-:W-:Y:S01]  /*1dd0*/  PRMT R88, R86, 0x7632, R88 ;  /* 0x0000763256587816 */ /* 0x000fe20000000058 */
[----:B0-2---:R-:W-:Y:S06]  /*1de0*/  BRA.U UP0, `(.L_x_131) ;  /* 0x0000001100847547 */ /* 0x005fec000b800000 */
[----:B------:R-:W-:Y:S02]  /*1df0*/  SHF.L.U32 R33, R63, 0x10, RZ ;  /* 0x000000103f217819 */ /* 0x000fe400000006ff */
[----:B------:R-:W-:Y:S02]  /*1e00*/  SHF.L.U32 R35, R117, 0x10, RZ ;  /* 0x0000001075237819 */ /* 0x000fe400000006ff */
[----:B------:R-:W-:Y:S01]  /*1e10*/  SHF.L.U32 R31, R62, 0x10, RZ ;  /* 0x000000103e1f7819 */ /* 0x000fe200000006ff */
[C---:B------:R-:W-:Y:S01]  /*1e20*/  FADD.FTZ R32, -R24.reuse, R33 ;  /* 0x0000002118207221 */ /* 0x040fe20000010100 */
[----:B------:R-:W-:Y:S01]  /*1e30*/  SHF.L.U32 R37, R61, 0x10, RZ ;  /* 0x000000103d257819 */ /* 0x000fe200000006ff */
[----:B------:R-:W-:Y:S01]  /*1e40*/  FADD.FTZ R34, -R24, R35 ;  /* 0x0000002318227221 */ /* 0x000fe20000010100 */
[----:B------:R-:W-:Y:S01]  /*1e50*/  SHF.L.U32 R30, R118, 0x10, RZ ;  /* 0x00000010761e7819 */ /* 0x000fe200000006ff */
[----:B-----5:R-:W-:Y:S01]  /*1e60*/  FMUL.FTZ R35, R28, R31 ;  /* 0x0000001f1c237220 */ /* 0x020fe20000410000 */
[-C--:B------:R-:W-:Y:S01]  /*1e70*/  FMUL.FTZ R32, R32, R119.reuse ;  /* 0x0000007720207220 */ /* 0x080fe20000410000 */
[----:B------:R-:W-:Y:S01]  /*1e80*/  FADD.FTZ R38, -R24, R37 ;  /* 0x0000002518267221 */ /* 0x000fe20000010100 */
[----:B------:R-:W-:Y:S01]  /*1e90*/  FMUL.FTZ R33, R34, R119 ;  /* 0x0000007722217220 */ /* 0x000fe20000410000 */
[----:B------:R-:W-:Y:S01]  /*1ea0*/  FMUL.FTZ R36, R29, R30 ;  /* 0x0000001e1d247220 */ /* 0x000fe20000410000 */
[----:B------:R-:W-:Y:S01]  /*1eb0*/  FADD.FTZ R37, RZ, R35 ;  /* 0x00000023ff257221 */ /* 0x000fe20000010000 */
[----:B------:R-:W-:Y:S01]  /*1ec0*/  FFMA.FTZ R34, R32, R35, RZ ;  /* 0x0000002320227223 */ /* 0x000fe200000100ff */
[----:B------:R-:W-:Y:S01]  /*1ed0*/  SHF.L.U32 R35, R60, 0x10, RZ ;  /* 0x000000103c237819 */ /* 0x000fe200000006ff */
[----:B------:R-:W-:Y:S01]  /*1ee0*/  FFMA.FTZ R40, R31, R32, RZ ;  /* 0x000000201f287223 */ /* 0x000fe200000100ff */
[----:B------:R-:W-:Y:S01]  /*1ef0*/  FMUL.FTZ R39, R38, R119 ;  /* 0x0000007726277220 */ /* 0x000fe20000410000 */
[----:B------:R-:W-:Y:S01]  /*1f00*/  FADD.FTZ R32, RZ, R31 ;  /* 0x0000001fff207221 */ /* 0x000fe20000010000 */
[----:B------:R-:W-:Y:S01]  /*1f10*/  FADD.FTZ R31, R36, R37 ;  /* 0x00000025241f7221 */ /* 0x000fe20000010000 */
[----:B------:R-:W-:Y:S01]  /*1f20*/  FFMA.FTZ R36, R33, R36, R34 ;  /* 0x0000002421247223 */ /* 0x000fe20000010022 */
[C---:B------:R-:W-:Y:S01]  /*1f30*/  FFMA.FTZ R34, R35.reuse, R39, R40 ;  /* 0x0000002723227223 */ /* 0x040fe20000010028 */
[----:B------:R-:W-:Y:S01]  /*1f40*/  FADD.FTZ R32, R35, R32 ;  /* 0x0000002023207221 */ /* 0x000fe20000010000 */
[----:B------:R-:W-:Y:S01]  /*1f50*/  FMUL.FTZ R40, R28, R35 ;  /* 0x000000231c287220 */ /* 0x000fe20000410000 */
[----:B------:R-:W-:Y:S01]  /*1f60*/  SHF.L.U32 R35, R115, 0x10, RZ ;  /* 0x0000001073237819 */ /* 0x000fe200000006ff */
[----:B------:R-:W-:-:S02]  /*1f70*/  FADD.FTZ R37, RZ, R30 ;  /* 0x0000001eff257221 */ /* 0x000fc40000010000 */
[----:B------:R-:W-:Y:S01]  /*1f80*/  FFMA.FTZ R42, R39, R40, R36 ;  /* 0x00000028272a7223 */ /* 0x000fe20000010024 */
[----:B------:R-:W-:Y:S01]  /*1f90*/  SHF.L.U32 R36, R116, 0x10, RZ ;  /* 0x0000001074247819 */ /* 0x000fe200000006ff */
[----:B------:R-:W-:Y:S01]  /*1fa0*/  FADD.FTZ R38, -R24, R35 ;  /* 0x0000002318267221 */ /* 0x000fe20000010100 */
[----:B------:R-:W-:Y:S01]  /*1fb0*/  FFMA.FTZ R35, R30, R33, RZ ;  /* 0x000000211e237223 */ /* 0x000fe200000100ff */
[----:B------:R-:W-:Y:S02]  /*1fc0*/  FADD.FTZ R39, R31, R40 ;  /* 0x000000281f277221 */ /* 0x000fe40000010000 */
[----:B------:R-:W-:Y:S01]  /*1fd0*/  FMUL.FTZ R33, R38, R119 ;  /* 0x0000007726217220 */ /* 0x000fe20000410000 */
[C---:B------:R-:W-:Y:S01]  /*1fe0*/  FADD.FTZ R30, R36.reuse, R37 ;  /* 0x00000025241e7221 */ /* 0x040fe20000010000 */
[----:B------:R-:W-:Y:S02]  /*1ff0*/  SHF.L.U32 R37, R57, 0x10, RZ ;  /* 0x0000001039257819 */ /* 0x000fe400000006ff */
[----:B------:R-:W-:Y:S01]  /*2000*/  FFMA.FTZ R31, R36, R33, R35 ;  /* 0x00000021241f7223 */ /* 0x000fe20000010023 */
[----:B------:R-:W-:Y:S01]  /*2010*/  SHF.L.U32 R35, R59, 0x10, RZ ;  /* 0x000000103b237819 */ /* 0x000fe200000006ff */
[----:B------:R-:W-:-:S04]  /*2020*/  FMUL.FTZ R36, R29, R36 ;  /* 0x000000241d247220 */ /* 0x000fc80000410000 */
[----:B------:R-:W-:Y:S01]  /*2030*/  FADD.FTZ R38, -R24, R35 ;  /* 0x0000002318267221 */ /* 0x000fe20000010100 */
[----:B------:R-:W-:Y:S01]  /*2040*/  FFMA.FTZ R42, R33, R36, R42 ;  /* 0x00000024212a7223 */ /* 0x000fe2000001002a */
[----:B------:R-:W-:Y:S01]  /*2050*/  SHF.L.U32 R33, R58, 0x10, RZ ;  /* 0x000000103a217819 */ /* 0x000fe200000006ff */
[----:B------:R-:W-:Y:S01]  /*2060*/  FADD.FTZ R39, R36, R39 ;  /* 0x0000002724277221 */ /* 0x000fe20000010000 */
[----:B------:R-:W-:Y:S01]  /*2070*/  FMUL.FTZ R35, R38, R119 ;  /* 0x0000007726237220 */ /* 0x000fe20000410000 */
[----:B------:R-:W-:Y:S02]  /*2080*/  SHF.L.U32 R36, R114, 0x10, RZ ;  /* 0x0000001072247819 */ /* 0x000fe400000006ff */
[----:B------:R-:W-:Y:S01]  /*2090*/  FADD.FTZ R32, R32, R33 ;  /* 0x0000002120207221 */ /* 0x000fe20000010000 */
[----:B------:R-:W-:Y:S01]  /*20a0*/  FFMA.FTZ R34, R33, R35, R34 ;  /* 0x0000002321227223 */ /* 0x000fe20000010022 */
[----:B------:R-:W-:Y:S01]  /*20b0*/  FMUL.FTZ R40, R28, R33 ;  /* 0x000000211c287220 */ /* 0x000fe20000410000 */
[----:B------:R-:W-:Y:S01]  /*20c0*/  SHF.L.U32 R33, R113, 0x10, RZ ;  /* 0x0000001071217819 */ /* 0x000fe200000006ff */
[----:B------:R-:W-:-:S02]  /*20d0*/  FADD.FTZ R30, R30, R36 ;  /* 0x000000241e1e7221 */ /* 0x000fc40000010000 */
[----:B------:R-:W-:Y:S01]  /*20e0*/  FFMA.FTZ R35, R35, R40, R42 ;  /* 0x0000002823237223 */ /* 0x000fe2000001002a */
[----:B------:R-:W-:Y:S01]  /*20f0*/  FADD.FTZ R40, R39, R40 ;  /* 0x0000002827287221 */ /* 0x000fe20000010000 */
[----:B------:R-:W-:Y:S01]  /*2100*/  FADD.FTZ R38, -R24, R33 ;  /* 0x0000002118267221 */ /* 0x000fe20000010100 */
[----:B------:R-:W-:-:S03]  /*2110*/  FMUL.FTZ R33, R29, R36 ;  /* 0x000000241d217220 */ /* 0x000fc60000410000 */
[----:B------:R-:W-:Y:S01]  /*2120*/  FMUL.FTZ R38, R38, R119 ;  /* 0x0000007726267220 */ /* 0x000fe20000410000 */
[----:B------:R-:W-:-:S03]  /*2130*/  FADD.FTZ R40, R33, R40 ;  /* 0x0000002821287221 */ /* 0x000fc60000010000 */
[----:B------:R-:W-:Y:S01]  /*2140*/  FFMA.FTZ R31, R36, R38, R31 ;  /* 0x00000026241f7223 */ /* 0x000fe2000001001f */
[----:B------:R-:W-:Y:S01]  /*2150*/  FADD.FTZ R36, -R24, R37 ;  /* 0x0000002518247221 */ /* 0x000fe20000010100 */
[----:B------:R-:W-:Y:S01]  /*2160*/  SHF.L.U32 R37, R56, 0x10, RZ ;  /* 0x0000001038257819 */ /* 0x000fe200000006ff */
[----:B------:R-:W-:Y:S01]  /*2170*/  FFMA.FTZ R35, R38, R33, R35 ;  /* 0x0000002126237223 */ /* 0x000fe20000010023 */
[----:B------:R-:W-:Y:S01]  /*2180*/  SHF.L.U32 R33, R111, 0x10, RZ ;  /* 0x000000106f217819 */ /* 0x000fe200000006ff */
[----:B------:R-:W-:Y:S02]  /*2190*/  FMUL.FTZ R36, R36, R119 ;  /* 0x0000007724247220 */ /* 0x000fe40000410000 */
[----:B------:R-:W-:Y:S02]  /*21a0*/  FADD.FTZ R32, R32, R37 ;  /* 0x0000002520207221 */ /* 0x000fe40000010000 */
[----:B------:R-:W-:Y:S01]  /*21b0*/  FFMA.FTZ R34, R37, R36, R34 ;  /* 0x0000002425227223 */ /* 0x000fe20000010022 */
[----:B------:R-:W-:Y:S01]  /*21c0*/  FMUL.FTZ R37, R28, R37 ;  /* 0x000000251c257220 */ /* 0x000fe20000410000 */
[----:B------:R-:W-:-:S03]  /*21d0*/  FADD.FTZ R38, -R24, R33 ;  /* 0x0000002118267221 */ /* 0x000fc60000010100 */
        /* <DEDUP_REMOVED lines=8> */
[----:B------:R-:W-:Y:S01]  /*2260*/  FADD.FTZ R36, -R24, R37 ;  /* 0x0000002518247221 */ /* 0x000fe20000010100 */
[----:B------:R-:W-:-:S02]  /*2270*/  SHF.L.U32 R37, R54, 0x10, RZ ;  /* 0x0000001036257819 */ /* 0x000fc400000006ff */
[----:B------:R-:W-:Y:S01]  /*2280*/  FFMA.FTZ R35, R38, R33, R35 ;  /* 0x0000002126237223 */ /* 0x000fe20000010023 */
[----:B------:R-:W-:Y:S01]  /*2290*/  FMUL.FTZ R36, R36, R119 ;  /* 0x0000007724247220 */ /* 0x000fe20000410000 */
[----:B------:R-:W-:Y:S01]  /*22a0*/  FADD.FTZ R40, R33, R40 ;  /* 0x0000002821287221 */ /* 0x000fe20000010000 */
[----:B------:R-:W-:Y:S01]  /*22b0*/  SHF.L.U32 R33, R109, 0x10, RZ ;  /* 0x000000106d217819 */ /* 0x000fe200000006ff */
[----:B------:R-:W-:Y:S01]  /*22c0*/  FADD.FTZ R32, R32, R37 ;  /* 0x0000002520207221 */ /* 0x000fe20000010000 */
[----:B------:R-:W-:Y:S01]  /*22d0*/  FFMA.FTZ R34, R37, R36, R34 ;  /* 0x0000002425227223 */ /* 0x000fe20000010022 */
[----:B------:R-:W-:Y:S02]  /*22e0*/  FMUL.FTZ R37, R28, R37 ;  /* 0x000000251c257220 */ /* 0x000fe40000410000 */
[----:B------:R-:W-:Y:S02]  /*22f0*/  FADD.FTZ R38, -R24, R33 ;  /* 0x0000002118267221 */ /* 0x000fe40000010100 */
[----:B------:R-:W-:Y:S01]  /*2300*/  FFMA.FTZ R35, R36, R37, R35 ;  /* 0x0000002524237223 */ /* 0x000fe20000010023 */
[----:B------:R-:W-:Y:S01]  /*2310*/  SHF.L.U32 R36, R110, 0x10, RZ ;  /* 0x000000106e247819 */ /* 0x000fe200000006ff */
[----:B------:R-:W-:Y:S01]  /*2320*/  FADD.FTZ R40, R40, R37 ;  /* 0x0000002528287221 */ /* 0x000fe20000010000 */
[----:B------:R-:W-:Y:S01]  /*2330*/  FMUL.FTZ R38, R38, R119 ;  /* 0x0000007726267220 */ /* 0x000fe20000410000 */
[----:B------:R-:W-:-:S02]  /*2340*/  SHF.L.U32 R37, R53, 0x10, RZ ;  /* 0x0000001035257819 */ /* 0x000fc400000006ff */
[----:B------:R-:W-:Y:S01]  /*2350*/  FADD.FTZ R30, R30, R36 ;  /* 0x000000241e1e7221 */ /* 0x000fe20000010000 */
[----:B------:R-:W-:Y:S01]  /*2360*/  FFMA.FTZ R31, R36, R38, R31 ;  /* 0x00000026241f7223 */ /* 0x000fe2000001001f */
[----:B------:R-:W-:Y:S01]  /*2370*/  FMUL.FTZ R33, R29, R36 ;  /* 0x000000241d217220 */ /* 0x000fe20000410000 */
[----:B------:R-:W-:Y:S01]  /*2380*/  FADD.FTZ R36, -R24, R37 ;  /* 0x0000002518247221 */ /* 0x000fe20000010100 */
[----:B------:R-:W-:Y:S02]  /*2390*/  SHF.L.U32 R37, R52, 0x10, RZ ;  /* 0x0000001034257819 */ /* 0x000fe400000006ff */
[----:B------:R-:W-:Y:S01]  /*23a0*/  FFMA.FTZ R35, R38, R33, R35 ;  /* 0x0000002126237223 */ /* 0x000fe20000010023 */
[----:B------:R-:W-:Y:S01]  /*23b0*/  FMUL.FTZ R36, R36, R119 ;  /* 0x0000007724247220 */ /* 0x000fe20000410000 */
[----:B------:R-:W-:Y:S01]  /*23c0*/  FADD.FTZ R40, R33, R40 ;  /* 0x0000002821287221 */ /* 0x000fe20000010000 */
[----:B------:R-:W-:Y:S01]  /*23d0*/  SHF.L.U32 R33, R107, 0x10, RZ ;  /* 0x000000106b217819 */ /* 0x000fe200000006ff */
[----:B------:R-:W-:Y:S01]  /*23e0*/  FADD.FTZ R32, R32, R37 ;  /* 0x0000002520207221 */ /* 0x000fe20000010000 */
[----:B------:R-:W-:Y:S01]  /*23f0*/  FFMA.FTZ R34, R37, R36, R34 ;  /* 0x0000002425227223 */ /* 0x000fe20000010022 */
[----:B------:R-:W-:-:S02]  /*2400*/  FMUL.FTZ R37, R28, R37 ;  /* 0x000000251c257220 */ /* 0x000fc40000410000 */
[----:B------:R-:W-:Y:S02]  /*2410*/  FADD.FTZ R38, -R24, R33 ;  /* 0x0000002118267221 */ /* 0x000fe40000010100 */
        /* <DEDUP_REMOVED lines=157> */
[----:B------:R-:W-:Y:S01]  /*2df0*/  FADD.FTZ R33, R32, R37 ;  /* 0x0000002520217221 */ /* 0x000fe20000010000 */
[----:B------:R-:W-:Y:S01]  /*2e00*/  FMUL.FTZ R39, R28, R37 ;  /* 0x000000251c277220 */ /* 0x000fe20000410000 */
[----:B------:R-:W-:Y:S01]  /*2e10*/  FFMA.FTZ R34, R37, R36, R34 ;  /* 0x0000002425227223 */ /* 0x000fe20000010022 */
[----:B------:R-:W-:Y:S02]  /*2e20*/  SHF.L.U32 R37, R89, 0x10, RZ ;  /* 0x0000001059257819 */ /* 0x000fe400000006ff */
[----:B------:R-:W-:Y:S01]  /*2e30*/  FFMA.FTZ R35, R36, R39, R35 ;  /* 0x0000002724237223 */ /* 0x000fe20000010023 */
[----:B------:R-:W-:Y:S01]  /*2e40*/  SHF.L.U32 R32, R90, 0x10, RZ ;  /* 0x000000105a207819 */ /* 0x000fe200000006ff */
[----:B------:R-:W-:Y:S01]  /*2e50*/  FADD.FTZ R40, R40, R39 ;  /* 0x0000002728287221 */ /* 0x000fe20000010000 */
[----:B------:R-:W-:Y:S01]  /*2e60*/  FADD.FTZ R36, -R24, R37 ;  /* 0x0000002518247221 */ /* 0x000fe20000010100 */
[----:B------:R-:W-:-:S02]  /*2e70*/  SHF.L.U32 R39, R87, 0x10, RZ ;  /* 0x0000001057277819 */ /* 0x000fc400000006ff */
[----:B------:R-:W-:Y:S01]  /*2e80*/  FMUL.FTZ R37, R29, R32 ;  /* 0x000000201d257220 */ /* 0x000fe20000410000 */
[----:B------:R-:W-:Y:S01]  /*2e90*/  FMUL.FTZ R36, R36, R119 ;  /* 0x0000007724247220 */ /* 0x000fe20000410000 */
[----:B------:R-:W-:Y:S01]  /*2ea0*/  FADD.FTZ R30, R30, R32 ;  /* 0x000000201e1e7221 */ /* 0x000fe20000010000 */
[----:B------:R-:W-:Y:S01]  /*2eb0*/  SHF.L.U32 R38, R88, 0x10, RZ ;  /* 0x0000001058267819 */ /* 0x000fe200000006ff */
[----:B------:R-:W-:Y:S01]  /*2ec0*/  FADD.FTZ R40, R37, R40 ;  /* 0x0000002825287221 */ /* 0x000fe20000010000 */
[----:B------:R-:W-:Y:S01]  /*2ed0*/  FFMA.FTZ R31, R32, R36, R31 ;  /* 0x00000024201f7223 */ /* 0x000fe2000001001f */
[----:B------:R-:W-:Y:S01]  /*2ee0*/  FFMA.FTZ R36, R36, R37, R35 ;  /* 0x0000002524247223 */ /* 0x000fe20000010023 */
[----:B------:R-:W-:Y:S01]  /*2ef0*/  SHF.L.U32 R35, R86, 0x10, RZ ;  /* 0x0000001056237819 */ /* 0x000fe200000006ff */
[----:B------:R-:W-:Y:S01]  /*2f00*/  FADD.FTZ R32, -R24, R39 ;  /* 0x0000002718207221 */ /* 0x000fe20000010100 */
[----:B------:R-:W-:-:S03]  /*2f10*/  SHF.L.U32 R37, R25, 0x10, RZ ;  /* 0x0000001019257819 */ /* 0x000fc600000006ff */
[----:B------:R-:W-:Y:S01]  /*2f20*/  FMUL.FTZ R39, R32, R119 ;  /* 0x0000007720277220 */ /* 0x000fe20000410000 */
[----:B------:R-:W-:Y:S01]  /*2f30*/  FMUL.FTZ R41, R28, R35 ;  /* 0x000000231c297220 */ /* 0x000fe20000410000 */
[----:B------:R-:W-:-:S03]  /*2f40*/  FADD.FTZ R32, -R24, R37 ;  /* 0x0000002518207221 */ /* 0x000fc60000010100 */
[----:B------:R-:W-:Y:S01]  /*2f50*/  FADD.FTZ R42, R40, R41 ;  /* 0x00000029282a7221 */ /* 0x000fe20000010000 */
[----:B------:R-:W-:Y:S01]  /*2f60*/  FFMA.FTZ R43, R39, R41, R36 ;  /* 0x00000029272b7223 */ /* 0x000fe20000010024 */
[----:B------:R-:W-:Y:S01]  /*2f70*/  FMUL.FTZ R40, R32, R119 ;  /* 0x0000007720287220 */ /* 0x000fe20000410000 */
[----:B------:R-:W-:Y:S01]  /*2f80*/  FMUL.FTZ R41, R29, R38 ;  /* 0x000000261d297220 */ /* 0x000fe20000410000 */
[----:B------:R-:W-:Y:S01]  /*2f90*/  FFMA.FTZ R32, R35, R39, R34 ;  /* 0x0000002723207223 */ /* 0x000fe20000010022 */
[----:B------:R-:W-:Y:S01]  /*2fa0*/  FADD.FTZ R34, R33, R35 ;  /* 0x0000002321227221 */ /* 0x000fe20000010000 */
[----:B------:R-:W-:Y:S01]  /*2fb0*/  FADD.FTZ R35, R30, R38 ;  /* 0x000000261e237221 */ /* 0x000fe20000010000 */
[----:B------:R-:W-:Y:S01]  /*2fc0*/  FADD.FTZ R37, R41, R42 ;  /* 0x0000002a29257221 */ /* 0x000fe20000010000 */
[----:B------:R-:W-:Y:S01]  /*2fd0*/  FFMA.FTZ R36, R40, R41, R43 ;  /* 0x0000002928247223 */ /* 0x000fe2000001002b */
[----:B------:R-:W-:Y:S01]  /*2fe0*/  FFMA.FTZ R33, R38, R40, R31 ;  /* 0x0000002826217223 */ /* 0x000fe2000001001f */
[----:B------:R-:W-:Y:S06]  /*2ff0*/  BRA `(.L_x_132) ;  /* 0x0000002400007947 */ /* 0x000fec0003800000 */
.L_x_131:
[----:B------:R-:W-:Y:S02]  /*3000*/  SHF.L.U32 R31, R63, 0x10, RZ ;  /* 0x000000103f1f7819 */ /* 0x000fe400000006ff */
[----:B------:R-:W-:Y:S02]  /*3010*/  SHF.L.U32 R33, R117, 0x10, RZ ;  /* 0x0000001075217819 */ /* 0x000fe400000006ff */
[----:B------:R-:W-:Y:S01]  /*3020*/  SHF.L.U32 R35, R61, 0x10, RZ ;  /* 0x000000103d237819 */ /* 0x000fe200000006ff */
[----:B------:R-:W-:Y:S01]  /*3030*/  FADD.FTZ R30, -R24, R31 ;  /* 0x0000001f181e7221 */ /* 0x000fe20000010100 */
[----:B------:R-:W-:Y:S02]  /*3040*/  SHF.L.U32 R37, R115, 0x10, RZ ;  /* 0x0000001073257819 */ /* 0x000fe400000006ff */
[----:B------:R-:W-:Y:S01]  /*3050*/  SHF.L.U32 R45, R62, 0x10, RZ ;  /* 0x000000103e2d7819 */ /* 0x000fe200000006ff */
[----:B------:R-:W-:Y:S01]  /*3060*/  FMUL.FTZ R31, R30, R119 ;  /* 0x000000771e1f7220 */ /* 0x000fe20000410000 */
[C---:B------:R-:W-:Y:S01]  /*3070*/  FADD.FTZ R30, -R24.reuse, R33 ;  /* 0x00000021181e7221 */ /* 0x040fe20000010100 */
[C---:B------:R-:W-:Y:S01]  /*3080*/  FADD.FTZ R34, -R24.reuse, R35 ;  /* 0x0000002318227221 */ /* 0x040fe20000010100 */
[----:B------:R-:W-:Y:S01]  /*3090*/  FADD.FTZ R38, -R24, R37 ;  /* 0x0000002518267221 */ /* 0x000fe20000010100 */
[--C-:B-----5:R-:W-:Y:S01]  /*30a0*/  FFMA.FTZ R36, R28, R31, R26.reuse ;  /* 0x0000001f1c247223 */ /* 0x120fe2000001001a */
[-C--:B------:R-:W-:Y:S01]  /*30b0*/  FMUL.FTZ R30, R30, R119.reuse ;  /* 0x000000771e1e7220 */ /* 0x080fe20000410000 */
[-C--:B------:R-:W-:Y:S01]  /*30c0*/  FMUL.FTZ R43, R34, R119.reuse ;  /* 0x00000077222b7220 */ /* 0x080fe20000410000 */
[----:B------:R-:W-:Y:S01]  /*30d0*/  FMUL.FTZ R38, R38, R119 ;  /* 0x0000007726267220 */ /* 0x000fe20000410000 */
[----:B------:R-:W-:Y:S01]  /*30e0*/  FMUL.FTZ R33, R36, -1.4426950216293334961 ;  /* 0xbfb8aa3b24217820 */ /* 0x000fe20000410000 */
[----:B------:R-:W-:Y:S01]  /*30f0*/  FFMA.FTZ R32, R29, R30, R27 ;  /* 0x0000001e1d207223 */ /* 0x000fe2000001001b */
[----:B------:R-:W-:Y:S01]  /*3100*/  FFMA.FTZ R34, R28, R43, R26 ;  /* 0x0000002b1c227223 */ /* 0x000fe2000001001a */
[----:B------:R-:W-:-:S02]  /*3110*/  SHF.L.U32 R46, R118, 0x10, RZ ;  /* 0x00000010762e7819 */ /* 0x000fc400000006ff */
[----:B------:R-:W-:Y:S01]  /*3120*/  FMUL.FTZ R35, R32, -1.4426950216293334961 ;  /* 0xbfb8aa3b20237820 */ /* 0x000fe20000410000 */
[----:B------:R-:W0:Y:S01]  /*3130*/  MUFU.EX2 R33, R33 ;  /* 0x0000002100217308 */ /* 0x000e220000000800 */
[----:B------:R-:W-:Y:S01]  /*3140*/  FMUL.FTZ R39, R34, -1.4426950216293334961 ;  /* 0xbfb8aa3b22277820 */ /* 0x000fe20000410000 */
[----:B------:R-:W-:Y:S02]  /*3150*/  SHF.L.U32 R47, R113, 0x10, RZ ;  /* 0x00000010712f7819 */ /* 0x000fe400000006ff */
[----:B------:R-:W-:Y:S01]  /*3160*/  SHF.L.U32 R121, R58, 0x10, RZ ;  /* 0x000000103a797819 */ /* 0x000fe200000006ff */
[----:B------:R-:W1:Y:S04]  /*3170*/  MUFU.EX2 R35, R35 ;  /* 0x0000002300237308 */ /* 0x000e680000000800 */
[----:B------:R-:W2:Y:S01]  /*3180*/  MUFU.EX2 R39, R39 ;  /* 0x0000002700277308 */ /* 0x000ea20000000800 */
[----:B0-----:R-:W-:Y:S01]  /*3190*/  FADD.FTZ R40, R33, 1 ;  /* 0x3f80000021287421 */ /* 0x001fe20000010000 */
[----:B------:R-:W-:Y:S01]  /*31a0*/  FFMA.FTZ R33, R29, R38, R27 ;  /* 0x000000261d217223 */ /* 0x000fe2000001001b */
[----:B-1----:R-:W-:-:S04]  /*31b0*/  FADD.FTZ R37, R35, 1 ;  /* 0x3f80000023257421 */ /* 0x002fc80000010000 */
[----:B------:R-:W0:Y:S01]  /*31c0*/  MUFU.RCP R40, R40 ;  /* 0x0000002800287308 */ /* 0x000e220000001000 */
[----:B------:R-:W-:Y:S01]  /*31d0*/  FMUL.FTZ R35, R33, -1.4426950216293334961 ;  /* 0xbfb8aa3b21237820 */ /* 0x000fe20000410000 */
[----:B--2---:R-:W-:-:S06]  /*31e0*/  FADD.FTZ R44, R39, 1 ;  /* 0x3f800000272c7421 */ /* 0x004fcc0000010000 */
[----:B------:R-:W1:Y:S08]  /*31f0*/  MUFU.RCP R37, R37 ;  /* 0x0000002500257308 */ /* 0x000e700000001000 */
[----:B------:R-:W2:Y:S01]  /*3200*/  MUFU.EX2 R35, R35 ;  /* 0x0000002300237308 */ /* 0x000ea20000000800 */
[----:B0-----:R-:W-:Y:S01]  /*3210*/  FADD.FTZ R41, -R40, 1 ;  /* 0x3f80000028297421 */ /* 0x001fe20000010100 */
[----:B------:R-:W-:-:S03]  /*3220*/  FMUL.FTZ R40, R45, R40 ;  /* 0x000000282d287220 */ /* 0x000fc60000410000 */
[----:B------:R-:W-:Y:S02]  /*3230*/  FFMA.FTZ R41, R36, R41, 1 ;  /* 0x3f80000024297423 */ /* 0x000fe40000010029 */
[----:B------:R-:W0:Y:S01]  /*3240*/  MUFU.RCP R36, R44 ;  /* 0x0000002c00247308 */ /* 0x000e220000001000 */
[----:B-1----:R-:W-:Y:S01]  /*3250*/  FADD.FTZ R39, -R37, 1 ;  /* 0x3f80000025277421 */ /* 0x002fe20000010100 */
[----:B------:R-:W-:-:S03]  /*3260*/  FMUL.FTZ R37, R46, R37 ;  /* 0x000000252e257220 */ /* 0x000fc60000410000 */
[----:B------:R-:W-:Y:S01]  /*3270*/  FFMA.FTZ R42, R32, R39, 1 ;  /* 0x3f800000202a7423 */ /* 0x000fe20000010027 */
[----:B------:R-:W-:Y:S01]  /*3280*/  FMUL.FTZ R32, R40, R41 ;  /* 0x0000002928207220 */ /* 0x000fe20000410000 */
[----:B--2---:R-:W-:Y:S01]  /*3290*/  FADD.FTZ R40, R35, 1 ;  /* 0x3f80000023287421 */ /* 0x004fe20000010000 */
[----:B------:R-:W-:Y:S01]  /*32a0*/  SHF.L.U32 R35, R59, 0x10, RZ ;  /* 0x000000103b237819 */ /* 0x000fe200000006ff */
[----:B------:R-:W-:Y:S01]  /*32b0*/  FMUL.FTZ R41, R37, R42 ;  /* 0x0000002a25297220 */ /* 0x000fe20000410000 */
[----:B------:R-:W-:-:S03]  /*32c0*/  SHF.L.U32 R39, R60, 0x10, RZ ;  /* 0x000000103c277819 */ /* 0x000fc600000006ff */
[----:B------:R-:W-:Y:S01]  /*32d0*/  FADD.FTZ R42, -R24, R35 ;  /* 0x00000023182a7221 */ /* 0x000fe20000010100 */
[----:B------:R-:W1:Y:S01]  /*32e0*/  MUFU.RCP R40, R40 ;  /* 0x0000002800287308 */ /* 0x000e620000001000 */
[----:B0-----:R-:W-:Y:S02]  /*32f0*/  FADD.FTZ R35, -R36, 1 ;  /* 0x3f80000024237421 */ /* 0x001fe40000010100 */
[----:B------:R-:W-:Y:S02]  /*3300*/  FMUL.FTZ R37, R42, R119 ;  /* 0x000000772a257220 */ /* 0x000fe40000410000 */
[----:B------:R-:W-:Y:S01]  /*3310*/  FFMA.FTZ R42, R34, R35, 1 ;  /* 0x3f800000222a7423 */ /* 0x000fe20000010023 */
[----:B------:R-:W-:Y:S01]  /*3320*/  FMUL.FTZ R35, R39, R36 ;  /* 0x0000002427237220 */ /* 0x000fe20000410000 */
[----:B------:R-:W-:-:S03]  /*3330*/  FFMA.FTZ R36, R28, R37, R26 ;  /* 0x000000251c247223 */ /* 0x000fc6000001001a */
[----:B------:R-:W-:Y:S01]  /*3340*/  FMUL.FTZ R42, R35, R42 ;  /* 0x0000002a232a7220 */ /* 0x000fe20000410000 */
[----:B------:R-:W-:Y:S01]  /*3350*/  FMUL.FTZ R45, R36, -1.4426950216293334961 ;  /* 0xbfb8aa3b242d7820 */ /* 0x000fe20000410000 */
[----:B-1----:R-:W-:-:S05]  /*3360*/  FADD.FTZ R34, -R40, 1 ;  /* 0x3f80000028227421 */ /* 0x002fca0000010100 */
[----:B------:R-:W0:Y:S01]  /*3370*/  MUFU.EX2 R45, R45 ;  /* 0x0000002d002d7308 */ /* 0x000e220000000800 */
[----:B------:R-:W-:Y:S01]  /*3380*/  FFMA.FTZ R39, R33, R34, 1 ;  /* 0x3f80000021277423 */ /* 0x000fe20000010022 */
[----:B------:R-:W-:Y:S01]  /*3390*/  FADD.FTZ R34, -R24, R47 ;  /* 0x0000002f18227221 */ /* 0x000fe20000010100 */
[----:B------:R-:W-:-:S03]  /*33a0*/  SHF.L.U32 R33, R116, 0x10, RZ ;  /* 0x0000001074217819 */ /* 0x000fc600000006ff */
[----:B------:R-:W-:Y:S02]  /*33b0*/  FMUL.FTZ R34, R34, R119 ;  /* 0x0000007722227220 */ /* 0x000fe40000410000 */
[----:B------:R-:W-:Y:S02]  /*33c0*/  FMUL.FTZ R40, R33, R40 ;  /* 0x0000002821287220 */ /* 0x000fe40000410000 */
[----:B------:R-:W-:Y:S01]  /*33d0*/  FFMA.FTZ R33, R29, R34, R27 ;  /* 0x000000221d217223 */ /* 0x000fe2000001001b */
[----:B0-----:R-:W-:Y:S01]  /*33e0*/  FADD.FTZ R44, R45, 1 ;  /* 0x3f8000002d2c7421 */ /* 0x001fe20000010000 */
[----:B------:R-:W-:Y:S02]  /*33f0*/  FMUL.FTZ R35, R40, R39 ;  /* 0x0000002728237220 */ /* 0x000fe40000410000 */
[----:B------:R-:W-:Y:S01]  /*3400*/  FMUL.FTZ R45, R33, -1.4426950216293334961 ;  /* 0xbfb8aa3b212d7820 */ /* 0x000fe20000410000 */
[----:B------:R-:W-:Y:S02]  /*3410*/  FMUL.FTZ R40, R28, R32 ;  /* 0x000000201c287220 */ /* 0x000fe40000410000 */
[----:B------:R-:W0:Y:S08]  /*3420*/  MUFU.RCP R44, R44 ;  /* 0x0000002c002c7308 */ /* 0x000e300000001000 */
[----:B------:R-:W1:Y:S01]  /*3430*/  MUFU.EX2 R45, R45 ;  /* 0x0000002d002d7308 */ /* 0x000e620000000800 */
[----:B0-----:R-:W-:-:S04]  /*3440*/  FADD.FTZ R39, -R44, 1 ;  /* 0x3f8000002c277421 */ /* 0x001fc80000010100 */
[----:B------:R-:W-:Y:S01]  /*3450*/  FFMA.FTZ R47, R36, R39, 1 ;  /* 0x3f800000242f7423 */ /* 0x000fe20000010027 */
[----:B-1----:R-:W-:Y:S01]  /*3460*/  FADD.FTZ R39, R45, 1 ;  /* 0x3f8000002d277421 */ /* 0x002fe20000010000 */
[----:B------:R-:W-:Y:S01]  /*3470*/  FMUL.FTZ R36, R121, R44 ;  /* 0x0000002c79247220 */ /* 0x000fe20000410000 */
[----:B------:R-:W-:Y:S01]  /*3480*/  FADD.FTZ R44, RZ, R40 ;  /* 0x00000028ff2c7221 */ /* 0x000fe20000010000 */
[----:B------:R-:W-:Y:S02]  /*3490*/  FMUL.FTZ R45, R29, R41 ;  /* 0x000000291d2d7220 */ /* 0x000fe40000410000 */
[----:B------:R-:W-:Y:S01]  /*34a0*/  FMUL.FTZ R36, R36, R47 ;  /* 0x0000002f24247220 */ /* 0x000fe20000410000 */
[----:B------:R-:W0:Y:S01]  /*34b0*/  MUFU.RCP R39, R39 ;  /* 0x0000002700277308 */ /* 0x000e220000001000 */
[----:B------:R-:W-:Y:S01]  /*34c0*/  FFMA.FTZ R47, R31, R40, RZ ;  /* 0x000000281f2f7223 */ /* 0x000fe200000100ff */
[----:B------:R-:W-:Y:S01]  /*34d0*/  FADD.FTZ R44, R45, R44 ;  /* 0x0000002c2d2c7221 */ /* 0x000fe20000010000 */
[----:B------:R-:W-:-:S02]  /*34e0*/  SHF.L.U32 R40, R114, 0x10, RZ ;  /* 0x0000001072287819 */ /* 0x000fc400000006ff */
[----:B------:R-:W-:Y:S01]  /*34f0*/  FFMA.FTZ R46, R30, R45, R47 ;  /* 0x0000002d1e2e7223 */ /* 0x000fe2000001002f */
[----:B0-----:R-:W-:Y:S02]  /*3500*/  FADD.FTZ R45, -R39, 1 ;  /* 0x3f800000272d7421 */ /* 0x001fe40000010100 */
[----:B------:R-:W-:Y:S01]  /*3510*/  FMUL.FTZ R40, R40, R39 ;  /* 0x0000002728287220 */ /* 0x000fe20000410000 */
[----:B------:R-:W-:Y:S01]  /*3520*/  FADD.FTZ R39, RZ, R32 ;  /* 0x00000020ff277221 */ /* 0x000fe20000010000 */
[----:B------:R-:W-:Y:S01]  /*3530*/  FFMA.FTZ R33, R33, R45, 1 ;  /* 0x3f80000021217423 */ /* 0x000fe2000001002d */
[----:B------:R-:W-:Y:S02]  /*3540*/  FMUL.FTZ R45, R28, R42 ;  /* 0x0000002a1c2d7220 */ /* 0x000fe40000410000 */
[----:B------:R-:W-:Y:S01]  /*3550*/  FADD.FTZ R39, R39, R42 ;  /* 0x0000002a27277221 */ /* 0x000fe20000010000 */
[----:B------:R-:W-:Y:S01]  /*3560*/  FMUL.FTZ R33, R40, R33 ;  /* 0x0000002128217220 */ /* 0x000fe20000410000 */
[----:B------:R-:W-:Y:S01]  /*3570*/  FFMA.FTZ R40, R31, R32, RZ ;  /* 0x000000201f287223 */ /* 0x000fe200000100ff */
[----:B------:R-:W-:Y:S01]  /*3580*/  SHF.L.U32 R31, R57, 0x10, RZ ;  /* 0x00000010391f7819 */ /* 0x000fe200000006ff */
[----:B------:R-:W-:-:S02]  /*3590*/  FADD.FTZ R44, R44, R45 ;  /* 0x0000002d2c2c7221 */ /* 0x000fc40000010000 */
[C---:B------:R-:W-:Y:S01]  /*35a0*/  FFMA.FTZ R40, R43.reuse, R42, R40 ;  /* 0x0000002a2b287223 */ /* 0x040fe20000010028 */
[----:B------:R-:W-:Y:S01]  /*35b0*/  FFMA.FTZ R43, R43, R45, R46 ;  /* 0x0000002d2b2b7223 */ /* 0x000fe2000001002e */
[----:B------:R-:W-:Y:S01]  /*35c0*/  FADD.FTZ R32, -R24, R31 ;  /* 0x0000001f18207221 */ /* 0x000fe20000010100 */
[----:B------:R-:W-:Y:S01]  /*35d0*/  SHF.L.U32 R45, R56, 0x10, RZ ;  /* 0x00000010382d7819 */ /* 0x000fe200000006ff */
[----:B------:R-:W-:Y:S02]  /*35e0*/  FFMA.FTZ R40, R37, R36, R40 ;  /* 0x0000002425287223 */ /* 0x000fe40000010028 */
[----:B------:R-:W-:-:S04]  /*35f0*/  FMUL.FTZ R31, R32, R119 ;  /* 0x00000077201f7220 */ /* 0x000fc80000410000 */
[----:B------:R-:W-:-:S04]  /*3600*/  FFMA.FTZ R32, R28, R31, R26 ;  /* 0x0000001f1c207223 */ /* 0x000fc8000001001a */
[----:B------:R-:W-:-:S06]  /*3610*/  FMUL.FTZ R42, R32, -1.4426950216293334961 ;  /* 0xbfb8aa3b202a7820 */ /* 0x000fcc0000410000 */
[----:B------:R-:W0:Y:S02]  /*3620*/  MUFU.EX2 R42, R42 ;  /* 0x0000002a002a7308 */ /* 0x000e240000000800 */
[----:B0-----:R-:W-:Y:S01]  /*3630*/  FADD.FTZ R46, R42, 1 ;  /* 0x3f8000002a2e7421 */ /* 0x001fe20000010000 */
[----:B------:R-:W-:-:S04]  /*3640*/  FADD.FTZ R42, RZ, R41 ;  /* 0x00000029ff2a7221 */ /* 0x000fc80000010000 */
[----:B------:R-:W-:Y:S01]  /*3650*/  FADD.FTZ R42, R42, R35 ;  /* 0x000000232a2a7221 */ /* 0x000fe20000010000 */
[----:B------:R-:W0:Y:S03]  /*3660*/  MUFU.RCP R46, R46 ;  /* 0x0000002e002e7308 */ /* 0x000e260000001000 */
[----:B------:R-:W-:Y:S01]  /*3670*/  FADD.FTZ R42, R42, R33 ;  /* 0x000000212a2a7221 */ /* 0x000fe20000010000 */
[----:B0-----:R-:W-:Y:S01]  /*3680*/  FADD.FTZ R47, -R46, 1 ;  /* 0x3f8000002e2f7421 */ /* 0x001fe20000010100 */
[----:B------:R-:W-:Y:S01]  /*3690*/  FMUL.FTZ R45, R45, R46 ;  /* 0x0000002e2d2d7220 */ /* 0x000fe20000410000 */
[----:B------:R-:W-:Y:S02]  /*36a0*/  FMUL.FTZ R46, R29, R35 ;  /* 0x000000231d2e7220 */ /* 0x000fe40000410000 */
[----:B------:R-:W-:Y:S01]  /*36b0*/  FFMA.FTZ R32, R32, R47, 1 ;  /* 0x3f80000020207423 */ /* 0x000fe2000001002f */
[----:B------:R-:W-:Y:S01]  /*36c0*/  SHF.L.U32 R47, R111, 0x10, RZ ;  /* 0x000000106f2f7819 */ /* 0x000fe200000006ff */
[----:B------:R-:W-:-:S02]  /*36d0*/  FADD.FTZ R44, R46, R44 ;  /* 0x0000002c2e2c7221 */ /* 0x000fc40000010000 */
[----:B------:R-:W-:Y:S01]  /*36e0*/  FMUL.FTZ R32, R45, R32 ;  /* 0x000000202d207220 */ /* 0x000fe20000410000 */
[----:B------:R-:W-:Y:S01]  /*36f0*/  FFMA.FTZ R45, R30, R41, RZ ;  /* 0x000000291e2d7223 */ /* 0x000fe200000100ff */
[----:B------:R-:W-:Y:S02]  /*3700*/  FADD.FTZ R30, -R24, R47 ;  /* 0x0000002f181e7221 */ /* 0x000fe40000010100 */
[----:B------:R-:W-:Y:S01]  /*3710*/  FFMA.FTZ R40, R31, R32, R40 ;  /* 0x000000201f287223 */ /* 0x000fe20000010028 */
[----:B------:R-:W-:Y:S01]  /*3720*/  FFMA.FTZ R41, R38, R35, R45 ;  /* 0x0000002326297223 */ /* 0x000fe2000001002d */
[----:B------:R-:W-:Y:S01]  /*3730*/  FMUL.FTZ R30, R30, R119 ;  /* 0x000000771e1e7220 */ /* 0x000fe20000410000 */
[----:B------:R-:W-:Y:S01]  /*3740*/  FFMA.FTZ R38, R38, R46, R43 ;  /* 0x0000002e26267223 */ /* 0x000fe2000001002b */
[----:B------:R-:W-:Y:S01]  /*3750*/  SHF.L.U32 R46, R112, 0x10, RZ ;  /* 0x00000010702e7819 */ /* 0x000fe200000006ff */
[----:B------:R-:W-:Y:S01]  /*3760*/  FFMA.FTZ R41, R34, R33, R41 ;  /* 0x0000002122297223 */ /* 0x000fe20000010029 */
[----:B------:R-:W-:-:S04]  /*3770*/  FFMA.FTZ R35, R29, R30, R27 ;  /* 0x0000001e1d237223 */ /* 0x000fc8000001001b */
[----:B------:R-:W-:-:S06]  /*3780*/  FMUL.FTZ R43, R35, -1.4426950216293334961 ;  /* 0xbfb8aa3b232b7820 */ /* 0x000fcc0000410000 */
[----:B------:R-:W0:Y:S02]  /*3790*/  MUFU.EX2 R43, R43 ;  /* 0x0000002b002b7308 */ /* 0x000e240000000800 */
[----:B0-----:R-:W-:Y:S01]  /*37a0*/  FADD.FTZ R45, R43, 1 ;  /* 0x3f8000002b2d7421 */ /* 0x001fe20000010000 */
[----:B------:R-:W-:-:S04]  /*37b0*/  FADD.FTZ R43, R39, R36 ;  /* 0x00000024272b7221 */ /* 0x000fc80000010000 */
[----:B------:R-:W-:Y:S01]  /*37c0*/  FADD.FTZ R43, R43, R32 ;  /* 0x000000202b2b7221 */ /* 0x000fe20000010000 */
[----:B------:R-:W0:Y:S02]  /*37d0*/  MUFU.RCP R45, R45 ;  /* 0x0000002d002d7308 */ /* 0x000e240000001000 */
[----:B0-----:R-:W-:Y:S01]  /*37e0*/  FADD.FTZ R47, -R45, 1 ;  /* 0x3f8000002d2f7421 */ /* 0x001fe20000010100 */
[----:B------:R-:W-:Y:S01]  /*37f0*/  FMUL.FTZ R46, R46, R45 ;  /* 0x0000002d2e2e7220 */ /* 0x000fe20000410000 */
[----:B------:R-:W-:Y:S02]  /*3800*/  FMUL.FTZ R45, R28, R36 ;  /* 0x000000241c2d7220 */ /* 0x000fe40000410000 */
[----:B------:R-:W-:Y:S01]  /*3810*/  FFMA.FTZ R35, R35, R47, 1 ;  /* 0x3f80000023237423 */ /* 0x000fe2000001002f */
[----:B------:R-:W-:Y:S01]  /*3820*/  SHF.L.U32 R47, R55, 0x10, RZ ;  /* 0x00000010372f7819 */ /* 0x000fe200000006ff */
[----:B------:R-:W-:Y:S01]  /*3830*/  FFMA.FTZ R37, R37, R45, R38 ;  /* 0x0000002d25257223 */ /* 0x000fe20000010026 */
[----:B------:R-:W-:Y:S01]  /*3840*/  FADD.FTZ R44, R44, R45 ;  /* 0x0000002d2c2c7221 */ /* 0x000fe20000010000 */
[----:B------:R-:W-:Y:S01]  /*3850*/  FMUL.FTZ R35, R46, R35 ;  /* 0x000000232e237220 */ /* 0x000fe20000410000 */
[----:B------:R-:W-:Y:S01]  /*3860*/  SHF.L.U32 R45, R54, 0x10, RZ ;  /* 0x00000010362d7819 */ /* 0x000fe200000006ff */
[----:B------:R-:W-:-:S02]  /*3870*/  FADD.FTZ R46, -R24, R47 ;  /* 0x0000002f182e7221 */ /* 0x000fc40000010100 */
[----:B------:R-:W-:Y:S01]  /*3880*/  FFMA.FTZ R41, R30, R35, R41 ;  /* 0x000000231e297223 */ /* 0x000fe20000010029 */
[----:B------:R-:W-:Y:S01]  /*3890*/  FADD.FTZ R42, R42, R35 ;  /* 0x000000232a2a7221 */ /* 0x000fe20000010000 */
[----:B------:R-:W-:-:S04]  /*38a0*/  FMUL.FTZ R39, R46, R119 ;  /* 0x000000772e277220 */ /* 0x000fc80000410000 */
[----:B------:R-:W-:-:S04]  /*38b0*/  FFMA.FTZ R36, R28, R39, R26 ;  /* 0x000000271c247223 */ /* 0x000fc8000001001a */
[----:B------:R-:W-:-:S06]  /*38c0*/  FMUL.FTZ R38, R36, -1.4426950216293334961 ;  /* 0xbfb8aa3b24267820 */ /* 0x000fcc0000410000 */
[----:B------:R-:W0:Y:S02]  /*38d0*/  MUFU.EX2 R38, R38 ;  /* 0x0000002600267308 */ /* 0x000e240000000800 */
[----:B0-----:R-:W-:-:S06]  /*38e0*/  FADD.FTZ R46, R38, 1 ;  /* 0x3f800000262e7421 */ /* 0x001fcc0000010000 */
[----:B------:R-:W0:Y:S02]  /*38f0*/  MUFU.RCP R46, R46 ;  /* 0x0000002e002e7308 */ /* 0x000e240000001000 */
[----:B0-----:R-:W-:Y:S01]  /*3900*/  FADD.FTZ R47, -R46, 1 ;  /* 0x3f8000002e2f7421 */ /* 0x001fe20000010100 */
[----:B------:R-:W-:Y:S01]  /*3910*/  FMUL.FTZ R45, R45, R46 ;  /* 0x0000002e2d2d7220 */ /* 0x000fe20000410000 */
[----:B------:R-:W-:Y:S02]  /*3920*/  FMUL.FTZ R46, R29, R33 ;  /* 0x000000211d2e7220 */ /* 0x000fe40000410000 */
[----:B------:R-:W-:Y:S02]  /*3930*/  FFMA.FTZ R36, R36, R47, 1 ;  /* 0x3f80000024247423 */ /* 0x000fe4000001002f */
[----:B------:R-:W-:Y:S01]  /*3940*/  FFMA.FTZ R34, R34, R46, R37 ;  /* 0x0000002e22227223 */ /* 0x000fe20000010025 */
[----:B------:R-:W-:Y:S01]  /*3950*/  FADD.FTZ R44, R46, R44 ;  /* 0x0000002c2e2c7221 */ /* 0x000fe20000010000 */
[----:B------:R-:W-:Y:S01]  /*3960*/  FMUL.FTZ R36, R45, R36 ;  /* 0x000000242d247220 */ /* 0x000fe20000410000 */
[----:B------:R-:W-:-:S02]  /*3970*/  SHF.L.U32 R45, R109, 0x10, RZ ;  /* 0x000000106d2d7819 */ /* 0x000fc400000006ff */
[----:B------:R-:W-:Y:S01]  /*3980*/  SHF.L.U32 R46, R110, 0x10, RZ ;  /* 0x000000106e2e7819 */ /* 0x000fe200000006ff */
[----:B------:R-:W-:Y:S02]  /*3990*/  FFMA.FTZ R40, R39, R36, R40 ;  /* 0x0000002427287223 */ /* 0x000fe40000010028 */
[----:B------:R-:W-:-:S04]  /*39a0*/  FADD.FTZ R45, -R24, R45 ;  /* 0x0000002d182d7221 */ /* 0x000fc80000010100 */
[----:B------:R-:W-:-:S04]  /*39b0*/  FMUL.FTZ R38, R45, R119 ;  /* 0x000000772d267220 */ /* 0x000fc80000410000 */
        /* <DEDUP_REMOVED lines=10> */
[----:B------:R-:W-:Y:S01]  /*3a60*/  FADD.FTZ R46, -R24, R47 ;  /* 0x0000002f182e7221 */ /* 0x000fe20000010100 */
[----:B------:R-:W-:Y:S01]  /*3a70*/  FMUL.FTZ R47, R28, R32 ;  /* 0x000000201c2f7220 */ /* 0x000fe20000410000 */
[----:B------:R-:W-:Y:S02]  /*3a80*/  FFMA.FTZ R41, R38, R33, R41 ;  /* 0x0000002126297223 */ /* 0x000fe40000010029 */
[----:B------:R-:W-:Y:S01]  /*3a90*/  FMUL.FTZ R37, R46, R119 ;  /* 0x000000772e257220 */ /* 0x000fe20000410000 */
[----:B------:R-:W-:Y:S01]  /*3aa0*/  FFMA.FTZ R45, R31, R47, R34 ;  /* 0x0000002f1f2d7223 */ /* 0x000fe20000010022 */
[----:B------:R-:W-:Y:S01]  /*3ab0*/  FADD.FTZ R44, R44, R47 ;  /* 0x0000002f2c2c7221 */ /* 0x000fe20000010000 */
[----:B------:R-:W-:Y:S01]  /*3ac0*/  SHF.L.U32 R47, R52, 0x10, RZ ;  /* 0x00000010342f7819 */ /* 0x000fe200000006ff */
[----:B------:R-:W-:-:S04]  /*3ad0*/  FFMA.FTZ R31, R28, R37, R26 ;  /* 0x000000251c1f7223 */ /* 0x000fc8000001001a */
[----:B------:R-:W-:-:S06]  /*3ae0*/  FMUL.FTZ R32, R31, -1.4426950216293334961 ;  /* 0xbfb8aa3b1f207820 */ /* 0x000fcc0000410000 */
[----:B------:R-:W0:Y:S02]  /*3af0*/  MUFU.EX2 R32, R32 ;  /* 0x0000002000207308 */ /* 0x000e240000000800 */
[----:B0-----:R-:W-:-:S06]  /*3b00*/  FADD.FTZ R34, R32, 1 ;  /* 0x3f80000020227421 */ /* 0x001fcc0000010000 */
[----:B------:R-:W0:Y:S02]  /*3b10*/  MUFU.RCP R34, R34 ;  /* 0x0000002200227308 */ /* 0x000e240000001000 */
[----:B0-----:R-:W-:Y:S01]  /*3b20*/  FMUL.FTZ R46, R47, R34 ;  /* 0x000000222f2e7220 */ /* 0x001fe20000410000 */
[----:B------:R-:W-:-:S04]  /*3b30*/  FADD.FTZ R47, -R34, 1 ;  /* 0x3f800000222f7421 */ /* 0x000fc80000010100 */
[----:B------:R-:W-:Y:S01]  /*3b40*/  FFMA.FTZ R31, R31, R47, 1 ;  /* 0x3f8000001f1f7423 */ /* 0x000fe2000001002f */
[----:B------:R-:W-:-:S03]  /*3b50*/  SHF.L.U32 R47, R107, 0x10, RZ ;  /* 0x000000106b2f7819 */ /* 0x000fc600000006ff */
[----:B------:R-:W-:Y:S01]  /*3b60*/  FMUL.FTZ R31, R46, R31 ;  /* 0x0000001f2e1f7220 */ /* 0x000fe20000410000 */
[----:B------:R-:W-:Y:S01]  /*3b70*/  FMUL.FTZ R46, R29, R35 ;  /* 0x000000231d2e7220 */ /* 0x000fe20000410000 */
[----:B------:R-:W-:Y:S02]  /*3b80*/  FADD.FTZ R47, -R24, R47 ;  /* 0x0000002f182f7221 */ /* 0x000fe40000010100 */
[----:B------:R-:W-:Y:S01]  /*3b90*/  FFMA.FTZ R40, R37, R31, R40 ;  /* 0x0000001f25287223 */ /* 0x000fe20000010028 */
[----:B------:R-:W-:Y:S01]  /*3ba0*/  FFMA.FTZ R34, R30, R46, R45 ;  /* 0x0000002e1e227223 */ /* 0x000fe2000001002d */
[----:B------:R-:W-:Y:S01]  /*3bb0*/  FMUL.FTZ R32, R47, R119 ;  /* 0x000000772f207220 */ /* 0x000fe20000410000 */
[----:B------:R-:W-:Y:S01]  /*3bc0*/  FADD.FTZ R45, R46, R44 ;  /* 0x0000002c2e2d7221 */ /* 0x000fe20000010000 */
[----:B------:R-:W-:Y:S02]  /*3bd0*/  SHF.L.U32 R44, R108, 0x10, RZ ;  /* 0x000000106c2c7819 */ /* 0x000fe400000006ff */
        /* <DEDUP_REMOVED lines=9> */
[----:B------:R-:W-:Y:S02]  /*3c70*/  FADD.FTZ R45, R45, R47 ;  /* 0x0000002f2d2d7221 */ /* 0x000fe40000010000 */
[----:B------:R-:W-:Y:S01]  /*3c80*/  FMUL.FTZ R30, R44, R121 ;  /* 0x000000792c1e7220 */ /* 0x000fe20000410000 */
[----:B------:R-:W-:Y:S01]  /*3c90*/  SHF.L.U32 R121, R51, 0x10, RZ ;  /* 0x0000001033797819 */ /* 0x000fe200000006ff */
[----:B------:R-:W-:Y:S01]  /*3ca0*/  FADD.FTZ R44, R43, R36 ;  /* 0x000000242b2c7221 */ /* 0x000fe20000010000 */
[----:B------:R-:W-:Y:S01]  /*3cb0*/  FFMA.FTZ R43, R39, R47, R34 ;  /* 0x0000002f272b7223 */ /* 0x000fe20000010022 */
[----:B------:R-:W-:Y:S01]  /*3cc0*/  SHF.L.U32 R39, R50, 0x10, RZ ;  /* 0x0000001032277819 */ /* 0x000fe200000006ff */
[----:B------:R-:W-:Y:S01]  /*3cd0*/  FFMA.FTZ R41, R32, R30, R41 ;  /* 0x0000001e20297223 */ /* 0x000fe20000010029 */
[----:B------:R-:W-:Y:S01]  /*3ce0*/  FADD.FTZ R46, -R24, R121 ;  /* 0x00000079182e7221 */ /* 0x000fe20000010100 */
[----:B------:R-:W-:-:S03]  /*3cf0*/  FMUL.FTZ R121, R28, R31 ;  /* 0x0000001f1c797220 */ /* 0x000fc60000410000 */
        /* <DEDUP_REMOVED lines=8> */
[----:B------:R-:W-:-:S04]  /*3d80*/  FFMA.FTZ R34, R34, R47, 1 ;  /* 0x3f80000022227423 */ /* 0x000fc8000001002f */
[----:B------:R-:W-:Y:S01]  /*3d90*/  FMUL.FTZ R34, R39, R34 ;  /* 0x0000002227227220 */ /* 0x000fe20000410000 */
[----:B------:R-:W-:-:S03]  /*3da0*/  SHF.L.U32 R39, R105, 0x10, RZ ;  /* 0x0000001069277819 */ /* 0x000fc600000006ff */
[----:B------:R-:W-:Y:S02]  /*3db0*/  FFMA.FTZ R40, R35, R34, R40 ;  /* 0x0000002223287223 */ /* 0x000fe40000010028 */
[----:B------:R-:W-:Y:S01]  /*3dc0*/  FADD.FTZ R47, -R24, R39 ;  /* 0x00000027182f7221 */ /* 0x000fe20000010100 */
[----:B------:R-:W-:Y:S01]  /*3dd0*/  FADD.FTZ R39, R42, R33 ;  /* 0x000000212a277221 */ /* 0x000fe20000010000 */
[----:B------:R-:W-:Y:S02]  /*3de0*/  FMUL.FTZ R42, R29, R33 ;  /* 0x000000211d2a7220 */ /* 0x000fe40000410000 */
[----:B------:R-:W-:Y:S01]  /*3df0*/  FMUL.FTZ R36, R47, R119 ;  /* 0x000000772f247220 */ /* 0x000fe20000410000 */
[----:B------:R-:W-:Y:S01]  /*3e00*/  SHF.L.U32 R47, R106, 0x10, RZ ;  /* 0x000000106a2f7819 */ /* 0x000fe200000006ff */
[----:B------:R-:W-:Y:S01]  /*3e10*/  FFMA.FTZ R38, R38, R42, R43 ;  /* 0x0000002a26267223 */ /* 0x000fe2000001002b */
[----:B------:R-:W-:Y:S01]  /*3e20*/  FADD.FTZ R45, R42, R45 ;  /* 0x0000002d2a2d7221 */ /* 0x000fe20000010000 */
[----:B------:R-:W-:-:S03]  /*3e30*/  FFMA.FTZ R33, R29, R36, R27 ;  /* 0x000000241d217223 */ /* 0x000fc6000001001b */
[----:B------:R-:W-:Y:S01]  /*3e40*/  FADD.FTZ R45, R45, R121 ;  /* 0x000000792d2d7221 */ /* 0x000fe20000010000 */
[----:B------:R-:W-:-:S06]  /*3e50*/  FMUL.FTZ R43, R33, -1.4426950216293334961 ;  /* 0xbfb8aa3b212b7820 */ /* 0x000fcc0000410000 */
[----:B------:R-:W0:Y:S02]  /*3e60*/  MUFU.EX2 R43, R43 ;  /* 0x0000002b002b7308 */ /* 0x000e240000000800 */
[----:B0-----:R-:W-:Y:S01]  /*3e70*/  FADD.FTZ R46, R43, 1 ;  /* 0x3f8000002b2e7421 */ /* 0x001fe20000010000 */
[----:B------:R-:W-:-:S05]  /*3e80*/  FADD.FTZ R43, R44, R31 ;  /* 0x0000001f2c2b7221 */ /* 0x000fca0000010000 */
[----:B------:R-:W0:Y:S02]  /*3e90*/  MUFU.RCP R46, R46 ;  /* 0x0000002e002e7308 */ /* 0x000e240000001000 */
[----:B0-----:R-:W-:Y:S01]  /*3ea0*/  FMUL.FTZ R42, R47, R46 ;  /* 0x0000002e2f2a7220 */ /* 0x001fe20000410000 */
[----:B------:R-:W-:-:S04]  /*3eb0*/  FADD.FTZ R47, -R46, 1 ;  /* 0x3f8000002e2f7421 */ /* 0x000fc80000010100 */
[----:B------:R-:W-:Y:S01]  /*3ec0*/  FFMA.FTZ R33, R33, R47, 1 ;  /* 0x3f80000021217423 */ /* 0x000fe2000001002f */
[----:B------:R-:W-:-:S03]  /*3ed0*/  SHF.L.U32 R47, R49, 0x10, RZ ;  /* 0x00000010312f7819 */ /* 0x000fc600000006ff */
[----:B------:R-:W-:Y:S02]  /*3ee0*/  FMUL.FTZ R33, R42, R33 ;  /* 0x000000212a217220 */ /* 0x000fe40000410000 */
[----:B------:R-:W-:Y:S01]  /*3ef0*/  FADD.FTZ R42, -R24, R47 ;  /* 0x0000002f182a7221 */ /* 0x000fe20000010100 */
[----:B------:R-:W-:Y:S01]  /*3f00*/  FFMA.FTZ R47, R37, R121, R38 ;  /* 0x00000079252f7223 */ /* 0x000fe20000010026 */
[----:B------:R-:W-:Y:S01]  /*3f10*/  SHF.L.U32 R121, R48, 0x10, RZ ;  /* 0x0000001030797819 */ /* 0x000fe200000006ff */
[----:B------:R-:W-:Y:S01]  /*3f20*/  FFMA.FTZ R41, R36, R33, R41 ;  /* 0x0000002124297223 */ /* 0x000fe20000010029 */
[----:B------:R-:W-:-:S04]  /*3f30*/  FMUL.FTZ R31, R42, R119 ;  /* 0x000000772a1f7220 */ /* 0x000fc80000410000 */
[----:B------:R-:W-:-:S04]  /*3f40*/  FFMA.FTZ R37, R28, R31, R26 ;  /* 0x0000001f1c257223 */ /* 0x000fc8000001001a */
[----:B------:R-:W-:-:S06]  /*3f50*/  FMUL.FTZ R38, R37, -1.4426950216293334961 ;  /* 0xbfb8aa3b25267820 */ /* 0x000fcc0000410000 */
[----:B------:R-:W0:Y:S02]  /*3f60*/  MUFU.EX2 R38, R38 ;  /* 0x0000002600267308 */ /* 0x000e240000000800 */
[----:B0-----:R-:W-:Y:S01]  /*3f70*/  FADD.FTZ R42, R38, 1 ;  /* 0x3f800000262a7421 */ /* 0x001fe20000010000 */
[----:B------:R-:W-:-:S05]  /*3f80*/  FADD.FTZ R38, R39, R30 ;  /* 0x0000001e27267221 */ /* 0x000fca0000010000 */
[----:B------:R-:W0:Y:S02]  /*3f90*/  MUFU.RCP R42, R42 ;  /* 0x0000002a002a7308 */ /* 0x000e240000001000 */
[----:B0-----:R-:W-:Y:S01]  /*3fa0*/  FADD.FTZ R46, -R42, 1 ;  /* 0x3f8000002a2e7421 */ /* 0x001fe20000010100 */
[----:B------:R-:W-:Y:S01]  /*3fb0*/  FMUL.FTZ R44, R121, R42 ;  /* 0x0000002a792c7220 */ /* 0x000fe20000410000 */
[----:B------:R-:W-:Y:S01]  /*3fc0*/  SHF.L.U32 R121, R103, 0x10, RZ ;  /* 0x0000001067797819 */ /* 0x000fe200000006ff */
[----:B------:R-:W-:Y:S01]  /*3fd0*/  FMUL.FTZ R42, R29, R30 ;  /* 0x0000001e1d2a7220 */ /* 0x000fe20000410000 */
[----:B------:R-:W-:-:S03]  /*3fe0*/  FFMA.FTZ R37, R37, R46, 1 ;  /* 0x3f80000025257423 */ /* 0x000fc6000001002e */
[----:B------:R-:W-:Y:S01]  /*3ff0*/  FADD.FTZ R45, R42, R45 ;  /* 0x0000002d2a2d7221 */ /* 0x000fe20000010000 */
[----:B------:R-:W-:Y:S01]  /*4000*/  FMUL.FTZ R37, R44, R37 ;  /* 0x000000252c257220 */ /* 0x000fe20000410000 */
[----:B------:R-:W-:-:S03]  /*4010*/  FADD.FTZ R44, -R24, R121 ;  /* 0x00000079182c7221 */ /* 0x000fc60000010100 */
[----:B------:R-:W-:Y:S01]  /*4020*/  FFMA.FTZ R40, R31, R37, R40 ;  /* 0x000000251f287223 */ /* 0x000fe20000010028 */
[----:B------:R-:W-:Y:S01]  /*4030*/  FMUL.FTZ R30, R44, R119 ;  /* 0x000000772c1e7220 */ /* 0x000fe20000410000 */
[----:B------:R-:W-:Y:S01]  /*4040*/  FFMA.FTZ R44, R32, R42, R47 ;  /* 0x0000002a202c7223 */ /* 0x000fe2000001002f */
[----:B------:R-:W-:Y:S02]  /*4050*/  SHF.L.U32 R47, R104, 0x10, RZ ;  /* 0x00000010682f7819 */ /* 0x000fe400000006ff */
[----:B------:R-:W-:-:S04]  /*4060*/  FFMA.FTZ R32, R29, R30, R27 ;  /* 0x0000001e1d207223 */ /* 0x000fc8000001001b */
[----:B------:R-:W-:-:S06]  /*4070*/  FMUL.FTZ R39, R32, -1.4426950216293334961 ;  /* 0xbfb8aa3b20277820 */ /* 0x000fcc0000410000 */
[----:B------:R-:W0:Y:S02]  /*4080*/  MUFU.EX2 R39, R39 ;  /* 0x0000002700277308 */ /* 0x000e240000000800 */
[----:B0-----:R-:W-:-:S06]  /*4090*/  FADD.FTZ R46, R39, 1 ;  /* 0x3f800000272e7421 */ /* 0x001fcc0000010000 */
[----:B------:R-:W0:Y:S02]  /*40a0*/  MUFU.RCP R46, R46 ;  /* 0x0000002e002e7308 */ /* 0x000e240000001000 */
[----:B0-----:R-:W-:Y:S01]  /*40b0*/  FMUL.FTZ R42, R47, R46 ;  /* 0x0000002e2f2a7220 */ /* 0x001fe20000410000 */
[----:B------:R-:W-:-:S04]  /*40c0*/  FADD.FTZ R47, -R46, 1 ;  /* 0x3f8000002e2f7421 */ /* 0x000fc80000010100 */
[----:B------:R-:W-:-:S04]  /*40d0*/  FFMA.FTZ R47, R32, R47, 1 ;  /* 0x3f800000202f7423 */ /* 0x000fc8000001002f */
[----:B------:R-:W-:Y:S01]  /*40e0*/  FMUL.FTZ R32, R42, R47 ;  /* 0x0000002f2a207220 */ /* 0x000fe20000410000 */
[----:B------:R-:W-:Y:S01]  /*40f0*/  SHF.L.U32 R47, R15, 0x10, RZ ;  /* 0x000000100f2f7819 */ /* 0x000fe200000006ff */
[----:B------:R-:W-:Y:S01]  /*4100*/  FADD.FTZ R42, R43, R34 ;  /* 0x000000222b2a7221 */ /* 0x000fe20000010000 */
[----:B------:R-:W-:Y:S01]  /*4110*/  FMUL.FTZ R43, R28, R34 ;  /* 0x000000221c2b7220 */ /* 0x000fe20000410000 */
[----:B------:R-:W-:Y:S02]  /*4120*/  FFMA.FTZ R41, R30, R32, R41 ;  /* 0x000000201e297223 */ /* 0x000fe40000010029 */
[----:B------:R-:W-:Y:S01]  /*4130*/  FADD.FTZ R47, -R24, R47 ;  /* 0x0000002f182f7221 */ /* 0x000fe20000010100 */
[----:B------:R-:W-:Y:S01]  /*4140*/  FFMA.FTZ R35, R35, R43, R44 ;  /* 0x0000002b23237223 */ /* 0x000fe2000001002c */
[----:B------:R-:W-:Y:S01]  /*4150*/  FADD.FTZ R45, R45, R43 ;  /* 0x0000002b2d2d7221 */ /* 0x000fe20000010000 */
[----:B------:R-:W-:Y:S01]  /*4160*/  SHF.L.U32 R43, R16, 0x10, RZ ;  /* 0x00000010102b7819 */ /* 0x000fe200000006ff */
[----:B------:R-:W-:-:S04]  /*4170*/  FMUL.FTZ R39, R47, R119 ;  /* 0x000000772f277220 */ /* 0x000fc80000410000 */
[----:B------:R-:W-:-:S04]  /*4180*/  FFMA.FTZ R34, R28, R39, R26 ;  /* 0x000000271c227223 */ /* 0x000fc8000001001a */
[----:B------:R-:W-:-:S06]  /*4190*/  FMUL.FTZ R44, R34, -1.4426950216293334961 ;  /* 0xbfb8aa3b222c7820 */ /* 0x000fcc0000410000 */
[----:B------:R-:W0:Y:S02]  /*41a0*/  MUFU.EX2 R44, R44 ;  /* 0x0000002c002c7308 */ /* 0x000e240000000800 */
[----:B0-----:R-:W-:Y:S01]  /*41b0*/  FADD.FTZ R46, R44, 1 ;  /* 0x3f8000002c2e7421 */ /* 0x001fe20000010000 */
[----:B------:R-:W-:-:S04]  /*41c0*/  FMUL.FTZ R44, R29, R33 ;  /* 0x000000211d2c7220 */ /* 0x000fc80000410000 */
[----:B------:R-:W-:Y:S01]  /*41d0*/  FFMA.FTZ R36, R36, R44, R35 ;  /* 0x0000002c24247223 */ /* 0x000fe20000010023 */
[----:B------:R-:W0:Y:S01]  /*41e0*/  MUFU.RCP R46, R46 ;  /* 0x0000002e002e7308 */ /* 0x000e220000001000 */
[----:B------:R-:W-:Y:S01]  /*41f0*/  FADD.FTZ R44, R44, R45 ;  /* 0x0000002d2c2c7221 */ /* 0x000fe20000010000 */
[----:B------:R-:W-:Y:S01]  /*4200*/  SHF.L.U32 R45, R102, 0x10, RZ ;  /* 0x00000010662d7819 */ /* 0x000fe200000006ff */
[----:B0-----:R-:W-:Y:S01]  /*4210*/  FADD.FTZ R47, -R46, 1 ;  /* 0x3f8000002e2f7421 */ /* 0x001fe20000010100 */
[----:B------:R-:W-:-:S03]  /*4220*/  FMUL.FTZ R43, R43, R46 ;  /* 0x0000002e2b2b7220 */ /* 0x000fc60000410000 */
[----:B------:R-:W-:-:S04]  /*4230*/  FFMA.FTZ R34, R34, R47, 1 ;  /* 0x3f80000022227423 */ /* 0x000fc8000001002f */
[----:B------:R-:W-:Y:S01]  /*4240*/  FMUL.FTZ R34, R43, R34 ;  /* 0x000000222b227220 */ /* 0x000fe20000410000 */
[----:B------:R-:W-:-:S03]  /*4250*/  SHF.L.U32 R43, R101, 0x10, RZ ;  /* 0x00000010652b7819 */ /* 0x000fc600000006ff */
[----:B------:R-:W-:Y:S02]  /*4260*/  FFMA.FTZ R40, R39, R34, R40 ;  /* 0x0000002227287223 */ /* 0x000fe40000010028 */
[----:B------:R-:W-:Y:S01]  /*4270*/  FADD.FTZ R47, -R24, R43 ;  /* 0x0000002b182f7221 */ /* 0x000fe20000010100 */
[----:B------:R-:W-:-:S03]  /*4280*/  FADD.FTZ R43, R38, R33 ;  /* 0x00000021262b7221 */ /* 0x000fc60000010000 */
        /* <DEDUP_REMOVED lines=9> */
[----:B------:R-:W-:-:S03]  /*4320*/  FMUL.FTZ R47, R28, R37 ;  /* 0x000000251c2f7220 */ /* 0x000fc60000410000 */
[----:B------:R-:W-:Y:S01]  /*4330*/  FMUL.FTZ R33, R45, R33 ;  /* 0x000000212d217220 */ /* 0x000fe20000410000 */
[----:B------:R-:W-:Y:S01]  /*4340*/  SHF.L.U32 R45, R17, 0x10, RZ ;  /* 0x00000010112d7819 */ /* 0x000fe200000006ff */
[----:B------:R-:W-:Y:S02]  /*4350*/  FADD.FTZ R44, R44, R47 ;  /* 0x0000002f2c2c7221 */ /* 0x000fe40000010000 */
[----:B------:R-:W-:Y:S02]  /*4360*/  FFMA.FTZ R41, R38, R33, R41 ;  /* 0x0000002126297223 */ /* 0x000fe40000010029 */
[----:B------:R-:W-:Y:S01]  /*4370*/  FADD.FTZ R121, -R24, R45 ;  /* 0x0000002d18797221 */ /* 0x000fe20000010100 */
[----:B------:R-:W-:Y:S01]  /*4380*/  FADD.FTZ R45, R42, R37 ;  /* 0x000000252a2d7221 */ /* 0x000fe20000010000 */
[----:B------:R-:W-:Y:S01]  /*4390*/  FFMA.FTZ R37, R31, R47, R36 ;  /* 0x0000002f1f257223 */ /* 0x000fe20000010024 */
[----:B------:R-:W-:Y:S01]  /*43a0*/  SHF.L.U32 R47, R18, 0x10, RZ ;  /* 0x00000010122f7819 */ /* 0x000fe200000006ff */
[----:B------:R-:W-:-:S04]  /*43b0*/  FMUL.FTZ R35, R121, R119 ;  /* 0x0000007779237220 */ /* 0x000fc80000410000 */
[----:B------:R-:W-:-:S04]  /*43c0*/  FFMA.FTZ R31, R28, R35, R26 ;  /* 0x000000231c1f7223 */ /* 0x000fc8000001001a */
[----:B------:R-:W-:-:S06]  /*43d0*/  FMUL.FTZ R36, R31, -1.4426950216293334961 ;  /* 0xbfb8aa3b1f247820 */ /* 0x000fcc0000410000 */
[----:B------:R-:W0:Y:S02]  /*43e0*/  MUFU.EX2 R36, R36 ;  /* 0x0000002400247308 */ /* 0x000e240000000800 */
[----:B0-----:R-:W-:Y:S01]  /*43f0*/  FADD.FTZ R42, R36, 1 ;  /* 0x3f800000242a7421 */ /* 0x001fe20000010000 */
[----:B------:R-:W-:-:S05]  /*4400*/  FADD.FTZ R36, R43, R32 ;  /* 0x000000202b247221 */ /* 0x000fca0000010000 */
[----:B------:R-:W0:Y:S02]  /*4410*/  MUFU.RCP R42, R42 ;  /* 0x0000002a002a7308 */ /* 0x000e240000001000 */
[----:B0-----:R-:W-:Y:S01]  /*4420*/  FMUL.FTZ R46, R47, R42 ;  /* 0x0000002a2f2e7220 */ /* 0x001fe20000410000 */
[----:B------:R-:W-:Y:S01]  /*4430*/  FADD.FTZ R47, -R42, 1 ;  /* 0x3f8000002a2f7421 */ /* 0x000fe20000010100 */
[----:B------:R-:W-:-:S03]  /*4440*/  FMUL.FTZ R42, R29, R32 ;  /* 0x000000201d2a7220 */ /* 0x000fc60000410000 */
[----:B------:R-:W-:Y:S01]  /*4450*/  FFMA.FTZ R31, R31, R47, 1 ;  /* 0x3f8000001f1f7423 */ /* 0x000fe2000001002f */
[----:B------:R-:W-:Y:S01]  /*4460*/  SHF.L.U32 R47, R99, 0x10, RZ ;  /* 0x00000010632f7819 */ /* 0x000fe200000006ff */
[----:B------:R-:W-:Y:S02]  /*4470*/  FADD.FTZ R44, R42, R44 ;  /* 0x0000002c2a2c7221 */ /* 0x000fe40000010000 */
[----:B------:R-:W-:Y:S02]  /*4480*/  FMUL.FTZ R31, R46, R31 ;  /* 0x0000001f2e1f7220 */ /* 0x000fe40000410000 */
[----:B------:R-:W-:Y:S02]  /*4490*/  FADD.FTZ R46, -R24, R47 ;  /* 0x0000002f182e7221 */ /* 0x000fe40000010100 */
[----:B------:R-:W-:Y:S02]  /*44a0*/  FFMA.FTZ R40, R35, R31, R40 ;  /* 0x0000001f23287223 */ /* 0x000fe40000010028 */
[----:B------:R-:W-:Y:S01]  /*44b0*/  FMUL.FTZ R32, R46, R119 ;  /* 0x000000772e207220 */ /* 0x000fe20000410000 */
[----:B------:R-:W-:Y:S01]  /*44c0*/  FFMA.FTZ R46, R30, R42, R37 ;  /* 0x0000002a1e2e7223 */ /* 0x000fe20000010025 */
[----:B------:R-:W-:-:S02]  /*44d0*/  SHF.L.U32 R42, R100, 0x10, RZ ;  /* 0x00000010642a7819 */ /* 0x000fc400000006ff */
        /* <DEDUP_REMOVED lines=192> */
[----:B------:R-:W-:-:S03]  /*50e0*/  FMUL.FTZ R47, R28, R31 ;  /* 0x0000001f1c2f7220 */ /* 0x000fc60000410000 */
        /* <DEDUP_REMOVED lines=8> */
[----:B------:R-:W-:-:S04]  /*5170*/  FADD.FTZ R38, R39, R30 ;  /* 0x0000001e27267221 */ /* 0x000fc80000010000 */
[----:B------:R-:W-:Y:S01]  /*5180*/  FADD.FTZ R38, R38, R33 ;  /* 0x0000002126267221 */ /* 0x000fe20000010000 */
[----:B------:R-:W0:Y:S02]  /*5190*/  MUFU.RCP R42, R42 ;  /* 0x0000002a002a7308 */ /* 0x000e240000001000 */
[----:B0-----:R-:W-:Y:S01]  /*51a0*/  FMUL.FTZ R46, R47, R42 ;  /* 0x0000002a2f2e7220 */ /* 0x001fe20000410000 */
[----:B------:R-:W-:Y:S01]  /*51b0*/  FADD.FTZ R47, -R42, 1 ;  /* 0x3f8000002a2f7421 */ /* 0x000fe20000010100 */
[----:B------:R-:W-:-:S03]  /*51c0*/  FMUL.FTZ R42, R29, R30 ;  /* 0x0000001e1d2a7220 */ /* 0x000fc60000410000 */
[----:B------:R-:W-:Y:S01]  /*51d0*/  FFMA.FTZ R35, R35, R47, 1 ;  /* 0x3f80000023237423 */ /* 0x000fe2000001002f */
[----:B------:R-:W-:Y:S01]  /*51e0*/  SHF.L.U32 R47, R25, 0x10, RZ ;  /* 0x00000010192f7819 */ /* 0x000fe200000006ff */
[----:B------:R-:W-:Y:S01]  /*51f0*/  FFMA.FTZ R32, R32, R42, R45 ;  /* 0x0000002a20207223 */ /* 0x000fe2000001002d */
[----:B------:R-:W-:Y:S01]  /*5200*/  FADD.FTZ R44, R42, R44 ;  /* 0x0000002c2a2c7221 */ /* 0x000fe20000010000 */
[----:B------:R-:W-:Y:S01]  /*5210*/  FMUL.FTZ R35, R46, R35 ;  /* 0x000000232e237220 */ /* 0x000fe20000410000 */
[----:B------:R-:W-:Y:S01]  /*5220*/  SHF.L.U32 R42, R88, 0x10, RZ ;  /* 0x00000010582a7819 */ /* 0x000fe200000006ff */
[----:B------:R-:W-:-:S04]  /*5230*/  FADD.FTZ R46, -R24, R47 ;  /* 0x0000002f182e7221 */ /* 0x000fc80000010100 */
[----:B------:R-:W-:-:S04]  /*5240*/  FMUL.FTZ R30, R46, R119 ;  /* 0x000000772e1e7220 */ /* 0x000fc80000410000 */
        /* <DEDUP_REMOVED lines=8> */
[----:B------:R-:W-:Y:S01]  /*52d0*/  FADD.FTZ R42, R43, R34 ;  /* 0x000000222b2a7221 */ /* 0x000fe20000010000 */
[----:B------:R-:W-:Y:S02]  /*52e0*/  FMUL.FTZ R43, R28, R34 ;  /* 0x000000221c2b7220 */ /* 0x000fe40000410000 */
[----:B------:R-:W-:Y:S01]  /*52f0*/  FMUL.FTZ R39, R45, R39 ;  /* 0x000000272d277220 */ /* 0x000fe20000410000 */
[----:B------:R-:W-:Y:S01]  /*5300*/  FADD.FTZ R34, R42, R35 ;  /* 0x000000232a227221 */ /* 0x000fe20000010000 */
[----:B------:R-:W-:Y:S01]  /*5310*/  FFMA.FTZ R32, R37, R43, R32 ;  /* 0x0000002b25207223 */ /* 0x000fe20000010020 */
[----:B------:R-:W-:Y:S01]  /*5320*/  FADD.FTZ R44, R44, R43 ;  /* 0x0000002b2c2c7221 */ /* 0x000fe20000010000 */
[-C--:B------:R-:W-:Y:S01]  /*5330*/  FMUL.FTZ R37, R29, R33.reuse ;  /* 0x000000211d257220 */ /* 0x080fe20000410000 */
[----:B------:R-:W-:-:S03]  /*5340*/  FFMA.FTZ R33, R36, R33, R41 ;  /* 0x0000002124217223 */ /* 0x000fc60000010029 */
[----:B------:R-:W-:Y:S01]  /*5350*/  FFMA.FTZ R32, R36, R37, R32 ;  /* 0x0000002524207223 */ /* 0x000fe20000010020 */
[----:B------:R-:W-:Y:S01]  /*5360*/  FADD.FTZ R44, R37, R44 ;  /* 0x0000002c252c7221 */ /* 0x000fe20000010000 */
[----:B------:R-:W-:Y:S01]  /*5370*/  FMUL.FTZ R37, R28, R35 ;  /* 0x000000231c257220 */ /* 0x000fe20000410000 */
[----:B------:R-:W-:-:S03]  /*5380*/  FFMA.FTZ R33, R30, R39, R33 ;  /* 0x000000271e217223 */ /* 0x000fc60000010021 */
[----:B------:R-:W-:Y:S01]  /*5390*/  FFMA.FTZ R41, R31, R37, R32 ;  /* 0x000000251f297223 */ /* 0x000fe20000010020 */
[----:B------:R-:W-:Y:S01]  /*53a0*/  FADD.FTZ R44, R44, R37 ;  /* 0x000000252c2c7221 */ /* 0x000fe20000010000 */
[----:B------:R-:W-:Y:S01]  /*53b0*/  FMUL.FTZ R37, R29, R39 ;  /* 0x000000271d257220 */ /* 0x000fe20000410000 */
[----:B------:R-:W-:Y:S01]  /*53c0*/  FFMA.FTZ R32, R31, R35, R40 ;  /* 0x000000231f207223 */ /* 0x000fe20000010028 */
[----:B------:R-:W-:Y:S02]  /*53d0*/  FADD.FTZ R35, R38, R39 ;  /* 0x0000002726237221 */ /* 0x000fe40000010000 */
[----:B------:R-:W-:Y:S01]  /*53e0*/  FFMA.FTZ R36, R30, R37, R41 ;  /* 0x000000251e247223 */ /* 0x000fe20000010029 */
[----:B------:R-:W-:-:S07]  /*53f0*/  FADD.FTZ R37, R37, R44 ;  /* 0x0000002c25257221 */ /* 0x000fce0000010000 */
.L_x_132:
[----:B------:R-:W0:Y:S01]  /*5400*/  SHFL.DOWN PT, R30, R36, 0x1, 0x1f ;  /* 0x08201f00241e7f89 */ /* 0x000e2200000e0000 */
[C---:B------:R-:W-:Y:S01]  /*5410*/  ISETP.GT.AND P1, PT, R5.reuse, 0x1e, PT ;  /* 0x0000001e0500780c */ /* 0x040fe20003f24270 */
[----:B------:R-:W-:Y:S01]  /*5420*/  BSSY.RECONVERGENT B0, `(.L_x_133) ;  /* 0x0000021000007945 */ /* 0x000fe20003800200 */
[C---:B------:R-:W-:Y:S01]  /*5430*/  ISETP.GT.AND P6, PT, R5.reuse, 0xf, PT ;  /* 0x0000000f0500780c */ /* 0x040fe20003fc4270 */
[----:B------:R-:W1:Y:S01]  /*5440*/  SHFL.DOWN PT, R31, R37, 0x1, 0x1f ;  /* 0x08201f00251f7f89 */ /* 0x000e6200000e0000 */
[----:B------:R-:W-:Y:S02]  /*5450*/  ISETP.GT.AND P5, PT, R5, 0x17, PT ;  /* 0x000000170500780c */ /* 0x000fe40003fa4270 */
[----:B------:R-:W-:Y:S01]  /*5460*/  ISETP.NE.AND P2, PT, R2, RZ, PT ;  /* 0x000000ff0200720c */ /* 0x000fe20003f45270 */
[----:B------:R-:W-:Y:S01]  /*5470*/  STS.128 [R79], R32 ;  /* 0x000000204f007388 */ /* 0x000fe20000000c00 */
[----:B------:R-:W-:-:S05]  /*5480*/  ISETP.GE.U32.AND P4, PT, R4, 0x2, PT ;  /* 0x000000020400780c */ /* 0x000fca0003f86070 */
        /* <DEDUP_REMOVED lines=26> */
.L_x_134:
[----:B------:R-:W-:Y:S05]  /*5630*/  BSYNC.RECONVERGENT B0 ;  /* 0x0000000000007941 */ /* 0x000fea0003800200 */
.L_x_133:
[----:B------:R-:W-:Y:S06]  /*5640*/  BAR.SYNC.DEFER_BLOCKING 0x0 ;  /* 0x0000000000007b1d */ /* 0x000fec0000010000 */
[----:B------:R-:W-:Y:S04]  /*5650*/  BSSY.RECONVERGENT B0, `(.L_x_135) ;  /* 0x000000d000007945 */ /* 0x000fe80003800200 */
[----:B------:R-:W-:Y:S05]  /*5660*/  @P2 BRA `(.L_x_136) ;  /* 0x00000000002c2947 */ /* 0x000fea0003800000 */
[----:B------:R-:W4:Y:S01]  /*5670*/  S2UR UR7, SR_CgaCtaId ;  /* 0x00000000000779c3 */ /* 0x000f220000008800 */
[----:B------:R-:W-:Y:S02]  /*5680*/  UMOV UR6, 0x400 ;  /* 0x0000040000067882 */ /* 0x000fe40000000000 */
[----:B----4-:R-:W-:-:S09]  /*5690*/  ULEA UR6, UR7, UR6, 0x18 ;  /* 0x0000000607067291 */ /* 0x010fd2000f8ec0ff */
[----:B-12---:R-:W1:Y:S04]  /*56a0*/  LDS.128 R36, [UR6+0x10] ;  /* 0x00001006ff247984 */ /* 0x006e680008000c00 */
[----:B------:R-:W2:Y:S01]  /*56b0*/  LDS.64 R40, [UR6+0x20] ;  /* 0x00002006ff287984 */ /* 0x000ea20008000a00 */
[----:B-1----:R-:W-:Y:S01]  /*56c0*/  FADD.FTZ R43, R30, R36 ;  /* 0x000000241e2b7221 */ /* 0x002fe20000010000 */
[----:B0--3--:R-:W-:-:S03]  /*56d0*/  FADD.FTZ R30, R31, R37 ;  /* 0x000000251f1e7221 */ /* 0x009fc60000010000 */
[----:B------:R-:W-:Y:S01]  /*56e0*/  FADD.FTZ R43, R43, R38 ;  /* 0x000000262b2b7221 */ /* 0x000fe20000010000 */
[----:B------:R-:W-:-:S03]  /*56f0*/  FADD.FTZ R36, R30, R39 ;  /* 0x000000271e247221 */ /* 0x000fc60000010000 */
[----:B--2---:R-:W-:Y:S01]  /*5700*/  FADD.FTZ R30, R43, R40 ;  /* 0x000000282b1e7221 */ /* 0x004fe20000010000 */
[----:B------:R-:W-:-:S07]  /*5710*/  FADD.FTZ R31, R36, R41 ;  /* 0x00000029241f7221 */ /* 0x000fce0000010000 */
.L_x_136:
[----:B------:R-:W-:Y:S05]  /*5720*/  BSYNC.RECONVERGENT B0 ;  /* 0x0000000000007941 */ /* 0x000fea0003800200 */
.L_x_135:
[----:B------:R-:W-:Y:S01]  /*5730*/  BAR.SYNC.DEFER_BLOCKING 0x0 ;  /* 0x0000000000007b1d */ /* 0x000fe20000010000 */
[----:B------:R-:W-:-:S05]  /*5740*/  LEA R120, R120, R2, 0x2 ;  /* 0x0000000278787211 */ /* 0x000fca00078e10ff */
[----:B------:R-:W-:Y:S04]  /*5750*/  BSSY.RECONVERGENT B0, `(.L_x_137) ;  /* 0x000009d000007945 */ /* 0x000fe80003800200 */
[----:B------:R-:W-:Y:S05]  /*5760*/  @P1 BRA `(.L_x_138) ;  /* 0x00000008006c1947 */ /* 0x000fea0003800000 */
[----:B-12---:R-:W1:Y:S04]  /*5770*/  LDS.128 R36, [R79+0x40] ;  /* 0x000040004f247984 */ /* 0x006e680000000c00 */
[----:B------:R-:W2:Y:S04]  /*5780*/  LDS.128 R40, [R79+0x80] ;  /* 0x000080004f287984 */ /* 0x000ea80000000c00 */
[----:B------:R-:W4:Y:S01]  /*5790*/  LDS.128 R44, [R79+0xc0] ;  /* 0x0000c0004f2c7984 */ /* 0x000f220000000c00 */
[----:B-1----:R-:W-:Y:S01]  /*57a0*/  FADD.FTZ R121, R32, R36 ;  /* 0x0000002420797221 */ /* 0x002fe20000010000 */
[----:B------:R-:W-:Y:S01]  /*57b0*/  FADD.FTZ R32, R33, R37 ;  /* 0x0000002521207221 */ /* 0x000fe20000010000 */
[----:B------:R-:W-:Y:S01]  /*57c0*/  FADD.FTZ R33, R34, R38 ;  /* 0x0000002622217221 */ /* 0x000fe20000010000 */
[----:B------:R-:W-:Y:S01]  /*57d0*/  FADD.FTZ R34, R35, R39 ;  /* 0x0000002723227221 */ /* 0x000fe20000010000 */
[----:B--2---:R-:W-:Y:S01]  /*57e0*/  FADD.FTZ R121, R121, R40 ;  /* 0x0000002879797221 */ /* 0x004fe20000010000 */
[----:B------:R-:W-:Y:S01]  /*57f0*/  FADD.FTZ R32, R32, R41 ;  /* 0x0000002920207221 */ /* 0x000fe20000010000 */
[----:B------:R-:W1:Y:S01]  /*5800*/  LDS.128 R36, [R79+0x100] ;  /* 0x000100004f247984 */ /* 0x000e620000000c00 */
[----:B------:R-:W-:Y:S01]  /*5810*/  FADD.FTZ R41, R33, R42 ;  /* 0x0000002a21297221 */ /* 0x000fe20000010000 */
[----:B------:R-:W-:Y:S01]  /*5820*/  FADD.FTZ R40, R34, R43 ;  /* 0x0000002b22287221 */ /* 0x000fe20000010000 */
[----:B----4-:R-:W-:Y:S01]  /*5830*/  FADD.FTZ R42, R32, R45 ;  /* 0x0000002d202a7221 */ /* 0x010fe20000010000 */
[----:B------:R-:W-:Y:S01]  /*5840*/  FADD.FTZ R43, R121, R44 ;  /* 0x0000002c792b7221 */ /* 0x000fe20000010000 */
[----:B------:R-:W2:Y:S01]  /*5850*/  LDS.128 R32, [R79+0x140] ;  /* 0x000140004f207984 */ /* 0x000ea20000000c00 */
        /* <DEDUP_REMOVED lines=8> */
[----:B------:R-:W-:Y:S01]  /*58e0*/  LDS.128 R36, [R79+0x1c0] ;  /* 0x0001c0004f247984 */ /* 0x000fe20000000c00 */
[----:B------:R-:W-:Y:S01]  /*58f0*/  FADD.FTZ R45, R45, R34 ;  /* 0x000000222d2d7221 */ /* 0x000fe20000010000 */
[----:B------:R-:W-:-:S02]  /*5900*/  FADD.FTZ R44, R44, R35 ;  /* 0x000000232c2c7221 */ /* 0x000fc40000010000 */
[----:B------:R-:W1:Y:S02]  /*5910*/  LDS.128 R40, [R79+0x180] ;  /* 0x000180004f287984 */ /* 0x000e640000000c00 */
[----:B-1----:R-:W-:Y:S01]  /*5920*/  FADD.FTZ R47, R47, R40 ;  /* 0x000000282f2f7221 */ /* 0x002fe20000010000 */
[----:B------:R-:W-:Y:S01]  /*5930*/  FADD.FTZ R32, R32, R41 ;  /* 0x0000002920207221 */ /* 0x000fe20000010000 */
[----:B------:R-:W-:Y:S01]  /*5940*/  FADD.FTZ R45, R45, R42 ;  /* 0x0000002a2d2d7221 */ /* 0x000fe20000010000 */
[----:B------:R-:W-:Y:S01]  /*5950*/  FADD.FTZ R44, R44, R43 ;  /* 0x0000002b2c2c7221 */ /* 0x000fe20000010000 */
[----:B------:R-:W-:Y:S01]  /*5960*/  FADD.FTZ R47, R47, R36 ;  /* 0x000000242f2f7221 */ /* 0x000fe20000010000 */
[----:B------:R-:W1:Y:S01]  /*5970*/  LDS.128 R40, [R79+0x200] ;  /* 0x000200004f287984 */ /* 0x000e620000000c00 */
[----:B------:R-:W-:Y:S01]  /*5980*/  FADD.FTZ R36, R32, R37 ;  /* 0x0000002520247221 */ /* 0x000fe20000010000 */
[----:B------:R-:W-:Y:S01]  /*5990*/  FADD.FTZ R45, R45, R38 ;  /* 0x000000262d2d7221 */ /* 0x000fe20000010000 */
[----:B------:R-:W-:Y:S01]  /*59a0*/  FADD.FTZ R44, R44, R39 ;  /* 0x000000272c2c7221 */ /* 0x000fe20000010000 */
        /* <DEDUP_REMOVED lines=116> */
[----:B------:R-:W-:Y:S01]  /*60f0*/  FADD.FTZ R32, R47, R40 ;  /* 0x000000282f207221 */ /* 0x000fe20000010000 */
[----:B------:R-:W-:Y:S01]  /*6100*/  FADD.FTZ R34, R45, R42 ;  /* 0x0000002a2d227221 */ /* 0x000fe20000010000 */
[----:B------:R-:W-:-:S07]  /*6110*/  FADD.FTZ R35, R44, R43 ;  /* 0x0000002b2c237221 */ /* 0x000fce0000010000 */
.L_x_138:
[----:B------:R-:W-:Y:S05]  /*6120*/  BSYNC.RECONVERGENT B0 ;  /* 0x0000000000007941 */ /* 0x000fea0003800200 */
.L_x_137:
[----:B------:R-:W-:Y:S04]  /*6130*/  BSSY.RECONVERGENT B0, `(.L_x_139) ;  /* 0x000001c000007945 */ /* 0x000fe80003800200 */
[----:B------:R-:W-:Y:S05]  /*6140*/  @P1 BRA `(.L_x_140) ;  /* 0x0000000000681947 */ /* 0x000fea0003800000 */
[----:B-12---:R-:W1:Y:S08]  /*6150*/  LDC.64 R36, c[0x0][0x3f8] ;  /* 0x0000fe00ff247b82 */ /* 0x006e700000000a00 */
[----:B------:R-:W2:Y:S01]  /*6160*/  LDC.64 R38, c[0x0][0x3d8] ;  /* 0x0000f600ff267b82 */ /* 0x000ea20000000a00 */
[----:B-1----:R-:W-:Y:S01]  /*6170*/  IMAD.WIDE.U32 R40, R36, 0x3, RZ ;  /* 0x0000000324287825 */ /* 0x002fe200078e00ff */
[----:B------:R-:W-:-:S04]  /*6180*/  LEA R43, R37, R37, 0x1 ;  /* 0x00000025252b7211 */ /* 0x000fc800078e08ff */
[----:B------:R-:W-:Y:S01]  /*6190*/  IADD3 R43, PT, PT, R41, R43, RZ ;  /* 0x0000002b292b7210 */ /* 0x000fe20007ffe0ff */
[----:B--2---:R-:W-:Y:S01]  /*61a0*/  IMAD.WIDE R120, R120, 0x4, R38 ;  /* 0x0000000478787825 */ /* 0x004fe200078e0226 */
[----:B------:R-:W-:Y:S02]  /*61b0*/  LEA.HI R38, P1, R37, R36, RZ, 0x1 ;  /* 0x0000002425267211 */ /* 0x000fe400078308ff */
[----:B------:R-:W-:Y:S02]  /*61c0*/  LEA.HI R40, P5, R43, R40, RZ, 0x1 ;  /* 0x000000282b287211 */ /* 0x000fe400078b08ff */
[----:B------:R-:W-:Y:S01]  /*61d0*/  IADD3.X R41, PT, PT, RZ, R37, RZ, P1, !PT ;  /* 0x00000025ff297210 */ /* 0x000fe20000ffe4ff */
[----:B------:R4:W-:Y:S01]  /*61e0*/  REDG.E.ADD.F32.FTZ.RN.STRONG.GPU desc[UR8][R120.64], R32 ;  /* 0x00000020780079a6 */ /* 0x0009e2000c12f308 */
[----:B------:R-:W-:Y:S02]  /*61f0*/  IADD3.X R39, PT, PT, RZ, R43, RZ, P5, !PT ;  /* 0x0000002bff277210 */ /* 0x000fe40002ffe4ff */
[----:B------:R-:W-:-:S02]  /*6200*/  SHF.L.U64.HI R41, R38, 0x1, R41 ;  /* 0x0000000126297819 */ /* 0x000fc40000010229 */
[----:B------:R-:W-:Y:S02]  /*6210*/  SHF.L.U32 R38, R38, 0x1, RZ ;  /* 0x0000000126267819 */ /* 0x000fe400000006ff */
[----:B------:R-:W-:Y:S02]  /*6220*/  SHF.L.U32 R45, R40, 0x1, RZ ;  /* 0x00000001282d7819 */ /* 0x000fe400000006ff */
[----:B------:R-:W-:Y:S02]  /*6230*/  LOP3.LUT R43, R38, 0xfffffffc, RZ, 0xc0, !PT ;  /* 0xfffffffc262b7812 */ /* 0x000fe400078ec0ff */
[----:B------:R-:W-:Y:S02]  /*6240*/  LOP3.LUT R45, R45, 0xfffffffc, RZ, 0xc0, !PT ;  /* 0xfffffffc2d2d7812 */ /* 0x000fe400078ec0ff */
[----:B------:R-:W-:Y:S02]  /*6250*/  IADD3 R42, P1, PT, R120, R43, RZ ;  /* 0x0000002b782a7210 */ /* 0x000fe40007f3e0ff */
[----:B------:R-:W-:-:S02]  /*6260*/  SHF.L.U64.HI R39, R40, 0x1, R39 ;  /* 0x0000000128277819 */ /* 0x000fc40000010227 */
[C---:B------:R-:W-:Y:S02]  /*6270*/  IADD3.X R43, PT, PT, R121.reuse, R41, RZ, P1, !PT ;  /* 0x00000029792b7210 */ /* 0x040fe40000ffe4ff */
[----:B------:R-:W-:Y:S02]  /*6280*/  LEA R40, P1, R36, R120, 0x2 ;  /* 0x0000007824287211 */ /* 0x000fe400078210ff */
[----:B------:R-:W-:Y:S01]  /*6290*/  IADD3 R38, P5, PT, R120, R45, RZ ;  /* 0x0000002d78267210 */ /* 0x000fe20007fbe0ff */
[----:B------:R4:W-:Y:S01]  /*62a0*/  REDG.E.ADD.F32.FTZ.RN.STRONG.GPU desc[UR8][R42.64], R33 ;  /* 0x000000212a0079a6 */ /* 0x0009e2000c12f308 */
[----:B------:R-:W-:Y:S02]  /*62b0*/  LEA.HI.X R41, R36, R121, R37, 0x2, P1 ;  /* 0x0000007924297211 */ /* 0x000fe400008f1425 */
[----:B------:R-:W-:-:S03]  /*62c0*/  IADD3.X R39, PT, PT, R121, R39, RZ, P5, !PT ;  /* 0x0000002779277210 */ /* 0x000fc60002ffe4ff */
[----:B------:R4:W-:Y:S04]  /*62d0*/  REDG.E.ADD.F32.FTZ.RN.STRONG.GPU desc[UR8][R40.64], R34 ;  /* 0x00000022280079a6 */ /* 0x0009e8000c12f308 */
[----:B------:R4:W-:Y:S02]  /*62e0*/  REDG.E.ADD.F32.FTZ.RN.STRONG.GPU desc[UR8][R38.64], R35 ;  /* 0x00000023260079a6 */ /* 0x0009e4000c12f308 */
.L_x_140:
[----:B------:R-:W-:Y:S05]  /*62f0*/  BSYNC.RECONVERGENT B0 ;  /* 0x0000000000007941 */ /* 0x000fea0003800200 */
.L_x_139:
[----:B------:R-:W-:Y:S05]  /*6300*/  @!P4 BRA `(.L_x_141) ;  /* 0x000000080090c947 */ /* 0x000fea0003800000 */
[----:B------:R-:W5:Y:S01]  /*6310*/  LDC.64 R46, c[0x0][0x3d0] ;  /* 0x0000f400ff2e7b82 */ /* 0x000f620000000a00 */
[----:B----4-:R-:W-:Y:S02]  /*6320*/  LOP3.LUT R32, R65, 0x1, RZ, 0xc0, !PT ;  /* 0x0000000141207812 */ /* 0x010fe400078ec0ff */
[----:B------:R-:W-:-:S03]  /*6330*/  ISETP.GE.U32.AND P4, PT, R4, 0x8, PT ;  /* 0x000000080400780c */ /* 0x000fc60003f86070 */
[----:B------:R-:W-:-:S04]  /*6340*/  IMAD R35, R32, R3, RZ ;  /* 0x0000000320237224 */ /* 0x000fc800078e02ff */
[----:B------:R-:W-:-:S05]  /*6350*/  IMAD R32, R35, R4, RZ ;  /* 0x0000000423207224 */ /* 0x000fca00078e02ff */
[----:B------:R-:W-:-:S05]  /*6360*/  SHF.L.U32 R33, R32, 0x1, RZ ;  /* 0x0000000120217819 */ /* 0x000fca00000006ff */
[----:B-----5:R-:W-:Y:S01]  /*6370*/  IMAD.WIDE R46, R33, 0x4, R46 ;  /* 0x00000004212e7825 */ /* 0x020fe200078e022e */
[----:B------:R-:W-:Y:S06]  /*6380*/  @P2 BRA `(.L_x_142) ;  /* 0x0000000000502947 */ /* 0x000fec0003800000 */
[----:B------:R-:W4:Y:S01]  /*6390*/  LDC.64 R32, c[0x0][0x3c8] ;  /* 0x0000f200ff207b82 */ /* 0x000f220000000a00 */
[----:B-1----:R-:W-:Y:S01]  /*63a0*/  LOP3.LUT P1, R36, R65, 0x2, RZ, 0xc0, !PT ;  /* 0x0000000241247812 */ /* 0x002fe2000782c0ff */
[----:B--2---:R-:W-:Y:S01]  /*63b0*/  IMAD R37, R3, UR10, R0 ;  /* 0x0000000a03257c24 */ /* 0x004fe2000f8e0200 */
[----:B------:R-:W-:Y:S02]  /*63c0*/  IADD3 R35, PT, PT, R35, R0, RZ ;  /* 0x0000000023237210 */ /* 0x000fe40007ffe0ff */
[----:B------:R-:W-:-:S04]  /*63d0*/  SEL R39, R4, RZ, !P1 ;  /* 0x000000ff04277207 */ /* 0x000fc80004800000 */
[----:B------:R-:W-:Y:S01]  /*63e0*/  ISETP.NE.AND P1, PT, R39, -0x1, PT ;  /* 0xffffffff2700780c */ /* 0x000fe20003f25270 */
[----:B----4-:R-:W-:-:S04]  /*63f0*/  IMAD.WIDE.U32 R32, R35, 0x4, R32 ;  /* 0x0000000423207825 */ /* 0x010fc800078e0020 */
[----:B------:R-:W-:Y:S01]  /*6400*/  IMAD.WIDE.U32 R34, R37, 0x8, R46 ;  /* 0x0000000825227825 */ /* 0x000fe200078e002e */
[----:B------:R-:W-:-:S04]  /*6410*/  IADD3 R37, PT, PT, -R36, 0x1, RZ ;  /* 0x0000000124257810 */ /* 0x000fc80007ffe1ff */
[----:B------:R4:W-:Y:S01]  /*6420*/  STG.E.64 desc[UR8][R34.64], R30 ;  /* 0x0000001e22007986 */ /* 0x0009e2000c101b08 */
[----:B------:R-:W-:Y:S06]  /*6430*/  MEMBAR.ALL.GPU ;  /* 0x0000000000007992 */ /* 0x000fec000000a000 */
[----:B------:R-:W-:-:S00]  /*6440*/  ERRBAR ;  /* 0x00000000000079ab */ /* 0x000fc00000000000 */
[----:B------:R-:W-:Y:S06]  /*6450*/  CGAERRBAR ;  /* 0x00000000000075ab */ /* 0x000fec0000000000 */
[----:B------:R4:W-:Y:S01]  /*6460*/  REDG.E.ADD.S32.STRONG.GPU desc[UR8][R32.64], R37 ;  /* 0x000000252000798e */ /* 0x0009e2000c12e308 */
[----:B------:R-:W-:Y:S05]  /*6470*/  @!P1 BRA `(.L_x_142) ;  /* 0x0000000000149947 */ /* 0x000fea0003800000 */
.L_x_143:
[----:B----4-:R-:W2:Y:S04]  /*6480*/  LDG.E.STRONG.GPU R34, desc[UR8][R32.64] ;  /* 0x0000000820227981 */ /* 0x010ea8000c1ef900 */
[----:B--2---:R-:W-:Y:S01]  /*6490*/  CCTL.IVALL ;  /* 0x00000000ff00798f */ /* 0x004fe20002000000 */
[----:B------:R-:W-:Y:S05]  /*64a0*/  YIELD ;  /* 0x0000000000007946 */ /* 0x000fea0003800000 */
[----:B------:R-:W-:-:S13]  /*64b0*/  ISETP.NE.AND P1, PT, R34, R39, PT ;  /* 0x000000272200720c */ /* 0x000fda0003f25270 */
[----:B------:R-:W-:Y:S05]  /*64c0*/  @P1 BRA `(.L_x_143) ;  /* 0xfffffffc00ec1947 */ /* 0x000fea000383ffff */
.L_x_142:
[----:B------:R-:W-:Y:S05]  /*64d0*/  WARPSYNC.ALL ;  /* 0x0000000000007948 */ /* 0x000fea0003800000 */
[----:B------:R-:W-:Y:S01]  /*64e0*/  BAR.SYNC.DEFER_BLOCKING 0x0 ;  /* 0x0000000000007b1d */ /* 0x000fe20000010000 */
[----:B------:R-:W-:-:S05]  /*64f0*/  HFMA2 R38, -RZ, RZ, 0, 0 ;  /* 0x00000000ff267431 */ /* 0x000fca00000001ff */
[----:B------:R-:W-:Y:S05]  /*6500*/  @!P4 BRA `(.L_x_144) ;  /* 0x000000040018c947 */ /* 0x000fea0003800000 */
[C-C-:B------:R-:W-:Y:S01]  /*6510*/  IMAD R44, R3.reuse, 0x7, R0.reuse ;  /* 0x00000007032c7824 */ /* 0x140fe200078e0200 */
[CC--:B------:R-:W-:Y:S01]  /*6520*/  LEA R42, R3.reuse, R0.reuse, 0x1 ;  /* 0x00000000032a7211 */ /* 0x0c0fe200078e08ff */
[C-C-:B------:R-:W-:Y:S01]  /*6530*/  IMAD R43, R3.reuse, 0x5, R0.reuse ;  /* 0x00000005032b7824 */ /* 0x140fe200078e0200 */
[----:B------:R-:W-:Y:S01]  /*6540*/  IADD3 R40, PT, PT, R0, R3, RZ ;  /* 0x0000000300287210 */ /* 0x000fe20007ffe0ff */
[----:B------:R-:W-:Y:S01]  /*6550*/  IMAD R41, R3, 0x6, R0 ;  /* 0x0000000603297824 */ /* 0x000fe200078e0200 */
[----:B------:R-:W-:Y:S01]  /*6560*/  MOV R39, RZ ;  /* 0x000000ff00277202 */ /* 0x000fe20000000f00 */
[----:B------:R-:W-:Y:S01]  /*6570*/  UIADD3 UR6, UPT, UPT, -UR10, URZ, URZ ;  /* 0x000000ff0a067290 */ /* 0x000fe2000fffe1ff */
[----:B------:R-:W-:Y:S02]  /*6580*/  MOV R38, R0 ;  /* 0x0000000000267202 */ /* 0x000fe40000000f00 */
[----:B-1----:R-:W-:Y:S02]  /*6590*/  MOV R36, R66 ;  /* 0x0000004200247202 */ /* 0x002fe40000000f00 */
[----:B--2-4-:R-:W-:-:S07]  /*65a0*/  MOV R37, R67 ;  /* 0x0000004300257202 */ /* 0x014fce0000000f00 */
.L_x_145:
[----:B------:R-:W-:Y:S02]  /*65b0*/  ISETP.EQ.OR P4, PT, RZ, UR6, P2 ;  /* 0x00000006ff007c0c */ /* 0x000fe40009782670 */
[----:B------:R-:W-:-:S04]  /*65c0*/  IADD3 R32, PT, PT, R39, 0x1, RZ ;  /* 0x0000000127207810 */ /* 0x000fc80007ffe0ff */
[----:B------:R-:W-:-:S07]  /*65d0*/  ISETP.EQ.OR P5, PT, R32, UR10, P2 ;  /* 0x0000000a20007c0c */ /* 0x000fce00097a2670 */
[----:B------:R-:W-:-:S06]  /*65e0*/  @!P4 IMAD.WIDE.U32 R32, R38, 0x8, R46 ;  /* 0x000000082620c825 */ /* 0x000fcc00078e002e */
[----:B------:R-:W0:Y:S01]  /*65f0*/  @!P4 LDG.E.64 R32, desc[UR8][R32.64] ;  /* 0x000000082020c981 */ /* 0x000e22000c1e1b00 */
[----:B------:R-:W-:-:S06]  /*6600*/  @!P5 IMAD.WIDE.U32 R34, R40, 0x8, R46 ;  /* 0x000000082822d825 */ /* 0x000fcc00078e002e */
[----:B------:R-:W2:Y:S01]  /*6610*/  @!P5 LDG.E.64 R34, desc[UR8][R34.64] ;  /* 0x000000082222d981 */ /* 0x000ea2000c1e1b00 */
[----:B------:R-:W-:-:S04]  /*6620*/  IADD3 R45, PT, PT, R39, 0x2, RZ ;  /* 0x00000002272d7810 */ /* 0x000fc80007ffe0ff */
[----:B------:R-:W-:Y:S02]  /*6630*/  ISETP.EQ.OR P1, PT, R45, UR10, P2 ;  /* 0x0000000a2d007c0c */ /* 0x000fe40009722670 */
[----:B------:R-:W-:Y:S01]  /*6640*/  IADD3 R45, PT, PT, R39, 0x3, RZ ;  /* 0x00000003272d7810 */ /* 0x000fe20007ffe0ff */
[----:B0--3--:R-:W-:Y:S01]  /*6650*/  @!P4 FADD.FTZ R30, R30, R32 ;  /* 0x000000201e1ec221 */ /* 0x009fe20000010000 */
[----:B------:R-:W-:Y:S02]  /*6660*/  @!P4 FADD.FTZ R31, R31, R33 ;  /* 0x000000211f1fc221 */ /* 0x000fe40000010000 */
[----:B------:R-:W-:-:S07]  /*6670*/  ISETP.EQ.OR P4, PT, R45, UR10, P2 ;  /* 0x0000000a2d007c0c */ /* 0x000fce0009782670 */
[----:B------:R-:W-:-:S04]  /*6680*/  @!P1 IMAD.WIDE.U32 R32, R42, 0x8, R46 ;  /* 0x000000082a209825 */ /* 0x000fc800078e002e */
[----:B--2---:R-:W-:Y:S02]  /*6690*/  @!P5 FADD.FTZ R30, R30, R34 ;  /* 0x000000221e1ed221 */ /* 0x004fe40000010000 */
[----:B------:R-:W2:Y:S01]  /*66a0*/  @!P1 LDG.E.64 R32, desc[UR8][R32.64] ;  /* 0x0000000820209981 */ /* 0x000ea2000c1e1b00 */
[----:B------:R-:W-:Y:S01]  /*66b0*/  @!P5 FADD.FTZ R31, R31, R35 ;  /* 0x000000231f1fd221 */ /* 0x000fe20000010000 */
[----:B------:R-:W-:-:S06]  /*66c0*/  @!P4 IMAD.WIDE.U32 R34, R36, 0x8, R46 ;  /* 0x000000082422c825 */ /* 0x000fcc00078e002e */
[----:B------:R-:W3:Y:S01]  /*66d0*/  @!P4 LDG.E.64 R34, desc[UR8][R34.64] ;  /* 0x000000082222c981 */ /* 0x000ee2000c1e1b00 */
[----:B------:R-:W-:-:S04]  /*66e0*/  IADD3 R45, PT, PT, R39, 0x4, RZ ;  /* 0x00000004272d7810 */ /* 0x000fc80007ffe0ff */
[----:B------:R-:W-:Y:S02]  /*66f0*/  ISETP.EQ.OR P5, PT, R45, UR10, P2 ;  /* 0x0000000a2d007c0c */ /* 0x000fe400097a2670 */
[----:B------:R-:W-:Y:S01]  /*6700*/  IADD3 R45, PT, PT, R39, 0x5, RZ ;  /* 0x00000005272d7810 */ /* 0x000fe20007ffe0ff */
[----:B--2---:R-:W-:Y:S01]  /*6710*/  @!P1 FADD.FTZ R30, R30, R32 ;  /* 0x000000201e1e9221 */ /* 0x004fe20000010000 */
[----:B------:R-:W-:Y:S02]  /*6720*/  @!P1 FADD.FTZ R31, R31, R33 ;  /* 0x000000211f1f9221 */ /* 0x000fe40000010000 */
[----:B------:R-:W-:-:S07]  /*6730*/  ISETP.EQ.OR P1, PT, R45, UR10, P2 ;  /* 0x0000000a2d007c0c */ /* 0x000fce0009722670 */
[----:B------:R-:W-:-:S06]  /*6740*/  @!P5 IMAD.WIDE.U32 R32, R37, 0x8, R46 ;  /* 0x000000082520d825 */ /* 0x000fcc00078e002e */
[----:B------:R-:W2:Y:S01]  /*6750*/  @!P5 LDG.E.64 R32, desc[UR8][R32.64] ;  /* 0x000000082020d981 */ /* 0x000ea2000c1e1b00 */
[----:B---3--:R-:W-:Y:S01]  /*6760*/  @!P4 FADD.FTZ R30, R30, R34 ;  /* 0x000000221e1ec221 */ /* 0x008fe20000010000 */
[----:B------:R-:W-:Y:S01]  /*6770*/  @!P4 FADD.FTZ R31, R31, R35 ;  /* 0x000000231f1fc221 */ /* 0x000fe20000010000 */
[----:B------:R-:W-:-:S06]  /*6780*/  @!P1 IMAD.WIDE.U32 R34, R43, 0x8, R46 ;  /* 0x000000082b229825 */ /* 0x000fcc00078e002e */
[----:B------:R-:W3:Y:S01]  /*6790*/  @!P1 LDG.E.64 R34, desc[UR8][R34.64] ;  /* 0x0000000822229981 */ /* 0x000ee2000c1e1b00 */
[----:B------:R-:W-:-:S04]  /*67a0*/  IADD3 R45, PT, PT, R39, 0x6, RZ ;  /* 0x00000006272d7810 */ /* 0x000fc80007ffe0ff */
[----:B------:R-:W-:Y:S02]  /*67b0*/  ISETP.EQ.OR P4, PT, R45, UR10, P2 ;  /* 0x0000000a2d007c0c */ /* 0x000fe40009782670 */
[----:B------:R-:W-:-:S04]  /*67c0*/  IADD3 R45, PT, PT, R39, 0x7, RZ ;  /* 0x00000007272d7810 */ /* 0x000fc80007ffe0ff */
[----:B------:R-:W-:Y:S01]  /*67d0*/  ISETP.EQ.OR P6, PT, R45, UR10, P2 ;  /* 0x0000000a2d007c0c */ /* 0x000fe200097c2670 */
[----:B--2---:R-:W-:Y:S01]  /*67e0*/  @!P5 FADD.FTZ R30, R30, R32 ;  /* 0x000000201e1ed221 */ /* 0x004fe20000010000 */
[----:B------:R-:W-:-:S05]  /*67f0*/  @!P5 FADD.FTZ R31, R31, R33 ;  /* 0x000000211f1fd221 */ /* 0x000fca0000010000 */
[----:B------:R-:W-:-:S06]  /*6800*/  @!P4 IMAD.WIDE.U32 R32, R41, 0x8, R46 ;  /* 0x000000082920c825 */ /* 0x000fcc00078e002e */
[----:B------:R-:W2:Y:S01]  /*6810*/  @!P4 LDG.E.64 R32, desc[UR8][R32.64] ;  /* 0x000000082020c981 */ /* 0x000ea2000c1e1b00 */
[----:B---3--:R-:W-:Y:S01]  /*6820*/  @!P1 FADD.FTZ R30, R30, R34 ;  /* 0x000000221e1e9221 */ /* 0x008fe20000010000 */
[----:B------:R-:W-:Y:S01]  /*6830*/  @!P1 FADD.FTZ R31, R31, R35 ;  /* 0x000000231f1f9221 */ /* 0x000fe20000010000 */
[----:B------:R-:W-:-:S06]  /*6840*/  @!P6 IMAD.WIDE.U32 R34, R44, 0x8, R46 ;  /* 0x000000082c22e825 */ /* 0x000fcc00078e002e */
[----:B------:R-:W3:Y:S01]  /*6850*/  @!P6 LDG.E.64 R34, desc[UR8][R34.64] ;  /* 0x000000082222e981 */ /* 0x000ee2000c1e1b00 */
[----:B------:R-:W-:-:S04]  /*6860*/  IADD3 R39, PT, PT, R39, 0x8, RZ ;  /* 0x0000000827277810 */ /* 0x000fc80007ffe0ff */
[----:B------:R-:W-:Y:S01]  /*6870*/  ISETP.NE.AND P1, PT, R39, R68, PT ;  /* 0x000000442700720c */ /* 0x000fe20003f25270 */
[----:B------:R-:W-:Y:S01]  /*6880*/  UIADD3 UR6, UPT, UPT, UR6, 0x8, URZ ;  /* 0x0000000806067890 */ /* 0x000fe2000fffe0ff */
[C---:B------:R-:W-:Y:S02]  /*6890*/  LEA R38, R3.reuse, R38, 0x3 ;  /* 0x0000002603267211 */ /* 0x040fe400078e18ff */
[C---:B------:R-:W-:Y:S02]  /*68a0*/  LEA R40, R3.reuse, R40, 0x3 ;  /* 0x0000002803287211 */ /* 0x040fe400078e18ff */
[C---:B------:R-:W-:Y:S02]  /*68b0*/  LEA R42, R3.reuse, R42, 0x3 ;  /* 0x0000002a032a7211 */ /* 0x040fe400078e18ff */
[C---:B------:R-:W-:Y:S02]  /*68c0*/  LEA R36, R3.reuse, R36, 0x3 ;  /* 0x0000002403247211 */ /* 0x040fe400078e18ff */
[----:B------:R-:W-:-:S02]  /*68d0*/  LEA R37, R3, R37, 0x3 ;  /* 0x0000002503257211 */ /* 0x000fc400078e18ff */
[C---:B------:R-:W-:Y:S02]  /*68e0*/  LEA R43, R3.reuse, R43, 0x3 ;  /* 0x0000002b032b7211 */ /* 0x040fe400078e18ff */
[C---:B------:R-:W-:Y:S02]  /*68f0*/  LEA R41, R3.reuse, R41, 0x3 ;  /* 0x0000002903297211 */ /* 0x040fe400078e18ff */
[----:B------:R-:W-:Y:S01]  /*6900*/  LEA R44, R3, R44, 0x3 ;  /* 0x0000002c032c7211 */ /* 0x000fe200078e18ff */
[----:B--2---:R-:W-:Y:S01]  /*6910*/  @!P4 FADD.FTZ R30, R30, R32 ;  /* 0x000000201e1ec221 */ /* 0x004fe20000010000 */
[----:B------:R-:W-:-:S03]  /*6920*/  @!P4 FADD.FTZ R31, R31, R33 ;  /* 0x000000211f1fc221 */ /* 0x000fc60000010000 */
[----:B---3--:R-:W-:Y:S01]  /*6930*/  @!P6 FADD.FTZ R30, R30, R34 ;  /* 0x000000221e1ee221 */ /* 0x008fe20000010000 */
[----:B------:R-:W-:Y:S01]  /*6940*/  @!P6 FADD.FTZ R31, R31, R35 ;  /* 0x000000231f1fe221 */ /* 0x000fe20000010000 */
[----:B------:R-:W-:Y:S06]  /*6950*/  @P1 BRA `(.L_x_145) ;  /* 0xfffffffc00141947 */ /* 0x000fec000383ffff */
[----:B------:R-:W-:-:S07]  /*6960*/  MOV R38, R68 ;  /* 0x0000004400267202 */ /* 0x000fce0000000f00 */
.L_x_144:
[----:B------:R-:W-:-:S13]  /*6970*/  ISETP.NE.AND P1, PT, R77, RZ, PT ;  /* 0x000000ff4d00720c */ /* 0x000fda0003f25270 */
[----:B------:R-:W-:Y:S05]  /*6980*/  @!P1 BRA `(.L_x_141) ;  /* 0x0000000000f09947 */ /* 0x000fea0003800000 */
[----:B----4-:R-:W-:Y:S02]  /*6990*/  IADD3 R32, PT, PT, R77, -0x1, RZ ;  /* 0xffffffff4d207810 */ /* 0x010fe40007ffe0ff */
[----:B------:R-:W-:Y:S02]  /*69a0*/  LOP3.LUT P1, R39, R4, 0x3, RZ, 0xc0, !PT ;  /* 0x0000000304277812 */ /* 0x000fe4000782c0ff */
[----:B------:R-:W-:-:S13]  /*69b0*/  ISETP.GE.U32.AND P4, PT, R32, 0x3, PT ;  /* 0x000000032000780c */ /* 0x000fda0003f86070 */
[----:B------:R-:W-:Y:S05]  /*69c0*/  @!P4 BRA `(.L_x_146) ;  /* 0x000000000070c947 */ /* 0x000fea0003800000 */
[----:B------:R-:W-:-:S13]  /*69d0*/  ISETP.EQ.OR P6, PT, R38, UR10, P2 ;  /* 0x0000000a26007c0c */ /* 0x000fda00097c2670 */
[----:B------:R-:W-:-:S04]  /*69e0*/  @!P6 IMAD R33, R38, R3, R0 ;  /* 0x000000032621e224 */ /* 0x000fc800078e0200 */
[----:B------:R-:W-:-:S06]  /*69f0*/  @!P6 IMAD.WIDE.U32 R32, R33, 0x8, R46 ;  /* 0x000000082120e825 */ /* 0x000fcc00078e002e */
[----:B------:R-:W0:Y:S01]  /*6a00*/  @!P6 LDG.E.64 R32, desc[UR8][R32.64] ;  /* 0x000000082020e981 */ /* 0x000e22000c1e1b00 */
[C---:B------:R-:W-:Y:S02]  /*6a10*/  IADD3 R35, PT, PT, R38.reuse, 0x1, RZ ;  /* 0x0000000126237810 */ /* 0x040fe40007ffe0ff */
[C---:B--2---:R-:W-:Y:S02]  /*6a20*/  IADD3 R37, PT, PT, R38.reuse, 0x2, RZ ;  /* 0x0000000226257810 */ /* 0x044fe40007ffe0ff */
[----:B------:R-:W-:Y:S02]  /*6a30*/  ISETP.EQ.OR P5, PT, R35, UR10, P2 ;  /* 0x0000000a23007c0c */ /* 0x000fe400097a2670 */
[----:B------:R-:W-:Y:S02]  /*6a40*/  ISETP.EQ.OR P4, PT, R37, UR10, P2 ;  /* 0x0000000a25007c0c */ /* 0x000fe40009782670 */
[----:B-1----:R-:W-:-:S09]  /*6a50*/  IADD3 R36, PT, PT, R38, 0x3, RZ ;  /* 0x0000000326247810 */ /* 0x002fd20007ffe0ff */
[-CC-:B------:R-:W-:Y:S02]  /*6a60*/  @!P5 IMAD R35, R35, R3.reuse, R0.reuse ;  /* 0x000000032323d224 */ /* 0x180fe400078e0200 */
[----:B------:R-:W-:Y:S02]  /*6a70*/  @!P4 IMAD R37, R37, R3, R0 ;  /* 0x000000032525c224 */ /* 0x000fe400078e0200 */
[----:B0--3--:R-:W-:Y:S01]  /*6a80*/  @!P6 FADD.FTZ R30, R30, R32 ;  /* 0x000000201e1ee221 */ /* 0x009fe20000010000 */
[----:B------:R-:W-:Y:S01]  /*6a90*/  @!P6 FADD.FTZ R31, R31, R33 ;  /* 0x000000211f1fe221 */ /* 0x000fe20000010000 */
[----:B------:R-:W-:Y:S01]  /*6aa0*/  ISETP.EQ.OR P6, PT, R36, UR10, P2 ;  /* 0x0000000a24007c0c */ /* 0x000fe200097c2670 */
[----:B------:R-:W-:-:S04]  /*6ab0*/  @!P5 IMAD.WIDE.U32 R32, R35, 0x8, R46 ;  /* 0x000000082320d825 */ /* 0x000fc800078e002e */
[----:B------:R-:W-:Y:S02]  /*6ac0*/  @!P4 IMAD.WIDE.U32 R34, R37, 0x8, R46 ;  /* 0x000000082522c825 */ /* 0x000fe400078e002e */
[----:B------:R-:W2:Y:S04]  /*6ad0*/  @!P5 LDG.E.64 R32, desc[UR8][R32.64] ;  /* 0x000000082020d981 */ /* 0x000ea8000c1e1b00 */
[----:B------:R-:W3:Y:S02]  /*6ae0*/  @!P4 LDG.E.64 R34, desc[UR8][R34.64] ;  /* 0x000000082222c981 */ /* 0x000ee4000c1e1b00 */
[----:B------:R-:W-:-:S04]  /*6af0*/  @!P6 IMAD R37, R36, R3, R0 ;  /* 0x000000032425e224 */ /* 0x000fc800078e0200 */
[----:B------:R-:W-:-:S06]  /*6b00*/  @!P6 IMAD.WIDE.U32 R36, R37, 0x8, R46 ;  /* 0x000000082524e825 */ /* 0x000fcc00078e002e */
[----:B------:R-:W4:Y:S01]  /*6b10*/  @!P6 LDG.E.64 R36, desc[UR8][R36.64] ;  /* 0x000000082424e981 */ /* 0x000f22000c1e1b00 */
[----:B------:R-:W-:Y:S01]  /*6b20*/  IADD3 R38, PT, PT, R38, 0x4, RZ ;  /* 0x0000000426267810 */ /* 0x000fe20007ffe0ff */
[----:B--2---:R-:W-:Y:S01]  /*6b30*/  @!P5 FADD.FTZ R30, R30, R32 ;  /* 0x000000201e1ed221 */ /* 0x004fe20000010000 */
[----:B------:R-:W-:-:S03]  /*6b40*/  @!P5 FADD.FTZ R31, R31, R33 ;  /* 0x000000211f1fd221 */ /* 0x000fc60000010000 */
[----:B---3--:R-:W-:Y:S01]  /*6b50*/  @!P4 FADD.FTZ R30, R30, R34 ;  /* 0x000000221e1ec221 */ /* 0x008fe20000010000 */
[----:B------:R-:W-:-:S03]  /*6b60*/  @!P4 FADD.FTZ R31, R31, R35 ;  /* 0x000000231f1fc221 */ /* 0x000fc60000010000 */
[----:B----4-:R-:W-:Y:S01]  /*6b70*/  @!P6 FADD.FTZ R30, R30, R36 ;  /* 0x000000241e1ee221 */ /* 0x010fe20000010000 */
[----:B------:R-:W-:-:S07]  /*6b80*/  @!P6 FADD.FTZ R31, R31, R37 ;  /* 0x000000251f1fe221 */ /* 0x000fce0000010000 */
.L_x_146:
        /* <DEDUP_REMOVED lines=11> */
[----:B------:R-:W0:Y:S04]  /*6c40*/  @!P4 LDG.E.64 R32, desc[UR8][R32.64] ;  /* 0x000000082020c981 */ /* 0x000e28000c1e1b00 */
[----:B------:R-:W4:Y:S01]  /*6c50*/  @!P1 LDG.E.64 R34, desc[UR8][R34.64] ;  /* 0x0000000822229981 */ /* 0x000f22000c1e1b00 */
[----:B------:R-:W-:Y:S01]  /*6c60*/  IADD3 R38, PT, PT, R38, 0x2, RZ ;  /* 0x0000000226267810 */ /* 0x000fe20007ffe0ff */
[----:B0--3--:R-:W-:Y:S01]  /*6c70*/  @!P4 FADD.FTZ R30, R30, R32 ;  /* 0x000000201e1ec221 */ /* 0x009fe20000010000 */
[----:B------:R-:W-:-:S03]  /*6c80*/  @!P4 FADD.FTZ R31, R31, R33 ;  /* 0x000000211f1fc221 */ /* 0x000fc60000010000 */
[----:B----4-:R-:W-:Y:S01]  /*6c90*/  @!P1 FADD.FTZ R30, R30, R34 ;  /* 0x000000221e1e9221 */ /* 0x010fe20000010000 */
[----:B------:R-:W-:-:S07]  /*6ca0*/  @!P1 FADD.FTZ R31, R31, R35 ;  /* 0x000000231f1f9221 */ /* 0x000fce0000010000 */
.L_x_147:
[----:B------:R-:W-:Y:S01]  /*6cb0*/  ISETP.EQ.OR P1, PT, R38, UR10, P2 ;  /* 0x0000000a26007c0c */ /* 0x000fe20009722670 */
[----:B------:R-:W-:Y:S03]  /*6cc0*/  BSSY.RECONVERGENT B0, `(.L_x_141) ;  /* 0x0000008000007945 */ /* 0x000fe60003800200 */
[----:B------:R-:W-:-:S13]  /*6cd0*/  ISETP.NE.U32.OR P1, PT, R36, 0x1, P1 ;  /* 0x000000012400780c */ /* 0x000fda0000f25470 */
[----:B------:R-:W-:Y:S05]  /*6ce0*/  @P1 BRA `(.L_x_148) ;  /* 0x0000000000141947 */ /* 0x000fea0003800000 */
[----:B------:R-:W-:-:S04]  /*6cf0*/  IMAD R33, R3, R38, R0 ;  /* 0x0000002603217224 */ /* 0x000fc800078e0200 */
[----:B------:R-:W-:-:S06]  /*6d00*/  IMAD.WIDE.U32 R32, R33, 0x8, R46 ;  /* 0x0000000821207825 */ /* 0x000fcc00078e002e */
[----:B------:R-:W0:Y:S02]  /*6d10*/  LDG.E.64 R32, desc[UR8][R32.64] ;  /* 0x0000000820207981 */ /* 0x000e24000c1e1b00 */
[----:B0--3--:R-:W-:Y:S01]  /*6d20*/  FADD.FTZ R30, R30, R32 ;  /* 0x000000201e1e7221 */ /* 0x009fe20000010000 */
[----:B------:R-:W-:-:S07]  /*6d30*/  FADD.FTZ R31, R31, R33 ;  /* 0x000000211f1f7221 */ /* 0x000fce0000010000 */
.L_x_148:
[----:B------:R-:W-:Y:S05]  /*6d40*/  BSYNC.RECONVERGENT B0 ;  /* 0x0000000000007941 */ /* 0x000fea0003800200 */
.L_x_141:
[----:B------:R-:W5:Y:S01]  /*6d50*/  S2UR UR7, SR_CgaCtaId ;  /* 0x00000000000779c3 */ /* 0x000f620000008800 */
[----:B------:R-:W-:Y:S01]  /*6d60*/  UMOV UR6, 0x400 ;  /* 0x0000040000067882 */ /* 0x000fe20000000000 */
[----:B------:R-:W0:Y:S01]  /*6d70*/  LDCU.64 UR12, c[0x0][0x400] ;  /* 0x00008000ff0c77ac */ /* 0x000e220008000a00 */
[----:B------:R-:W-:Y:S02]  /*6d80*/  SHF.L.U32 R63, R63, 0x10, RZ ;  /* 0x000000103f3f7819 */ /* 0x000fe400000006ff */
[----:B------:R-:W-:Y:S02]  /*6d90*/  SHF.L.U32 R117, R117, 0x10, RZ ;  /* 0x0000001075757819 */ /* 0x000fe400000006ff */
[----:B------:R-:W-:Y:S01]  /*6da0*/  SHF.L.U32 R62, R62, 0x10, RZ ;  /* 0x000000103e3e7819 */ /* 0x000fe200000006ff */
[----:B----4-:R-:W-:Y:S01]  /*6db0*/  FADD.FTZ R32, -R24, R63 ;  /* 0x0000003f18207221 */ /* 0x010fe20000010100 */
[----:B------:R-:W-:-:S03]  /*6dc0*/  SHF.L.U32 R118, R118, 0x10, RZ ;  /* 0x0000001076767819 */ /* 0x000fc600000006ff */
[----:B------:R-:W-:Y:S01]  /*6dd0*/  FMUL.FTZ R33, R32, R119 ;  /* 0x0000007720217220 */ /* 0x000fe20000410000 */
[----:B0-----:R-:W-:Y:S01]  /*6de0*/  ISETP.GE.U32.AND P1, PT, R80, UR12, PT ;  /* 0x0000000c50007c0c */ /* 0x001fe2000bf26070 */
[----:B-----5:R-:W-:-:S03]  /*6df0*/  ULEA UR6, UR7, UR6, 0x18 ;  /* 0x0000000607067291 */ /* 0x020fc6000f8ec0ff */
[----:B------:R-:W-:-:S06]  /*6e00*/  ISETP.GE.AND.EX P1, PT, R6, UR13, PT, P1 ;  /* 0x0000000d06007c0c */ /* 0x000fcc000bf26310 */
[----:B------:R-:W-:Y:S01]  /*6e10*/  @!P2 STS.64 [UR6+0x30], R30 ;  /* 0x0000301eff00a988 */ /* 0x000fe20008000a06 */
[----:B------:R-:W-:Y:S06]  /*6e20*/  BAR.SYNC.DEFER_BLOCKING 0x0 ;  /* 0x0000000000007b1d */ /* 0x000fec0000010000 */
[----:B---3--:R-:W0:Y:S01]  /*6e30*/  LDS.64 R30, [UR6+0x30] ;  /* 0x00003006ff1e7984 */ /* 0x008e220008000a00 */
[----:B------:R-:W0:Y:S02]  /*6e40*/  LDCU UR6, c[0x0][0x42c] ;  /* 0x00008580ff0677ac */ /* 0x000e240008000800 */
[----:B0-----:R-:W-:Y:S01]  /*6e50*/  FMUL.FTZ R34, R30, UR6 ;  /* 0x000000061e227c20 */ /* 0x001fe20008410000 */
[----:B------:R-:W-:Y:S01]  /*6e60*/  FMUL.FTZ R35, R31, UR6 ;  /* 0x000000061f237c20 */ /* 0x000fe20008410000 */
[----:B------:R-:W-:-:S03]  /*6e70*/  FADD.FTZ R30, -R24, R117 ;  /* 0x00000075181e7221 */ /* 0x000fc60000010100 */
[----:B------:R-:W-:Y:S01]  /*6e80*/  FFMA.FTZ R31, R34, R33, R35 ;  /* 0x00000021221f7223 */ /* 0x000fe20000010023 */
[----:B------:R-:W-:Y:S01]  /*6e90*/  FMUL.FTZ R40, R30, R119 ;  /* 0x000000771e287220 */ /* 0x000fe20000410000 */
        /* <DEDUP_REMOVED lines=10> */
[----:B--2---:R-:W1:Y:S01]  /*6f40*/  MUFU.RCP R37, R36 ;  /* 0x0000002400257308 */ /* 0x004e620000001000 */
        /* <DEDUP_REMOVED lines=8> */
.L_x_149:
[----:B------:R-:W-:Y:S01]  /*6fd0*/  FFMA.FTZ R30, R34, R40, R35 ;  /* 0x00000028221e7223 */ /* 0x000fe20000010023 */
[----:B------:R-:W-:Y:S01]  /*6fe0*/  BSSY.RECONVERGENT B0, `(.L_x_150) ;  /* 0x0000014000007945 */ /* 0x000fe20003800200 */
[----:B------:R-:W-:Y:S01]  /*6ff0*/  FFMA.FTZ R62, R28, R62, -R31 ;  /* 0x0000003e1c3e7223 */ /* 0x000fe2000001081f */
[C---:B------:R-:W-:Y:S01]  /*7000*/  IADD3 R39, PT, PT, R80.reuse, 0x20, RZ ;  /* 0x0000002050277810 */ /* 0x040fe20007ffe0ff */
[----:B-1----:R-:W-:Y:S01]  /*7010*/  FFMA.FTZ R36, R29, R118, -R30 ;  /* 0x000000761d247223 */ /* 0x002fe2000001081e */
[----:B--2---:R-:W-:Y:S01]  /*7020*/  IADD3 R37, PT, PT, R80, 0x40, RZ ;  /* 0x0000004050257810 */ /* 0x004fe20007ffe0ff */
[----:B------:R-:W-:Y:S06]  /*7030*/  @P1 BRA `(.L_x_151) ;  /* 0x0000000000381947 */ /* 0x000fec0003800000 */
[----:B------:R-:W0:Y:S01]  /*7040*/  LDCU.64 UR14, c[0x0][0x3f8] ;  /* 0x00007f00ff0e77ac */ /* 0x000e220008000a00 */
[----:B------:R-:W-:Y:S01]  /*7050*/  MOV R30, R124 ;  /* 0x0000007c001e7202 */ /* 0x000fe20000000f00 */
[----:B------:R-:W-:Y:S01]  /*7060*/  FMUL.FTZ R41, R62, R119 ;  /* 0x000000773e297220 */ /* 0x000fe20000410000 */
[----:B------:R-:W-:Y:S01]  /*7070*/  MOV R31, R123 ;  /* 0x0000007b001f7202 */ /* 0x000fe20000000f00 */
[----:B------:R-:W1:Y:S01]  /*7080*/  LDCU.64 UR6, c[0x0][0x380] ;  /* 0x00007000ff0677ac */ /* 0x000e620008000a00 */
[----:B------:R-:W-:Y:S01]  /*7090*/  FMUL.FTZ R36, R36, R119 ;  /* 0x0000007724247220 */ /* 0x000fe20000410000 */
[----:B0-----:R-:W-:Y:S02]  /*70a0*/  IMAD R33, R6, UR14, RZ ;  /* 0x0000000e06217c24 */ /* 0x001fe4000f8e02ff */
[----:B------:R-:W-:-:S04]  /*70b0*/  IMAD.WIDE.U32 R30, R80, UR14, R30 ;  /* 0x0000000e501e7c25 */ /* 0x000fc8000f8e001e */
[----:B------:R-:W-:Y:S01]  /*70c0*/  IMAD R33, R80, UR15, R33 ;  /* 0x0000000f50217c24 */ /* 0x000fe2000f8e0221 */
[----:B-1----:R-:W-:-:S04]  /*70d0*/  LEA R32, P1, R30, UR6, 0x1 ;  /* 0x000000061e207c11 */ /* 0x002fc8000f8208ff */
[----:B------:R-:W-:Y:S02]  /*70e0*/  IADD3 R33, PT, PT, R31, R33, RZ ;  /* 0x000000211f217210 */ /* 0x000fe40007ffe0ff */
[----:B------:R-:W-:Y:S02]  /*70f0*/  F2FP.BF16.F32.PACK_AB R31, R36, R41 ;  /* 0x00000029241f723e */ /* 0x000fe400000010ff */
[----:B------:R-:W-:-:S05]  /*7100*/  LEA.HI.X R33, R30, UR7, R33, 0x1, P1 ;  /* 0x000000071e217c11 */ /* 0x000fca00088f0c21 */
[----:B------:R0:W-:Y:S02]  /*7110*/  STG.E desc[UR8][R32.64], R31 ;  /* 0x0000001f20007986 */ /* 0x0001e4000c101908 */
.L_x_151:
[----:B------:R-:W-:Y:S05]  /*7120*/  BSYNC.RECONVERGENT B0 ;  /* 0x0000000000007941 */ /* 0x000fea0003800200 */
.L_x_150:
[----:B------:R-:W-:Y:S02]  /*7130*/  SHF.L.U32 R61, R61, 0x10, RZ ;  /* 0x000000103d3d7819 */ /* 0x000fe400000006ff */
[----:B------:R-:W-:Y:S02]  /*7140*/  SHF.L.U32 R115, R115, 0x10, RZ ;  /* 0x0000001073737819 */ /* 0x000fe400000006ff */
[----:B------:R-:W-:Y:S01]  /*7150*/  ISETP.GE.U32.AND P1, PT, R39, UR12, PT ;  /* 0x0000000c27007c0c */ /* 0x000fe2000bf26070 */
[----:B0-----:R-:W-:Y:S01]  /*7160*/  FADD.FTZ R32, -R24, R61 ;  /* 0x0000003d18207221 */ /* 0x001fe20000010100 */
[----:B------:R-:W-:Y:S02]  /*7170*/  ISETP.GE.U32.AND P2, PT, R37, UR12, PT ;  /* 0x0000000c25007c0c */ /* 0x000fe4000bf46070 */
[----:B------:R-:W-:Y:S01]  /*7180*/  SHF.R.S32.HI R30, RZ, 0x1f, R39 ;  /* 0x0000001fff1e7819 */ /* 0x000fe20000011427 */
[----:B------:R-:W-:Y:S01]  /*7190*/  FMUL.FTZ R41, R32, R119 ;  /* 0x0000007720297220 */ /* 0x000fe20000410000 */
[----:B------:R-:W-:Y:S01]  /*71a0*/  SHF.R.S32.HI R36, RZ, 0x1f, R37 ;  /* 0x0000001fff247819 */ /* 0x000fe20000011425 */
[----:B------:R-:W-:Y:S01]  /*71b0*/  FADD.FTZ R32, -R24, R115 ;  /* 0x0000007318207221 */ /* 0x000fe20000010100 */
[----:B------:R-:W-:Y:S01]  /*71c0*/  ISETP.GE.AND.EX P1, PT, R30, UR13, PT, P1 ;  /* 0x0000000d1e007c0c */ /* 0x000fe2000bf26310 */
[----:B------:R-:W-:Y:S01]  /*71d0*/  FFMA.FTZ R33, R34, R41, R35 ;  /* 0x0000002922217223 */ /* 0x000fe20000010023 */
[----:B------:R-:W-:Y:S01]  /*71e0*/  ISETP.GE.AND.EX P2, PT, R36, UR13, PT, P2 ;  /* 0x0000000d24007c0c */ /* 0x000fe2000bf46320 */
[----:B------:R-:W-:Y:S01]  /*71f0*/  FMUL.FTZ R46, R32, R119 ;  /* 0x00000077202e7220 */ /* 0x000fe20000410000 */
[----:B------:R-:W-:-:S02]  /*7200*/  SHF.L.U32 R31, R60, 0x10, RZ ;  /* 0x000000103c1f7819 */ /* 0x000fc400000006ff */
[----:B------:R-:W-:Y:S02]  /*7210*/  SHF.L.U32 R116, R116, 0x10, RZ ;  /* 0x0000001074747819 */ /* 0x000fe400000006ff */
        /* <DEDUP_REMOVED lines=20> */
.L_x_152:
[----:B------:R-:W-:Y:S01]  /*7360*/  FFMA.FTZ R38, R34, R46, R35 ;  /* 0x0000002e22267223 */ /* 0x000fe20000010023 */
[----:B------:R-:W-:Y:S01]  /*7370*/  BSSY.RECONVERGENT B0, `(.L_x_153) ;  /* 0x0000014000007945 */ /* 0x000fe20003800200 */
[----:B------:R-:W-:Y:S01]  /*7380*/  FFMA.FTZ R32, R28, R31, -R33 ;  /* 0x0000001f1c207223 */ /* 0x000fe20000010821 */
[----:B------:R-:W-:Y:S01]  /*7390*/  SHF.L.U32 R113, R113, 0x10, RZ ;  /* 0x0000001071717819 */ /* 0x000fe200000006ff */
[----:B------:R-:W-:Y:S01]  /*73a0*/  FADD.FTZ R42, -R24, R59 ;  /* 0x0000003b182a7221 */ /* 0x000fe20000010100 */
[----:B------:R-:W-:Y:S01]  /*73b0*/  FFMA.FTZ R38, R29, R116, -R38 ;  /* 0x000000741d267223 */ /* 0x000fe20000010826 */
[----:B------:R-:W-:Y:S06]  /*73c0*/  @P1 BRA `(.L_x_154) ;  /* 0x0000000000381947 */ /* 0x000fec0003800000 */
[----:B------:R-:W0:Y:S01]  /*73d0*/  LDCU.64 UR6, c[0x0][0x3f8] ;  /* 0x00007f00ff0677ac */ /* 0x000e220008000a00 */
[----:B------:R-:W-:Y:S01]  /*73e0*/  MOV R31, R123 ;  /* 0x0000007b001f7202 */ /* 0x000fe20000000f00 */
[----:B------:R-:W-:Y:S01]  /*73f0*/  FMUL.FTZ R38, R38, R119 ;  /* 0x0000007726267220 */ /* 0x000fe20000410000 */
[----:B------:R-:W1:Y:S01]  /*7400*/  LDCU.64 UR14, c[0x0][0x380] ;  /* 0x00007000ff0e77ac */ /* 0x000e620008000a00 */
[----:B0-----:R-:W-:Y:S01]  /*7410*/  IMAD R40, R30, UR6, RZ ;  /* 0x000000061e287c24 */ /* 0x001fe2000f8e02ff */
[----:B------:R-:W-:-:S03]  /*7420*/  MOV R30, R124 ;  /* 0x0000007c001e7202 */ /* 0x000fc60000000f00 */
[C---:B------:R-:W-:Y:S02]  /*7430*/  IMAD R33, R39.reuse, UR7, R40 ;  /* 0x0000000727217c24 */ /* 0x040fe4000f8e0228 */
[----:B------:R-:W-:-:S04]  /*7440*/  IMAD.WIDE.U32 R30, R39, UR6, R30 ;  /* 0x00000006271e7c25 */ /* 0x000fc8000f8e001e */
[----:B------:R-:W-:Y:S01]  /*7450*/  FMUL.FTZ R39, R32, R119 ;  /* 0x0000007720277220 */ /* 0x000fe20000410000 */
[----:B-1----:R-:W-:Y:S02]  /*7460*/  LEA R32, P1, R30, UR14, 0x1 ;  /* 0x0000000e1e207c11 */ /* 0x002fe4000f8208ff */
[----:B------:R-:W-:Y:S02]  /*7470*/  IADD3 R33, PT, PT, R31, R33, RZ ;  /* 0x000000211f217210 */ /* 0x000fe40007ffe0ff */
[----:B------:R-:W-:Y:S02]  /*7480*/  F2FP.BF16.F32.PACK_AB R31, R38, R39 ;  /* 0x00000027261f723e */ /* 0x000fe400000010ff */
[----:B------:R-:W-:-:S05]  /*7490*/  LEA.HI.X R33, R30, UR15, R33, 0x1, P1 ;  /* 0x0000000f1e217c11 */ /* 0x000fca00088f0c21 */
[----:B------:R0:W-:Y:S02]  /*74a0*/  STG.E desc[UR8][R32.64], R31 ;  /* 0x0000001f20007986 */ /* 0x0001e4000c101908 */
.L_x_154:
[----:B------:R-:W-:Y:S05]  /*74b0*/  BSYNC.RECONVERGENT B0 ;  /* 0x0000000000007941 */ /* 0x000fea0003800200 */
.L_x_153:
[----:B0-----:R-:W-:Y:S01]  /*74c0*/  FMUL.FTZ R33, R42, R119 ;  /* 0x000000772a217220 */ /* 0x001fe20000410000 */
[----:B------:R-:W-:Y:S01]  /*74d0*/  FADD.FTZ R30, -R24, R113 ;  /* 0x00000071181e7221 */ /* 0x000fe20000010100 */
[----:B------:R-:W-:Y:S02]  /*74e0*/  SHF.L.U32 R31, R58, 0x10, RZ ;  /* 0x000000103a1f7819 */ /* 0x000fe400000006ff */
[----:B------:R-:W-:Y:S01]  /*74f0*/  SHF.L.U32 R114, R114, 0x10, RZ ;  /* 0x0000001072727819 */ /* 0x000fe200000006ff */
        /* <DEDUP_REMOVED lines=21> */
.L_x_155:
[----:B------:R-:W-:Y:S01]  /*7650*/  FFMA.FTZ R30, R34, R42, R35 ;  /* 0x0000002a221e7223 */ /* 0x000fe20000010023 */
[----:B------:R-:W-:Y:S01]  /*7660*/  BSSY.RECONVERGENT B0, `(.L_x_156) ;  /* 0x0000014000007945 */ /* 0x000fe20003800200 */
[----:B------:R-:W-:Y:S01]  /*7670*/  FFMA.FTZ R32, R28, R31, -R47 ;  /* 0x0000001f1c207223 */ /* 0x000fe2000001082f */
[----:B------:R-:W-:Y:S01]  /*7680*/  SHF.L.U32 R57, R57, 0x10, RZ ;  /* 0x0000001039397819 */ /* 0x000fe200000006ff */
[----:B------:R-:W-:Y:S01]  /*7690*/  FFMA.FTZ R114, R29, R114, -R30 ;  /* 0x000000721d727223 */ /* 0x000fe2000001081e */
[----:B------:R-:W-:Y:S01]  /*76a0*/  SHF.L.U32 R111, R111, 0x10, RZ ;  /* 0x000000106f6f7819 */ /* 0x000fe200000006ff */
[----:B------:R-:W-:Y:S06]  /*76b0*/  @P2 BRA `(.L_x_157) ;  /* 0x0000000000382947 */ /* 0x000fec0003800000 */
[----:B------:R-:W0:Y:S01]  /*76c0*/  LDCU.64 UR6, c[0x0][0x3f8] ;  /* 0x00007f00ff0677ac */ /* 0x000e220008000a00 */
[----:B------:R-:W-:Y:S02]  /*76d0*/  MOV R30, R124 ;  /* 0x0000007c001e7202 */ /* 0x000fe40000000f00 */
[----:B------:R-:W-:Y:S01]  /*76e0*/  MOV R31, R123 ;  /* 0x0000007b001f7202 */ /* 0x000fe20000000f00 */
[----:B------:R-:W1:Y:S01]  /*76f0*/  LDCU.64 UR14, c[0x0][0x380] ;  /* 0x00007000ff0e77ac */ /* 0x000e620008000a00 */
[----:B0-----:R-:W-:Y:S02]  /*7700*/  IMAD R36, R36, UR6, RZ ;  /* 0x0000000624247c24 */ /* 0x001fe4000f8e02ff */
[----:B------:R-:W-:-:S04]  /*7710*/  IMAD.WIDE.U32 R30, R37, UR6, R30 ;  /* 0x00000006251e7c25 */ /* 0x000fc8000f8e001e */
[----:B------:R-:W-:Y:S02]  /*7720*/  IMAD R33, R37, UR7, R36 ;  /* 0x0000000725217c24 */ /* 0x000fe4000f8e0224 */
[-C--:B------:R-:W-:Y:S01]  /*7730*/  FMUL.FTZ R37, R32, R119.reuse ;  /* 0x0000007720257220 */ /* 0x080fe20000410000 */
[----:B------:R-:W-:Y:S01]  /*7740*/  FMUL.FTZ R36, R114, R119 ;  /* 0x0000007772247220 */ /* 0x000fe20000410000 */
[----:B-1----:R-:W-:Y:S02]  /*7750*/  LEA R32, P1, R30, UR14, 0x1 ;  /* 0x0000000e1e207c11 */ /* 0x002fe4000f8208ff */
[----:B------:R-:W-:Y:S02]  /*7760*/  IADD3 R33, PT, PT, R31, R33, RZ ;  /* 0x000000211f217210 */ /* 0x000fe40007ffe0ff */
[----:B------:R-:W-:Y:S02]  /*7770*/  F2FP.BF16.F32.PACK_AB R31, R36, R37 ;  /* 0x00000025241f723e */ /* 0x000fe400000010ff */
[----:B------:R-:W-:-:S05]  /*7780*/  LEA.HI.X R33, R30, UR15, R33, 0x1, P1 ;  /* 0x0000000f1e217c11 */ /* 0x000fca00088f0c21 */
[----:B------:R0:W-:Y:S02]  /*7790*/  STG.E desc[UR8][R32.64], R31 ;  /* 0x0000001f20007986 */ /* 0x0001e4000c101908 */
.L_x_157:
[----:B------:R-:W-:Y:S05]  /*77a0*/  BSYNC.RECONVERGENT B0 ;  /* 0x0000000000007941 */ /* 0x000fea0003800200 */
.L_x_156:
[----:B------:R-:W-:Y:S01]  /*77b0*/  SHF.L.U32 R43, R49, 0x10, RZ ;  /* 0x00000010312b7819 */ /* 0x000fe200000006ff */
[----:B------:R-:W-:Y:S01]  /*77c0*/  FADD.FTZ R116, -R24, R57 ;  /* 0x0000003918747221 */ /* 0x000fe20000010100 */
[----:B------:R-:W-:Y:S01]  /*77d0*/  SHF.L.U32 R49, R84, 0x10, RZ ;  /* 0x0000001054317819 */ /* 0x000fe200000006ff */
[----:B------:R-:W-:Y:S01]  /*77e0*/  FADD.FTZ R111, -R24, R111 ;  /* 0x0000006f186f7221 */ /* 0x000fe20000010100 */
[C---:B0-----:R-:W-:Y:S02]  /*77f0*/  IADD3 R31, PT, PT, R80.reuse, 0x60, RZ ;  /* 0x00000060501f7810 */ /* 0x041fe40007ffe0ff */
[----:B------:R-:W-:Y:S01]  /*7800*/  IADD3 R41, PT, PT, R80, 0x80, RZ ;  /* 0x0000008050297810 */ /* 0x000fe20007ffe0ff */
[----:B------:R-:W-:Y:S01]  /*7810*/  FMUL.FTZ R111, R111, R119 ;  /* 0x000000776f6f7220 */ /* 0x000fe20000410000 */
[----:B------:R-:W-:Y:S02]  /*7820*/  SHF.L.U32 R45, R55, 0x10, RZ ;  /* 0x00000010372d7819 */ /* 0x000fe400000006ff */
[----:B------:R-:W-:-:S02]  /*7830*/  SHF.L.U32 R37, R53, 0x10, RZ ;  /* 0x0000001035257819 */ /* 0x000fc400000006ff */
[----:B------:R-:W-:Y:S01]  /*7840*/  SHF.L.U32 R33, R51, 0x10, RZ ;  /* 0x0000001033217819 */ /* 0x000fe200000006ff */
[C---:B------:R-:W-:Y:S01]  /*7850*/  FADD.FTZ R45, -R24.reuse, R45 ;  /* 0x0000002d182d7221 */ /* 0x040fe20000010100 */
[----:B------:R-:W-:Y:S01]  /*7860*/  SHF.L.U32 R59, R21, 0x10, RZ ;  /* 0x00000010153b7819 */ /* 0x000fe200000006ff */
[----:B------:R-:W-:Y:S01]  /*7870*/  FADD.FTZ R21, -R24, R43 ;  /* 0x0000002b18157221 */ /* 0x000fe20000010100 */
[----:B------:R-:W-:Y:S01]  /*7880*/  SHF.L.U32 R63, R82, 0x10, RZ ;  /* 0x00000010523f7819 */ /* 0x000fe200000006ff */
[----:B------:R-:W-:Y:S01]  /*7890*/  FADD.FTZ R82, -R24, R49 ;  /* 0x0000003118527221 */ /* 0x000fe20000010100 */
[----:B------:R-:W-:Y:S01]  /*78a0*/  SHF.L.U32 R47, R25, 0x10, RZ ;  /* 0x00000010192f7819 */ /* 0x000fe200000006ff */
[----:B------:R-:W-:Y:S01]  /*78b0*/  FMUL.FTZ R49, R116, R119 ;  /* 0x0000007774317220 */ /* 0x000fe20000410000 */
[----:B------:R-:W-:Y:S01]  /*78c0*/  SHF.L.U32 R109, R109, 0x10, RZ ;  /* 0x000000106d6d7819 */ /* 0x000fe200000006ff */
[C---:B------:R-:W-:Y:S01]  /*78d0*/  FADD.FTZ R60, -R24.reuse, R63 ;  /* 0x0000003f183c7221 */ /* 0x040fe20000010100 */
        /* <DEDUP_REMOVED lines=29> */
[----:B------:R-:W-:Y:S01]  /*7ab0*/  FADD.FTZ R44, -R24, R95 ;  /* 0x0000005f182c7221 */ /* 0x000fe20000010100 */
[----:B------:R-:W-:Y:S01]  /*7ac0*/  IADD3 R19, PT, PT, R80, 0xc0, RZ ;  /* 0x000000c050137810 */ /* 0x000fe20007ffe0ff */
[----:B------:R-:W-:Y:S01]  /*7ad0*/  FADD.FTZ R46, -R24, R61 ;  /* 0x0000003d182e7221 */ /* 0x000fe20000010100 */
[----:B------:R-:W-:Y:S01]  /*7ae0*/  IADD3 R15, PT, PT, R80, 0xe0, RZ ;  /* 0x000000e0500f7810 */ /* 0x000fe20007ffe0ff */
[C---:B------:R-:W-:Y:S01]  /*7af0*/  FADD.FTZ R58, -R24.reuse, R93 ;  /* 0x0000005d183a7221 */ /* 0x040fe20000010100 */
[----:B------:R-:W-:Y:S01]  /*7b00*/  ISETP.GE.U32.AND P1, PT, R31, UR12, PT ;  /* 0x0000000c1f007c0c */ /* 0x000fe2000bf26070 */
[C---:B------:R-:W-:Y:S01]  /*7b10*/  FADD.FTZ R62, -R24.reuse, R91 ;  /* 0x0000005b183e7221 */ /* 0x040fe20000010100 */
[----:B------:R-:W-:Y:S01]  /*7b20*/  ISETP.GE.U32.AND P6, PT, R41, UR12, PT ;  /* 0x0000000c29007c0c */ /* 0x000fe2000bfc6070 */
[C---:B------:R-:W-:Y:S01]  /*7b30*/  FADD.FTZ R84, -R24.reuse, R89 ;  /* 0x0000005918547221 */ /* 0x040fe20000010100 */
[----:B------:R-:W-:Y:S01]  /*7b40*/  SHF.R.S32.HI R25, RZ, 0x1f, R31 ;  /* 0x0000001fff197819 */ /* 0x000fe2000001141f */
[----:B------:R-:W-:Y:S01]  /*7b50*/  FADD.FTZ R114, -R24, R87 ;  /* 0x0000005718727221 */ /* 0x000fe20000010100 */
[----:B------:R-:W-:Y:S01]  /*7b60*/  SHF.R.S32.HI R43, RZ, 0x1f, R41 ;  /* 0x0000001fff2b7819 */ /* 0x000fe20000011429 */
[----:B------:R-:W-:Y:S01]  /*7b70*/  FFMA.FTZ R63, R34, R49, R35 ;  /* 0x00000031223f7223 */ /* 0x000fe20000010023 */
[----:B------:R-:W-:-:S02]  /*7b80*/  ISETP.GE.U32.AND P5, PT, R19, UR12, PT ;  /* 0x0000000c13007c0c */ /* 0x000fc4000bfa6070 */
[----:B------:R-:W-:Y:S02]  /*7b90*/  ISETP.GE.U32.AND P4, PT, R15, UR12, PT ;  /* 0x0000000c0f007c0c */ /* 0x000fe4000bf86070 */
[----:B------:R-:W-:Y:S02]  /*7ba0*/  ISETP.GE.U32.AND P2, PT, R76, UR12, PT ;  /* 0x0000000c4c007c0c */ /* 0x000fe4000bf46070 */
[----:B------:R-:W-:Y:S02]  /*7bb0*/  ISETP.GE.AND.EX P1, PT, R25, UR13, PT, P1 ;  /* 0x0000000d19007c0c */ /* 0x000fe4000bf26310 */
        /* <DEDUP_REMOVED lines=22> */
.L_x_158:
[----:B------:R-:W-:Y:S01]  /*7d20*/  FFMA.FTZ R24, R34, R111, R35 ;  /* 0x0000006f22187223 */ /* 0x000fe20000010023 */
[----:B------:R-:W-:Y:S01]  /*7d30*/  BSSY.RECONVERGENT B0, `(.L_x_159) ;  /* 0x0000014000007945 */ /* 0x000fe20003800200 */
[----:B------:R-:W-:Y:S01]  /*7d40*/  FFMA.FTZ R56, R28, R47, -R63 ;  /* 0x0000002f1c387223 */ /* 0x000fe2000001083f */
[-C--:B------:R-:W-:Y:S01]  /*7d50*/  FMUL.FTZ R47, R45, R119.reuse ;  /* 0x000000772d2f7220 */ /* 0x080fe20000410000 */
[----:B------:R-:W-:Y:S01]  /*7d60*/  FMUL.FTZ R49, R30, R119 ;  /* 0x000000771e317220 */ /* 0x000fe20000410000 */
[----:B------:R-:W-:Y:S01]  /*7d70*/  FFMA.FTZ R112, R29, R112, -R24 ;  /* 0x000000701d707223 */ /* 0x000fe20000010818 */
[----:B------:R-:W-:Y:S06]  /*7d80*/  @P1 BRA `(.L_x_160) ;  /* 0x0000000000381947 */ /* 0x000fec0003800000 */
[----:B------:R-:W0:Y:S01]  /*7d90*/  LDCU.64 UR6, c[0x0][0x3f8] ;  /* 0x00007f00ff0677ac */ /* 0x000e220008000a00 */
[----:B------:R-:W-:Y:S01]  /*7da0*/  MOV R24, R124 ;  /* 0x0000007c00187202 */ /* 0x000fe20000000f00 */
[-C--:B------:R-:W-:Y:S01]  /*7db0*/  FMUL.FTZ R56, R56, R119.reuse ;  /* 0x0000007738387220 */ /* 0x080fe20000410000 */
[----:B------:R-:W-:Y:S01]  /*7dc0*/  FMUL.FTZ R45, R112, R119 ;  /* 0x00000077702d7220 */ /* 0x000fe20000410000 */
[----:B------:R-:W1:Y:S04]  /*7dd0*/  LDCU.64 UR14, c[0x0][0x380] ;  /* 0x00007000ff0e77ac */ /* 0x000e680008000a00 */
[----:B------:R-:W-:Y:S01]  /*7de0*/  F2FP.BF16.F32.PACK_AB R45, R45, R56 ;  /* 0x000000382d2d723e */ /* 0x000fe200000010ff */
[----:B0-----:R-:W-:Y:S01]  /*7df0*/  IMAD R30, R25, UR6, RZ ;  /* 0x00000006191e7c24 */ /* 0x001fe2000f8e02ff */
[----:B------:R-:W-:-:S03]  /*7e00*/  MOV R25, R123 ;  /* 0x0000007b00197202 */ /* 0x000fc60000000f00 */
[----:B------:R-:W-:-:S04]  /*7e10*/  IMAD.WIDE.U32 R24, R31, UR6, R24 ;  /* 0x000000061f187c25 */ /* 0x000fc8000f8e0018 */
[----:B------:R-:W-:Y:S01]  /*7e20*/  IMAD R31, R31, UR7, R30 ;  /* 0x000000071f1f7c24 */ /* 0x000fe2000f8e021e */
[----:B-1----:R-:W-:-:S04]  /*7e30*/  LEA R30, P1, R24, UR14, 0x1 ;  /* 0x0000000e181e7c11 */ /* 0x002fc8000f8208ff */
[----:B------:R-:W-:-:S04]  /*7e40*/  IADD3 R31, PT, PT, R25, R31, RZ ;  /* 0x0000001f191f7210 */ /* 0x000fc80007ffe0ff */
[----:B------:R-:W-:-:S05]  /*7e50*/  LEA.HI.X R31, R24, UR15, R31, 0x1, P1 ;  /* 0x0000000f181f7c11 */ /* 0x000fca00088f0c1f */
[----:B------:R0:W-:Y:S02]  /*7e60*/  STG.E desc[UR8][R30.64], R45 ;  /* 0x0000002d1e007986 */ /* 0x0001e4000c101908 */
.L_x_160:
[----:B------:R-:W-:Y:S05]  /*7e70*/  BSYNC.RECONVERGENT B0 ;  /* 0x0000000000007941 */ /* 0x000fea0003800200 */
.L_x_159:
[----:B------:R-:W-:Y:S01]  /*7e80*/  SHF.L.U32 R25, R54, 0x10, RZ ;  /* 0x0000001036197819 */ /* 0x000fe200000006ff */
[C-C-:B------:R-:W-:Y:S01]  /*7e90*/  FFMA.FTZ R55, R34.reuse, R47, R35.reuse ;  /* 0x0000002f22377223 */ /* 0x140fe20000010023 */
[----:B------:R-:W-:Y:S01]  /*7ea0*/  FFMA.FTZ R56, R34, R49, R35 ;  /* 0x0000003122387223 */ /* 0x000fe20000010023 */
[----:B------:R-:W-:Y:S01]  /*7eb0*/  SHF.L.U32 R110, R110, 0x10, RZ ;  /* 0x000000106e6e7819 */ /* 0x000fe200000006ff */
[----:B------:R-:W-:Y:S06]  /*7ec0*/  @!P3 BRA `(.L_x_161) ;  /* 0x000000000048b947 */ /* 0x000fec0003800000 */
        /* <DEDUP_REMOVED lines=18> */
.L_x_161:
[----:B------:R-:W-:Y:S01]  /*7ff0*/  BSSY.RECONVERGENT B0, `(.L_x_162) ;  /* 0x0000012000007945 */ /* 0x000fe20003800200 */
[----:B0-----:R-:W-:Y:S01]  /*8000*/  FFMA.FTZ R30, R28, R25, -R55 ;  /* 0x000000191c1e7223 */ /* 0x001fe20000010837 */
[----:B------:R-:W-:Y:S02]  /*8010*/  FFMA.FTZ R56, R29, R110, -R56 ;  /* 0x0000006e1d387223 */ /* 0x000fe40000010838 */
[----:B------:R-:W-:Y:S05]  /*8020*/  @P6 BRA `(.L_x_163) ;  /* 0x0000000000386947 */ /* 0x000fea0003800000 */
        /* <DEDUP_REMOVED lines=9> */
[C---:B-1----:R-:W-:Y:S02]  /*80c0*/  LEA R30, P1, R24.reuse, UR14, 0x1 ;  /* 0x0000000e181e7c11 */ /* 0x042fe4000f8208ff */
[----:B------:R-:W-:Y:S02]  /*80d0*/  IADD3 R31, PT, PT, R25, R31, RZ ;  /* 0x0000001f191f7210 */ /* 0x000fe40007ffe0ff */
[----:B------:R-:W-:Y:S02]  /*80e0*/  F2FP.BF16.F32.PACK_AB R41, R41, R54 ;  /* 0x000000362929723e */ /* 0x000fe400000010ff */
[----:B------:R-:W-:-:S05]  /*80f0*/  LEA.HI.X R31, R24, UR15, R31, 0x1, P1 ;  /* 0x0000000f181f7c11 */ /* 0x000fca00088f0c1f */
[----:B------:R0:W-:Y:S02]  /*8100*/  STG.E desc[UR8][R30.64], R41 ;  /* 0x000000291e007986 */ /* 0x0001e4000c101908 */
.L_x_163:
[----:B------:R-:W-:Y:S05]  /*8110*/  BSYNC.RECONVERGENT B0 ;  /* 0x0000000000007941 */ /* 0x000fea0003800200 */
.L_x_162:
[----:B------:R-:W-:Y:S01]  /*8120*/  SHF.L.U32 R25, R52, 0x10, RZ ;  /* 0x0000001034197819 */ /* 0x000fe200000006ff */
[-C--:B------:R-:W-:Y:S01]  /*8130*/  FMUL.FTZ R51, R37, R119.reuse ;  /* 0x0000007725337220 */ /* 0x080fe20000410000 */
[----:B------:R-:W-:Y:S01]  /*8140*/  SHF.L.U32 R108, R108, 0x10, RZ ;  /* 0x000000106c6c7819 */ /* 0x000fe200000006ff */
[----:B------:R-:W-:Y:S01]  /*8150*/  FMUL.FTZ R54, R39, R119 ;  /* 0x0000007727367220 */ /* 0x000fe20000410000 */
[----:B------:R-:W-:Y:S02]  /*8160*/  SHF.R.S32.HI R43, RZ, 0x1f, R19 ;  /* 0x0000001fff2b7819 */ /* 0x000fe40000011413 */
[----:B0-----:R-:W-:Y:S01]  /*8170*/  SHF.R.S32.HI R41, RZ, 0x1f, R15 ;  /* 0x0000001fff297819 */ /* 0x001fe2000001140f */
        /* <DEDUP_REMOVED lines=19> */
.L_x_164:
[----:B------:R-:W-:Y:S04]  /*82b0*/  BSSY.RECONVERGENT B0, `(.L_x_165) ;  /* 0x0000016000007945 */ /* 0x000fe80003800200 */
[----:B------:R-:W-:Y:S05]  /*82c0*/  @P0 BRA `(.L_x_166) ;  /* 0x0000000000500947 */ /* 0x000fea0003800000 */
[----:B------:R-:W0:Y:S01]  /*82d0*/  LDCU.64 UR6, c[0x0][0x3f8] ;  /* 0x00007f00ff0677ac */ /* 0x000e220008000a00 */
[----:B------:R-:W-:Y:S01]  /*82e0*/  IADD3 R37, PT, PT, R80, 0xa0, RZ ;  /* 0x000000a050257810 */ /* 0x000fe20007ffe0ff */
[C-C-:B------:R-:W-:Y:S01]  /*82f0*/  FFMA.FTZ R31, R34.reuse, R51, R35.reuse ;  /* 0x00000033221f7223 */ /* 0x140fe20000010023 */
[----:B------:R-:W-:Y:S01]  /*8300*/  FFMA.FTZ R24, R34, R54, R35 ;  /* 0x0000003622187223 */ /* 0x000fe20000010023 */
[----:B------:R-:W1:Y:S01]  /*8310*/  LDCU.64 UR14, c[0x0][0x380] ;  /* 0x00007000ff0e77ac */ /* 0x000e620008000a00 */
[----:B------:R-:W-:Y:S01]  /*8320*/  SHF.R.S32.HI R39, RZ, 0x1f, R37 ;  /* 0x0000001fff277819 */ /* 0x000fe20000011425 */
[----:B------:R-:W-:Y:S01]  /*8330*/  FFMA.FTZ R30, R28, R25, -R31 ;  /* 0x000000191c1e7223 */ /* 0x000fe2000001081f */
[----:B------:R-:W-:Y:S01]  /*8340*/  FFMA.FTZ R108, R29, R108, -R24 ;  /* 0x0000006c1d6c7223 */ /* 0x000fe20000010818 */
[----:B------:R-:W-:Y:S02]  /*8350*/  MOV R24, R124 ;  /* 0x0000007c00187202 */ /* 0x000fe40000000f00 */
[----:B------:R-:W-:Y:S01]  /*8360*/  MOV R25, R123 ;  /* 0x0000007b00197202 */ /* 0x000fe20000000f00 */
[----:B------:R-:W-:Y:S01]  /*8370*/  FMUL.FTZ R52, R30, R119 ;  /* 0x000000771e347220 */ /* 0x000fe20000410000 */
[----:B0-----:R-:W-:-:S02]  /*8380*/  IMAD R31, R39, UR6, RZ ;  /* 0x00000006271f7c24 */ /* 0x001fc4000f8e02ff */
[----:B------:R-:W-:-:S04]  /*8390*/  IMAD.WIDE.U32 R24, R37, UR6, R24 ;  /* 0x0000000625187c25 */ /* 0x000fc8000f8e0018 */
[----:B------:R-:W-:Y:S02]  /*83a0*/  IMAD R31, R37, UR7, R31 ;  /* 0x00000007251f7c24 */ /* 0x000fe4000f8e021f */
[----:B------:R-:W-:Y:S01]  /*83b0*/  FMUL.FTZ R37, R108, R119 ;  /* 0x000000776c257220 */ /* 0x000fe20000410000 */
[C---:B-1----:R-:W-:Y:S02]  /*83c0*/  LEA R30, P0, R24.reuse, UR14, 0x1 ;  /* 0x0000000e181e7c11 */ /* 0x042fe4000f8008ff */
[----:B------:R-:W-:Y:S02]  /*83d0*/  IADD3 R31, PT, PT, R25, R31, RZ ;  /* 0x0000001f191f7210 */ /* 0x000fe40007ffe0ff */
[----:B------:R-:W-:Y:S02]  /*83e0*/  F2FP.BF16.F32.PACK_AB R37, R37, R52 ;  /* 0x000000342525723e */ /* 0x000fe400000010ff */
[----:B------:R-:W-:-:S05]  /*83f0*/  LEA.HI.X R31, R24, UR15, R31, 0x1, P0 ;  /* 0x0000000f181f7c11 */ /* 0x000fca00080f0c1f */
[----:B------:R0:W-:Y:S02]  /*8400*/  STG.E desc[UR8][R30.64], R37 ;  /* 0x000000251e007986 */ /* 0x0001e4000c101908 */
.L_x_166:
[----:B------:R-:W-:Y:S05]  /*8410*/  BSYNC.RECONVERGENT B0 ;  /* 0x0000000000007941 */ /* 0x000fea0003800200 */
.L_x_165:
[----:B------:R-:W-:Y:S01]  /*8420*/  UISETP.NE.AND UP0, UPT, UR11, URZ, UPT ;  /* 0x000000ff0b00728c */ /* 0x000fe2000bf05270 */
[-C--:B------:R-:W-:Y:S01]  /*8430*/  FMUL.FTZ R33, R33, R119.reuse ;  /* 0x0000007721217220 */ /* 0x080fe20000410000 */
[----:B------:R-:W-:Y:S01]  /*8440*/  FMUL.FTZ R52, R23, R119 ;  /* 0x0000007717347220 */ /* 0x000fe20000410000 */
[----:B------:R-:W-:Y:S02]  /*8450*/  ISETP.GE.AND.EX P5, PT, R43, UR13, PT, P5 ;  /* 0x0000000d2b007c0c */ /* 0x000fe4000bfa6350 */
[----:B------:R-:W-:Y:S01]  /*8460*/  ISETP.GE.AND.EX P4, PT, R41, UR13, PT, P4 ;  /* 0x0000000d29007c0c */ /* 0x000fe2000bf86340 */
[C-C-:B------:R-:W-:Y:S01]  /*8470*/  FFMA.FTZ R45, R34.reuse, R33, R35.reuse ;  /* 0x00000021222d7223 */ /* 0x140fe20000010023 */
[----:B------:R-:W-:Y:S01]  /*8480*/  ISETP.GE.AND.EX P2, PT, R7, UR13, PT, P2 ;  /* 0x0000000d07007c0c */ /* 0x000fe2000bf46320 */
[----:B------:R-:W-:Y:S01]  /*8490*/  FFMA.FTZ R54, R34, R52, R35 ;  /* 0x0000003422367223 */ /* 0x000fe20000010023 */
[----:B------:R-:W-:Y:S02]  /*84a0*/  SHF.L.U32 R23, R50, 0x10, RZ ;  /* 0x0000001032177819 */ /* 0x000fe400000006ff */
[----:B------:R-:W-:Y:S01]  /*84b0*/  SHF.L.U32 R106, R106, 0x10, RZ ;  /* 0x000000106a6a7819 */ /* 0x000fe200000006ff */
[----:B------:R-:W-:Y:S08]  /*84c0*/  BRA.U !UP0, `(.L_x_167) ;  /* 0x0000000108487547 */ /* 0x000ff0000b800000 */
[----:B------:R-:W-:Y:S01]  /*84d0*/  FFMA.FTZ R25, R29, R52, R27 ;  /* 0x000000341d197223 */ /* 0x000fe2000001001b */
[----:B------:R-:W-:-:S03]  /*84e0*/  FFMA.FTZ R24, R28, R33, R26 ;  /* 0x000000211c187223 */ /* 0x000fc6000001001a */
[----:B------:R-:W-:Y:S01]  /*84f0*/  FMUL.FTZ R33, R25, -1.4426950216293334961 ;  /* 0xbfb8aa3b19217820 */ /* 0x000fe20000410000 */
[----:B0-----:R-:W-:-:S05]  /*8500*/  FMUL.FTZ R30, R24, -1.4426950216293334961 ;  /* 0xbfb8aa3b181e7820 */ /* 0x001fca0000410000 */
        /* <DEDUP_REMOVED lines=14> */
.L_x_167:
[----:B------:R-:W-:Y:S01]  /*85f0*/  BSSY.RECONVERGENT B0, `(.L_x_168) ;  /* 0x0000013000007945 */ /* 0x000fe20003800200 */
[----:B0-----:R-:W-:Y:S01]  /*8600*/  FFMA.FTZ R30, R28, R23, -R45 ;  /* 0x000000171c1e7223 */ /* 0x001fe2000001082d */
[----:B------:R-:W-:Y:S01]  /*8610*/  FMUL.FTZ R23, R21, R119 ;  /* 0x0000007715177220 */ /* 0x000fe20000410000 */
[----:B------:R-:W-:Y:S01]  /*8620*/  FFMA.FTZ R54, R29, R106, -R54 ;  /* 0x0000006a1d367223 */ /* 0x000fe20000010836 */
        /* <DEDUP_REMOVED lines=15> */
.L_x_169:
[----:B------:R-:W-:Y:S05]  /*8720*/  BSYNC.RECONVERGENT B0 ;  /* 0x0000000000007941 */ /* 0x000fea0003800200 */
.L_x_168:
[----:B0-----:R-:W-:Y:S01]  /*8730*/  SHF.L.U32 R19, R48, 0x10, RZ ;  /* 0x0000001030137819 */ /* 0x001fe200000006ff */
[----:B------:R-:W-:Y:S01]  /*8740*/  FFMA.FTZ R33, R34, R23, R35 ;  /* 0x0000001722217223 */ /* 0x000fe20000010023 */
[----:B------:R-:W-:Y:S01]  /*8750*/  SHF.L.U32 R104, R104, 0x10, RZ ;  /* 0x0000001068687819 */ /* 0x000fe200000006ff */
[----:B------:R-:W-:Y:S01]  /*8760*/  FMUL.FTZ R52, R17, R119 ;  /* 0x0000007711347220 */ /* 0x000fe20000410000 */
        /* <DEDUP_REMOVED lines=19> */
.L_x_170:
        /* <DEDUP_REMOVED lines=21> */
.L_x_172:
[----:B------:R-:W-:Y:S05]  /*89f0*/  BSYNC.RECONVERGENT B0 ;  /* 0x0000000000007941 */ /* 0x000fea0003800200 */
.L_x_171:
[----:B0-----:R-:W-:Y:S01]  /*8a00*/  SHF.L.U32 R15, R16, 0x10, RZ ;  /* 0x00000010100f7819 */ /* 0x001fe200000006ff */
[C-C-:B------:R-:W-:Y:S01]  /*8a10*/  FFMA.FTZ R33, R34.reuse, R19, R35.reuse ;  /* 0x0000001322217223 */ /* 0x140fe20000010023 */
[----:B------:R-:W-:Y:S01]  /*8a20*/  FFMA.FTZ R48, R34, R118, R35 ;  /* 0x0000007622307223 */ /* 0x000fe20000010023 */
        /* <DEDUP_REMOVED lines=20> */
.L_x_173:
[----:B------:R-:W-:Y:S01]  /*8b70*/  BSSY.RECONVERGENT B0, `(.L_x_174) ;  /* 0x0000012000007945 */ /* 0x000fe20003800200 */
[----:B------:R-:W-:Y:S01]  /*8b80*/  FFMA.FTZ R24, R28, R15, -R33 ;  /* 0x0000000f1c187223 */ /* 0x000fe20000010821 */
[----:B------:R-:W-:Y:S02]  /*8b90*/  FFMA.FTZ R48, R29, R102, -R48 ;  /* 0x000000661d307223 */ /* 0x000fe40000010830 */
[----:B------:R-:W-:Y:S05]  /*8ba0*/  @P2 BRA `(.L_x_175) ;  /* 0x0000000000382947 */ /* 0x000fea0003800000 */
[----:B------:R-:W0:Y:S01]  /*8bb0*/  LDCU.64 UR6, c[0x0][0x3f8] ;  /* 0x00007f00ff0677ac */ /* 0x000e220008000a00 */
[----:B------:R-:W-:Y:S01]  /*8bc0*/  MOV R16, R124 ;  /* 0x0000007c00107202 */ /* 0x000fe20000000f00 */
[----:B------:R-:W-:Y:S01]  /*8bd0*/  FMUL.FTZ R30, R24, R119 ;  /* 0x00000077181e7220 */ /* 0x000fe20000410000 */
[----:B------:R-:W-:Y:S01]  /*8be0*/  MOV R17, R123 ;  /* 0x0000007b00117202 */ /* 0x000fe20000000f00 */
[----:B------:R-:W1:Y:S01]  /*8bf0*/  LDCU.64 UR14, c[0x0][0x380] ;  /* 0x00007000ff0e77ac */ /* 0x000e620008000a00 */
[----:B0-----:R-:W-:Y:S02]  /*8c00*/  IMAD R15, R7, UR6, RZ ;  /* 0x00000006070f7c24 */ /* 0x001fe4000f8e02ff */
        /* <DEDUP_REMOVED lines=8> */
.L_x_175:
[----:B------:R-:W-:Y:S05]  /*8c90*/  BSYNC.RECONVERGENT B0 ;  /* 0x0000000000007941 */ /* 0x000fea0003800200 */
.L_x_174:
[-C--:B------:R-:W-:Y:S01]  /*8ca0*/  FMUL.FTZ R19, R32, R119.reuse ;  /* 0x0000007720137220 */ /* 0x080fe20000410000 */
        /* <DEDUP_REMOVED lines=12> */
[----:B------:R-:W-:Y:S01]  /*8d70*/  ISETP.GE.U32.AND P2, PT, R75, UR12, PT ;  /* 0x0000000c4b007c0c */ /* 0x000fe2000bf46070 */
[----:B------:R-:W-:Y:S01]  /*8d80*/  FMUL.FTZ R116, R116, R119 ;  /* 0x0000007774747220 */ /* 0x000fe20000410000 */
[----:B------:R-:W-:Y:S01]  /*8d90*/  ISETP.GE.U32.AND P1, PT, R74, UR12, PT ;  /* 0x0000000c4a007c0c */ /* 0x000fe2000bf26070 */
[C-C-:B------:R-:W-:Y:S01]  /*8da0*/  FFMA.FTZ R47, R34.reuse, R19, R35.reuse ;  /* 0x00000013222f7223 */ /* 0x140fe20000010023 */
[----:B------:R-:W-:Y:S01]  /*8db0*/  ISETP.GE.U32.AND P0, PT, R73, UR12, PT ;  /* 0x0000000c49007c0c */ /* 0x000fe2000bf06070 */
[--C-:B------:R-:W-:Y:S01]  /*8dc0*/  FFMA.FTZ R50, R34, R48, R35.reuse ;  /* 0x0000003022327223 */ /* 0x100fe20000010023 */
[----:B------:R-:W-:Y:S01]  /*8dd0*/  ISETP.GE.U32.AND P6, PT, R72, UR12, PT ;  /* 0x0000000c48007c0c */ /* 0x000fe2000bfc6070 */
[C-C-:B------:R-:W-:Y:S01]  /*8de0*/  FFMA.FTZ R33, R34.reuse, R37, R35.reuse ;  /* 0x0000002522217223 */ /* 0x140fe20000010023 */
[----:B------:R-:W-:Y:S01]  /*8df0*/  ISETP.GE.U32.AND P4, PT, R71, UR12, PT ;  /* 0x0000000c47007c0c */ /* 0x000fe2000bf86070 */
[--C-:B------:R-:W-:Y:S01]  /*8e00*/  FFMA.FTZ R38, R34, R40, R35.reuse ;  /* 0x0000002822267223 */ /* 0x100fe20000010023 */
[----:B------:R-:W-:Y:S01]  /*8e10*/  ISETP.GE.U32.AND P5, PT, R70, UR12, PT ;  /* 0x0000000c46007c0c */ /* 0x000fe2000bfa6070 */
[C-C-:B------:R-:W-:Y:S01]  /*8e20*/  FFMA.FTZ R31, R34.reuse, R42, R35.reuse ;  /* 0x0000002a221f7223 */ /* 0x140fe20000010023 */
[C-C-:B------:R-:W-:Y:S01]  /*8e30*/  FFMA.FTZ R36, R34.reuse, R44, R35.reuse ;  /* 0x0000002c22247223 */ /* 0x140fe20000010023 */
[C-C-:B0-----:R-:W-:Y:S01]  /*8e40*/  FFMA.FTZ R25, R34.reuse, R46, R35.reuse ;  /* 0x0000002e22197223 */ /* 0x141fe20000010023 */
[C-C-:B------:R-:W-:Y:S01]  /*8e50*/  FFMA.FTZ R32, R34.reuse, R58, R35.reuse ;  /* 0x0000003a22207223 */ /* 0x140fe20000010023 */
[C-C-:B------:R-:W-:Y:S01]  /*8e60*/  FFMA.FTZ R23, R34.reuse, R60, R35.reuse ;  /* 0x0000003c22177223 */ /* 0x140fe20000010023 */
[C-C-:B------:R-:W-:Y:S01]  /*8e70*/  FFMA.FTZ R30, R34.reuse, R62, R35.reuse ;  /* 0x0000003e221e7223 */ /* 0x140fe20000010023 */
[C-C-:B------:R-:W-:Y:S01]  /*8e80*/  FFMA.FTZ R21, R34.reuse, R82, R35.reuse ;  /* 0x0000005222157223 */ /* 0x140fe20000010023 */
[C-C-:B------:R-:W-:Y:S01]  /*8e90*/  FFMA.FTZ R24, R34.reuse, R84, R35.reuse ;  /* 0x0000005422187223 */ /* 0x140fe20000010023 */
[C-C-:B------:R-:W-:Y:S01]  /*8ea0*/  FFMA.FTZ R15, R34.reuse, R114, R35.reuse ;  /* 0x00000072220f7223 */ /* 0x140fe20000010023 */
[----:B------:R-:W-:Y:S01]  /*8eb0*/  ISETP.GE.U32.AND P3, PT, R69, UR12, PT ;  /* 0x0000000c45007c0c */ /* 0x000fe2000bf66070 */
[----:B------:R-:W-:Y:S01]  /*8ec0*/  FFMA.FTZ R34, R34, R116, R35 ;  /* 0x0000007422227223 */ /* 0x000fe20000010023 */
[----:B------:R-:W-:-:S02]  /*8ed0*/  ISETP.GE.AND.EX P2, PT, R8, UR13, PT, P2 ;  /* 0x0000000d08007c0c */ /* 0x000fc4000bf46320 */
[----:B------:R-:W-:Y:S02]  /*8ee0*/  ISETP.GE.AND.EX P1, PT, R9, UR13, PT, P1 ;  /* 0x0000000d09007c0c */ /* 0x000fe4000bf26310 */
[----:B------:R-:W-:Y:S02]  /*8ef0*/  ISETP.GE.AND.EX P0, PT, R10, UR13, PT, P0 ;  /* 0x0000000d0a007c0c */ /* 0x000fe4000bf06300 */
[----:B------:R-:W-:Y:S02]  /*8f00*/  ISETP.GE.AND.EX P6, PT, R11, UR13, PT, P6 ;  /* 0x0000000d0b007c0c */ /* 0x000fe4000bfc6360 */
[----:B------:R-:W-:Y:S02]  /*8f10*/  ISETP.GE.AND.EX P4, PT, R12, UR13, PT, P4 ;  /* 0x0000000d0c007c0c */ /* 0x000fe4000bf86340 */
[----:B------:R-:W-:Y:S02]  /*8f20*/  ISETP.GE.AND.EX P5, PT, R13, UR13, PT, P5 ;  /* 0x0000000d0d007c0c */ /* 0x000fe4000bfa6350 */
[----:B------:R-:W-:-:S02]  /*8f30*/  SHF.L.U32 R17, R18, 0x10, RZ ;  /* 0x0000001012117819 */ /* 0x000fc400000006ff */
        /* <DEDUP_REMOVED lines=20> */
.L_x_176:
        /* <DEDUP_REMOVED lines=18> */
.L_x_178:
[----:B------:R-:W-:Y:S05]  /*91a0*/  BSYNC.RECONVERGENT B0 ;  /* 0x0000000000007941 */ /* 0x000fea0003800200 */
.L_x_177:
        /* <DEDUP_REMOVED lines=21> */
.L_x_179:
        /* <DEDUP_REMOVED lines=18> */
.L_x_181:
[----:B------:R-:W-:Y:S05]  /*9420*/  BSYNC.RECONVERGENT B0 ;  /* 0x0000000000007941 */ /* 0x000fea0003800200 */
.L_x_180:
[----:B------:R-:W-:Y:S02]  /*9430*/  SHF.L.U32 R22, R22, 0x10, RZ ;  /* 0x0000001016167819 */ /* 0x000fe400000006ff */
        /* <DEDUP_REMOVED lines=20> */
.L_x_182:
[----:B------:R-:W-:Y:S01]  /*9580*/  BSSY.RECONVERGENT B0, `(.L_x_183) ;  /* 0x0000012000007945 */ /* 0x000fe20003800200 */
[----:B------:R-:W-:Y:S01]  /*9590*/  FFMA.FTZ R22, R28, R22, -R31 ;  /* 0x000000161c167223 */ /* 0x000fe2000001081f */
[----:B------:R-:W-:Y:S02]  /*95a0*/  FFMA.FTZ R20, R29, R96, -R36 ;  /* 0x000000601d147223 */ /* 0x000fe40000010824 */
[----:B------:R-:W-:Y:S05]  /*95b0*/  @P0 BRA `(.L_x_184) ;  /* 0x0000000000380947 */ /* 0x000fea0003800000 */
[----:B------:R-:W0:Y:S01]  /*95c0*/  LDCU.64 UR6, c[0x0][0x3f8] ;  /* 0x00007f00ff0677ac */ /* 0x000e220008000a00 */
[----:B------:R-:W-:Y:S01]  /*95d0*/  MOV R16, R124 ;  /* 0x0000007c00107202 */ /* 0x000fe20000000f00 */
[----:B------:R-:W-:Y:S01]  /*95e0*/  FMUL.FTZ R31, R22, R119 ;  /* 0x00000077161f7220 */ /* 0x000fe20000410000 */
[----:B-1----:R-:W-:Y:S01]  /*95f0*/  MOV R17, R123 ;  /* 0x0000007b00117202 */ /* 0x002fe20000000f00 */
        /* <DEDUP_REMOVED lines=10> */
.L_x_184:
[----:B------:R-:W-:Y:S05]  /*96a0*/  BSYNC.RECONVERGENT B0 ;  /* 0x0000000000007941 */ /* 0x000fea0003800200 */
.L_x_183:
[----:B------:R-:W-:Y:S02]  /*96b0*/  SHF.L.U32 R81, R81, 0x10, RZ ;  /* 0x0000001051517819 */ /* 0x000fe400000006ff */
[----:B------:R-:W-:Y:S01]  /*96c0*/  SHF.L.U32 R94, R94, 0x10, RZ ;  /* 0x000000105e5e7819 */ /* 0x000fe200000006ff */
[----:B------:R-:W-:Y:S06]  /*96d0*/  BRA.U !UP0, `(.L_x_185) ;  /* 0x0000000108487547 */ /* 0x000fec000b800000 */
[----:B------:R-:W-:Y:S01]  /*96e0*/  FFMA.FTZ R46, R28, R46, R26 ;  /* 0x0000002e1c2e7223 */ /* 0x000fe2000001001a */
[----:B------:R-:W-:-:S03]  /*96f0*/  FFMA.FTZ R58, R29, R58, R27 ;  /* 0x0000003a1d3a7223 */ /* 0x000fc6000001001b */
[----:B------:R-:W-:Y:S01]  /*9700*/  FMUL.FTZ R16, R46, -1.4426950216293334961 ;  /* 0xbfb8aa3b2e107820 */ /* 0x000fe20000410000 */
[----:B012---:R-:W-:-:S05]  /*9710*/  FMUL.FTZ R19, R58, -1.4426950216293334961 ;  /* 0xbfb8aa3b3a137820 */ /* 0x007fca0000410000 */
        /* <DEDUP_REMOVED lines=14> */
.L_x_185:
[----:B------:R-:W-:Y:S01]  /*9800*/  BSSY.RECONVERGENT B0, `(.L_x_186) ;  /* 0x0000012000007945 */ /* 0x000fe20003800200 */
[----:B012---:R-:W-:Y:S01]  /*9810*/  FFMA.FTZ R18, R28, R81, -R25 ;  /* 0x000000511c127223 */ /* 0x007fe20000010819 */
        /* <DEDUP_REMOVED lines=16> */
.L_x_187:
[----:B------:R-:W-:Y:S05]  /*9920*/  BSYNC.RECONVERGENT B0 ;  /* 0x0000000000007941 */ /* 0x000fea0003800200 */
.L_x_186:
        /* <DEDUP_REMOVED lines=21> */
.L_x_188:
[----:B------:R-:W-:Y:S01]  /*9a80*/  BSSY.RECONVERGENT B0, `(.L_x_189) ;  /* 0x0000012000007945 */ /* 0x000fe20003800200 */
[----:B------:R-:W-:Y:S01]  /*9a90*/  FFMA.FTZ R20, R28, R83, -R23 ;  /* 0x000000531c147223 */ /* 0x000fe20000010817 */
[----:B------:R-:W-:Y:S02]  /*9aa0*/  FFMA.FTZ R30, R29, R92, -R30 ;  /* 0x0000005c1d1e7223 */ /* 0x000fe4000001081e */
[----:B------:R-:W-:Y:S05]  /*9ab0*/  @P4 BRA `(.L_x_190) ;  /* 0x0000000000384947 */ /* 0x000fea0003800000 */
[----:B------:R-:W1:Y:S01]  /*9ac0*/  LDCU.64 UR6, c[0x0][0x3f8] ;  /* 0x00007f00ff0677ac */ /* 0x000e620008000a00 */
[----:B------:R-:W-:Y:S01]  /*9ad0*/  MOV R16, R124 ;  /* 0x0000007c00107202 */ /* 0x000fe20000000f00 */
[----:B------:R-:W-:Y:S01]  /*9ae0*/  FMUL.FTZ R23, R20, R119 ;  /* 0x0000007714177220 */ /* 0x000fe20000410000 */
[----:B0-----:R-:W-:Y:S01]  /*9af0*/  MOV R17, R123 ;  /* 0x0000007b00117202 */ /* 0x001fe20000000f00 */
[----:B------:R-:W0:Y:S01]  /*9b00*/  LDCU.64 UR14, c[0x0][0x380] ;  /* 0x00007000ff0e77ac */ /* 0x000e220008000a00 */
[----:B------:R-:W-:Y:S01]  /*9b10*/  FMUL.FTZ R20, R30, R119 ;  /* 0x000000771e147220 */ /* 0x000fe20000410000 */
[----:B-1----:R-:W-:Y:S02]  /*9b20*/  IMAD R22, R12, UR6, RZ ;  /* 0x000000060c167c24 */ /* 0x002fe4000f8e02ff */
[----:B------:R-:W-:-:S04]  /*9b30*/  IMAD.WIDE.U32 R18, R71, UR6, R16 ;  /* 0x0000000647127c25 */ /* 0x000fc8000f8e0010 */
[----:B------:R-:W-:Y:S01]  /*9b40*/  IMAD R17, R71, UR7, R22 ;  /* 0x0000000747117c24 */ /* 0x000fe2000f8e0216 */
[----:B0-----:R-:W-:-:S04]  /*9b50*/  LEA R16, P0, R18, UR14, 0x1 ;  /* 0x0000000e12107c11 */ /* 0x001fc8000f8008ff */
[----:B------:R-:W-:Y:S02]  /*9b60*/  IADD3 R17, PT, PT, R19, R17, RZ ;  /* 0x0000001113117210 */ /* 0x000fe40007ffe0ff */
[----:B------:R-:W-:Y:S02]  /*9b70*/  F2FP.BF16.F32.PACK_AB R19, R20, R23 ;  /* 0x000000171413723e */ /* 0x000fe400000010ff */
[----:B------:R-:W-:-:S05]  /*9b80*/  LEA.HI.X R17, R18, UR15, R17, 0x1, P0 ;  /* 0x0000000f12117c11 */ /* 0x000fca00080f0c11 */
[----:B------:R1:W-:Y:S02]  /*9b90*/  STG.E desc[UR8][R16.64], R19 ;  /* 0x0000001310007986 */ /* 0x0003e4000c101908 */
.L_x_190:
[----:B------:R-:W-:Y:S05]  /*9ba0*/  BSYNC.RECONVERGENT B0 ;  /* 0x0000000000007941 */ /* 0x000fea0003800200 */
.L_x_189:
[----:B------:R-:W-:Y:S02]  /*9bb0*/  SHF.L.U32 R85, R85, 0x10, RZ ;  /* 0x0000001055557819 */ /* 0x000fe400000006ff */
[----:B------:R-:W-:Y:S01]  /*9bc0*/  SHF.L.U32 R90, R90, 0x10, RZ ;  /* 0x000000105a5a7819 */ /* 0x000fe200000006ff */
[----:B------:R-:W-:Y:S06]  /*9bd0*/  BRA.U !UP0, `(.L_x_191) ;  /* 0x0000000108487547 */ /* 0x000fec000b800000 */
[----:B------:R-:W-:Y:S01]  /*9be0*/  FFMA.FTZ R82, R28, R82, R26 ;  /* 0x000000521c527223 */ /* 0x000fe2000001001a */
[----:B------:R-:W-:-:S03]  /*9bf0*/  FFMA.FTZ R84, R29, R84, R27 ;  /* 0x000000541d547223 */ /* 0x000fc6000001001b */
[----:B-1----:R-:W-:Y:S01]  /*9c00*/  FMUL.FTZ R16, R82, -1.4426950216293334961 ;  /* 0xbfb8aa3b52107820 */ /* 0x002fe20000410000 */
        /* <DEDUP_REMOVED lines=15> */
.L_x_191:
[----:B------:R-:W-:Y:S01]  /*9d00*/  BSSY.RECONVERGENT B0, `(.L_x_192) ;  /* 0x0000012000007945 */ /* 0x000fe20003800200 */
[----:B------:R-:W-:Y:S01]  /*9d10*/  FFMA.FTZ R20, R28, R85, -R21 ;  /* 0x000000551c147223 */ /* 0x000fe20000010815 */
[----:B------:R-:W-:Y:S02]  /*9d20*/  FFMA.FTZ R24, R29, R90, -R24 ;  /* 0x0000005a1d187223 */ /* 0x000fe40000010818 */
[----:B------:R-:W-:Y:S05]  /*9d30*/  @P5 BRA `(.L_x_193) ;  /* 0x0000000000385947 */ /* 0x000fea0003800000 */
[----:B------:R-:W2:Y:S01]  /*9d40*/  LDCU.64 UR6, c[0x0][0x3f8] ;  /* 0x00007f00ff0677ac */ /* 0x000ea20008000a00 */
[----:B-1----:R-:W-:Y:S02]  /*9d50*/  MOV R16, R124 ;  /* 0x0000007c00107202 */ /* 0x002fe40000000f00 */
[----:B0-----:R-:W-:Y:S01]  /*9d60*/  MOV R17, R123 ;  /* 0x0000007b00117202 */ /* 0x001fe20000000f00 */
[----:B------:R-:W0:Y:S01]  /*9d70*/  LDCU.64 UR14, c[0x0][0x380] ;  /* 0x00007000ff0e77ac */ /* 0x000e220008000a00 */
[----:B--2---:R-:W-:Y:S02]  /*9d80*/  IMAD R21, R13, UR6, RZ ;  /* 0x000000060d157c24 */ /* 0x004fe4000f8e02ff */
[----:B------:R-:W-:-:S04]  /*9d90*/  IMAD.WIDE.U32 R18, R70, UR6, R16 ;  /* 0x0000000646127c25 */ /* 0x000fc8000f8e0010 */
[----:B------:R-:W-:Y:S02]  /*9da0*/  IMAD R17, R70, UR7, R21 ;  /* 0x0000000746117c24 */ /* 0x000fe4000f8e0215 */
[-C--:B------:R-:W-:Y:S01]  /*9db0*/  FMUL.FTZ R21, R20, R119.reuse ;  /* 0x0000007714157220 */ /* 0x080fe20000410000 */
[----:B------:R-:W-:Y:S01]  /*9dc0*/  FMUL.FTZ R20, R24, R119 ;  /* 0x0000007718147220 */ /* 0x000fe20000410000 */
[----:B0-----:R-:W-:Y:S02]  /*9dd0*/  LEA R16, P0, R18, UR14, 0x1 ;  /* 0x0000000e12107c11 */ /* 0x001fe4000f8008ff */
[----:B------:R-:W-:Y:S02]  /*9de0*/  IADD3 R17, PT, PT, R19, R17, RZ ;  /* 0x0000001113117210 */ /* 0x000fe40007ffe0ff */
[----:B------:R-:W-:Y:S02]  /*9df0*/  F2FP.BF16.F32.PACK_AB R19, R20, R21 ;  /* 0x000000151413723e */ /* 0x000fe400000010ff */
[----:B------:R-:W-:-:S05]  /*9e00*/  LEA.HI.X R17, R18, UR15, R17, 0x1, P0 ;  /* 0x0000000f12117c11 */ /* 0x000fca00080f0c11 */
[----:B------:R2:W-:Y:S02]  /*9e10*/  STG.E desc[UR8][R16.64], R19 ;  /* 0x0000001310007986 */ /* 0x0005e4000c101908 */
.L_x_193:
[----:B------:R-:W-:Y:S05]  /*9e20*/  BSYNC.RECONVERGENT B0 ;  /* 0x0000000000007941 */ /* 0x000fea0003800200 */
.L_x_192:
[----:B------:R-:W-:Y:S02]  /*9e30*/  SHF.L.U32 R86, R86, 0x10, RZ ;  /* 0x0000001056567819 */ /* 0x000fe400000006ff */
[----:B------:R-:W-:Y:S01]  /*9e40*/  SHF.L.U32 R88, R88, 0x10, RZ ;  /* 0x0000001058587819 */ /* 0x000fe200000006ff */
[----:B------:R-:W-:Y:S06]  /*9e50*/  BRA.U !UP0, `(.L_x_194) ;  /* 0x0000000108487547 */ /* 0x000fec000b800000 */
[----:B------:R-:W-:Y:S01]  /*9e60*/  FFMA.FTZ R26, R28, R114, R26 ;  /* 0x000000721c1a7223 */ /* 0x000fe2000001001a */
[----:B------:R-:W-:-:S03]  /*9e70*/  FFMA.FTZ R27, R29, R116, R27 ;  /* 0x000000741d1b7223 */ /* 0x000fc6000001001b */
[----:B-12---:R-:W-:Y:S01]  /*9e80*/  FMUL.FTZ R16, R26, -1.4426950216293334961 ;  /* 0xbfb8aa3b1a107820 */ /* 0x006fe20000410000 */
        /* <DEDUP_REMOVED lines=15> */
.L_x_194:
[----:B------:R-:W-:Y:S01]  /*9f80*/  ISETP.GE.AND.EX P3, PT, R14, UR13, PT, P3 ;  /* 0x0000000d0e007c0c */ /* 0x000fe2000bf66330 */
[----:B------:R-:W-:Y:S01]  /*9f90*/  FFMA.FTZ R28, R28, R86, -R15 ;  /* 0x000000561c1c7223 */ /* 0x000fe2000001080f */
[----:B------:R-:W-:Y:S01]  /*9fa0*/  FFMA.FTZ R34, R29, R88, -R34 ;  /* 0x000000581d227223 */ /* 0x000fe20000010822 */
[----:B------:R-:W-:Y:S02]  /*9fb0*/  BSSY.RECONVERGENT B0, `(.L_x_195) ;  /* 0x000000f000007945 */ /* 0x000fe40003800200 */
[-C--:B------:R-:W-:Y:S01]  /*9fc0*/  FMUL.FTZ R15, R28, R119.reuse ;  /* 0x000000771c0f7220 */ /* 0x080fe20000410000 */
[----:B------:R-:W-:-:S07]  /*9fd0*/  FMUL.FTZ R34, R34, R119 ;  /* 0x0000007722227220 */ /* 0x000fce0000410000 */
[----:B------:R-:W-:Y:S05]  /*9fe0*/  @P3 BRA `(.L_x_196) ;  /* 0x00000000002c3947 */ /* 0x000fea0003800000 */
[----:B------:R-:W1:Y:S01]  /*9ff0*/  LDCU.64 UR6, c[0x0][0x3f8] ;  /* 0x00007f00ff0677ac */ /* 0x000e620008000a00 */
[----:B------:R-:W-:Y:S02]  /*a000*/  MOV R122, R124 ;  /* 0x0000007c007a7202 */ /* 0x000fe40000000f00 */
[----:B------:R-:W-:Y:S01]  /*a010*/  F2FP.BF16.F32.PACK_AB R15, R34, R15 ;  /* 0x0000000f220f723e */ /* 0x000fe200000010ff */
[----:B------:R-:W3:Y:S01]  /*a020*/  LDCU.64 UR12, c[0x0][0x380] ;  /* 0x00007000ff0c77ac */ /* 0x000ee20008000a00 */
[----:B-12---:R-:W-:Y:S02]  /*a030*/  IMAD R16, R14, UR6, RZ ;  /* 0x000000060e107c24 */ /* 0x006fe4000f8e02ff */
[----:B------:R-:W-:-:S04]  /*a040*/  IMAD.WIDE.U32 R122, R69, UR6, R122 ;  /* 0x00000006457a7c25 */ /* 0x000fc8000f8e007a */
[----:B0-----:R-:W-:Y:S01]  /*a050*/  IMAD R17, R69, UR7, R16 ;  /* 0x0000000745117c24 */ /* 0x001fe2000f8e0210 */
[----:B---3--:R-:W-:-:S04]  /*a060*/  LEA R16, P0, R122, UR12, 0x1 ;  /* 0x0000000c7a107c11 */ /* 0x008fc8000f8008ff */
[----:B------:R-:W-:-:S04]  /*a070*/  IADD3 R17, PT, PT, R123, R17, RZ ;  /* 0x000000117b117210 */ /* 0x000fc80007ffe0ff */
[----:B------:R-:W-:-:S05]  /*a080*/  LEA.HI.X R17, R122, UR13, R17, 0x1, P0 ;  /* 0x0000000d7a117c11 */ /* 0x000fca00080f0c11 */
[----:B------:R3:W-:Y:S02]  /*a090*/  STG.E desc[UR8][R16.64], R15 ;  /* 0x0000000f10007986 */ /* 0x0007e4000c101908 */
.L_x_196:
[----:B------:R-:W-:Y:S05]  /*a0a0*/  BSYNC.RECONVERGENT B0 ;  /* 0x0000000000007941 */ /* 0x000fea0003800200 */
.L_x_195:
[----:B------:R-:W-:Y:S02]  /*a0b0*/  IADD3 R64, PT, PT, R3, R64, RZ ;  /* 0x0000004003407210 */ /* 0x000fe40007ffe0ff */
[----:B------:R-:W-:Y:S02]  /*a0c0*/  IADD3 R65, PT, PT, R65, 0x1, RZ ;  /* 0x0000000141417810 */ /* 0x000fe40007ffe0ff */
[----:B------:R-:W-:-:S13]  /*a0d0*/  ISETP.GE.AND P0, PT, R64, UR4, PT ;  /* 0x0000000440007c0c */ /* 0x000fda000bf06270 */
[----:B------:R-:W-:Y:S05]  /*a0e0*/  @!P0 BRA `(.L_x_197) ;  /* 0xffffff6000808947 */ /* 0x000fea000383ffff */
.L_x_130:
[----:B------:R-:W4:Y:S01]  /*a0f0*/  LDC R6, c[0x0][0x370] ;  /* 0x0000dc00ff067b82 */ /* 0x000f220000000800 */
[----:B------:R-:W-:Y:S01]  /*a100*/  ISETP.NE.AND P2, PT, R2, RZ, PT ;  /* 0x000000ff0200720c */ /* 0x000fe20003f45270 */
[----:B------:R-:W-:Y:S06]  /*a110*/  BSSY.RECONVERGENT B0, `(.L_x_198) ;  /* 0x0000011000007945 */ /* 0x000fec0003800200 */
[----:B------:R-:W5:Y:S08]  /*a120*/  LDC R7, c[0x0][0x374] ;  /* 0x0000dd00ff077b82 */ /* 0x000f700000000800 */
[----:B------:R-:W0:Y:S01]  /*a130*/  LDC.64 R4, c[0x0][0x3c8] ;  /* 0x0000f200ff047b82 */ /* 0x000e220000000a00 */
[----:B----4-:R-:W-:-:S02]  /*a140*/  ISETP.NE.AND P1, PT, R6, 0x1, PT ;  /* 0x000000010600780c */ /* 0x010fc40003f25270 */
[----:B------:R-:W-:Y:S02]  /*a150*/  IADD3 R8, PT, PT, R6, -0x1, RZ ;  /* 0xffffffff06087810 */ /* 0x000fe40007ffe0ff */
[----:B-----5:R-:W-:-:S04]  /*a160*/  IADD3 R3, PT, PT, R7, -0x1, RZ ;  /* 0xffffffff07037810 */ /* 0x020fc80007ffe0ff */
[----:B------:R-:W-:Y:S02]  /*a170*/  ISETP.NE.AND P0, PT, R0, R3, PT ;  /* 0x000000030000720c */ /* 0x000fe40003f05270 */
[----:B------:R-:W-:Y:S02]  /*a180*/  SHF.L.U32 R0, R7, 0x1, RZ ;  /* 0x0000000107007819 */ /* 0x000fe400000006ff */
[----:B------:R-:W-:Y:S02]  /*a190*/  ISETP.NE.OR P0, PT, R8, UR10, P0 ;  /* 0x0000000a08007c0c */ /* 0x000fe40008705670 */
[----:B------:R-:W-:-:S05]  /*a1a0*/  SEL R3, R0, RZ, P1 ;  /* 0x000000ff00037207 */ /* 0x000fca0000800000 */
[----:B0-----:R-:W-:Y:S01]  /*a1b0*/  IMAD.WIDE.U32 R4, R3, 0x4, R4 ;  /* 0x0000000403047825 */ /* 0x001fe200078e0004 */
[----:B------:R-:W-:Y:S06]  /*a1c0*/  @P2 BRA `(.L_x_199) ;  /* 0x0000000000142947 */ /* 0x000fec0003800000 */
[----:B------:R-:W-:Y:S01]  /*a1d0*/  HFMA2 R3, -RZ, RZ, 0, 5.9604644775390625e-08 ;  /* 0x00000001ff037431 */ /* 0x000fe200000001ff */
[----:B------:R-:W-:Y:S06]  /*a1e0*/  MEMBAR.ALL.GPU ;  /* 0x0000000000007992 */ /* 0x000fec000000a000 */
[----:B------:R-:W-:-:S00]  /*a1f0*/  ERRBAR ;  /* 0x00000000000079ab */ /* 0x000fc00000000000 */
[----:B------:R-:W-:Y:S06]  /*a200*/  CGAERRBAR ;  /* 0x00000000000075ab */ /* 0x000fec0000000000 */
[----:B------:R0:W-:Y:S02]  /*a210*/  REDG.E.ADD.S32.STRONG.GPU desc[UR8][R4.64], R3 ;  /* 0x000000030400798e */ /* 0x0001e4000c12e308 */
.L_x_199:
[----:B------:R-:W-:Y:S05]  /*a220*/  BSYNC.RECONVERGENT B0 ;  /* 0x0000000000007941 */ /* 0x000fea0003800200 */
.L_x_198:
[----:B------:R-:W-:Y:S05]  /*a230*/  @P0 EXIT ;  /* 0x000000000000094d */ /* 0x000fea0003800000 */
[----:B------:R-:W-:Y:S05]  /*a240*/  @P2 BRA `(.L_x_200) ;  /* 0x0000000000202947 */ /* 0x000fea0003800000 */
[----:B------:R-:W-:-:S05]  /*a250*/  IMAD R0, R6, R7, RZ ;  /* 0x0000000706007224 */ /* 0x000fca00078e02ff */
[----:B------:R-:W-:-:S13]  /*a260*/  ISETP.NE.AND P0, PT, R0, -0x1, PT ;  /* 0xffffffff0000780c */ /* 0x000fda0003f05270 */
[----:B------:R-:W-:Y:S05]  /*a270*/  @!P0 BRA `(.L_x_200) ;  /* 0x0000000000148947 */ /* 0x000fea0003800000 */
.L_x_201:
[----:B0-----:R-:W4:Y:S04]  /*a280*/  LDG.E.STRONG.GPU R3, desc[UR8][R4.64] ;  /* 0x0000000804037981 */ /* 0x001f28000c1ef900 */
[----:B----4-:R-:W-:Y:S01]  /*a290*/  CCTL.IVALL ;  /* 0x00000000ff00798f */ /* 0x010fe20002000000 */
[----:B------:R-:W-:Y:S05]  /*a2a0*/  YIELD ;  /* 0x0000000000007946 */ /* 0x000fea0003800000 */
[----:B------:R-:W-:-:S13]  /*a2b0*/  ISETP.NE.AND P0, PT, R3, R0, PT ;  /* 0x000000000300720c */ /* 0x000fda0003f05270 */
[----:B------:R-:W-:Y:S05]  /*a2c0*/  @P0 BRA `(.L_x_201) ;  /* 0xfffffffc00ec0947 */ /* 0x000fea000383ffff */
.L_x_200:
[----:B------:R-:W-:Y:S05]  /*a2d0*/  WARPSYNC.ALL ;  /* 0x0000000000007948 */ /* 0x000fea0003800000 */
[----:B------:R-:W0:Y:S08]  /*a2e0*/  LDC.64 R34, c[0x0][0x3f8] ;  /* 0x0000fe00ff227b82 */ /* 0x000e300000000a00 */
[----:B------:R-:W-:Y:S01]  /*a2f0*/  BAR.SYNC.DEFER_BLOCKING 0x0 ;  /* 0x0000000000007b1d */ /* 0x000fe20000010000 */
[----:B0-----:R-:W-:-:S04]  /*a300*/  LEA.HI R3, P0, R35, R34, RZ, 0x1 ;  /* 0x0000002223037211 */ /* 0x001fc800078108ff */
[----:B------:R-:W-:-:S04]  /*a310*/  IADD3.X R0, PT, PT, RZ, R35, RZ, P0, !PT ;  /* 0x00000023ff007210 */ /* 0x000fc800007fe4ff */
        /* <DEDUP_REMOVED lines=14> */
[----:B------:R-:W-:Y:S02]  /*a400*/  LOP3.LUT R6, RZ, R33, RZ, 0x33, !PT ;  /* 0x00000021ff067212 */ /* 0x000fe400078e33ff */
[----:B------:R-:W-:Y:S01]  /*a410*/  IADD3 R18, P1, PT, R4, R5, RZ ;  /* 0x0000000504127210 */ /* 0x000fe20007f3e0ff */
[----:B------:R-:W-:Y:S01]  /*a420*/  IMAD.WIDE.U32 R4, R34, 0x3, RZ ;  /* 0x0000000322047825 */ /* 0x000fe200078e00ff */
[----:B------:R-:W-:Y:S02]  /*a430*/  SEL R7, R0, R7, P0 ;  /* 0x0000000700077207 */ /* 0x000fe40000000000 */
        /* <DEDUP_REMOVED lines=14> */
[----:B------:R-:W-:Y:S01]  /*a520*/  SHF.L.U32 R20, R2, 0x3, RZ ;  /* 0x0000000302147819 */ /* 0x000fe200000006ff */
[----:B------:R-:W4:Y:S01]  /*a530*/  LDCU.64 UR6, c[0x0][0x390] ;  /* 0x00007200ff0677ac */ /* 0x000f220008000a00 */
[----:B------:R-:W-:Y:S02]  /*a540*/  IADD3 R18, PT, PT, R18, 0x1, RZ ;  /* 0x0000000112127810 */ /* 0x000fe40007ffe0ff */
[----:B------:R-:W-:Y:S01]  /*a550*/  SHF.L.U64.HI R21, R2, 0x3, R33 ;  /* 0x0000000302157819 */ /* 0x000fe20000010221 */
[----:B------:R-:W5:Y:S01]  /*a560*/  LDCU.64 UR10, c[0x0][0x388] ;  /* 0x00007100ff0a77ac */ /* 0x000f620008000a00 */
[C---:B------:R-:W-:Y:S02]  /*a570*/  SHF.L.U32 R5, R18.reuse, 0x7, RZ ;  /* 0x0000000712057819 */ /* 0x040fe400000006ff */
[----:B------:R-:W-:-:S02]  /*a580*/  LOP3.LUT R18, R18, 0x3, RZ, 0xc0, !PT ;  /* 0x0000000312127812 */ /* 0x000fc400078ec0ff */
[----:B------:R-:W-:Y:S02]  /*a590*/  LOP3.LUT R5, R5, 0x180, RZ, 0xc0, !PT ;  /* 0x0000018005057812 */ /* 0x000fe400078ec0ff */
[----:B------:R-:W-:Y:S02]  /*a5a0*/  SHF.L.U32 R7, R35, 0x2, RZ ;  /* 0x0000000223077819 */ /* 0x000fe400000006ff */
[----:B------:R-:W-:Y:S02]  /*a5b0*/  IADD3 R18, P3, PT, RZ, -R18, RZ ;  /* 0x80000012ff127210 */ /* 0x000fe40007f7e0ff */
[----:B0-----:R-:W-:Y:S02]  /*a5c0*/  LEA R24, P1, R2, UR4, 0x2 ;  /* 0x0000000402187c11 */ /* 0x001fe4000f8210ff */
[----:B------:R-:W-:Y:S02]  /*a5d0*/  SHF.L.U64.HI R30, R3, 0x2, R0 ;  /* 0x00000002031e7819 */ /* 0x000fe40000010200 */
[----:B----4-:R-:W-:-:S02]  /*a5e0*/  IADD3 R22, P2, PT, R20, UR6, RZ ;  /* 0x0000000614167c10 */ /* 0x010fc4000ff5e0ff */
[----:B------:R-:W-:Y:S02]  /*a5f0*/  LEA.HI.X R25, R2, UR5, R33, 0x2, P1 ;  /* 0x0000000502197c11 */ /* 0x000fe400088f1421 */
[----:B------:R-:W-:Y:S02]  /*a600*/  IADD3.X R23, PT, PT, R21, UR7, RZ, P2, !PT ;  /* 0x0000000715177c10 */ /* 0x000fe400097fe4ff */
[----:B------:R-:W-:Y:S01]  /*a610*/  IADD3 R2, P2, PT, R5, R2, RZ ;  /* 0x0000000205027210 */ /* 0x000fe20007f5e0ff */
[----:B------:R-:W-:Y:S01]  /*a620*/  IMAD.WIDE.U32 R4, R34, 0x4, RZ ;  /* 0x0000000422047825 */ /* 0x000fe200078e00ff */
[----:B-----5:R-:W-:Y:S02]  /*a630*/  IADD3 R20, P1, PT, R20, UR10, RZ ;  /* 0x0000000a14147c10 */ /* 0x020fe4000ff3e0ff */
[----:B------:R-:W-:Y:S02]  /*a640*/  SHF.L.U64.HI R26, R27, 0x2, R32 ;  /* 0x000000021b1a7819 */ /* 0x000fe40000010220 */
[----:B------:R-:W-:-:S02]  /*a650*/  IADD3.X R21, PT, PT, R21, UR11, RZ, P1, !PT ;  /* 0x0000000b15157c10 */ /* 0x000fc40008ffe4ff */
[----:B------:R-:W-:Y:S02]  /*a660*/  IADD3 R28, PT, PT, R5, R7, RZ ;  /* 0x00000007051c7210 */ /* 0x000fe40007ffe0ff */
[----:B-12---:R-:W-:Y:S02]  /*a670*/  IADD3.X R19, PT, PT, RZ, -0x1, RZ, P3, !PT ;  /* 0xffffffffff137810 */ /* 0x006fe40001ffe4ff */
[----:B------:R-:W-:-:S07]  /*a680*/  IADD3.X R33, PT, PT, RZ, R33, RZ, P2, !PT ;  /* 0x00000021ff217210 */ /* 0x000fce00017fe4ff */
.L_x_204:
[----:B0-----:R-:W-:Y:S02]  /*a690*/  LEA R8, P1, R3, R24, 0x2 ;  /* 0x0000001803087211 */ /* 0x001fe400078210ff */
[----:B------:R-:W-:Y:S02]  /*a6a0*/  IADD3 R10, P2, PT, R24, R4, RZ ;  /* 0x00000004180a7210 */ /* 0x000fe40007f5e0ff */
[----:B------:R-:W-:Y:S02]  /*a6b0*/  LEA R12, P3, R27, R24, 0x2 ;  /* 0x000000181b0c7211 */ /* 0x000fe400078610ff */
[C---:B------:R-:W-:Y:S02]  /*a6c0*/  IADD3.X R9, PT, PT, R25.reuse, R30, RZ, P1, !PT ;  /* 0x0000001e19097210 */ /* 0x040fe40000ffe4ff */
[----:B------:R-:W-:Y:S02]  /*a6d0*/  MOV R6, R24 ;  /* 0x0000001800067202 */ /* 0x000fe40000000f00 */
[----:B------:R-:W-:Y:S01]  /*a6e0*/  MOV R7, R25 ;  /* 0x0000001900077202 */ /* 0x000fe20000000f00 */
[----:B---3--:R0:W2:Y:S01]  /*a6f0*/  LDG.E R15, desc[UR8][R8.64] ;  /* 0x00000008080f7981 */ /* 0x0080a2000c1e1900 */
        /* <DEDUP_REMOVED lines=22> */
.L_x_203:
[----:B------:R-:W-:Y:S05]  /*a860*/  BSYNC.RECONVERGENT B0 ;  /* 0x0000000000007941 */ /* 0x000fea0003800200 */
.L_x_202:
[----:B------:R-:W-:Y:S05]  /*a870*/  @!P0 EXIT ;  /* 0x000000000000894d */ /* 0x000fea0003800000 */
[C---:B------:R-:W-:Y:S01]  /*a880*/  SHF.L.U64.HI R31, R34.reuse, 0x2, R35 ;  /* 0x00000002221f7819 */ /* 0x040fe20000010223 */
[----:B------:R-:W4:Y:S01]  /*a890*/  LDCU.64 UR4, c[0x0][0x3d8] ;  /* 0x00007b00ff0477ac */ /* 0x000f220008000a00 */
[----:B------:R-:W-:Y:S02]  /*a8a0*/  SHF.L.U32 R29, R34, 0x2, RZ ;  /* 0x00000002221d7819 */ /* 0x000fe400000006ff */
[C---:B------:R-:W-:Y:S01]  /*a8b0*/  SHF.L.U64.HI R39, R27.reuse, 0x2, R32 ;  /* 0x000000021b277819 */ /* 0x040fe20000010220 */
[----:B------:R-:W0:Y:S01]  /*a8c0*/  LDCU.64 UR6, c[0x0][0x388] ;  /* 0x00007100ff0677ac */ /* 0x000e220008000a00 */
[----:B------:R-:W-:Y:S02]  /*a8d0*/  SHF.L.U32 R41, R27, 0x2, RZ ;  /* 0x000000021b297819 */ /* 0x000fe400000006ff */
[C---:B------:R-:W-:Y:S01]  /*a8e0*/  SHF.L.U64.HI R35, R3.reuse, 0x2, R0 ;  /* 0x0000000203237819 */ /* 0x040fe20000010200 */
[----:B------:R-:W0:Y:S01]  /*a8f0*/  LDCU.64 UR10, c[0x0][0x390] ;  /* 0x00007200ff0a77ac */ /* 0x000e220008000a00 */
[----:B------:R-:W-:-:S07]  /*a900*/  SHF.L.U32 R37, R3, 0x2, RZ ;  /* 0x0000000203257819 */ /* 0x000fce00000006ff */
.L_x_205:
[C---:B0123--:R-:W-:Y:S02]  /*a910*/  SHF.L.U32 R16, R2.reuse, 0x2, RZ ;  /* 0x0000000202107819 */ /* 0x04ffe400000006ff */
[----:B------:R-:W-:Y:S02]  /*a920*/  SHF.L.U64.HI R13, R2, 0x2, R33 ;  /* 0x00000002020d7819 */ /* 0x000fe40000010221 */
[----:B----4-:R-:W-:-:S04]  /*a930*/  IADD3 R4, P0, PT, R16, UR4, RZ ;  /* 0x0000000410047c10 */ /* 0x010fc8000ff1e0ff */
[----:B------:R-:W-:Y:S02]  /*a940*/  IADD3.X R5, PT, PT, R13, UR5, RZ, P0, !PT ;  /* 0x000000050d057c10 */ /* 0x000fe400087fe4ff */
[C---:B------:R-:W-:Y:S02]  /*a950*/  IADD3 R6, P0, PT, R4.reuse, R37, RZ ;  /* 0x0000002504067210 */ /* 0x040fe40007f1e0ff */
[C---:B------:R-:W-:Y:S01]  /*a960*/  IADD3 R10, P1, PT, R4.reuse, R41, RZ ;  /* 0x00000029040a7210 */ /* 0x040fe20007f3e0ff */
[----:B------:R0:W2:Y:S01]  /*a970*/  LDG.E R18, desc[UR8][R4.64] ;  /* 0x0000000804127981 */ /* 0x0000a2000c1e1900 */
[C---:B------:R-:W-:Y:S02]  /*a980*/  IADD3.X R7, PT, PT, R5.reuse, R35, RZ, P0, !PT ;  /* 0x0000002305077210 */ /* 0x040fe400007fe4ff */
[----:B------:R-:W-:Y:S02]  /*a990*/  IADD3 R8, P0, PT, R4, R29, RZ ;  /* 0x0000001d04087210 */ /* 0x000fe40007f1e0ff */
[C---:B------:R-:W-:Y:S01]  /*a9a0*/  IADD3.X R11, PT, PT, R5.reuse, R39, RZ, P1, !PT ;  /* 0x00000027050b7210 */ /* 0x040fe20000ffe4ff */
[----:B------:R1:W2:Y:S01]  /*a9b0*/  LDG.E R19, desc[UR8][R6.64] ;  /* 0x0000000806137981 */ /* 0x0002a2000c1e1900 */
[----:B------:R-:W-:-:S03]  /*a9c0*/  IADD3.X R9, PT, PT, R5, R31, RZ, P0, !PT ;  /* 0x0000001f05097210 */ /* 0x000fc600007fe4ff */
[----:B------:R-:W3:Y:S04]  /*a9d0*/  LDG.E R21, desc[UR8][R10.64] ;  /* 0x000000080a157981 */ /* 0x000ee8000c1e1900 */
[----:B------:R4:W3:Y:S01]  /*a9e0*/  LDG.E R20, desc[UR8][R8.64] ;  /* 0x0000000808147981 */ /* 0x0008e2000c1e1900 */
[C---:B------:R-:W-:Y:S02]  /*a9f0*/  SHF.L.U32 R27, R2.reuse, 0x3, RZ ;  /* 0x00000003021b7819 */ /* 0x040fe400000006ff */
[----:B------:R-:W-:Y:S02]  /*aa00*/  SHF.L.U64.HI R28, R2, 0x3, R33 ;  /* 0x00000003021c7819 */ /* 0x000fe40000010221 */
[----:B------:R-:W-:Y:S02]  /*aa10*/  LOP3.LUT R14, R27, 0xfffffff8, RZ, 0xc0, !PT ;  /* 0xfffffff81b0e7812 */ /* 0x000fe400078ec0ff */
[----:B------:R-:W-:-:S02]  /*aa20*/  LOP3.LUT R16, R16, 0xfffffffc, RZ, 0xc0, !PT ;  /* 0xfffffffc10107812 */ /* 0x000fc400078ec0ff */
[----:B0-----:R-:W-:Y:S02]  /*aa30*/  LOP3.LUT R5, R28, 0x3, RZ, 0xc0, !PT ;  /* 0x000000031c057812 */ /* 0x001fe400078ec0ff */
[----:B------:R-:W-:Y:S02]  /*aa40*/  IADD3 R12, P0, PT, R14, UR6, RZ ;  /* 0x000000060e0c7c10 */ /* 0x000fe4000ff1e0ff */
[----:B------:R-:W-:Y:S02]  /*aa50*/  LOP3.LUT R4, R13, 0x3, RZ, 0xc0, !PT ;  /* 0x000000030d047812 */ /* 0x000fe400078ec0ff */
[----:B------:R-:W-:Y:S02]  /*aa60*/  IADD3 R16, P2, PT, R16, UR4, RZ ;  /* 0x0000000410107c10 */ /* 0x000fe4000ff5e0ff */
[----:B------:R-:W-:Y:S02]  /*aa70*/  IADD3 R14, P1, PT, R14, UR10, RZ ;  /* 0x0000000a0e0e7c10 */ /* 0x000fe4000ff3e0ff */
[----:B------:R-:W-:-:S02]  /*aa80*/  IADD3.X R13, PT, PT, R5, UR7, RZ, P0, !PT ;  /* 0x00000007050d7c10 */ /* 0x000fc400087fe4ff */
[----:B------:R-:W-:Y:S02]  /*aa90*/  IADD3.X R17, PT, PT, R4, UR5, RZ, P2, !PT ;  /* 0x0000000504117c10 */ /* 0x000fe400097fe4ff */
[----:B------:R-:W-:Y:S02]  /*aaa0*/  IADD3.X R15, PT, PT, R5, UR11, RZ, P1, !PT ;  /* 0x0000000b050f7c10 */ /* 0x000fe40008ffe4ff */
[C---:B------:R-:W-:Y:S02]  /*aab0*/  IADD3 R4, P0, PT, R16.reuse, R37, RZ ;  /* 0x0000002510047210 */ /* 0x040fe40007f1e0ff */
[C---:B-1----:R-:W-:Y:S02]  /*aac0*/  IADD3 R6, P1, PT, R16.reuse, R29, RZ ;  /* 0x0000001d10067210 */ /* 0x042fe40007f3e0ff */
[----:B----4-:R-:W-:Y:S02]  /*aad0*/  IADD3 R8, P2, PT, R16, R41, RZ ;  /* 0x0000002910087210 */ /* 0x010fe40007f5e0ff */
[----:B------:R-:W-:-:S02]  /*aae0*/  IADD3.X R5, PT, PT, R17, R35, RZ, P0, !PT ;  /* 0x0000002311057210 */ /* 0x000fc400007fe4ff */
[C---:B------:R-:W-:Y:S02]  /*aaf0*/  IADD3.X R7, PT, PT, R17.reuse, R31, RZ, P1, !PT ;  /* 0x0000001f11077210 */ /* 0x040fe40000ffe4ff */
[----:B------:R-:W-:Y:S01]  /*ab00*/  IADD3.X R9, PT, PT, R17, R39, RZ, P2, !PT ;  /* 0x0000002711097210 */ /* 0x000fe200017fe4ff */
[----:B--2---:R0:W-:Y:S04]  /*ab10*/  STG.E.64 desc[UR8][R12.64], R18 ;  /* 0x000000120c007986 */ /* 0x0041e8000c101b08 */
[----:B---3--:R1:W-:Y:S04]  /*ab20*/  STG.E.64 desc[UR8][R14.64], R20 ;  /* 0x000000140e007986 */ /* 0x0083e8000c101b08 */
        /* <DEDUP_REMOVED lines=28> */
[----:B------:R-:W3:Y:S04]  /*acf0*/  LDG.E R22, desc[UR8][R16.64+0x600] ;  /* 0x0006000810167981 */ /* 0x000ee8000c1e1900 */
[----:B------:R-:W3:Y:S04]  /*ad00*/  LDG.E R23, desc[UR8][R4.64+0x600] ;  /* 0x0006000804177981 */ /* 0x000ee8000c1e1900 */
        /* <DEDUP_REMOVED lines=14> */
[----:B---3--:R1:W-:Y:S04]  /*adf0*/  STG.E.64 desc[UR8][R12.64], R22 ;  /* 0x000000160c007986 */ /* 0x0083e8000c101b08 */
[----:B--2---:R1:W-:Y:S07]  /*ae00*/  STG.E.64 desc[UR8][R14.64], R24 ;  /* 0x000000180e007986 */ /* 0x0043ee000c101b08 */
[----:B------:R-:W-:Y:S05]  /*ae10*/  @P0 BRA `(.L_x_205) ;  /* 0xfffffff800bc0947 */ /* 0x000fea000383ffff */
[----:B------:R-:W-:Y:S05]  /*ae20*/  EXIT ;  /* 0x000000000000794d */ /* 0x000fea0003800000 */
.L_x_206:
        /* <DEDUP_REMOVED lines=13> */
.L_x_3407:


//--------------------- .text._Z35group_norm_nhwc_bwd_one_pass_kernelI11Bf16IOBf16WLi64ELi8ELi128EEv26Group_norm_nhwc_bwd_params --------------------------
	.section	.text._Z35group_norm_nhwc_bwd_one_pass_kernelI11Bf16IOBf16WLi64ELi8ELi128EEv26Group_norm_nhwc_bwd_params,"ax",@progbits
	.align	128
        .global         _Z35group_norm_nhwc_bwd_one_pass_kernelI11Bf16IOBf16WLi64ELi8ELi128EEv26Group_norm_nhwc_bwd_params
        .type           _Z35group_norm_nhwc_bwd_one_pass_kernelI11Bf16IOBf16WLi64ELi8ELi128EEv26Group_norm_nhwc_bwd_params,@function
        .size           _Z35group_norm_nhwc_bwd_one_pass_kernelI11Bf16IOBf16WLi64ELi8ELi128EEv26Group_norm_nhwc_bwd_params,(.L_x_3408 - _Z35group_norm_nhwc_bwd_one_pass_kernelI11Bf16IOBf16WLi64ELi8ELi128EEv26Group_norm_nhwc_bwd_params)
        .other          _Z35group_norm_nhwc_bwd_one_pass_kernelI11Bf16IOBf16WLi64ELi8ELi128EEv26Group_norm_nhwc_bwd_params,@"STO_CUDA_ENTRY STV_DEFAULT"
_Z35group_norm_nhwc_bwd_one_pass_kernelI11Bf16IOBf16WLi64ELi8ELi128EEv26Group_norm_nhwc_bwd_params:
.text._Z35group_norm_nhwc_bwd_one_pass_kernelI11Bf16IOBf16WLi64ELi8ELi128EEv26Group_norm_nhwc_bwd_params:
        /* <DEDUP_REMOVED lines=33> */
.L_x_232:
[----:B0-----:R-:W0:Y:S01]  /*0210*/  LDC R9, c[0x0][0x410] ;  /* 0x00010400ff097b82 */ /* 0x001e220000000800 */
[----:B-1----:R-:W1:Y:S01]  /*0220*/  LDCU.64 UR10, c[0x0][0x3b8] ;  /* 0x00007700ff0a77ac */ /* 0x002e620008000a00 */
[----:B------:R-:W-:Y:S01]  /*0230*/  IABS R6, UR9 ;  /* 0x0000000900067c13 */ /* 0x000fe20008000000 */
[----:B--2---:R-:W2:Y:S01]  /*0240*/  LDCU.128 UR28, c[0x0][0x400] ;  /* 0x00008000ff1c77ac */ /* 0x004ea20008000c00 */
[----:B-1----:R-:W-:Y:S01]  /*0250*/  UIMAD.WIDE UR10, UR9, 0x8, UR10 ;  /* 0x00000008090a78a5 */ /* 0x002fe2000f8e020a */
[----:B--2---:R-:W-:Y:S02]  /*0260*/  ISETP.GE.U32.AND P0, PT, R30, UR28, PT ;  /* 0x0000001c1e007c0c */ /* 0x004fe4000bf06070 */
[----:B0-----:R-:W-:Y:S02]  /*0270*/  IABS R8, R9 ;  /* 0x0000000900087213 */ /* 0x001fe40000000000 */
[----:B------:R-:W-:Y:S02]  /*0280*/  LOP3.LUT R10, R9, UR9, RZ, 0x3c, !PT ;  /* 0x00000009090a7c12 */ /* 0x000fe4000f8e3cff */
[----:B------:R-:W0:Y:S08]  /*0290*/  I2F.RP R3, R8 ;  /* 0x0000000800037306 */ /* 0x000e300000209400 */
[----:B0-----:R-:W0:Y:S02]  /*02a0*/  MUFU.RCP R3, R3 ;  /* 0x0000000300037308 */ /* 0x001e240000001000 */
[----:B0-----:R-:W-:-:S06]  /*02b0*/  IADD3 R4, PT, PT, R3, 0xffffffe, RZ ;  /* 0x0ffffffe03047810 */ /* 0x001fcc0007ffe0ff */
[----:B------:R0:W1:Y:S02]  /*02c0*/  F2I.FTZ.U32.TRUNC.NTZ R5, R4 ;  /* 0x0000000400057305 */ /* 0x000064000021f000 */
[----:B0-----:R-:W-:Y:S01]  /*02d0*/  HFMA2 R4, -RZ, RZ, 0, 0 ;  /* 0x00000000ff047431 */ /* 0x001fe200000001ff */
[----:B-1----:R-:W-:-:S05]  /*02e0*/  IADD3 R7, PT, PT, RZ, -R5, RZ ;  /* 0x80000005ff077210 */ /* 0x002fca0007ffe0ff */
[----:B------:R-:W-:-:S04]  /*02f0*/  IMAD R7, R7, R8, RZ ;  /* 0x0000000807077224 */ /* 0x000fc800078e02ff */
[----:B------:R-:W-:Y:S01]  /*0300*/  IMAD.HI.U32 R5, R5, R7, R4 ;  /* 0x0000000705057227 */ /* 0x000fe200078e0004 */
[----:B------:R-:W-:Y:S02]  /*0310*/  MOV R7, R6 ;  /* 0x0000000600077202 */ /* 0x000fe40000000f00 */
[----:B------:R-:W-:-:S03]  /*0320*/  MOV R4, UR10 ;  /* 0x0000000a00047c02 */ /* 0x000fc60008000f00 */
[----:B------:R-:W-:Y:S01]  /*0330*/  IMAD.HI.U32 R6, R5, R7, RZ ;  /* 0x0000000705067227 */ /* 0x000fe200078e00ff */
[----:B------:R-:W-:-:S04]  /*0340*/  MOV R5, UR11 ;  /* 0x0000000b00057c02 */ /* 0x000fc80008000f00 */
[----:B------:R-:W-:Y:S02]  /*0350*/  IADD3 R3, PT, PT, -R6, RZ, RZ ;  /* 0x000000ff06037210 */ /* 0x000fe40007ffe1ff */
[----:B------:R-:W2:Y:S03]  /*0360*/  LDG.E.64 R4, desc[UR16][R4.64] ;  /* 0x0000001004047981 */ /* 0x000ea6000c1e1b00 */
[----:B------:R-:W-:Y:S01]  /*0370*/  IMAD R3, R8, R3, R7 ;  /* 0x0000000308037224 */ /* 0x000fe200078e0207 */
[----:B------:R-:W-:-:S04]  /*0380*/  SHF.R.S32.HI R7, RZ, 0x1f, R30 ;  /* 0x0000001fff077819 */ /* 0x000fc8000001141e */
[----:B------:R-:W-:Y:S02]  /*0390*/  ISETP.GT.U32.AND P1, PT, R8, R3, PT ;  /* 0x000000030800720c */ /* 0x000fe40003f24070 */
[----:B------:R-:W-:Y:S02]  /*03a0*/  ISETP.GE.AND.EX P0, PT, R7, UR29, PT, P0 ;  /* 0x0000001d07007c0c */ /* 0x000fe4000bf06300 */
[----:B------:R-:W-:Y:S02]  /*03b0*/  IADD3 R25, PT, PT, R30, 0x20, RZ ;  /* 0x000000201e197810 */ /* 0x000fe40007ffe0ff */
[----:B------:R-:W-:-:S07]  /*03c0*/  ISETP.LE.AND P3, PT, RZ, UR9, PT ;  /* 0x00000009ff007c0c */ /* 0x000fce000bf63270 */
[-C--:B------:R-:W-:Y:S02]  /*03d0*/  @!P1 IADD3 R3, PT, PT, R3, -R8.reuse, RZ ;  /* 0x8000000803039210 */ /* 0x080fe40007ffe0ff */
[----:B------:R-:W-:Y:S01]  /*03e0*/  ISETP.GE.AND P2, PT, R10, RZ, PT ;  /* 0x000000ff0a00720c */ /* 0x000fe20003f46270 */
[----:B------:R-:W0:Y:S01]  /*03f0*/  @!P0 LDC.64 R22, c[0x0][0x3f8] ;  /* 0x0000fe00ff168b82 */ /* 0x000e220000000a00 */
[----:B------:R-:W-:Y:S02]  /*0400*/  ISETP.GE.U32.AND P4, PT, R3, R8, PT ;  /* 0x000000080300720c */ /* 0x000fe40003f86070 */
[----:B------:R-:W-:Y:S02]  /*0410*/  @!P1 IADD3 R6, PT, PT, R6, 0x1, RZ ;  /* 0x0000000106069810 */ /* 0x000fe40007ffe0ff */
[----:B------:R-:W-:Y:S02]  /*0420*/  ISETP.GE.U32.AND P1, PT, R25, UR28, PT ;  /* 0x0000001c19007c0c */ /* 0x000fe4000bf26070 */
[----:B------:R-:W-:Y:S01]  /*0430*/  SHF.R.S32.HI R13, RZ, 0x1f, R25 ;  /* 0x0000001fff0d7819 */ /* 0x000fe20000011419 */
[----:B------:R-:W1:Y:S01]  /*0440*/  @!P0 LDC.64 R16, c[0x0][0x3a0] ;  /* 0x0000e800ff108b82 */ /* 0x000e620000000a00 */
[----:B------:R-:W-:-:S02]  /*0450*/  ISETP.GT.U32.AND P5, PT, R8, R3, PT ;  /* 0x000000030800720c */ /* 0x000fc40003fa4070 */
[----:B------:R-:W-:Y:S02]  /*0460*/  IADD3 R8, PT, PT, R3, -R8, RZ ;  /* 0x8000000803087210 */ /* 0x000fe40007ffe0ff */
[----:B------:R-:W-:Y:S02]  /*0470*/  ISETP.GE.AND.EX P1, PT, R13, UR29, PT, P1 ;  /* 0x0000001d0d007c0c */ /* 0x000fe4000bf26310 */
[----:B------:R-:W-:Y:S01]  /*0480*/  SEL R3, R8, R3, !P5 ;  /* 0x0000000308037207 */ /* 0x000fe20006800000 */
[----:B---3--:R-:W3:Y:S01]  /*0490*/  @!P0 LDC.64 R14, c[0x0][0x398] ;  /* 0x0000e600ff0e8b82 */ /* 0x008ee20000000a00 */
[----:B------:R-:W-:Y:S02]  /*04a0*/  @P4 IADD3 R6, PT, PT, R6, 0x1, RZ ;  /* 0x0000000106064810 */ /* 0x000fe40007ffe0ff */
[----:B------:R-:W-:Y:S02]  /*04b0*/  ISETP.NE.AND P4, PT, R9, RZ, PT ;  /* 0x000000ff0900720c */ /* 0x000fe40003f85270 */
[----:B------:R-:W-:-:S02]  /*04c0*/  LOP3.LUT R8, RZ, R9, RZ, 0x33, !PT ;  /* 0x00000009ff087212 */ /* 0x000fc400078e33ff */
[----:B------:R-:W-:Y:S02]  /*04d0*/  @!P3 IADD3 R3, PT, PT, -R3, RZ, RZ ;  /* 0x000000ff0303b210 */ /* 0x000fe40007ffe1ff */
[----:B------:R-:W-:Y:S01]  /*04e0*/  @!P2 IADD3 R6, PT, PT, -R6, RZ, RZ ;  /* 0x000000ff0606a210 */ /* 0x000fe20007ffe1ff */
[----:B------:R-:W4:Y:S01]  /*04f0*/  @!P1 LDC.64 R18, c[0x0][0x3f8] ;  /* 0x0000fe00ff129b82 */ /* 0x000f220000000a00 */
[----:B------:R-:W-:Y:S02]  /*0500*/  SEL R31, R8, R3, !P4 ;  /* 0x00000003081f7207 */ /* 0x000fe40006000000 */
[----:B------:R-:W-:Y:S02]  /*0510*/  SHF.L.U32 R24, R0, 0x1, RZ ;  /* 0x0000000100187819 */ /* 0x000fe400000006ff */
[----:B------:R-:W-:Y:S02]  /*0520*/  SEL R9, R8, R6, !P4 ;  /* 0x0000000608097207 */ /* 0x000fe40006000000 */
[----:B------:R-:W-:-:S02]  /*0530*/  SHF.L.U32 R3, R31, 0x3, RZ ;  /* 0x000000031f037819 */ /* 0x000fc400000006ff */
[----:B------:R-:W-:Y:S02]  /*0540*/  LOP3.LUT R24, R24, 0x6, RZ, 0xc0, !PT ;  /* 0x0000000618187812 */ /* 0x000fe400078ec0ff */
[----:B------:R-:W-:Y:S02]  /*0550*/  SHF.R.S32.HI R6, RZ, 0x1f, R9 ;  /* 0x0000001fff067819 */ /* 0x000fe40000011409 */
[----:B------:R-:W-:Y:S02]  /*0560*/  SHF.R.S32.HI R33, RZ, 0x1f, R3 ;  /* 0x0000001fff217819 */ /* 0x000fe40000011403 */
[----:B------:R-:W-:Y:S01]  /*0570*/  LOP3.LUT R32, R3, R24, RZ, 0xfc, !PT ;  /* 0x0000001803207212 */ /* 0x000fe200078efcff */
[----:B------:R-:W-:Y:S01]  /*0580*/  IMAD R6, R6, UR30, RZ ;  /* 0x0000001e06067c24 */ /* 0x000fe2000f8e02ff */
[----:B------:R-:W-:-:S03]  /*0590*/  ISETP.NE.AND P2, PT, RZ, UR20, PT ;  /* 0x00000014ff007c0c */ /* 0x000fc6000bf45270 */
[----:B------:R-:W-:-:S04]  /*05a0*/  IMAD.WIDE.U32 R32, R9, UR30, R32 ;  /* 0x0000001e09207c25 */ /* 0x000fc8000f8e0020 */
[----:B------:R-:W-:Y:S01]  /*05b0*/  IMAD R9, R9, UR31, R6 ;  /* 0x0000001f09097c24 */ /* 0x000fe2000f8e0206 */
[----:B------:R-:W-:Y:S01]  /*05c0*/  @!P0 MOV R34, R32 ;  /* 0x0000002000228202 */ /* 0x000fe20000000f00 */
[-C--:B0-----:R-:W-:Y:S02]  /*05d0*/  @!P0 IMAD R7, R7, R22.reuse, RZ ;  /* 0x0000001607078224 */ /* 0x081fe400078e02ff */
[----:B------:R-:W-:Y:S02]  /*05e0*/  IMAD.IADD R35, R33, 0x1, R9 ;  /* 0x0000000121237824 */ /* 0x000fe400078e0209 */
[C---:B------:R-:W-:Y:S01]  /*05f0*/  @!P0 IMAD R21, R30.reuse, R23, R7 ;  /* 0x000000171e158224 */ /* 0x040fe200078e0207 */
[----:B------:R-:W0:Y:S01]  /*0600*/  @!P1 LDC.64 R8, c[0x0][0x398] ;  /* 0x0000e600ff089b82 */ /* 0x000e220000000a00 */
[----:B------:R-:W-:-:S04]  /*0610*/  @!P0 IMAD.WIDE.U32 R22, R30, R22, R34 ;  /* 0x000000161e168225 */ /* 0x000fc800078e0022 */
[----:B----4-:R-:W-:-:S03]  /*0620*/  @!P1 IMAD R20, R13, R18, RZ ;  /* 0x000000120d149224 */ /* 0x010fc600078e02ff */
[----:B------:R-:W4:Y:S01]  /*0630*/  @!P1 LDC.64 R6, c[0x0][0x3a0] ;  /* 0x0000e800ff069b82 */ /* 0x000f220000000a00 */
[----:B------:R-:W-:Y:S01]  /*0640*/  @!P0 IADD3 R21, PT, PT, R23, R21, RZ ;  /* 0x0000001517158210 */ /* 0x000fe20007ffe0ff */
[----:B------:R-:W-:Y:S01]  /*0650*/  @!P1 IMAD R19, R25, R19, R20 ;  /* 0x0000001319139224 */ /* 0x000fe200078e0214 */
[----:B------:R-:W-:-:S05]  /*0660*/  @!P0 SHF.L.U32 R23, R22, 0x1, RZ ;  /* 0x0000000116178819 */ /* 0x000fca00000006ff */
[----:B------:R-:W5:Y:S01]  /*0670*/  @P2 LDC.64 R10, c[0x0][0x3b0] ;  /* 0x0000ec00ff0a2b82 */ /* 0x000f620000000a00 */
[----:B------:R-:W-:Y:S02]  /*0680*/  @!P0 SHF.L.U64.HI R22, R22, 0x1, R21 ;  /* 0x0000000116168819 */ /* 0x000fe40000010215 */
[----:B------:R-:W-:-:S05]  /*0690*/  @!P1 MOV R20, R32 ;  /* 0x0000002000149202 */ /* 0x000fca0000000f00 */
[----:B------:R-:W5:Y:S01]  /*06a0*/  LDC.64 R12, c[0x0][0x3a8] ;  /* 0x0000ea00ff0c7b82 */ /* 0x000f620000000a00 */
[----:B------:R-:W-:Y:S02]  /*06b0*/  @!P1 MOV R21, R35 ;  /* 0x0000002300159202 */ /* 0x000fe40000000f00 */
[----:B-1----:R-:W-:Y:S01]  /*06c0*/  @!P0 IADD3 R16, P3, PT, R23, R16, RZ ;  /* 0x0000001017108210 */ /* 0x002fe20007f7e0ff */
[----:B------:R-:W-:-:S03]  /*06d0*/  @!P1 IMAD.WIDE.U32 R20, R25, R18, R20 ;  /* 0x0000001219149225 */ /* 0x000fc600078e0014 */
[----:B------:R-:W-:Y:S02]  /*06e0*/  @!P0 IADD3.X R17, PT, PT, R22, R17, RZ, P3, !PT ;  /* 0x0000001116118210 */ /* 0x000fe40001ffe4ff */
[----:B---3--:R-:W-:Y:S02]  /*06f0*/  @!P0 IADD3 R14, P3, PT, R23, R14, RZ ;  /* 0x0000000e170e8210 */ /* 0x008fe40007f7e0ff */
[----:B------:R-:W-:Y:S02]  /*0700*/  @!P1 IADD3 R21, PT, PT, R21, R19, RZ ;  /* 0x0000001315159210 */ /* 0x000fe40007ffe0ff */
[----:B------:R-:W-:Y:S02]  /*0710*/  @!P1 SHF.L.U32 R19, R20, 0x1, RZ ;  /* 0x0000000114139819 */ /* 0x000fe400000006ff */
[----:B------:R-:W-:Y:S02]  /*0720*/  IADD3 R3, PT, PT, R24, R3, RZ ;  /* 0x0000000318037210 */ /* 0x000fe40007ffe0ff */
[----:B------:R-:W-:-:S02]  /*0730*/  @!P0 IADD3.X R15, PT, PT, R22, R15, RZ, P3, !PT ;  /* 0x0000000f160f8210 */ /* 0x000fc40001ffe4ff */
[----:B------:R-:W-:Y:S02]  /*0740*/  @!P1 SHF.L.U64.HI R20, R20, 0x1, R21 ;  /* 0x0000000114149819 */ /* 0x000fe40000010215 */
[C---:B----4-:R-:W-:Y:S02]  /*0750*/  @!P1 IADD3 R6, P3, PT, R19.reuse, R6, RZ ;  /* 0x0000000613069210 */ /* 0x050fe40007f7e0ff */
[----:B0-----:R-:W-:Y:S02]  /*0760*/  @!P1 IADD3 R8, P4, PT, R19, R8, RZ ;  /* 0x0000000813089210 */ /* 0x001fe40007f9e0ff */
[----:B------:R-:W-:Y:S01]  /*0770*/  CS2R R26, SRZ ;  /* 0x00000000001a7805 */ /* 0x000fe2000001ff00 */
[----:B------:R-:W-:Y:S01]  /*0780*/  HFMA2 R24, -RZ, RZ, 0, 0 ;  /* 0x00000000ff187431 */ /* 0x000fe200000001ff */
[----:B------:R-:W-:Y:S01]  /*0790*/  MOV R23, RZ ;  /* 0x000000ff00177202 */ /* 0x000fe20000000f00 */
[----:B-----5:R-:W-:Y:S01]  /*07a0*/  @P2 IMAD.WIDE R10, R3, 0x2, R10 ;  /* 0x00000002030a2825 */ /* 0x020fe200078e020a */
[----:B------:R-:W-:-:S02]  /*07b0*/  @!P1 IADD3.X R7, PT, PT, R20, R7, RZ, P3, !PT ;  /* 0x0000000714079210 */ /* 0x000fc40001ffe4ff */
[----:B------:R-:W-:Y:S01]  /*07c0*/  @!P1 IADD3.X R9, PT, PT, R20, R9, RZ, P4, !PT ;  /* 0x0000000914099210 */ /* 0x000fe200027fe4ff */
[----:B------:R-:W-:Y:S01]  /*07d0*/  IMAD.WIDE R12, R3, 0x2, R12 ;  /* 0x00000002030c7825 */ /* 0x000fe200078e020c */
[----:B------:R-:W3:Y:S04]  /*07e0*/  @!P0 LDG.E R27, desc[UR16][R16.64] ;  /* 0x00000010101b8981 */ /* 0x000ee8000c1e1900 */
[----:B------:R-:W4:Y:S04]  /*07f0*/  @!P0 LDG.E R26, desc[UR16][R14.64] ;  /* 0x000000100e1a8981 */ /* 0x000f28000c1e1900 */
[----:B------:R-:W5:Y:S04]  /*0800*/  @P2 LDG.E.U16 R18, desc[UR16][R10.64] ;  /* 0x000000100a122981 */ /* 0x000f68000c1e1500 */
[----:B------:R0:W5:Y:S04]  /*0810*/  @P2 LDG.E.U16 R19, desc[UR16][R10.64+0x2] ;  /* 0x000002100a132981 */ /* 0x000168000c1e1500 */
[----:B------:R-:W5:Y:S04]  /*0820*/  LDG.E.U16 R16, desc[UR16][R12.64] ;  /* 0x000000100c107981 */ /* 0x000f68000c1e1500 */
[----:B------:R-:W5:Y:S04]  /*0830*/  LDG.E.U16 R17, desc[UR16][R12.64+0x2] ;  /* 0x000002100c117981 */ /* 0x000f68000c1e1500 */
[----:B------:R-:W5:Y:S04]  /*0840*/  @!P1 LDG.E R24, desc[UR16][R6.64] ;  /* 0x0000001006189981 */ /* 0x000f68000c1e1900 */
[----:B------:R3:W5:Y:S01]  /*0850*/  @!P1 LDG.E R23, desc[UR16][R8.64] ;  /* 0x0000001008179981 */ /* 0x000762000c1e1900 */
[----:B------:R-:W-:Y:S01]  /*0860*/  UISETP.NE.AND UP2, UPT, UR20, URZ, UPT ;  /* 0x000000ff1400728c */ /* 0x000fe2000bf45270 */
[----:B------:R-:W-:Y:S01]  /*0870*/  MOV R3, RZ ;  /* 0x000000ff00037202 */ /* 0x000fe20000000f00 */
[----:B------:R-:W-:Y:S01]  /*0880*/  UMOV UR25, 0x3f800000 ;  /* 0x3f80000000197882 */ /* 0x000fe20000000000 */
[----:B--2---:R-:W-:-:S13]  /*0890*/  R2UR UR36, R4 ;  /* 0x00000000042472ca */ /* 0x004fda00000e0000 */
[----:B------:R-:W-:-:S04]  /*08a0*/  IMAD.U32 R4, RZ, RZ, UR36 ;  /* 0x00000024ff047e24 */ /* 0x000fc8000f8e00ff */
[----:B------:R-:W-:-:S05]  /*08b0*/  FFMA.FTZ R5, -R4, UR36, R5 ;  /* 0x0000002404057c23 */ /* 0x000fca0008010105 */
[----:B------:R-:W-:-:S13]  /*08c0*/  FSETP.GTU.FTZ.AND P1, PT, R5, RZ, PT ;  /* 0x000000ff0500720b */ /* 0x000fda0003f3c000 */
[----:B------:R-:W-:-:S05]  /*08d0*/  VOTEU.ANY UP1, P1 ;  /* 0x0000000000ff7886 */ /* 0x000fca0000820100 */
[----:B------:R-:W0:Y:S01]  /*08e0*/  @UP1 LDCU UR10, c[0x0][0x3c0] ;  /* 0x00007800ff0a17ac */ /* 0x000e220008000800 */
[----:B------:R-:W-:-:S13]  /*08f0*/  PLOP3.LUT P1, PT, PT, PT, UP1, 0x80, 0x8 ;  /* 0x000000000008781c */ /* 0x000fda0003f2f018 */
[----:B0-----:R-:W-:-:S06]  /*0900*/  @P1 FADD.FTZ R10, R5, UR10 ;  /* 0x0000000a050a1e21 */ /* 0x001fcc0008010000 */
[----:B------:R-:W0:Y:S01]  /*0910*/  @P1 MUFU.RSQ R10, R10 ;  /* 0x0000000a000a1308 */ /* 0x000e220000001400 */
[----:B------:R-:W-:Y:S01]  /*0920*/  HFMA2 R5, -RZ, RZ, 0, 0 ;  /* 0x00000000ff057431 */ /* 0x000fe200000001ff */
[----:B0-----:R-:W-:-:S13]  /*0930*/  @P1 R2UR UR10, R10 ;  /* 0x000000000a0a12ca */ /* 0x001fda00000e0000 */
[----:B------:R-:W-:Y:S01]  /*0940*/  @UP1 UMOV UR25, UR10 ;  /* 0x0000000a00191c82 */ /* 0x000fe20008000000 */
[----:B---3--:R-:W-:Y:S02]  /*0950*/  PRMT R8, R27, 0x7632, R8 ;  /* 0x000076321b087816 */ /* 0x008fe40000000008 */
[----:B----4-:R-:W-:Y:S02]  /*0960*/  PRMT R25, R26, 0x7632, R25 ;  /* 0x000076321a197816 */ /* 0x010fe40000000019 */
[----:B-----5:R-:W-:Y:S02]  /*0970*/  @P2 SHF.L.U32 R5, R18, 0x10, RZ ;  /* 0x0000001012052819 */ /* 0x020fe400000006ff */
[----:B------:R-:W-:Y:S02]  /*0980*/  @P2 SHF.L.U32 R3, R19, 0x10, RZ ;  /* 0x0000001013032819 */ /* 0x000fe400000006ff */
[----:B------:R-:W-:Y:S02]  /*0990*/  SHF.L.U32 R4, R16, 0x10, RZ ;  /* 0x0000001010047819 */ /* 0x000fe400000006ff */
[----:B------:R-:W-:-:S02]  /*09a0*/  SHF.L.U32 R6, R17, 0x10, RZ ;  /* 0x0000001011067819 */ /* 0x000fc400000006ff */
[----:B------:R-:W-:Y:S02]  /*09b0*/  PRMT R7, R24, 0x7632, R7 ;  /* 0x0000763218077816 */ /* 0x000fe40000000007 */
[----:B------:R-:W-:Y:S01]  /*09c0*/  PRMT R22, R23, 0x7632, R22 ;  /* 0x0000763217167816 */ /* 0x000fe20000000016 */
[----:B------:R-:W-:Y:S06]  /*09d0*/  BRA.U UP2, `(.L_x_208) ;  /* 0x0000000102947547 */ /* 0x000fec000b800000 */
[----:B------:R-:W-:Y:S02]  /*09e0*/  SHF.L.U32 R10, R27, 0x10, RZ ;  /* 0x000000101b0a7819 */ /* 0x000fe400000006ff */
[----:B------:R-:W-:Y:S02]  /*09f0*/  SHF.L.U32 R8, R8, 0x10, RZ ;  /* 0x0000001008087819 */ /* 0x000fe400000006ff */
[----:B------:R-:W-:Y:S01]  /*0a00*/  SHF.L.U32 R11, R26, 0x10, RZ ;  /* 0x000000101a0b7819 */ /* 0x000fe200000006ff */
[----:B------:R-:W-:Y:S01]  /*0a10*/  FADD.FTZ R10, R10, -UR36 ;  /* 0x800000240a0a7e21 */ /* 0x000fe20008010000 */
[----:B------:R-:W-:Y:S01]  /*0a20*/  SHF.L.U32 R9, R25, 0x10, RZ ;  /* 0x0000001019097819 */ /* 0x000fe200000006ff */
[----:B------:R-:W-:Y:S01]  /*0a30*/  FADD.FTZ R12, R8, -UR36 ;  /* 0x80000024080c7e21 */ /* 0x000fe20008010000 */
[----:B------:R-:W-:Y:S01]  /*0a40*/  SHF.L.U32 R14, R24, 0x10, RZ ;  /* 0x00000010180e7819 */ /* 0x000fe200000006ff */
[----:B------:R-:W-:Y:S01]  /*0a50*/  FMUL.FTZ R13, R4, R11 ;  /* 0x0000000b040d7220 */ /* 0x000fe20000410000 */
[----:B------:R-:W-:Y:S01]  /*0a60*/  FMUL.FTZ R8, R10, UR25 ;  /* 0x000000190a087c20 */ /* 0x000fe20008410000 */
[----:B------:R-:W-:Y:S01]  /*0a70*/  FMUL.FTZ R10, R12, UR25 ;  /* 0x000000190c0a7c20 */ /* 0x000fe20008410000 */
[----:B------:R-:W-:Y:S01]  /*0a80*/  FMUL.FTZ R17, R6, R9 ;  /* 0x0000000906117220 */ /* 0x000fe20000410000 */
[----:B------:R-:W-:Y:S01]  /*0a90*/  FADD.FTZ R12, RZ, R13 ;  /* 0x0000000dff0c7221 */ /* 0x000fe20000010000 */
[----:B------:R-:W-:Y:S01]  /*0aa0*/  SHF.L.U32 R15, R23, 0x10, RZ ;  /* 0x00000010170f7819 */ /* 0x000fe200000006ff */
[----:B------:R-:W-:Y:S01]  /*0ab0*/  FFMA.FTZ R13, R8, R13, RZ ;  /* 0x0000000d080d7223 */ /* 0x000fe200000100ff */
[----:B------:R-:W-:Y:S01]  /*0ac0*/  FADD.FTZ R14, R14, -UR36 ;  /* 0x800000240e0e7e21 */ /* 0x000fe20008010000 */
[----:B------:R-:W-:Y:S01]  /*0ad0*/  FADD.FTZ R12, R17, R12 ;  /* 0x0000000c110c7221 */ /* 0x000fe20000010000 */
[----:B------:R-:W-:Y:S01]  /*0ae0*/  SHF.L.U32 R18, R7, 0x10, RZ ;  /* 0x0000001007127819 */ /* 0x000fe200000006ff */
[----:B------:R-:W-:Y:S01]  /*0af0*/  FFMA.FTZ R17, R10, R17, R13 ;  /* 0x000000110a117223 */ /* 0x000fe2000001000d */
[----:B------:R-:W-:Y:S01]  /*0b00*/  FMUL.FTZ R19, R4, R15 ;  /* 0x0000000f04137220 */ /* 0x000fe20000410000 */
[----:B------:R-:W-:Y:S01]  /*0b10*/  FMUL.FTZ R16, R14, UR25 ;  /* 0x000000190e107c20 */ /* 0x000fe20008410000 */
[----:B------:R-:W-:Y:S01]  /*0b20*/  SHF.L.U32 R13, R22, 0x10, RZ ;  /* 0x00000010160d7819 */ /* 0x000fe200000006ff */
[----:B------:R-:W-:Y:S01]  /*0b30*/  FFMA.FTZ R8, R11, R8, RZ ;  /* 0x000000080b087223 */ /* 0x000fe200000100ff */
[----:B------:R-:W-:Y:S01]  /*0b40*/  FADD.FTZ R36, RZ, R11 ;  /* 0x0000000bff247221 */ /* 0x000fe20000010000 */
[----:B------:R-:W-:Y:S01]  /*0b50*/  FFMA.FTZ R14, R16, R19, R17 ;  /* 0x00000013100e7223 */ /* 0x000fe20000010011 */
[----:B------:R-:W-:Y:S01]  /*0b60*/  FADD.FTZ R17, R18, -UR36 ;  /* 0x8000002412117e21 */ /* 0x000fe20008010000 */
[----:B------:R-:W-:Y:S01]  /*0b70*/  FADD.FTZ R12, R12, R19 ;  /* 0x000000130c0c7221 */ /* 0x000fe20000010000 */
[----:B------:R-:W-:Y:S01]  /*0b80*/  FMUL.FTZ R11, R6, R13 ;  /* 0x0000000d060b7220 */ /* 0x000fe20000410000 */
[----:B------:R-:W-:Y:S01]  /*0b90*/  FFMA.FTZ R18, R9, R10, RZ ;  /* 0x0000000a09127223 */ /* 0x000fe200000100ff */
[----:B------:R-:W-:Y:S01]  /*0ba0*/  FMUL.FTZ R17, R17, UR25 ;  /* 0x0000001911117c20 */ /* 0x000fe20008410000 */
[----:B------:R-:W-:Y:S01]  /*0bb0*/  FADD.FTZ R20, RZ, R9 ;  /* 0x00000009ff147221 */ /* 0x000fe20000010000 */
[----:B------:R-:W-:Y:S01]  /*0bc0*/  FADD.FTZ R12, R11, R12 ;  /* 0x0000000c0b0c7221 */ /* 0x000fe20000010000 */
[----:B------:R-:W-:Y:S01]  /*0bd0*/  FADD.FTZ R10, R15, R36 ;  /* 0x000000240f0a7221 */ /* 0x000fe20000010000 */
[----:B------:R-:W-:Y:S01]  /*0be0*/  FFMA.FTZ R14, R17, R11, R14 ;  /* 0x0000000b110e7223 */ /* 0x000fe2000001000e */
[----:B------:R-:W-:Y:S01]  /*0bf0*/  FFMA.FTZ R8, R15, R16, R8 ;  /* 0x000000100f087223 */ /* 0x000fe20000010008 */
[C---:B------:R-:W-:Y:S01]  /*0c00*/  FADD.FTZ R11, R13.reuse, R20 ;  /* 0x000000140d0b7221 */ /* 0x040fe20000010000 */
[----:B------:R-:W-:Y:S01]  /*0c10*/  FFMA.FTZ R9, R13, R17, R18 ;  /* 0x000000110d097223 */ /* 0x000fe20000010012 */
[----:B------:R-:W-:Y:S06]  /*0c20*/  BRA `(.L_x_209) ;  /* 0x0000000400247947 */ /* 0x000fec0003800000 */
.L_x_208:
[C---:B------:R-:W-:Y:S01]  /*0c30*/  IMAD.U32 R8, R27.reuse, 0x10000, RZ ;  /* 0x000100001b087824 */ /* 0x040fe200078e00ff */
[----:B------:R-:W-:Y:S02]  /*0c40*/  SHF.L.U32 R10, R24, 0x10, RZ ;  /* 0x00000010180a7819 */ /* 0x000fe400000006ff */
[----:B------:R-:W-:Y:S01]  /*0c50*/  PRMT R11, R27, 0x7632, R11 ;  /* 0x000076321b0b7816 */ /* 0x000fe2000000000b */
[----:B------:R-:W-:Y:S02]  /*0c60*/  FADD.FTZ R8, R8, -UR36 ;  /* 0x8000002408087e21 */ /* 0x000fe40008010000 */
[----:B------:R-:W-:Y:S02]  /*0c70*/  FADD.FTZ R10, R10, -UR36 ;  /* 0x800000240a0a7e21 */ /* 0x000fe40008010000 */
[----:B------:R-:W-:Y:S01]  /*0c80*/  FMUL.FTZ R9, R8, UR25 ;  /* 0x0000001908097c20 */ /* 0x000fe20008410000 */
[----:B------:R-:W-:Y:S01]  /*0c90*/  SHF.L.U32 R8, R11, 0x10, RZ ;  /* 0x000000100b087819 */ /* 0x000fe200000006ff */
[----:B------:R-:W-:Y:S01]  /*0ca0*/  FMUL.FTZ R10, R10, UR25 ;  /* 0x000000190a0a7c20 */ /* 0x000fe20008410000 */
[----:B------:R-:W-:Y:S01]  /*0cb0*/  SHF.L.U32 R11, R7, 0x10, RZ ;  /* 0x00000010070b7819 */ /* 0x000fe200000006ff */
[----:B------:R-:W-:-:S02]  /*0cc0*/  FFMA.FTZ R13, R4, R9, R5 ;  /* 0x00000009040d7223 */ /* 0x000fc40000010005 */
[----:B------:R-:W-:Y:S01]  /*0cd0*/  FADD.FTZ R8, R8, -UR36 ;  /* 0x8000002408087e21 */ /* 0x000fe20008010000 */
[----:B------:R-:W-:Y:S01]  /*0ce0*/  FFMA.FTZ R15, R4, R10, R5 ;  /* 0x0000000a040f7223 */ /* 0x000fe20000010005 */
[----:B------:R-:W-:Y:S01]  /*0cf0*/  FMUL.FTZ R18, R13, -1.4426950216293334961 ;  /* 0xbfb8aa3b0d127820 */ /* 0x000fe20000410000 */
[----:B------:R-:W-:Y:S01]  /*0d00*/  FADD.FTZ R11, R11, -UR36 ;  /* 0x800000240b0b7e21 */ /* 0x000fe20008010000 */
[----:B------:R-:W-:Y:S01]  /*0d10*/  FMUL.FTZ R8, R8, UR25 ;  /* 0x0000001908087c20 */ /* 0x000fe20008410000 */
[----:B------:R-:W-:Y:S02]  /*0d20*/  FMUL.FTZ R16, R15, -1.4426950216293334961 ;  /* 0xbfb8aa3b0f107820 */ /* 0x000fe40000410000 */
[----:B------:R-:W-:Y:S01]  /*0d30*/  FMUL.FTZ R11, R11, UR25 ;  /* 0x000000190b0b7c20 */ /* 0x000fe20008410000 */
[----:B------:R-:W0:Y:S01]  /*0d40*/  MUFU.EX2 R18, R18 ;  /* 0x0000001200127308 */ /* 0x000e220000000800 */
[C-C-:B------:R-:W-:Y:S02]  /*0d50*/  FFMA.FTZ R14, R6.reuse, R8, R3.reuse ;  /* 0x00000008060e7223 */ /* 0x140fe40000010003 */
[----:B------:R-:W-:Y:S01]  /*0d60*/  FFMA.FTZ R12, R6, R11, R3 ;  /* 0x0000000b060c7223 */ /* 0x000fe20000010003 */
[----:B------:R-:W1:Y:S01]  /*0d70*/  MUFU.EX2 R16, R16 ;  /* 0x0000001000107308 */ /* 0x000e620000000800 */
[----:B------:R-:W-:-:S02]  /*0d80*/  FMUL.FTZ R21, R14, -1.4426950216293334961 ;  /* 0xbfb8aa3b0e157820 */ /* 0x000fc40000410000 */
[----:B------:R-:W-:Y:S02]  /*0d90*/  FMUL.FTZ R19, R12, -1.4426950216293334961 ;  /* 0xbfb8aa3b0c137820 */ /* 0x000fe40000410000 */
[----:B------:R-:W2:Y:S04]  /*0da0*/  MUFU.EX2 R17, R21 ;  /* 0x0000001500117308 */ /* 0x000ea80000000800 */
[----:B------:R-:W3:Y:S01]  /*0db0*/  MUFU.EX2 R19, R19 ;  /* 0x0000001300137308 */ /* 0x000ee20000000800 */
[----:B0-----:R-:W-:-:S04]  /*0dc0*/  FADD.FTZ R20, R18, 1 ;  /* 0x3f80000012147421 */ /* 0x001fc80000010000 */
[----:B------:R-:W0:Y:S01]  /*0dd0*/  MUFU.RCP R18, R20 ;  /* 0x0000001400127308 */ /* 0x000e220000001000 */
[----:B-1----:R-:W-:Y:S01]  /*0de0*/  FADD.FTZ R37, R16, 1 ;  /* 0x3f80000010257421 */ /* 0x002fe20000010000 */
[----:B--2---:R-:W-:-:S06]  /*0df0*/  FADD.FTZ R17, R17, 1 ;  /* 0x3f80000011117421 */ /* 0x004fcc0000010000 */
[----:B------:R1:W2:Y:S01]  /*0e00*/  MUFU.RCP R16, R37 ;  /* 0x0000002500107308 */ /* 0x0002a20000001000 */
[----:B---3--:R-:W-:Y:S01]  /*0e10*/  FADD.FTZ R21, R19, 1 ;  /* 0x3f80000013157421 */ /* 0x008fe20000010000 */
[----:B------:R-:W-:-:S06]  /*0e20*/  SHF.L.U32 R19, R23, 0x10, RZ ;  /* 0x0000001017137819 */ /* 0x000fcc00000006ff */
[----:B------:R-:W3:Y:S01]  /*0e30*/  MUFU.RCP R17, R17 ;  /* 0x0000001100117308 */ /* 0x000ee20000001000 */
[----:B-1----:R-:W-:Y:S01]  /*0e40*/  SHF.L.U32 R37, R26, 0x10, RZ ;  /* 0x000000101a257819 */ /* 0x002fe200000006ff */
[----:B0-----:R-:W-:-:S04]  /*0e50*/  FADD.FTZ R36, -R18, 1 ;  /* 0x3f80000012247421 */ /* 0x001fc80000010100 */
[----:B------:R-:W-:Y:S01]  /*0e60*/  FFMA.FTZ R36, R13, R36, 1 ;  /* 0x3f8000000d247423 */ /* 0x000fe20000010024 */
[----:B------:R-:W-:Y:S01]  /*0e70*/  FMUL.FTZ R13, R37, R18 ;  /* 0x00000012250d7220 */ /* 0x000fe20000410000 */
[----:B------:R-:W-:Y:S01]  /*0e80*/  SHF.L.U32 R37, R22, 0x10, RZ ;  /* 0x0000001016257819 */ /* 0x000fe200000006ff */
[----:B------:R0:W1:Y:S01]  /*0e90*/  MUFU.RCP R18, R21 ;  /* 0x0000001500127308 */ /* 0x0000620000001000 */
[----:B--2---:R-:W-:Y:S01]  /*0ea0*/  FADD.FTZ R20, -R16, 1 ;  /* 0x3f80000010147421 */ /* 0x004fe20000010100 */
[----:B------:R-:W-:Y:S01]  /*0eb0*/  FMUL.FTZ R16, R19, R16 ;  /* 0x0000001013107220 */ /* 0x000fe20000410000 */
[----:B------:R-:W-:Y:S02]  /*0ec0*/  FMUL.FTZ R13, R13, R36 ;  /* 0x000000240d0d7220 */ /* 0x000fe40000410000 */
[----:B------:R-:W-:Y:S01]  /*0ed0*/  FFMA.FTZ R15, R15, R20, 1 ;  /* 0x3f8000000f0f7423 */ /* 0x000fe20000010014 */
[----:B------:R-:W-:Y:S01]  /*0ee0*/  SHF.L.U32 R20, R25, 0x10, RZ ;  /* 0x0000001019147819 */ /* 0x000fe200000006ff */
[----:B---3--:R-:W-:-:S02]  /*0ef0*/  FADD.FTZ R19, -R17, 1 ;  /* 0x3f80000011137421 */ /* 0x008fc40000010100 */
[----:B------:R-:W-:Y:S02]  /*0f00*/  FMUL.FTZ R15, R16, R15 ;  /* 0x0000000f100f7220 */ /* 0x000fe40000410000 */
[----:B------:R-:W-:Y:S01]  /*0f10*/  FMUL.FTZ R17, R20, R17 ;  /* 0x0000001114117220 */ /* 0x000fe20000410000 */
[----:B------:R-:W-:Y:S01]  /*0f20*/  FMUL.FTZ R20, R4, R13 ;  /* 0x0000000d04147220 */ /* 0x000fe20000410000 */
[----:B------:R-:W-:-:S03]  /*0f30*/  FFMA.FTZ R14, R14, R19, 1 ;  /* 0x3f8000000e0e7423 */ /* 0x000fc60000010013 */
[----:B0-----:R-:W-:Y:S01]  /*0f40*/  FFMA.FTZ R21, R9, R20, RZ ;  /* 0x0000001409157223 */ /* 0x001fe200000100ff */
[----:B------:R-:W-:Y:S01]  /*0f50*/  FMUL.FTZ R17, R17, R14 ;  /* 0x0000000e11117220 */ /* 0x000fe20000410000 */
[----:B-1----:R-:W-:Y:S01]  /*0f60*/  FADD.FTZ R19, -R18, 1 ;  /* 0x3f80000012137421 */ /* 0x002fe20000010100 */
[----:B------:R-:W-:Y:S01]  /*0f70*/  FADD.FTZ R20, RZ, R20 ;  /* 0x00000014ff147221 */ /* 0x000fe20000010000 */
[----:B------:R-:W-:Y:S01]  /*0f80*/  FMUL.FTZ R37, R37, R18 ;  /* 0x0000001225257220 */ /* 0x000fe20000410000 */
[----:B------:R-:W-:Y:S01]  /*0f90*/  FFMA.FTZ R9, R9, R13, RZ ;  /* 0x0000000d09097223 */ /* 0x000fe200000100ff */
[----:B------:R-:W-:Y:S01]  /*0fa0*/  FFMA.FTZ R16, R12, R19, 1 ;  /* 0x3f8000000c107423 */ /* 0x000fe20000010013 */
[----:B------:R-:W-:Y:S01]  /*0fb0*/  FMUL.FTZ R19, R6, R17 ;  /* 0x0000001106137220 */ /* 0x000fe20000410000 */
[----:B------:R-:W-:Y:S02]  /*0fc0*/  FADD.FTZ R18, RZ, R13 ;  /* 0x0000000dff127221 */ /* 0x000fe40000010000 */
[----:B------:R-:W-:Y:S01]  /*0fd0*/  FMUL.FTZ R16, R37, R16 ;  /* 0x0000001025107220 */ /* 0x000fe20000410000 */
[----:B------:R-:W-:Y:S01]  /*0fe0*/  FFMA.FTZ R21, R8, R19, R21 ;  /* 0x0000001308157223 */ /* 0x000fe20000010015 */
[----:B------:R-:W-:Y:S01]  /*0ff0*/  FADD.FTZ R20, R19, R20 ;  /* 0x0000001413147221 */ /* 0x000fe20000010000 */
[----:B------:R-:W-:Y:S01]  /*1000*/  FMUL.FTZ R19, R4, R15 ;  /* 0x0000000f04137220 */ /* 0x000fe20000410000 */
[----:B------:R-:W-:-:S03]  /*1010*/  FMUL.FTZ R12, R6, R16 ;  /* 0x00000010060c7220 */ /* 0x000fc60000410000 */
[----:B------:R-:W-:Y:S01]  /*1020*/  FFMA.FTZ R14, R10, R19, R21 ;  /* 0x000000130a0e7223 */ /* 0x000fe20000010015 */
[----:B------:R-:W-:Y:S01]  /*1030*/  FADD.FTZ R19, R20, R19 ;  /* 0x0000001314137221 */ /* 0x000fe20000010000 */
[----:B------:R-:W-:Y:S01]  /*1040*/  FFMA.FTZ R20, R8, R17, RZ ;  /* 0x0000001108147223 */ /* 0x000fe200000100ff */
[----:B------:R-:W-:Y:S01]  /*1050*/  FADD.FTZ R17, RZ, R17 ;  /* 0x00000011ff117221 */ /* 0x000fe20000010000 */
[----:B------:R-:W-:Y:S01]  /*1060*/  FFMA.FTZ R8, R10, R15, R9 ;  /* 0x0000000f0a087223 */ /* 0x000fe20000010009 */
[C---:B------:R-:W-:Y:S01]  /*1070*/  FFMA.FTZ R14, R11.reuse, R12, R14 ;  /* 0x0000000c0b0e7223 */ /* 0x040fe2000001000e */
[----:B------:R-:W-:Y:S01]  /*1080*/  FFMA.FTZ R9, R11, R16, R20 ;  /* 0x000000100b097223 */ /* 0x000fe20000010014 */
[----:B------:R-:W-:Y:S01]  /*1090*/  FADD.FTZ R12, R12, R19 ;  /* 0x000000130c0c7221 */ /* 0x000fe20000010000 */
[----:B------:R-:W-:Y:S01]  /*10a0*/  FADD.FTZ R10, R18, R15 ;  /* 0x0000000f120a7221 */ /* 0x000fe20000010000 */
[----:B------:R-:W-:-:S07]  /*10b0*/  FADD.FTZ R11, R17, R16 ;  /* 0x00000010110b7221 */ /* 0x000fce0000010000 */
.L_x_209:
        /* <DEDUP_REMOVED lines=34> */
.L_x_211:
[----:B------:R-:W-:Y:S05]  /*12e0*/  BSYNC.RECONVERGENT B0 ;  /* 0x0000000000007941 */ /* 0x000fea0003800200 */
.L_x_210:
        /* <DEDUP_REMOVED lines=15> */
.L_x_213:
[----:B------:R-:W-:Y:S05]  /*13e0*/  BSYNC.RECONVERGENT B0 ;  /* 0x0000000000007941 */ /* 0x000fea0003800200 */
.L_x_212:
        /* <DEDUP_REMOVED lines=158> */
.L_x_215:
[----:B------:R-:W-:Y:S05]  /*1dd0*/  BSYNC.RECONVERGENT B0 ;  /* 0x0000000000007941 */ /* 0x000fea0003800200 */
.L_x_214:
[----:B------:R-:W-:Y:S04]  /*1de0*/  BSSY.RECONVERGENT B0, `(.L_x_216) ;  /* 0x000001c000007945 */ /* 0x000fe80003800200 */
[----:B------:R-:W-:Y:S05]  /*1df0*/  @P5 BRA `(.L_x_217) ;  /* 0x0000000000685947 */ /* 0x000fea0003800000 */
[----:B--2---:R-:W2:Y:S08]  /*1e00*/  LDC.64 R12, c[0x0][0x3f8] ;  /* 0x0000fe00ff0c7b82 */ /* 0x004eb00000000a00 */
[----:B-1----:R-:W1:Y:S01]  /*1e10*/  LDC.64 R14, c[0x0][0x3d8] ;  /* 0x0000f600ff0e7b82 */ /* 0x002e620000000a00 */
[----:B--2---:R-:W-:Y:S02]  /*1e20*/  IMAD R19, R13, 0x3, RZ ;  /* 0x000000030d137824 */ /* 0x004fe400078e02ff */
[----:B------:R-:W-:-:S05]  /*1e30*/  IMAD.WIDE.U32 R16, R12, 0x3, RZ ;  /* 0x000000030c107825 */ /* 0x000fca00078e00ff */
[----:B------:R-:W-:Y:S01]  /*1e40*/  IADD3 R17, PT, PT, R17, R19, RZ ;  /* 0x0000001311117210 */ /* 0x000fe20007ffe0ff */
[----:B-1----:R-:W-:-:S03]  /*1e50*/  IMAD.WIDE R18, R31, 0x4, R14 ;  /* 0x000000041f127825 */ /* 0x002fc600078e020e */
        /* <DEDUP_REMOVED lines=15> */
[----:B------:R-:W-:-:S03]  /*1f50*/  IADD3.X R17, PT, PT, R19, R17, RZ, P1, !PT ;  /* 0x0000001113117210 */ /* 0x000fc60000ffe4ff */
[----:B------:R-:W-:Y:S02]  /*1f60*/  IMAD.X R13, R19, 0x1, R31, P4 ;  /* 0x00000001130d7824 */ /* 0x000fe400020e061f */
[----:B------:R4:W-:Y:S04]  /*1f70*/  REDG.E.ADD.F32.FTZ.RN.STRONG.GPU desc[UR16][R16.64], R9 ;  /* 0x00000009100079a6 */ /* 0x0009e8000c12f310 */
[----:B------:R4:W-:Y:S04]  /*1f80*/  REDG.E.ADD.F32.FTZ.RN.STRONG.GPU desc[UR16][R14.64], R10 ;  /* 0x0000000a0e0079a6 */ /* 0x0009e8000c12f310 */
[----:B------:R4:W-:Y:S02]  /*1f90*/  REDG.E.ADD.F32.FTZ.RN.STRONG.GPU desc[UR16][R12.64], R11 ;  /* 0x0000000b0c0079a6 */ /* 0x0009e4000c12f310 */
.L_x_217:
[----:B------:R-:W-:Y:S05]  /*1fa0*/  BSYNC.RECONVERGENT B0 ;  /* 0x0000000000007941 */ /* 0x000fea0003800200 */
.L_x_216:
        /* <DEDUP_REMOVED lines=29> */
.L_x_220:
[----:B--2---:R-:W2:Y:S04]  /*2180*/  LDG.E.STRONG.GPU R8, desc[UR16][R10.64] ;  /* 0x000000100a087981 */ /* 0x004ea8000c1ef900 */
[----:B--2---:R-:W-:Y:S01]  /*2190*/  CCTL.IVALL ;  /* 0x00000000ff00798f */ /* 0x004fe20002000000 */
[----:B------:R-:W-:Y:S05]  /*21a0*/  YIELD ;  /* 0x0000000000007946 */ /* 0x000fea0003800000 */
[----:B------:R-:W-:-:S13]  /*21b0*/  ISETP.NE.AND P1, PT, R8, R15, PT ;  /* 0x0000000f0800720c */ /* 0x000fda0003f25270 */
[----:B------:R-:W-:Y:S05]  /*21c0*/  @P1 BRA `(.L_x_220) ;  /* 0xfffffffc00ec1947 */ /* 0x000fea000383ffff */
.L_x_219:
[----:B------:R-:W-:Y:S05]  /*21d0*/  WARPSYNC.ALL ;  /* 0x0000000000007948 */ /* 0x000fea0003800000 */
[----:B------:R-:W-:Y:S01]  /*21e0*/  BAR.SYNC.DEFER_BLOCKING 0x0 ;  /* 0x0000000000007b1d */ /* 0x000fe20000010000 */
[----:B------:R-:W-:-:S05]  /*21f0*/  HFMA2 R16, -RZ, RZ, 0, 0 ;  /* 0x00000000ff107431 */ /* 0x000fca00000001ff */
[----:B------:R-:W-:Y:S05]  /*2200*/  @!P4 BRA `(.L_x_221) ;  /* 0x000000040078c947 */ /* 0x000fea0003800000 */
[----:B------:R-:W-:Y:S01]  /*2210*/  MOV R16, RZ ;  /* 0x000000ff00107202 */ /* 0x000fe20000000f00 */
[----:B------:R-:W-:Y:S02]  /*2220*/  UIMAD UR31, UR18, 0x7, UR5 ;  /* 0x00000007121f78a4 */ /* 0x000fe4000f8e0205 */
[----:B------:R-:W-:Y:S02]  /*2230*/  UIMAD UR30, UR18, 0x6, UR5 ;  /* 0x00000006121e78a4 */ /* 0x000fe4000f8e0205 */
[----:B------:R-:W-:Y:S02]  /*2240*/  UIMAD UR29, UR18, 0x5, UR5 ;  /* 0x00000005121d78a4 */ /* 0x000fe4000f8e0205 */
[----:B------:R-:W-:Y:S02]  /*2250*/  ULEA UR28, UR18, UR5, 0x2 ;  /* 0x00000005121c7291 */ /* 0x000fe4000f8e10ff */
[----:B------:R-:W-:Y:S02]  /*2260*/  UIMAD UR27, UR18, 0x3, UR5 ;  /* 0x00000003121b78a4 */ /* 0x000fe4000f8e0205 */
[----:B------:R-:W-:-:S02]  /*2270*/  ULEA UR26, UR18, UR5, 0x1 ;  /* 0x00000005121a7291 */ /* 0x000fc4000f8e08ff */
[----:B------:R-:W-:Y:S02]  /*2280*/  UIADD3 UR14, UPT, UPT, UR5, UR18, URZ ;  /* 0x00000012050e7290 */ /* 0x000fe4000fffe0ff */
[----:B------:R-:W-:Y:S01]  /*2290*/  UMOV UR12, UR5 ;  /* 0x00000005000c7c82 */ /* 0x000fe20008000000 */
[----:B------:R-:W-:-:S09]  /*22a0*/  UMOV UR13, UR7 ;  /* 0x00000007000d7c82 */ /* 0x000fd20008000000 */
.L_x_222:
        /* <DEDUP_REMOVED lines=19> */
[----:B------:R-:W-:Y:S01]  /*23e0*/  IMAD.U32 R12, RZ, RZ, UR32 ;  /* 0x00000020ff0c7e24 */ /* 0x000fe2000f8e00ff */
[----:B------:R-:W-:Y:S01]  /*23f0*/  MOV R13, UR33 ;  /* 0x00000021000d7c02 */ /* 0x000fe20008000f00 */
[----:B------:R-:W-:Y:S01]  /*2400*/  @!UP1 UIMAD.WIDE.U32 UR32, UR27, 0x8, UR10 ;  /* 0x000000081b2098a5 */ /* 0x000fe2000f8e000a */
[----:B------:R-:W2:Y:S04]  /*2410*/  @!P4 LDG.E.64 R10, desc[UR16][R10.64] ;  /* 0x000000100a0ac981 */ /* 0x000ea8000c1e1b00 */
[----:B------:R-:W4:Y:S01]  /*2420*/  @!P6 LDG.E.64 R12, desc[UR16][R12.64] ;  /* 0x000000100c0ce981 */ /* 0x000f22000c1e1b00 */
[----:B-1----:R-:W-:-:S02]  /*2430*/  MOV R14, UR32 ;  /* 0x00000020000e7c02 */ /* 0x002fc40008000f00 */
        /* <DEDUP_REMOVED lines=35> */
[----:B------:R-:W-:Y:S01]  /*2670*/  MOV R14, UR32 ;  /* 0x00000020000e7c02 */ /* 0x000fe20008000f00 */
[----:B------:R-:W-:-:S06]  /*2680*/  IMAD.U32 R15, RZ, RZ, UR33 ;  /* 0x00000021ff0f7e24 */ /* 0x000fcc000f8e00ff */
        /* <DEDUP_REMOVED lines=22> */
.L_x_221:
[----:B------:R-:W-:-:S09]  /*27f0*/  UISETP.NE.AND UP1, UPT, UR21, URZ, UPT ;  /* 0x000000ff1500728c */ /* 0x000fd2000bf25270 */
[----:B------:R-:W-:Y:S05]  /*2800*/  BRA.U !UP1, `(.L_x_218) ;  /* 0x00000005091c7547 */ /* 0x000fea000b800000 */
[----:B------:R-:W-:Y:S01]  /*2810*/  UISETP.NE.AND UP1, UPT, UR24, URZ, UPT ;  /* 0x000000ff1800728c */ /* 0x000fe2000bf25270 */
[----:B------:R-:W-:Y:S10]  /*2820*/  BRA.U !UP0, `(.L_x_223) ;  /* 0x00000001088c7547 */ /* 0x000ff4000b800000 */
[C---:B--2---:R-:W-:Y:S02]  /*2830*/  IADD3 R10, PT, PT, R16.reuse, 0x1, RZ ;  /* 0x00000001100a7810 */ /* 0x044fe40007ffe0ff */
[----:B------:R-:W-:Y:S02]  /*2840*/  ISETP.EQ.OR P1, PT, R16, UR15, P3 ;  /* 0x0000000f10007c0c */ /* 0x000fe40009f22670 */
[----:B------:R-:W-:Y:S02]  /*2850*/  ISETP.EQ.OR P4, PT, R10, UR15, P3 ;  /* 0x0000000f0a007c0c */ /* 0x000fe40009f82670 */
[C---:B------:R-:W-:Y:S02]  /*2860*/  IADD3 R13, PT, PT, R16.reuse, 0x2, RZ ;  /* 0x00000002100d7810 */ /* 0x040fe40007ffe0ff */
[----:B------:R-:W-:Y:S02]  /*2870*/  IADD3 R12, PT, PT, R16, 0x3, RZ ;  /* 0x00000003100c7810 */ /* 0x000fe40007ffe0ff */
[----:B------:R-:W-:-:S02]  /*2880*/  ISETP.EQ.OR P5, PT, R13, UR15, P3 ;  /* 0x0000000f0d007c0c */ /* 0x000fc40009fa2670 */
[----:B------:R-:W-:Y:S02]  /*2890*/  MOV R9, UR18 ;  /* 0x0000001200097c02 */ /* 0x000fe40008000f00 */
[----:B------:R-:W-:Y:S02]  /*28a0*/  MOV R15, UR18 ;  /* 0x00000012000f7c02 */ /* 0x000fe40008000f00 */
[----:B------:R-:W-:Y:S01]  /*28b0*/  ISETP.EQ.OR P6, PT, R12, UR15, P3 ;  /* 0x0000000f0c007c0c */ /* 0x000fe20009fc2670 */
[----:B------:R-:W-:Y:S01]  /*28c0*/  @!P1 IMAD R8, R16, R9, UR5 ;  /* 0x0000000510089e24 */ /* 0x000fe2000f8e0209 */
[----:B------:R-:W-:Y:S01]  /*28d0*/  MOV R11, 0x8 ;  /* 0x00000008000b7802 */ /* 0x000fe20000000f00 */
[----:B------:R-:W-:Y:S01]  /*28e0*/  @!P4 IMAD R10, R10, R15, UR5 ;  /* 0x000000050a0ace24 */ /* 0x000fe2000f8e020f */
[----:B-1----:R-:W-:Y:S01]  /*28f0*/  MOV R14, UR18 ;  /* 0x00000012000e7c02 */ /* 0x002fe20008000f00 */
        /* <DEDUP_REMOVED lines=22> */
.L_x_223:
[----:B------:R-:W-:Y:S05]  /*2a60*/  BRA.U !UP1, `(.L_x_218) ;  /* 0x0000000109847547 */ /* 0x000fea000b800000 */
[----:B------:R-:W-:Y:S02]  /*2a70*/  UISETP.NE.AND UP1, UPT, UR24, 0x1, UPT ;  /* 0x000000011800788c */ /* 0x000fe4000bf25270 */
[----:B------:R-:W-:-:S07]  /*2a80*/  ULOP3.LUT UP2, URZ, UR19, 0x1, URZ, 0xc0, !UPT ;  /* 0x0000000113ff7892 */ /* 0x000fce000f84c0ff */
[----:B------:R-:W-:Y:S05]  /*2a90*/  BRA.U !UP1, `(.L_x_224) ;  /* 0x0000000109487547 */ /* 0x000fea000b800000 */
[C---:B--2---:R-:W-:Y:S01]  /*2aa0*/  IADD3 R10, PT, PT, R16.reuse, 0x1, RZ ;  /* 0x00000001100a7810 */ /* 0x044fe20007ffe0ff */
[----:B------:R-:W-:Y:S01]  /*2ab0*/  IMAD.U32 R9, RZ, RZ, UR18 ;  /* 0x00000012ff097e24 */ /* 0x000fe2000f8e00ff */
[----:B------:R-:W-:Y:S01]  /*2ac0*/  ISETP.EQ.OR P4, PT, R16, UR15, P3 ;  /* 0x0000000f10007c0c */ /* 0x000fe20009f82670 */
[----:B------:R-:W-:Y:S01]  /*2ad0*/  HFMA2 R11, -RZ, RZ, 0, 4.76837158203125e-07 ;  /* 0x00000008ff0b7431 */ /* 0x000fe200000001ff */
[----:B------:R-:W-:Y:S02]  /*2ae0*/  ISETP.EQ.OR P1, PT, R10, UR15, P3 ;  /* 0x0000000f0a007c0c */ /* 0x000fe40009f22670 */
[----:B------:R-:W-:-:S09]  /*2af0*/  MOV R13, UR18 ;  /* 0x00000012000d7c02 */ /* 0x000fd20008000f00 */
        /* <DEDUP_REMOVED lines=12> */
.L_x_224:
[----:B------:R-:W-:Y:S01]  /*2bc0*/  ISETP.EQ.OR P1, PT, R16, UR15, P3 ;  /* 0x0000000f10007c0c */ /* 0x000fe20009f22670 */
[----:B------:R-:W-:Y:S03]  /*2bd0*/  BSSY.RECONVERGENT B0, `(.L_x_218) ;  /* 0x000000a000007945 */ /* 0x000fe60003800200 */
[----:B------:R-:W-:-:S13]  /*2be0*/  PLOP3.LUT P1, PT, P1, PT, UP2, 0xd5, 0x5d ;  /* 0x00000000005d781c */ /* 0x000fda0000f2fa2d */
[----:B------:R-:W-:Y:S05]  /*2bf0*/  @P1 BRA `(.L_x_225) ;  /* 0x00000000001c1947 */ /* 0x000fea0003800000 */
[----:B--2---:R-:W-:Y:S01]  /*2c00*/  MOV R9, UR18 ;  /* 0x0000001200097c02 */ /* 0x004fe20008000f00 */
[----:B------:R-:W-:-:S04]  /*2c10*/  HFMA2 R11, -RZ, RZ, 0, 4.76837158203125e-07 ;  /* 0x00000008ff0b7431 */ /* 0x000fc800000001ff */
[----:B------:R-:W-:-:S04]  /*2c20*/  IMAD R8, R16, R9, UR5 ;  /* 0x0000000510087e24 */ /* 0x000fc8000f8e0209 */
[----:B------:R-:W-:-:S06]  /*2c30*/  IMAD.WIDE.U32 R8, R8, R11, UR10 ;  /* 0x0000000a08087e25 */ /* 0x000fcc000f8e000b */
[----:B------:R-:W0:Y:S02]  /*2c40*/  LDG.E.64 R8, desc[UR16][R8.64] ;  /* 0x0000001008087981 */ /* 0x000e24000c1e1b00 */
[----:B0--3--:R-:W-:Y:S01]  /*2c50*/  FADD.FTZ R20, R20, R8 ;  /* 0x0000000814147221 */ /* 0x009fe20000010000 */
[----:B------:R-:W-:-:S07]  /*2c60*/  FADD.FTZ R21, R21, R9 ;  /* 0x0000000915157221 */ /* 0x000fce0000010000 */
.L_x_225:
[----:B------:R-:W-:Y:S05]  /*2c70*/  BSYNC.RECONVERGENT B0 ;  /* 0x0000000000007941 */ /* 0x000fea0003800200 */
.L_x_218:
[----:B------:R-:W5:Y:S01]  /*2c80*/  S2UR UR11, SR_CgaCtaId ;  /* 0x00000000000b79c3 */ /* 0x000f620000008800 */
[----:B------:R-:W-:Y:S01]  /*2c90*/  UMOV UR10, 0x400 ;  /* 0x00000400000a7882 */ /* 0x000fe20000000000 */
[C---:B--2-4-:R-:W-:Y:S02]  /*2ca0*/  PRMT R10, R27.reuse, 0x7632, R10 ;  /* 0x000076321b0a7816 */ /* 0x054fe4000000000a */
[----:B------:R-:W-:Y:S02]  /*2cb0*/  SHF.L.U32 R27, R27, 0x10, RZ ;  /* 0x000000101b1b7819 */ /* 0x000fe400000006ff */
[----:B-1----:R-:W-:Y:S02]  /*2cc0*/  SHF.L.U32 R14, R24, 0x10, RZ ;  /* 0x00000010180e7819 */ /* 0x002fe400000006ff */
[----:B------:R-:W-:Y:S02]  /*2cd0*/  SHF.L.U32 R7, R7, 0x10, RZ ;  /* 0x0000001007077819 */ /* 0x000fe400000006ff */
[----:B------:R-:W-:Y:S01]  /*2ce0*/  SHF.L.U32 R25, R25, 0x10, RZ ;  /* 0x0000001019197819 */ /* 0x000fe200000006ff */
[----:B------:R-:W-:-:S02]  /*2cf0*/  FADD.FTZ R14, R14, -UR36 ;  /* 0x800000240e0e7e21 */ /* 0x000fc40008010000 */
[----:B------:R-:W-:Y:S01]  /*2d00*/  FADD.FTZ R7, R7, -UR36 ;  /* 0x8000002407077e21 */ /* 0x000fe20008010000 */
[----:B-----5:R-:W-:-:S09]  /*2d10*/  ULEA UR10, UR11, UR10, 0x18 ;  /* 0x0000000a0b0a7291 */ /* 0x020fd2000f8ec0ff */
[----:B------:R-:W-:Y:S01]  /*2d20*/  @!P3 STS.64 [UR10+0x30], R20 ;  /* 0x00003014ff00b988 */ /* 0x000fe20008000a0a */
[----:B------:R-:W-:Y:S06]  /*2d30*/  BAR.SYNC.DEFER_BLOCKING 0x0 ;  /* 0x0000000000007b1d */ /* 0x000fec0000010000 */
[----:B------:R-:W1:Y:S01]  /*2d40*/  LDS.64 R8, [UR10+0x30] ;  /* 0x0000300aff087984 */ /* 0x000e620008000a00 */
[----:B------:R-:W1:Y:S02]  /*2d50*/  LDCU UR10, c[0x0][0x42c] ;  /* 0x00008580ff0a77ac */ /* 0x000e640008000800 */
[----:B-1----:R-:W-:Y:S01]  /*2d60*/  FMUL.FTZ R12, R8, UR10 ;  /* 0x0000000a080c7c20 */ /* 0x002fe20008410000 */
[----:B------:R-:W-:Y:S01]  /*2d70*/  SHF.L.U32 R8, R10, 0x10, RZ ;  /* 0x000000100a087819 */ /* 0x000fe200000006ff */
[----:B------:R-:W-:Y:S01]  /*2d80*/  FADD.FTZ R10, R27, -UR36 ;  /* 0x800000241b0a7e21 */ /* 0x000fe20008010000 */
[----:B------:R-:W-:Y:S01]  /*2d90*/  FMUL.FTZ R13, R9, UR10 ;  /* 0x0000000a090d7c20 */ /* 0x000fe20008410000 */
[----:B------:R-:W-:-:S02]  /*2da0*/  SHF.L.U32 R9, R26, 0x10, RZ ;  /* 0x000000101a097819 */ /* 0x000fc400000006ff */
[----:B------:R-:W-:Y:S01]  /*2db0*/  FADD.FTZ R8, R8, -UR36 ;  /* 0x8000002408087e21 */ /* 0x000fe20008010000 */
[----:B------:R-:W-:-:S03]  /*2dc0*/  FMUL.FTZ R10, R10, UR25 ;  /* 0x000000190a0a7c20 */ /* 0x000fc60008410000 */
[----:B------:R-:W-:Y:S01]  /*2dd0*/  FMUL.FTZ R8, R8, UR25 ;  /* 0x0000001908087c20 */ /* 0x000fe20008410000 */
[----:B------:R-:W-:Y:S06]  /*2de0*/  @!P2 BRA `(.L_x_226) ;  /* 0x000000000048a947 */ /* 0x000fec0003800000 */
[----:B------:R-:W-:Y:S01]  /*2df0*/  FFMA.FTZ R11, R6, R8, R3 ;  /* 0x00000008060b7223 */ /* 0x000fe20000010003 */
[----:B------:R-:W-:-:S03]  /*2e00*/  FFMA.FTZ R15, R4, R10, R5 ;  /* 0x0000000a040f7223 */ /* 0x000fc60000010005 */
[----:B------:R-:W-:Y:S01]  /*2e10*/  FMUL.FTZ R19, R11, -1.4426950216293334961 ;  /* 0xbfb8aa3b0b137820 */ /* 0x000fe20000410000 */
[----:B------:R-:W-:-:S05]  /*2e20*/  FMUL.FTZ R16, R15, -1.4426950216293334961 ;  /* 0xbfb8aa3b0f107820 */ /* 0x000fca0000410000 */
[----:B------:R-:W0:Y:S04]  /*2e30*/  MUFU.EX2 R19, R19 ;  /* 0x0000001300137308 */ /* 0x000e280000000800 */
[----:B------:R-:W1:Y:S01]  /*2e40*/  MUFU.EX2 R16, R16 ;  /* 0x0000001000107308 */ /* 0x000e620000000800 */
[----:B0--3--:R-:W-:Y:S01]  /*2e50*/  FADD.FTZ R20, R19, 1 ;  /* 0x3f80000013147421 */ /* 0x009fe20000010000 */
        /* <DEDUP_REMOVED lines=11> */
.L_x_226:
[----:B------:R-:W-:Y:S04]  /*2f10*/  BSSY.RECONVERGENT B0, `(.L_x_227) ;  /* 0x0000015000007945 */ /* 0x000fe80003800200 */
[----:B------:R-:W-:Y:S05]  /*2f20*/  @P0 BRA `(.L_x_228) ;  /* 0x00000000004c0947 */ /* 0x000fea0003800000 */
[----:B------:R-:W1:Y:S01]  /*2f30*/  LDCU.64 UR12, c[0x0][0x3f8] ;  /* 0x00007f00ff0c77ac */ /* 0x000e620008000a00 */
[C-C-:B------:R-:W-:Y:S01]  /*2f40*/  FFMA.FTZ R11, R12.reuse, R10, R13.reuse ;  /* 0x0000000a0c0b7223 */ /* 0x140fe2000001000d */
[----:B------:R-:W-:Y:S01]  /*2f50*/  SHF.R.S32.HI R17, RZ, 0x1f, R30 ;  /* 0x0000001fff117819 */ /* 0x000fe2000001141e */
[----:B------:R-:W-:Y:S01]  /*2f60*/  FFMA.FTZ R15, R12, R8, R13 ;  /* 0x000000080c0f7223 */ /* 0x000fe2000001000d */
[----:B------:R-:W2:Y:S01]  /*2f70*/  LDCU.64 UR10, c[0x0][0x380] ;  /* 0x00007000ff0a77ac */ /* 0x000ea20008000a00 */
[----:B------:R-:W-:Y:S01]  /*2f80*/  FFMA.FTZ R11, R4, R9, -R11 ;  /* 0x00000009040b7223 */ /* 0x000fe2000001080b */
[----:B------:R-:W-:Y:S01]  /*2f90*/  MOV R8, R32 ;  /* 0x0000002000087202 */ /* 0x000fe20000000f00 */
[----:B------:R-:W-:Y:S01]  /*2fa0*/  FFMA.FTZ R15, R6, R25, -R15 ;  /* 0x00000019060f7223 */ /* 0x000fe2000001080f */
[----:B------:R-:W-:Y:S01]  /*2fb0*/  MOV R9, R35 ;  /* 0x0000002300097202 */ /* 0x000fe20000000f00 */
[----:B------:R-:W-:Y:S02]  /*2fc0*/  FMUL.FTZ R16, R11, UR25 ;  /* 0x000000190b107c20 */ /* 0x000fe40008410000 */
        /* <DEDUP_REMOVED lines=9> */
.L_x_228:
[----:B------:R-:W-:Y:S05]  /*3060*/  BSYNC.RECONVERGENT B0 ;  /* 0x0000000000007941 */ /* 0x000fea0003800200 */
.L_x_227:
[----:B------:R-:W-:Y:S01]  /*3070*/  UISETP.NE.AND UP1, UPT, UR20, URZ, UPT ;  /* 0x000000ff1400728c */ /* 0x000fe2000bf25270 */
[----:B------:R-:W-:Y:S01]  /*3080*/  IMAD.U32 R23, R23, 0x10000, RZ ;  /* 0x0001000017177824 */ /* 0x000fe200078e00ff */
[----:B------:R-:W-:Y:S01]  /*3090*/  SHF.L.U32 R9, R22, 0x10, RZ ;  /* 0x0000001016097819 */ /* 0x000fe200000006ff */
[----:B------:R-:W-:Y:S01]  /*30a0*/  FMUL.FTZ R14, R14, UR25 ;  /* 0x000000190e0e7c20 */ /* 0x000fe20008410000 */
[----:B------:R-:W-:-:S05]  /*30b0*/  FMUL.FTZ R8, R7, UR25 ;  /* 0x0000001907087c20 */ /* 0x000fca0008410000 */
[----:B------:R-:W-:Y:S05]  /*30c0*/  BRA.U !UP1, `(.L_x_229) ;  /* 0x0000000109487547 */ /* 0x000fea000b800000 */
[----:B------:R-:W-:Y:S01]  /*30d0*/  FFMA.FTZ R5, R4, R14, R5 ;  /* 0x0000000e04057223 */ /* 0x000fe20000010005 */
[----:B------:R-:W-:-:S03]  /*30e0*/  FFMA.FTZ R3, R6, R8, R3 ;  /* 0x0000000806037223 */ /* 0x000fc60000010003 */
[----:B------:R-:W-:Y:S01]  /*30f0*/  FMUL.FTZ R7, R5, -1.4426950216293334961 ;  /* 0xbfb8aa3b05077820 */ /* 0x000fe20000410000 */
[----:B-1----:R-:W-:-:S05]  /*3100*/  FMUL.FTZ R11, R3, -1.4426950216293334961 ;  /* 0xbfb8aa3b030b7820 */ /* 0x002fca0000410000 */
[----:B------:R-:W1:Y:S04]  /*3110*/  MUFU.EX2 R7, R7 ;  /* 0x0000000700077308 */ /* 0x000e680000000800 */
[----:B------:R-:W2:Y:S01]  /*3120*/  MUFU.EX2 R11, R11 ;  /* 0x0000000b000b7308 */ /* 0x000ea20000000800 */
[----:B-1----:R-:W-:Y:S01]  /*3130*/  FADD.FTZ R10, R7, 1 ;  /* 0x3f800000070a7421 */ /* 0x002fe20000010000 */
[----:B--2---:R-:W-:-:S05]  /*3140*/  FADD.FTZ R15, R11, 1 ;  /* 0x3f8000000b0f7421 */ /* 0x004fca0000010000 */
[----:B------:R-:W1:Y:S08]  /*3150*/  MUFU.RCP R10, R10 ;  /* 0x0000000a000a7308 */ /* 0x000e700000001000 */
[----:B------:R-:W0:Y:S01]  /*3160*/  MUFU.RCP R16, R15 ;  /* 0x0000000f00107308 */ /* 0x000e220000001000 */
[----:B-1----:R-:W-:Y:S01]  /*3170*/  FADD.FTZ R18, -R10, 1 ;  /* 0x3f8000000a127421 */ /* 0x002fe20000010100 */
[----:B------:R-:W-:-:S03]  /*3180*/  FMUL.FTZ R23, R23, R10 ;  /* 0x0000000a17177220 */ /* 0x000fc60000410000 */
[----:B------:R-:W-:Y:S01]  /*3190*/  FFMA.FTZ R18, R5, R18, 1 ;  /* 0x3f80000005127423 */ /* 0x000fe20000010012 */
[----:B0--3--:R-:W-:Y:S01]  /*31a0*/  FADD.FTZ R20, -R16, 1 ;  /* 0x3f80000010147421 */ /* 0x009fe20000010100 */
[----:B------:R-:W-:Y:S02]  /*31b0*/  FMUL.FTZ R9, R9, R16 ;  /* 0x0000001009097220 */ /* 0x000fe40000410000 */
[----:B------:R-:W-:Y:S01]  /*31c0*/  FMUL.FTZ R23, R23, R18 ;  /* 0x0000001217177220 */ /* 0x000fe20000410000 */
[----:B------:R-:W-:-:S04]  /*31d0*/  FFMA.FTZ R20, R3, R20, 1 ;  /* 0x3f80000003147423 */ /* 0x000fc80000010014 */
[----:B------:R-:W-:-:S07]  /*31e0*/  FMUL.FTZ R9, R9, R20 ;  /* 0x0000001409097220 */ /* 0x000fce0000410000 */
.L_x_229:
[----:B------:R-:W2:Y:S01]  /*31f0*/  LDCU.64 UR10, c[0x0][0x400] ;  /* 0x00008000ff0a77ac */ /* 0x000ea20008000a00 */
        /* <DEDUP_REMOVED lines=9> */
[----:B--2---:R-:W-:-:S04]  /*3290*/  ISETP.GE.U32.AND P0, PT, R5, UR10, PT ;  /* 0x0000000a05007c0c */ /* 0x004fc8000bf06070 */
[----:B------:R-:W-:-:S13]  /*32a0*/  ISETP.GE.AND.EX P0, PT, R7, UR11, PT, P0 ;  /* 0x0000000b07007c0c */ /* 0x000fda000bf06300 */
[----:B------:R-:W-:Y:S05]  /*32b0*/  @P0 BRA `(.L_x_231) ;  /* 0x00000000002c0947 */ /* 0x000fea0003800000 */
[----:B------:R-:W2:Y:S01]  /*32c0*/  LDCU.64 UR10, c[0x0][0x3f8] ;  /* 0x00007f00ff0a77ac */ /* 0x000ea20008000a00 */
[----:B------:R-:W-:Y:S02]  /*32d0*/  MOV R33, R35 ;  /* 0x0000002300217202 */ /* 0x000fe40000000f00 */
[----:B------:R-:W-:Y:S01]  /*32e0*/  F2FP.BF16.F32.PACK_AB R3, R6, R3 ;  /* 0x000000030603723e */ /* 0x000fe200000010ff */
[----:B------:R-:W4:Y:S01]  /*32f0*/  LDCU.64 UR12, c[0x0][0x380] ;  /* 0x00007000ff0c77ac */ /* 0x000f220008000a00 */
[----:B--2---:R-:W-:Y:S02]  /*3300*/  IMAD R4, R7, UR10, RZ ;  /* 0x0000000a07047c24 */ /* 0x004fe4000f8e02ff */
[----:B------:R-:W-:-:S04]  /*3310*/  IMAD.WIDE.U32 R32, R5, UR10, R32 ;  /* 0x0000000a05207c25 */ /* 0x000fc8000f8e0020 */
[----:B------:R-:W-:Y:S01]  /*3320*/  IMAD R5, R5, UR11, R4 ;  /* 0x0000000b05057c24 */ /* 0x000fe2000f8e0204 */
[----:B----4-:R-:W-:-:S04]  /*3330*/  LEA R4, P0, R32, UR12, 0x1 ;  /* 0x0000000c20047c11 */ /* 0x010fc8000f8008ff */
[----:B------:R-:W-:-:S04]  /*3340*/  IADD3 R5, PT, PT, R33, R5, RZ ;  /* 0x0000000521057210 */ /* 0x000fc80007ffe0ff */
[----:B------:R-:W-:-:S05]  /*3350*/  LEA.HI.X R5, R32, UR13, R5, 0x1, P0 ;  /* 0x0000000d20057c11 */ /* 0x000fca00080f0c05 */
[----:B------:R2:W-:Y:S02]  /*3360*/  STG.E desc[UR16][R4.64], R3 ;  /* 0x0000000304007986 */ /* 0x0005e4000c101910 */
.L_x_231:
[----:B------:R-:W-:Y:S05]  /*3370*/  BSYNC.RECONVERGENT B0 ;  /* 0x0000000000007941 */ /* 0x000fea0003800200 */
.L_x_230:
[----:B------:R-:W-:Y:S02]  /*3380*/  UIADD3 UR9, UPT, UPT, UR18, UR9, URZ ;  /* 0x0000000912097290 */ /* 0x000fe4000fffe0ff */
[----:B------:R-:W-:Y:S02]  /*3390*/  UIADD3 UR4, UPT, UPT, UR4, 0x1, URZ ;  /* 0x0000000104047890 */ /* 0x000fe4000fffe0ff */
[----:B------:R-:W-:-:S09]  /*33a0*/  UISETP.GE.AND UP1, UPT, UR9, UR6, UPT ;  /* 0x000000060900728c */ /* 0x000fd2000bf26270 */
[----:B------:R-:W-:Y:S05]  /*33b0*/  BRA.U !UP1, `(.L_x_232) ;  /* 0xffffffcd09947547 */ /* 0x000fea000b83ffff */
.L_x_207:
[----:B------:R-:W4:Y:S01]  /*33c0*/  LDC R6, c[0x0][0x370] ;  /* 0x0000dc00ff067b82 */ /* 0x000f220000000800 */
[----:B------:R-:W-:Y:S01]  /*33d0*/  ISETP.NE.AND P2, PT, R0, RZ, PT ;  /* 0x000000ff0000720c */ /* 0x000fe20003f45270 */
[----:B------:R-:W-:Y:S06]  /*33e0*/  BSSY.RECONVERGENT B0, `(.L_x_233) ;  /* 0x0000011000007945 */ /* 0x000fec0003800200 */
[----:B------:R-:W5:Y:S08]  /*33f0*/  LDC R7, c[0x0][0x374] ;  /* 0x0000dd00ff077b82 */ /* 0x000f700000000800 */
[----:B--2---:R-:W2:Y:S01]  /*3400*/  LDC.64 R2, c[0x0][0x3c8] ;  /* 0x0000f200ff027b82 */ /* 0x004ea20000000a00 */
[----:B----4-:R-:W-:-:S02]  /*3410*/  IADD3 R5, PT, PT, R6, -0x1, RZ ;  /* 0xffffffff06057810 */ /* 0x010fc40007ffe0ff */
[----:B------:R-:W-:Y:S02]  /*3420*/  ISETP.NE.AND P1, PT, R6, 0x1, PT ;  /* 0x000000010600780c */ /* 0x000fe40003f25270 */
[----:B-----5:R-:W-:-:S04]  /*3430*/  IADD3 R4, PT, PT, R7, -0x1, RZ ;  /* 0xffffffff07047810 */ /* 0x020fc80007ffe0ff */
        /* <DEDUP_REMOVED lines=11> */
.L_x_234:
[----:B------:R-:W-:Y:S05]  /*34f0*/  BSYNC.RECONVERGENT B0 ;  /* 0x0000000000007941 */ /* 0x000fea0003800200 */
.L_x_233:
[----:B------:R-:W-:Y:S05]  /*3500*/  @P0 EXIT ;  /* 0x000000000000094d */ /* 0x000fea0003800000 */
[----:B------:R-:W-:Y:S05]  /*3510*/  @P2 BRA `(.L_x_235) ;  /* 0x0000000000202947 */ /* 0x000fea0003800000 */
[----:B------:R-:W-:-:S05]  /*3520*/  IMAD R4, R6, R7, RZ ;  /* 0x0000000706047224 */ /* 0x000fca00078e02ff */
[----:B------:R-:W-:-:S13]  /*3530*/  ISETP.NE.AND P0, PT, R4, -0x1, PT ;  /* 0xffffffff0400780c */ /* 0x000fda0003f05270 */
[----:B------:R-:W-:Y:S05]  /*3540*/  @!P0 BRA `(.L_x_235) ;  /* 0x0000000000148947 */ /* 0x000fea0003800000 */
.L_x_236:
[----:B--2---:R-:W2:Y:S04]  /*3550*/  LDG.E.STRONG.GPU R5, desc[UR16][R2.64] ;  /* 0x0000001002057981 */ /* 0x004ea8000c1ef900 */
[----:B--2---:R-:W-:Y:S01]  /*3560*/  CCTL.IVALL ;  /* 0x00000000ff00798f */ /* 0x004fe20002000000 */
[----:B------:R-:W-:Y:S05]  /*3570*/  YIELD ;  /* 0x0000000000007946 */ /* 0x000fea0003800000 */
[----:B------:R-:W-:-:S13]  /*3580*/  ISETP.NE.AND P0, PT, R5, R4, PT ;  /* 0x000000040500720c */ /* 0x000fda0003f05270 */
[----:B------:R-:W-:Y:S05]  /*3590*/  @P0 BRA `(.L_x_236) ;  /* 0xfffffffc00ec0947 */ /* 0x000fea000383ffff */
.L_x_235:
        /* <DEDUP_REMOVED lines=11> */
[----:B-1----:R-:W-:Y:S01]  /*3650*/  IMAD R11, R5, 0x3, RZ ;  /* 0x00000003050b7824 */ /* 0x002fe200078e02ff */
[----:B------:R-:W-:Y:S01]  /*3660*/  MOV R17, RZ ;  /* 0x000000ff00117202 */ /* 0x000fe20000000f00 */
[----:B------:R-:W-:Y:S01]  /*3670*/  BSSY.RECONVERGENT B0, `(.L_x_237) ;  /* 0x000004c000007945 */ /* 0x000fe20003800200 */
[----:B------:R-:W-:Y:S02]  /*3680*/  ISETP.GT.U32.AND P0, PT, R3, R8, PT ;  /* 0x000000080300720c */ /* 0x000fe40003f04070 */
[----:B------:R-:W-:Y:S02]  /*3690*/  IADD3.X R9, PT, PT, RZ, R17, RZ, P1, !PT ;  /* 0x00000011ff097210 */ /* 0x000fe40000ffe4ff */
[----:B------:R-:W-:Y:S02]  /*36a0*/  LOP3.LUT R6, RZ, R0, RZ, 0x33, !PT ;  /* 0x00000000ff067212 */ /* 0x000fe400078e33ff */
[----:B------:R-:W-:-:S04]  /*36b0*/  ISETP.GT.AND.EX P0, PT, R2, R9, PT, P0 ;  /* 0x000000090200720c */ /* 0x000fc80003f04300 */
[----:B------:R-:W-:Y:S02]  /*36c0*/  SEL R7, R3, R8, P0 ;  /* 0x0000000803077207 */ /* 0x000fe40000000000 */
[----:B------:R-:W-:Y:S02]  /*36d0*/  LOP3.LUT R8, RZ, R17, RZ, 0x33, !PT ;  /* 0x00000011ff087212 */ /* 0x000fe400078e33ff */
[----:B------:R-:W-:Y:S01]  /*36e0*/  IADD3 R23, P1, PT, R6, R7, RZ ;  /* 0x0000000706177210 */ /* 0x000fe20007f3e0ff */
[----:B------:R-:W-:Y:S01]  /*36f0*/  IMAD.WIDE.U32 R6, R4, 0x3, RZ ;  /* 0x0000000304067825 */ /* 0x000fe200078e00ff */
[----:B------:R-:W-:Y:S02]  /*3700*/  SEL R9, R2, R9, P0 ;  /* 0x0000000902097207 */ /* 0x000fe40000000000 */
        /* <DEDUP_REMOVED lines=12> */
[----:B------:R-:W1:Y:S01]  /*37d0*/  LDCU.64 UR4, c[0x0][0x3d8] ;  /* 0x00007b00ff0477ac */ /* 0x000e620008000a00 */
[----:B------:R-:W-:Y:S02]  /*37e0*/  SHF.R.U64 R23, R23, 0x7, R8 ;  /* 0x0000000717177819 */ /* 0x000fe40000001208 */
[C---:B------:R-:W-:Y:S01]  /*37f0*/  SHF.L.U32 R19, R0.reuse, 0x2, RZ ;  /* 0x0000000200137819 */ /* 0x040fe200000006ff */
[----:B------:R-:W2:Y:S01]  /*3800*/  LDCU.64 UR6, c[0x0][0x390] ;  /* 0x00007200ff0677ac */ /* 0x000ea20008000a00 */
[----:B------:R-:W-:Y:S02]  /*3810*/  IADD3 R23, PT, PT, R23, 0x1, RZ ;  /* 0x0000000117177810 */ /* 0x000fe40007ffe0ff */
[----:B0--3--:R-:W-:Y:S01]  /*3820*/  SHF.L.U64.HI R20, R0, 0x2, R17 ;  /* 0x0000000200147819 */ /* 0x009fe20000010211 */
[----:B------:R-:W0:Y:S01]  /*3830*/  LDCU.64 UR8, c[0x0][0x388] ;  /* 0x00007100ff0877ac */ /* 0x000e220008000a00 */
[----:B------:R-:W-:Y:S01]  /*3840*/  SHF.L.U32 R9, R5, 0x2, RZ ;  /* 0x0000000205097819 */ /* 0x000fe200000006ff */
[C---:B------:R-:W-:Y:S01]  /*3850*/  IMAD.SHL.U32 R7, R23.reuse, 0x80, RZ ;  /* 0x0000008017077824 */ /* 0x040fe200078e00ff */
[----:B------:R-:W-:-:S02]  /*3860*/  LOP3.LUT R23, R23, 0x3, RZ, 0xc0, !PT ;  /* 0x0000000317177812 */ /* 0x000fc400078ec0ff */
[----:B------:R-:W-:Y:S02]  /*3870*/  SHF.L.U64.HI R24, R3, 0x2, R2 ;  /* 0x0000000203187819 */ /* 0x000fe40000010202 */
[----:B------:R-:W-:Y:S02]  /*3880*/  LOP3.LUT R7, R7, 0x180, RZ, 0xc0, !PT ;  /* 0x0000018007077812 */ /* 0x000fe400078ec0ff */
[----:B------:R-:W-:Y:S02]  /*3890*/  SHF.L.U64.HI R26, R25, 0x2, R16 ;  /* 0x00000002191a7819 */ /* 0x000fe40000010210 */
[----:B-1----:R-:W-:Y:S02]  /*38a0*/  IADD3 R14, P1, PT, R19, UR4, RZ ;  /* 0x00000004130e7c10 */ /* 0x002fe4000ff3e0ff */
[----:B------:R-:W-:Y:S01]  /*38b0*/  IADD3 R0, P3, PT, R7, R0, RZ ;  /* 0x0000000007007210 */ /* 0x000fe20007f7e0ff */
[----:B------:R-:W-:Y:S01]  /*38c0*/  IMAD.WIDE.U32 R6, R4, 0x4, RZ ;  /* 0x0000000404067825 */ /* 0x000fe200078e00ff */
[----:B--2---:R-:W-:-:S02]  /*38d0*/  IADD3 R18, P2, PT, R19, UR6, RZ ;  /* 0x0000000613127c10 */ /* 0x004fc4000ff5e0ff */
[C---:B------:R-:W-:Y:S02]  /*38e0*/  IADD3.X R15, PT, PT, R20.reuse, UR5, RZ, P1, !PT ;  /* 0x00000005140f7c10 */ /* 0x040fe40008ffe4ff */
[C---:B------:R-:W-:Y:S02]  /*38f0*/  IADD3.X R21, PT, PT, R20.reuse, UR7, RZ, P2, !PT ;  /* 0x0000000714157c10 */ /* 0x040fe400097fe4ff */
[----:B0-----:R-:W-:Y:S02]  /*3900*/  IADD3 R19, P1, PT, R19, UR8, RZ ;  /* 0x0000000813137c10 */ /* 0x001fe4000ff3e0ff */
[----:B------:R-:W-:Y:S02]  /*3910*/  IADD3 R23, P2, PT, RZ, -R23, RZ ;  /* 0x80000017ff177210 */ /* 0x000fe40007f5e0ff */
[----:B------:R-:W-:Y:S02]  /*3920*/  IADD3.X R20, PT, PT, R20, UR9, RZ, P1, !PT ;  /* 0x0000000914147c10 */ /* 0x000fe40008ffe4ff */
[----:B------:R-:W-:-:S02]  /*3930*/  IADD3 R28, PT, PT, R7, R9, RZ ;  /* 0x00000009071c7210 */ /* 0x000fc40007ffe0ff */
[----:B------:R-:W-:Y:S02]  /*3940*/  IADD3.X R22, PT, PT, RZ, -0x1, RZ, P2, !PT ;  /* 0xffffffffff167810 */ /* 0x000fe400017fe4ff */
[----:B------:R-:W-:-:S07]  /*3950*/  IADD3.X R17, PT, PT, RZ, R17, RZ, P3, !PT ;  /* 0x00000011ff117210 */ /* 0x000fce0001ffe4ff */
.L_x_239:
[-C--:B-1----:R-:W-:Y:S01]  /*3960*/  LEA R8, P1, R3, R14.reuse, 0x2 ;  /* 0x0000000e03087211 */ /* 0x082fe200078210ff */
[----:B------:R-:W2:Y:S01]  /*3970*/  LDG.E R27, desc[UR16][R14.64] ;  /* 0x000000100e1b7981 */ /* 0x000ea2000c1e1900 */
[----:B------:R-:W-:Y:S02]  /*3980*/  LEA R12, P3, R25, R14, 0x2 ;  /* 0x0000000e190c7211 */ /* 0x000fe400078610ff */
[----:B------:R-:W-:Y:S02]  /*3990*/  IADD3 R10, P2, PT, R14, R6, RZ ;  /* 0x000000060e0a7210 */ /* 0x000fe40007f5e0ff */
[C---:B------:R-:W-:Y:S02]  /*39a0*/  IADD3.X R9, PT, PT, R15.reuse, R24, RZ, P1, !PT ;  /* 0x000000180f097210 */ /* 0x040fe40000ffe4ff */
[C---:B------:R-:W-:Y:S02]  /*39b0*/  IADD3.X R13, PT, PT, R15.reuse, R26, RZ, P3, !PT ;  /* 0x0000001a0f0d7210 */ /* 0x040fe40001ffe4ff */
[----:B------:R-:W-:Y:S01]  /*39c0*/  IADD3.X R11, PT, PT, R15, R28, RZ, P2, !PT ;  /* 0x0000001c0f0b7210 */ /* 0x000fe200017fe4ff */
[----:B------:R0:W2:Y:S04]  /*39d0*/  LDG.E R8, desc[UR16][R8.64] ;  /* 0x0000001008087981 */ /* 0x0000a8000c1e1900 */
[----:B------:R1:W3:Y:S04]  /*39e0*/  LDG.E R10, desc[UR16][R10.64] ;  /* 0x000000100a0a7981 */ /* 0x0002e8000c1e1900 */
[----:B------:R-:W3:Y:S01]  /*39f0*/  LDG.E R13, desc[UR16][R12.64] ;  /* 0x000000100c0d7981 */ /* 0x000ee2000c1e1900 */
[----:B0-----:R-:W-:-:S02]  /*3a00*/  MOV R9, R20 ;  /* 0x0000001400097202 */ /* 0x001fc40000000f00 */
[----:B------:R-:W-:Y:S02]  /*3a10*/  IADD3 R23, P1, PT, R23, 0x1, RZ ;  /* 0x0000000117177810 */ /* 0x000fe40007f3e0ff */
[----:B-1----:R-:W-:Y:S02]  /*3a20*/  MOV R11, R21 ;  /* 0x00000015000b7202 */ /* 0x002fe40000000f00 */
[----:B------:R-:W-:Y:S02]  /*3a30*/  IADD3.X R22, PT, PT, RZ, R22, RZ, P1, !PT ;  /* 0x00000016ff167210 */ /* 0x000fe40000ffe4ff */
[----:B------:R-:W-:-:S04]  /*3a40*/  ISETP.NE.U32.AND P1, PT, R23, RZ, PT ;  /* 0x000000ff1700720c */ /* 0x000fc80003f25070 */
[----:B------:R-:W-:Y:S02]  /*3a50*/  ISETP.NE.AND.EX P1, PT, R22, RZ, PT, P1 ;  /* 0x000000ff1600720c */ /* 0x000fe40003f25310 */
[----:B------:R-:W-:-:S04]  /*3a60*/  IADD3 R14, P2, PT, R14, 0x200, RZ ;  /* 0x000002000e0e7810 */ /* 0x000fc80007f5e0ff */
[----:B------:R-:W-:Y:S02]  /*3a70*/  IADD3.X R15, PT, PT, RZ, R15, RZ, P2, !PT ;  /* 0x0000000fff0f7210 */ /* 0x000fe400017fe4ff */
[----:B--2---:R-:W-:Y:S02]  /*3a80*/  F2FP.BF16.F32.PACK_AB R27, R8, R27 ;  /* 0x0000001b081b723e */ /* 0x004fe400000010ff */
[----:B------:R-:W-:Y:S02]  /*3a90*/  MOV R8, R19 ;  /* 0x0000001300087202 */ /* 0x000fe40000000f00 */
[----:B---3--:R-:W-:Y:S02]  /*3aa0*/  F2FP.BF16.F32.PACK_AB R29, R13, R10 ;  /* 0x0000000a0d1d723e */ /* 0x008fe400000010ff */
[----:B------:R-:W-:Y:S01]  /*3ab0*/  MOV R10, R18 ;  /* 0x00000012000a7202 */ /* 0x000fe20000000f00 */
[----:B------:R1:W-:Y:S04]  /*3ac0*/  STG.E desc[UR16][R8.64], R27 ;  /* 0x0000001b08007986 */ /* 0x0003e8000c101910 */
[----:B------:R1:W-:Y:S01]  /*3ad0*/  STG.E desc[UR16][R10.64], R29 ;  /* 0x0000001d0a007986 */ /* 0x0003e2000c101910 */
[----:B------:R-:W-:-:S02]  /*3ae0*/  IADD3 R19, P4, PT, R19, 0x200, RZ ;  /* 0x0000020013137810 */ /* 0x000fc40007f9e0ff */
[----:B------:R-:W-:-:S03]  /*3af0*/  IADD3 R18, P3, PT, R18, 0x200, RZ ;  /* 0x0000020012127810 */ /* 0x000fc60007f7e0ff */
[----:B------:R-:W-:Y:S01]  /*3b00*/  IMAD.X R20, RZ, RZ, R20, P4 ;  /* 0x000000ffff147224 */ /* 0x000fe200020e0614 */
[----:B------:R-:W-:Y:S01]  /*3b10*/  IADD3.X R21, PT, PT, RZ, R21, RZ, P3, !PT ;  /* 0x00000015ff157210 */ /* 0x000fe20001ffe4ff */
[----:B------:R-:W-:Y:S08]  /*3b20*/  @P1 BRA `(.L_x_239) ;  /* 0xfffffffc008c1947 */ /* 0x000ff0000383ffff */
.L_x_238:
[----:B------:R-:W-:Y:S05]  /*3b30*/  BSYNC.RECONVERGENT B0 ;  /* 0x0000000000007941 */ /* 0x000fea0003800200 */
.L_x_237:
[----:B------:R-:W-:Y:S05]  /*3b40*/  @!P0 EXIT ;  /* 0x000000000000894d */ /* 0x000fea0003800000 */
[C---:B------:R-:W-:Y:S01]  /*3b50*/  SHF.L.U64.HI R23, R25.reuse, 0x2, R16 ;  /* 0x0000000219177819 */ /* 0x040fe20000010210 */
[----:B------:R-:W2:Y:S01]  /*3b60*/  LDCU.64 UR4, c[0x0][0x3d8] ;  /* 0x00007b00ff0477ac */ /* 0x000ea20008000a00 */
[C---:B------:R-:W-:Y:S02]  /*3b70*/  SHF.L.U64.HI R13, R4.reuse, 0x2, R5 ;  /* 0x00000002040d7819 */ /* 0x040fe40000010205 */
[----:B------:R-:W-:Y:S01]  /*3b80*/  SHF.L.U32 R15, R4, 0x2, RZ ;  /* 0x00000002040f7819 */ /* 0x000fe200000006ff */
[----:B------:R-:W4:Y:S01]  /*3b90*/  LDCU.64 UR6, c[0x0][0x388] ;  /* 0x00007100ff0677ac */ /* 0x000f220008000a00 */
[----:B------:R-:W-:Y:S02]  /*3ba0*/  SHF.L.U32 R25, R25, 0x2, RZ ;  /* 0x0000000219197819 */ /* 0x000fe400000006ff */
[C---:B------:R-:W-:Y:S01]  /*3bb0*/  SHF.L.U64.HI R19, R3.reuse, 0x2, R2 ;  /* 0x0000000203137819 */ /* 0x040fe20000010202 */
[----:B------:R-:W1:Y:S01]  /*3bc0*/  LDCU.64 UR8, c[0x0][0x390] ;  /* 0x00007200ff0877ac */ /* 0x000e620008000a00 */
[----:B0--3--:R-:W-:-:S07]  /*3bd0*/  SHF.L.U32 R21, R3, 0x2, RZ ;  /* 0x0000000203157819 */ /* 0x009fce00000006ff */
.L_x_240:
[C---:B------:R-:W-:Y:S02]  /*3be0*/  SHF.L.U32 R12, R0.reuse, 0x2, RZ ;  /* 0x00000002000c7819 */ /* 0x040fe400000006ff */
[----:B------:R-:W-:Y:S02]  /*3bf0*/  SHF.L.U64.HI R17, R0, 0x2, R17 ;  /* 0x0000000200117819 */ /* 0x000fe40000010211 */
[----:B--2---:R-:W-:-:S04]  /*3c00*/  IADD3 R4, P0, PT, R12, UR4, RZ ;  /* 0x000000040c047c10 */ /* 0x004fc8000ff1e0ff */
[----:B---3--:R-:W-:Y:S02]  /*3c10*/  IADD3.X R5, PT, PT, R17, UR5, RZ, P0, !PT ;  /* 0x0000000511057c10 */ /* 0x008fe400087fe4ff */
[C---:B------:R-:W-:Y:S02]  /*3c20*/  IADD3 R6, P0, PT, R4.reuse, R21, RZ ;  /* 0x0000001504067210 */ /* 0x040fe40007f1e0ff */
[C---:B-1----:R-:W-:Y:S02]  /*3c30*/  IADD3 R10, P2, PT, R4.reuse, R25, RZ ;  /* 0x00000019040a7210 */ /* 0x042fe40007f5e0ff */
[C---:B------:R-:W-:Y:S02]  /*3c40*/  IADD3.X R7, PT, PT, R5.reuse, R19, RZ, P0, !PT ;  /* 0x0000001305077210 */ /* 0x040fe400007fe4ff */
[----:B------:R-:W-:Y:S02]  /*3c50*/  IADD3 R8, P1, PT, R4, R15, RZ ;  /* 0x0000000f04087210 */ /* 0x000fe40007f3e0ff */
[C---:B------:R-:W-:Y:S01]  /*3c60*/  IADD3.X R11, PT, PT, R5.reuse, R23, RZ, P2, !PT ;  /* 0x00000017050b7210 */ /* 0x040fe200017fe4ff */
[----:B------:R0:W2:Y:S01]  /*3c70*/  LDG.E R4, desc[UR16][R4.64] ;  /* 0x0000001004047981 */ /* 0x0000a2000c1e1900 */
[----:B------:R-:W-:-:S03]  /*3c80*/  IADD3.X R9, PT, PT, R5, R13, RZ, P1, !PT ;  /* 0x0000000d05097210 */ /* 0x000fc60000ffe4ff */
[----:B------:R-:W2:Y:S04]  /*3c90*/  LDG.E R7, desc[UR16][R6.64] ;  /* 0x0000001006077981 */ /* 0x000ea8000c1e1900 */
[----:B------:R-:W3:Y:S04]  /*3ca0*/  LDG.E R8, desc[UR16][R8.64] ;  /* 0x0000001008087981 */ /* 0x000ee8000c1e1900 */
[----:B------:R-:W3:Y:S01]  /*3cb0*/  LDG.E R11, desc[UR16][R10.64] ;  /* 0x000000100a0b7981 */ /* 0x000ee2000c1e1900 */
[----:B------:R-:W-:Y:S02]  /*3cc0*/  LOP3.LUT R14, R12, 0xfffffffc, RZ, 0xc0, !PT ;  /* 0xfffffffc0c0e7812 */ /* 0x000fe400078ec0ff */
[----:B------:R-:W-:-:S02]  /*3cd0*/  LOP3.LUT R16, R17, 0x1, RZ, 0xc0, !PT ;  /* 0x0000000111107812 */ /* 0x000fc400078ec0ff */
[----:B----4-:R-:W-:Y:S02]  /*3ce0*/  IADD3 R26, P0, PT, R14, UR6, RZ ;  /* 0x000000060e1a7c10 */ /* 0x010fe4000ff1e0ff */
[----:B0-----:R-:W-:Y:S02]  /*3cf0*/  LOP3.LUT R5, R17, 0x3, RZ, 0xc0, !PT ;  /* 0x0000000311057812 */ /* 0x001fe400078ec0ff */
[----:B------:R-:W-:Y:S02]  /*3d00*/  IADD3.X R27, PT, PT, R16, UR7, RZ, P0, !PT ;  /* 0x00000007101b7c10 */ /* 0x000fe400087fe4ff */
[----:B------:R-:W-:-:S04]  /*3d10*/  IADD3 R28, P0, PT, R14, UR8, RZ ;  /* 0x000000080e1c7c10 */ /* 0x000fc8000ff1e0ff */
[----:B------:R-:W-:Y:S02]  /*3d20*/  IADD3.X R29, PT, PT, R16, UR9, RZ, P0, !PT ;  /* 0x00000009101d7c10 */ /* 0x000fe400087fe4ff */
[----:B--2---:R-:W-:Y:S02]  /*3d30*/  F2FP.BF16.F32.PACK_AB R31, R7, R4 ;  /* 0x00000004071f723e */ /* 0x004fe400000010ff */
[----:B------:R-:W-:-:S04]  /*3d40*/  IADD3 R4, P1, PT, R14, UR4, RZ ;  /* 0x000000040e047c10 */ /* 0x000fc8000ff3e0ff */
[----:B------:R-:W-:Y:S02]  /*3d50*/  IADD3.X R5, PT, PT, R5, UR5, RZ, P1, !PT ;  /* 0x0000000505057c10 */ /* 0x000fe40008ffe4ff */
[----:B---3--:R-:W-:Y:S02]  /*3d60*/  F2FP.BF16.F32.PACK_AB R33, R11, R8 ;  /* 0x000000080b21723e */ /* 0x008fe400000010ff */
[C---:B------:R-:W-:Y:S02]  /*3d70*/  IADD3 R10, P0, PT, R4.reuse, R21, RZ ;  /* 0x00000015040a7210 */ /* 0x040fe40007f1e0ff */
[C---:B------:R-:W-:Y:S02]  /*3d80*/  IADD3 R6, P1, PT, R4.reuse, R15, RZ ;  /* 0x0000000f04067210 */ /* 0x040fe40007f3e0ff */
[----:B------:R-:W-:Y:S02]  /*3d90*/  IADD3 R8, P2, PT, R4, R25, RZ ;  /* 0x0000001904087210 */ /* 0x000fe40007f5e0ff */
[----:B------:R-:W-:-:S02]  /*3da0*/  IADD3.X R11, PT, PT, R5, R19, RZ, P0, !PT ;  /* 0x00000013050b7210 */ /* 0x000fc400007fe4ff */
[C---:B------:R-:W-:Y:S02]  /*3db0*/  IADD3.X R7, PT, PT, R5.reuse, R13, RZ, P1, !PT ;  /* 0x0000000d05077210 */ /* 0x040fe40000ffe4ff */
[----:B------:R-:W-:Y:S01]  /*3dc0*/  IADD3.X R9, PT, PT, R5, R23, RZ, P2, !PT ;  /* 0x0000001705097210 */ /* 0x000fe200017fe4ff */
[----:B------:R0:W-:Y:S04]  /*3dd0*/  STG.E desc[UR16][R26.64], R31 ;  /* 0x0000001f1a007986 */ /* 0x0001e8000c101910 */
[----:B------:R1:W-:Y:S04]  /*3de0*/  STG.E desc[UR16][R28.64], R33 ;  /* 0x000000211c007986 */ /* 0x0003e8000c101910 */
        /* <DEDUP_REMOVED lines=11> */
[----:B------:R-:W-:Y:S02]  /*3ea0*/  IADD3.X R31, PT, PT, R18, UR9, RZ, P1, !PT ;  /* 0x00000009121f7c10 */ /* 0x000fe40008ffe4ff */
[----:B--2---:R-:W-:Y:S02]  /*3eb0*/  F2FP.BF16.F32.PACK_AB R35, R35, R14 ;  /* 0x0000000e2323723e */ /* 0x004fe400000010ff */
[----:B---3--:R-:W-:-:S03]  /*3ec0*/  F2FP.BF16.F32.PACK_AB R37, R37, R16 ;  /* 0x000000102525723e */ /* 0x008fc600000010ff */
[----:B------:R0:W-:Y:S04]  /*3ed0*/  STG.E desc[UR16][R26.64], R35 ;  /* 0x000000231a007986 */ /* 0x0001e8000c101910 */
[----:B------:R2:W-:Y:S04]  /*3ee0*/  STG.E desc[UR16][R30.64], R37 ;  /* 0x000000251e007986 */ /* 0x0005e8000c101910 */
[----:B------:R-:W3:Y:S04]  /*3ef0*/  LDG.E R14, desc[UR16][R4.64+0x400] ;  /* 0x00040010040e7981 */ /* 0x000ee8000c1e1900 */
[----:B-1----:R-:W3:Y:S04]  /*3f00*/  LDG.E R33, desc[UR16][R10.64+0x400] ;  /* 0x000400100a217981 */ /* 0x002ee8000c1e1900 */
        /* <DEDUP_REMOVED lines=10> */
[----:B---3--:R-:W-:Y:S02]  /*3fb0*/  F2FP.BF16.F32.PACK_AB R33, R33, R14 ;  /* 0x0000000e2121723e */ /* 0x008fe400000010ff */
[----:B----4-:R-:W-:-:S03]  /*3fc0*/  F2FP.BF16.F32.PACK_AB R35, R18, R16 ;  /* 0x000000101223723e */ /* 0x010fc600000010ff */
[----:B------:R0:W-:Y:S04]  /*3fd0*/  STG.E desc[UR16][R28.64], R33 ;  /* 0x000000211c007986 */ /* 0x0001e8000c101910 */
[----:B------:R3:W-:Y:S04]  /*3fe0*/  STG.E desc[UR16][R26.64], R35 ;  /* 0x000000231a007986 */ /* 0x0007e8000c101910 */
[----:B------:R-:W4:Y:S04]  /*3ff0*/  LDG.E R4, desc[UR16][R4.64+0x600] ;  /* 0x0006001004047981 */ /* 0x000f28000c1e1900 */
[----:B------:R-:W4:Y:S04]  /*4000*/  LDG.E R11, desc[UR16][R10.64+0x600] ;  /* 0x000600100a0b7981 */ /* 0x000f28000c1e1900 */
[----:B------:R-:W5:Y:S04]  /*4010*/  LDG.E R6, desc[UR16][R6.64+0x600] ;  /* 0x0006001006067981 */ /* 0x000f68000c1e1900 */
[----:B------:R-:W5:Y:S01]  /*4020*/  LDG.E R9, desc[UR16][R8.64+0x600] ;  /* 0x0006001008097981 */ /* 0x000f62000c1e1900 */
[----:B------:R-:W-:-:S04]  /*4030*/  IADD3 R12, P0, PT, R12, 0x600, RZ ;  /* 0x000006000c0c7810 */ /* 0x000fc80007f1e0ff */
[----:B------:R-:W-:Y:S02]  /*4040*/  IADD3.X R14, PT, PT, RZ, R17, RZ, P0, !PT ;  /* 0x00000011ff0e7210 */ /* 0x000fe400007fe4ff */
[----:B------:R-:W-:Y:S02]  /*4050*/  LOP3.LUT R12, R12, 0xfffffffc, RZ, 0xc0, !PT ;  /* 0xfffffffc0c0c7812 */ /* 0x000fe400078ec0ff */
[----:B------:R-:W-:Y:S02]  /*4060*/  LOP3.LUT R14, R14, 0x1, RZ, 0xc0, !PT ;  /* 0x000000010e0e7812 */ /* 0x000fe400078ec0ff */
[C---:B--2---:R-:W-:Y:S02]  /*4070*/  IADD3 R30, P0, PT, R12.reuse, UR6, RZ ;  /* 0x000000060c1e7c10 */ /* 0x044fe4000ff1e0ff */
[----:B0-----:R-:W-:Y:S02]  /*4080*/  IADD3 R28, P1, PT, R12, UR8, RZ ;  /* 0x000000080c1c7c10 */ /* 0x001fe4000ff3e0ff */
[----:B------:R-:W-:-:S02]  /*4090*/  IADD3.X R31, PT, PT, R14, UR7, RZ, P0, !PT ;  /* 0x000000070e1f7c10 */ /* 0x000fc400087fe4ff */
[----:B------:R-:W-:Y:S02]  /*40a0*/  IADD3.X R29, PT, PT, R14, UR9, RZ, P1, !PT ;  /* 0x000000090e1d7c10 */ /* 0x000fe40008ffe4ff */
[----:B------:R-:W-:-:S04]  /*40b0*/  IADD3 R0, PT, PT, R0, 0x200, RZ ;  /* 0x0000020000007810 */ /* 0x000fc80007ffe0ff */
[----:B------:R-:W-:-:S04]  /*40c0*/  ISETP.GT.U32.AND P0, PT, R3, R0, PT ;  /* 0x000000000300720c */ /* 0x000fc80003f04070 */
[----:B------:R-:W-:Y:S01]  /*40d0*/  ISETP.GT.AND.EX P0, PT, R2, RZ, PT, P0 ;  /* 0x000000ff0200720c */ /* 0x000fe20003f04300 */
[----:B------:R-:W-:Y:S01]  /*40e0*/  HFMA2 R17, -RZ, RZ, 0, 0 ;  /* 0x00000000ff117431 */ /* 0x000fe200000001ff */
[----:B----4-:R-:W-:Y:S02]  /*40f0*/  F2FP.BF16.F32.PACK_AB R11, R11, R4 ;  /* 0x000000040b0b723e */ /* 0x010fe400000010ff */
[----:B-----5:R-:W-:-:S03]  /*4100*/  F2FP.BF16.F32.PACK_AB R5, R9, R6 ;  /* 0x000000060905723e */ /* 0x020fc600000010ff */
[----:B------:R3:W-:Y:S04]  /*4110*/  STG.E desc[UR16][R30.64], R11 ;  /* 0x0000000b1e007986 */ /* 0x0007e8000c101910 */
[----:B------:R3:W-:Y:S02]  /*4120*/  STG.E desc[UR16][R28.64], R5 ;  /* 0x000000051c007986 */ /* 0x0007e4000c101910 */
[----:B------:R-:W-:Y:S05]  /*4130*/  @P0 BRA `(.L_x_240) ;  /* 0xfffffff800a80947 */ /* 0x000fea000383ffff */
[----:B------:R-:W-:Y:S05]  /*4140*/  EXIT ;  /* 0x000000000000794d */ /* 0x000fea0003800000 */
.L_x_241:
        /* <DEDUP_REMOVED lines=11> */
.L_x_3408:


//--------------------- .text._Z35group_norm_nhwc_bwd_one_pass_kernelI11Bf16IOBf16WLi128ELi8ELi128EEv26Group_norm_nhwc_bwd_params --------------------------
	.section	.text._Z35group_norm_nhwc_bwd_one_pass_kernelI11Bf16IOBf16WLi128ELi8ELi128EEv26Group_norm_nhwc_bwd_params,"ax",@progbits
	.align	128
        .global         _Z35group_norm_nhwc_bwd_one_pass_kernelI11Bf16IOBf16WLi128ELi8ELi128EEv26Group_norm_nhwc_bwd_params
        .type           _Z35group_norm_nhwc_bwd_one_pass_kernelI11Bf16IOBf16WLi128ELi8ELi128EEv26Group_norm_nhwc_bwd_params,@function
        .size           _Z35group_norm_nhwc_bwd_one_pass_kernelI11Bf16IOBf16WLi128ELi8ELi128EEv26Group_norm_nhwc_bwd_params,(.L_x_3409 - _Z35group_norm_nhwc_bwd_one_pass_kernelI11Bf16IOBf16WLi128ELi8ELi128EEv26Group_norm_nhwc_bwd_params)
        .other          _Z35group_norm_nhwc_bwd_one_pass_kernelI11Bf16IOBf16WLi128ELi8ELi128EEv26Group_norm_nhwc_bwd_params,@"STO_CUDA_ENTRY STV_DEFAULT"
_Z35group_norm_nhwc_bwd_one_pass_kernelI11Bf16IOBf16WLi128ELi8ELi128EEv26Group_norm_nhwc_bwd_params:
.text._Z35group_norm_nhwc_bwd_one_pass_kernelI11Bf16IOBf16WLi128ELi8ELi128EEv26Group_norm_nhwc_bwd_params:
        /* <DEDUP_REMOVED lines=36> */
.L_x_273:
[----:B0-----:R-:W0:Y:S01]  /*0240*/  LDC R8, c[0x0][0x410] ;  /* 0x00010400ff087b82 */ /* 0x001e220000000800 */
[----:B-1----:R-:W1:Y:S01]  /*0250*/  LDCU.128 UR20, c[0x0][0x400] ;  /* 0x00008000ff1477ac */ /* 0x002e620008000c00 */
[----:B------:R-:W-:Y:S02]  /*0260*/  ISETP.LE.AND P3, PT, RZ, UR18, PT ;  /* 0x00000012ff007c0c */ /* 0x000fe4000bf63270 */
[C---:B------:R-:W-:Y:S01]  /*0270*/  IADD3 R21, PT, PT, R30.reuse, 0x20, RZ ;  /* 0x000000201e157810 */ /* 0x040fe20007ffe0ff */
[----:B--2---:R-:W2:Y:S01]  /*0280*/  LDCU.64 UR6, c[0x0][0x3b8] ;  /* 0x00007700ff0677ac */ /* 0x004ea20008000a00 */
[----:B------:R-:W-:Y:S02]  /*0290*/  IADD3 R19, PT, PT, R30, 0x40, RZ ;  /* 0x000000401e137810 */ /* 0x000fe40007ffe0ff */
[----:B------:R-:W-:Y:S02]  /*02a0*/  SHF.R.S32.HI R9, RZ, 0x1f, R21 ;  /* 0x0000001fff097819 */ /* 0x000fe40000011415 */
[----:B------:R-:W-:-:S02]  /*02b0*/  SHF.R.S32.HI R23, RZ, 0x1f, R19 ;  /* 0x0000001fff177819 */ /* 0x000fc40000011413 */
[----:B-1----:R-:W-:-:S04]  /*02c0*/  ISETP.GE.U32.AND P1, PT, R21, UR20, PT ;  /* 0x0000001415007c0c */ /* 0x002fc8000bf26070 */
[----:B------:R-:W-:Y:S01]  /*02d0*/  ISETP.GE.AND.EX P1, PT, R9, UR21, PT, P1 ;  /* 0x0000001509007c0c */ /* 0x000fe2000bf26310 */
[----:B--2---:R-:W-:Y:S01]  /*02e0*/  UIMAD.WIDE UR6, UR18, 0x8, UR6 ;  /* 0x00000008120678a5 */ /* 0x004fe2000f8e0206 */
[----:B0-----:R-:W-:-:S04]  /*02f0*/  IABS R5, R8 ;  /* 0x0000000800057213 */ /* 0x001fc80000000000 */
[----:B------:R-:W0:Y:S07]  /*0300*/  I2F.RP R4, R5 ;  /* 0x0000000500047306 */ /* 0x000e2e0000209400 */
[----:B------:R-:W1:Y:S01]  /*0310*/  @!P1 LDC.64 R12, c[0x0][0x3f8] ;  /* 0x0000fe00ff0c9b82 */ /* 0x000e620000000a00 */
[----:B0-----:R-:W0:Y:S01]  /*0320*/  MUFU.RCP R4, R4 ;  /* 0x0000000400047308 */ /* 0x001e220000001000 */
[----:B------:R-:W-:-:S06]  /*0330*/  SHF.R.S32.HI R15, RZ, 0x1f, R30 ;  /* 0x0000001fff0f7819 */ /* 0x000fcc000001141e */
[----:B------:R-:W2:Y:S01]  /*0340*/  @!P1 LDC.64 R10, c[0x0][0x3a0] ;  /* 0x0000e800ff0a9b82 */ /* 0x000ea20000000a00 */
[----:B0-----:R-:W-:-:S04]  /*0350*/  IADD3 R2, PT, PT, R4, 0xffffffe, RZ ;  /* 0x0ffffffe04027810 */ /* 0x001fc80007ffe0ff */
[----:B------:R0:W3:Y:S02]  /*0360*/  F2I.FTZ.U32.TRUNC.NTZ R3, R2 ;  /* 0x0000000200037305 */ /* 0x0000e4000021f000 */
[----:B0-----:R-:W-:Y:S01]  /*0370*/  HFMA2 R2, -RZ, RZ, 0, 0 ;  /* 0x00000000ff027431 */ /* 0x001fe200000001ff */
[----:B---3--:R-:W-:-:S05]  /*0380*/  IADD3 R6, PT, PT, RZ, -R3, RZ ;  /* 0x80000003ff067210 */ /* 0x008fca0007ffe0ff */
[----:B------:R-:W-:Y:S01]  /*0390*/  IMAD R7, R6, R5, RZ ;  /* 0x0000000506077224 */ /* 0x000fe200078e02ff */
[----:B------:R-:W-:-:S03]  /*03a0*/  IABS R6, UR18 ;  /* 0x0000001200067c13 */ /* 0x000fc60008000000 */
[----:B------:R-:W-:Y:S01]  /*03b0*/  IMAD.HI.U32 R3, R3, R7, R2 ;  /* 0x0000000703037227 */ /* 0x000fe200078e0002 */
[----:B------:R-:W-:-:S04]  /*03c0*/  LOP3.LUT R2, R8, UR18, RZ, 0x3c, !PT ;  /* 0x0000001208027c12 */ /* 0x000fc8000f8e3cff */
[----:B------:R-:W-:Y:S01]  /*03d0*/  ISETP.GE.AND P0, PT, R2, RZ, PT ;  /* 0x000000ff0200720c */ /* 0x000fe20003f06270 */
[----:B------:R-:W-:-:S05]  /*03e0*/  IMAD.HI.U32 R3, R3, R6, RZ ;  /* 0x0000000603037227 */ /* 0x000fca00078e00ff */
[----:B------:R-:W-:-:S05]  /*03f0*/  IADD3 R4, PT, PT, -R3, RZ, RZ ;  /* 0x000000ff03047210 */ /* 0x000fca0007ffe1ff */
[----:B------:R-:W-:Y:S02]  /*0400*/  IMAD R4, R5, R4, R6 ;  /* 0x0000000405047224 */ /* 0x000fe400078e0206 */
[----:B-1----:R-:W-:-:S03]  /*0410*/  @!P1 IMAD R6, R9, R12, RZ ;  /* 0x0000000c09069224 */ /* 0x002fc600078e02ff */
[----:B------:R-:W-:-:S13]  /*0420*/  ISETP.GT.U32.AND P4, PT, R5, R4, PT ;  /* 0x000000040500720c */ /* 0x000fda0003f84070 */
[-C--:B------:R-:W-:Y:S02]  /*0430*/  @!P4 IADD3 R4, PT, PT, R4, -R5.reuse, RZ ;  /* 0x800000050404c210 */ /* 0x080fe40007ffe0ff */
[----:B------:R-:W-:Y:S02]  /*0440*/  @!P4 IADD3 R3, PT, PT, R3, 0x1, RZ ;  /* 0x000000010303c810 */ /* 0x000fe40007ffe0ff */
[CC--:B------:R-:W-:Y:S02]  /*0450*/  ISETP.GE.U32.AND P2, PT, R4.reuse, R5.reuse, PT ;  /* 0x000000050400720c */ /* 0x0c0fe40003f46070 */
[----:B------:R-:W-:Y:S02]  /*0460*/  ISETP.GT.U32.AND P5, PT, R5, R4, PT ;  /* 0x000000040500720c */ /* 0x000fe40003fa4070 */
[----:B------:R-:W-:Y:S02]  /*0470*/  IADD3 R5, PT, PT, R4, -R5, RZ ;  /* 0x8000000504057210 */ /* 0x000fe40007ffe0ff */
[----:B------:R-:W-:-:S02]  /*0480*/  ISETP.NE.AND P4, PT, R8, RZ, PT ;  /* 0x000000ff0800720c */ /* 0x000fc40003f85270 */
[----:B------:R-:W-:-:S04]  /*0490*/  SEL R4, R5, R4, !P5 ;  /* 0x0000000405047207 */ /* 0x000fc80006800000 */
[----:B------:R-:W-:Y:S02]  /*04a0*/  @!P3 IADD3 R4, PT, PT, -R4, RZ, RZ ;  /* 0x000000ff0404b210 */ /* 0x000fe40007ffe1ff */
[----:B------:R-:W-:Y:S02]  /*04b0*/  @P2 IADD3 R3, PT, PT, R3, 0x1, RZ ;  /* 0x0000000103032810 */ /* 0x000fe40007ffe0ff */
[----:B------:R-:W-:Y:S02]  /*04c0*/  ISETP.GE.U32.AND P2, PT, R19, UR20, PT ;  /* 0x0000001413007c0c */ /* 0x000fe4000bf46070 */
[----:B------:R-:W-:Y:S02]  /*04d0*/  MOV R2, R3 ;  /* 0x0000000300027202 */ /* 0x000fe40000000f00 */
[----:B------:R-:W-:Y:S02]  /*04e0*/  LOP3.LUT R3, RZ, R8, RZ, 0x33, !PT ;  /* 0x00000008ff037212 */ /* 0x000fe400078e33ff */
[----:B------:R-:W-:-:S02]  /*04f0*/  @!P0 IADD3 R2, PT, PT, -R2, RZ, RZ ;  /* 0x000000ff02028210 */ /* 0x000fc40007ffe1ff */
[----:B------:R-:W-:Y:S02]  /*0500*/  SEL R43, R3, R4, !P4 ;  /* 0x00000004032b7207 */ /* 0x000fe40006000000 */
[----:B------:R-:W-:Y:S02]  /*0510*/  SHF.L.U32 R8, R45, 0x1, RZ ;  /* 0x000000012d087819 */ /* 0x000fe400000006ff */
[----:B------:R-:W-:Y:S02]  /*0520*/  SEL R3, R3, R2, !P4 ;  /* 0x0000000203037207 */ /* 0x000fe40006000000 */
[----:B------:R-:W-:Y:S02]  /*0530*/  SHF.L.U32 R17, R43, 0x3, RZ ;  /* 0x000000032b117819 */ /* 0x000fe400000006ff */
[----:B------:R-:W-:Y:S02]  /*0540*/  LOP3.LUT R8, R8, 0x6, RZ, 0xc0, !PT ;  /* 0x0000000608087812 */ /* 0x000fe400078ec0ff */
[----:B------:R-:W-:-:S02]  /*0550*/  SHF.R.S32.HI R2, RZ, 0x1f, R3 ;  /* 0x0000001fff027819 */ /* 0x000fc40000011403 */
[----:B------:R-:W-:Y:S02]  /*0560*/  SHF.R.S32.HI R5, RZ, 0x1f, R17 ;  /* 0x0000001fff057819 */ /* 0x000fe40000011411 */
[----:B------:R-:W-:Y:S01]  /*0570*/  LOP3.LUT R4, R17, R8, RZ, 0xfc, !PT ;  /* 0x0000000811047212 */ /* 0x000fe200078efcff */
[----:B------:R-:W-:Y:S01]  /*0580*/  IMAD R2, R2, UR22, RZ ;  /* 0x0000001602027c24 */ /* 0x000fe2000f8e02ff */
[----:B------:R-:W-:-:S03]  /*0590*/  ISETP.GE.AND.EX P2, PT, R23, UR21, PT, P2 ;  /* 0x0000001517007c0c */ /* 0x000fc6000bf46320 */
[----:B------:R-:W-:-:S04]  /*05a0*/  IMAD.WIDE.U32 R4, R3, UR22, R4 ;  /* 0x0000001603047c25 */ /* 0x000fc8000f8e0004 */
[----:B------:R-:W-:Y:S01]  /*05b0*/  IMAD R7, R3, UR23, R2 ;  /* 0x0000001703077c24 */ /* 0x000fe2000f8e0202 */
[----:B------:R-:W-:Y:S02]  /*05c0*/  MOV R2, UR6 ;  /* 0x0000000600027c02 */ /* 0x000fe40008000f00 */
[----:B------:R-:W-:Y:S02]  /*05d0*/  MOV R3, UR7 ;  /* 0x0000000700037c02 */ /* 0x000fe40008000f00 */
[----:B------:R-:W-:Y:S01]  /*05e0*/  ISETP.GE.U32.AND P0, PT, R30, UR20, PT ;  /* 0x000000141e007c0c */ /* 0x000fe2000bf06070 */
[----:B------:R-:W0:Y:S01]  /*05f0*/  @!P2 LDC.64 R28, c[0x0][0x3f8] ;  /* 0x0000fe00ff1cab82 */ /* 0x000e220000000a00 */
[----:B------:R-:W-:Y:S01]  /*0600*/  @!P1 IMAD R9, R21, R13, R6 ;  /* 0x0000000d15099224 */ /* 0x000fe200078e0206 */
[----:B------:R-:W-:Y:S01]  /*0610*/  IADD3 R7, PT, PT, R5, R7, RZ ;  /* 0x0000000705077210 */ /* 0x000fe20007ffe0ff */
[----:B------:R-:W3:Y:S01]  /*0620*/  LDG.E.64 R2, desc[UR28][R2.64] ;  /* 0x0000001c02027981 */ /* 0x000ee2000c1e1b00 */
[----:B------:R-:W-:-:S02]  /*0630*/  ISETP.GE.AND.EX P0, PT, R15, UR21, PT, P0 ;  /* 0x000000150f007c0c */ /* 0x000fc4000bf06300 */
[----:B------:R-:W-:Y:S02]  /*0640*/  CS2R R36, SRZ ;  /* 0x0000000000247805 */ /* 0x000fe4000001ff00 */
[----:B------:R-:W-:Y:S02]  /*0650*/  @!P1 MOV R6, R4 ;  /* 0x0000000400069202 */ /* 0x000fe40000000f00 */
[----:B------:R-:W-:Y:S01]  /*0660*/  IADD3 R31, PT, PT, R30, 0x60, RZ ;  /* 0x000000601e1f7810 */ /* 0x000fe20007ffe0ff */
[----:B------:R-:W1:Y:S01]  /*0670*/  @!P2 LDC.64 R32, c[0x0][0x3a0] ;  /* 0x0000e800ff20ab82 */ /* 0x000e620000000a00 */
[----:B------:R-:W-:Y:S01]  /*0680*/  IADD3 R8, PT, PT, R8, R17, RZ ;  /* 0x0000001108087210 */ /* 0x000fe20007ffe0ff */
[----:B------:R-:W-:Y:S01]  /*0690*/  @!P1 IMAD.WIDE.U32 R12, R21, R12, R6 ;  /* 0x0000000c150c9225 */ /* 0x000fe200078e0006 */
[----:B------:R-:W-:-:S04]  /*06a0*/  ISETP.GE.U32.AND P3, PT, R31, UR20, PT ;  /* 0x000000141f007c0c */ /* 0x000fc8000bf66070 */
[----:B------:R-:W-:Y:S01]  /*06b0*/  @!P1 IADD3 R13, PT, PT, R13, R9, RZ ;  /* 0x000000090d0d9210 */ /* 0x000fe20007ffe0ff */
[----:B------:R-:W4:Y:S01]  /*06c0*/  @!P1 LDC.64 R20, c[0x0][0x398] ;  /* 0x0000e600ff149b82 */ /* 0x000f220000000a00 */
[----:B------:R-:W-:Y:S02]  /*06d0*/  SHF.R.S32.HI R9, RZ, 0x1f, R31 ;  /* 0x0000001fff097819 */ /* 0x000fe4000001141f */
[C---:B------:R-:W-:Y:S02]  /*06e0*/  @!P1 SHF.L.U32 R25, R12.reuse, 0x1, RZ ;  /* 0x000000010c199819 */ /* 0x040fe400000006ff */
[----:B------:R-:W-:Y:S02]  /*06f0*/  ISETP.GE.AND.EX P3, PT, R9, UR21, PT, P3 ;  /* 0x0000001509007c0c */ /* 0x000fe4000bf66330 */
[----:B------:R-:W-:Y:S01]  /*0700*/  @!P1 SHF.L.U64.HI R14, R12, 0x1, R13 ;  /* 0x000000010c0e9819 */ /* 0x000fe2000001020d */
[----:B------:R-:W5:Y:S01]  /*0710*/  @!P0 LDC.64 R26, c[0x0][0x3f8] ;  /* 0x0000fe00ff1a8b82 */ /* 0x000f620000000a00 */
[----:B0-----:R-:W-:Y:S01]  /*0720*/  @!P2 IMAD R12, R23, R28, RZ ;  /* 0x0000001c170ca224 */ /* 0x001fe200078e02ff */
[----:B------:R-:W-:-:S02]  /*0730*/  @!P2 MOV R13, R7 ;  /* 0x00000007000da202 */ /* 0x000fc40000000f00 */
[----:B--2---:R-:W-:Y:S01]  /*0740*/  @!P1 IADD3 R10, P4, PT, R25, R10, RZ ;  /* 0x0000000a190a9210 */ /* 0x004fe20007f9e0ff */
[C---:B------:R-:W-:Y:S01]  /*0750*/  @!P2 IMAD R35, R19.reuse, R29, R12 ;  /* 0x0000001d1323a224 */ /* 0x040fe200078e020c */
[----:B------:R-:W-:Y:S02]  /*0760*/  @!P2 MOV R12, R4 ;  /* 0x00000004000ca202 */ /* 0x000fe40000000f00 */
[----:B------:R-:W0:Y:S01]  /*0770*/  @!P2 LDC.64 R22, c[0x0][0x398] ;  /* 0x0000e600ff16ab82 */ /* 0x000e220000000a00 */
[----:B------:R-:W-:Y:S02]  /*0780*/  @!P1 IADD3.X R11, PT, PT, R14, R11, RZ, P4, !PT ;  /* 0x0000000b0e0b9210 */ /* 0x000fe400027fe4ff */
[----:B------:R-:W-:-:S04]  /*0790*/  @!P2 IMAD.WIDE.U32 R28, R19, R28, R12 ;  /* 0x0000001c131ca225 */ /* 0x000fc800078e000c */
[----:B------:R-:W-:Y:S01]  /*07a0*/  HFMA2 R34, -RZ, RZ, 0, 0 ;  /* 0x00000000ff227431 */ /* 0x000fe200000001ff */
[----:B------:R2:W3:Y:S01]  /*07b0*/  @!P1 LDG.E R37, desc[UR28][R10.64] ;  /* 0x0000001c0a259981 */ /* 0x0004e2000c1e1900 */
[----:B------:R-:W0:Y:S01]  /*07c0*/  @!P3 LDC.64 R12, c[0x0][0x3f8] ;  /* 0x0000fe00ff0cbb82 */ /* 0x000e220000000a00 */
[----:B----4-:R-:W-:Y:S02]  /*07d0*/  @!P1 IADD3 R20, P4, PT, R25, R20, RZ ;  /* 0x0000001419149210 */ /* 0x010fe40007f9e0ff */
[----:B------:R-:W-:Y:S02]  /*07e0*/  @!P2 IADD3 R19, PT, PT, R29, R35, RZ ;  /* 0x000000231d13a210 */ /* 0x000fe40007ffe0ff */
[----:B------:R-:W-:Y:S02]  /*07f0*/  @!P1 IADD3.X R21, PT, PT, R14, R21, RZ, P4, !PT ;  /* 0x000000150e159210 */ /* 0x000fe400027fe4ff */
[----:B------:R-:W-:Y:S01]  /*0800*/  ISETP.NE.AND P4, PT, RZ, UR33, PT ;  /* 0x00000021ff007c0c */ /* 0x000fe2000bf85270 */
[----:B-----5:R-:W-:Y:S01]  /*0810*/  @!P0 IMAD R15, R15, R26, RZ ;  /* 0x0000001a0f0f8224 */ /* 0x020fe200078e02ff */
[----:B------:R-:W4:Y:S01]  /*0820*/  @!P0 LDC.64 R24, c[0x0][0x3a0] ;  /* 0x0000e800ff188b82 */ /* 0x000f220000000a00 */
[----:B------:R-:W-:Y:S01]  /*0830*/  @!P2 SHF.L.U32 R17, R28, 0x1, RZ ;  /* 0x000000011c11a819 */ /* 0x000fe200000006ff */
[----:B------:R5:W3:Y:S01]  /*0840*/  @!P1 LDG.E R34, desc[UR28][R20.64] ;  /* 0x0000001c14229981 */ /* 0x000ae2000c1e1900 */
[----:B------:R-:W-:Y:S01]  /*0850*/  @!P0 IMAD R29, R30, R27, R15 ;  /* 0x0000001b1e1d8224 */ /* 0x000fe200078e020f */
[----:B------:R-:W-:-:S02]  /*0860*/  @!P0 MOV R14, R4 ;  /* 0x00000004000e8202 */ /* 0x000fc40000000f00 */
[----:B------:R-:W-:Y:S02]  /*0870*/  @!P0 MOV R15, R7 ;  /* 0x00000007000f8202 */ /* 0x000fe40000000f00 */
[----:B--2---:R-:W2:Y:S01]  /*0880*/  @!P0 LDC.64 R10, c[0x0][0x398] ;  /* 0x0000e600ff0a8b82 */ /* 0x004ea20000000a00 */
[----:B------:R-:W-:Y:S02]  /*0890*/  @!P2 SHF.L.U64.HI R28, R28, 0x1, R19 ;  /* 0x000000011c1ca819 */ /* 0x000fe40000010213 */
[C---:B-1----:R-:W-:Y:S01]  /*08a0*/  @!P2 IADD3 R32, P5, PT, R17.reuse, R32, RZ ;  /* 0x000000201120a210 */ /* 0x042fe20007fbe0ff */
[----:B------:R-:W-:Y:S01]  /*08b0*/  @!P0 IMAD.WIDE.U32 R26, R30, R26, R14 ;  /* 0x0000001a1e1a8225 */ /* 0x000fe200078e000e */
[----:B0-----:R-:W-:Y:S02]  /*08c0*/  @!P2 IADD3 R22, P1, PT, R17, R22, RZ ;  /* 0x000000161116a210 */ /* 0x001fe40007f3e0ff */
[----:B------:R-:W-:Y:S01]  /*08d0*/  @!P2 IADD3.X R33, PT, PT, R28, R33, RZ, P5, !PT ;  /* 0x000000211c21a210 */ /* 0x000fe20002ffe4ff */
[----:B------:R-:W0:Y:S01]  /*08e0*/  @!P3 LDC.64 R16, c[0x0][0x3a0] ;  /* 0x0000e800ff10bb82 */ /* 0x000e220000000a00 */
[----:B------:R-:W-:-:S03]  /*08f0*/  @!P0 IADD3 R27, PT, PT, R27, R29, RZ ;  /* 0x0000001d1b1b8210 */ /* 0x000fc60007ffe0ff */
[----:B------:R1:W3:Y:S04]  /*0900*/  @!P2 LDG.E R36, desc[UR28][R32.64] ;  /* 0x0000001c2024a981 */ /* 0x0002e8000c1e1900 */
[----:B-----5:R-:W5:Y:S01]  /*0910*/  @!P3 LDC.64 R20, c[0x0][0x398] ;  /* 0x0000e600ff14bb82 */ /* 0x020f620000000a00 */
[----:B------:R-:W-:-:S07]  /*0920*/  @!P0 SHF.L.U32 R29, R26, 0x1, RZ ;  /* 0x000000011a1d8819 */ /* 0x000fce00000006ff */
[----:B------:R-:W5:Y:S01]  /*0930*/  @P4 LDC.64 R14, c[0x0][0x3b0] ;  /* 0x0000ec00ff0e4b82 */ /* 0x000f620000000a00 */
[----:B-1----:R-:W-:Y:S01]  /*0940*/  @!P3 IMAD R32, R9, R12, RZ ;  /* 0x0000000c0920b224 */ /* 0x002fe200078e02ff */
[----:B------:R-:W-:-:S06]  /*0950*/  @!P0 SHF.L.U64.HI R9, R26, 0x1, R27 ;  /* 0x000000011a098819 */ /* 0x000fcc000001021b */
[----:B------:R-:W1:Y:S01]  /*0960*/  LDC.64 R18, c[0x0][0x3a8] ;  /* 0x0000ea00ff127b82 */ /* 0x000e620000000a00 */
[----:B------:R-:W-:Y:S02]  /*0970*/  @!P3 MOV R26, R4 ;  /* 0x00000004001ab202 */ /* 0x000fe40000000f00 */
[----:B------:R-:W-:Y:S01]  /*0980*/  @!P3 MOV R27, R7 ;  /* 0x00000007001bb202 */ /* 0x000fe20000000f00 */
[----:B------:R-:W-:Y:S01]  /*0990*/  @!P3 IMAD R35, R31, R13, R32 ;  /* 0x0000000d1f23b224 */ /* 0x000fe200078e0220 */
[----:B------:R-:W-:Y:S02]  /*09a0*/  @!P2 IADD3.X R23, PT, PT, R28, R23, RZ, P1, !PT ;  /* 0x000000171c17a210 */ /* 0x000fe40000ffe4ff */
[----:B----4-:R-:W-:Y:S01]  /*09b0*/  @!P0 IADD3 R24, P1, PT, R29, R24, RZ ;  /* 0x000000181d188210 */ /* 0x010fe20007f3e0ff */
[----:B------:R-:W-:Y:S01]  /*09c0*/  @!P3 IMAD.WIDE.U32 R12, R31, R12, R26 ;  /* 0x0000000c1f0cb225 */ /* 0x000fe200078e001a */
[----:B------:R-:W-:Y:S02]  /*09d0*/  CS2R R32, SRZ ;  /* 0x0000000000207805 */ /* 0x000fe4000001ff00 */
[----:B------:R-:W-:-:S02]  /*09e0*/  @!P0 IADD3.X R25, PT, PT, R9, R25, RZ, P1, !PT ;  /* 0x0000001909198210 */ /* 0x000fc40000ffe4ff */
[----:B------:R-:W-:Y:S02]  /*09f0*/  @!P3 IADD3 R27, PT, PT, R13, R35, RZ ;  /* 0x000000230d1bb210 */ /* 0x000fe40007ffe0ff */
[----:B--2---:R-:W-:Y:S01]  /*0a00*/  @!P0 IADD3 R10, P1, PT, R29, R10, RZ ;  /* 0x0000000a1d0a8210 */ /* 0x004fe20007f3e0ff */
[----:B------:R-:W2:Y:S01]  /*0a10*/  @!P2 LDG.E R33, desc[UR28][R22.64] ;  /* 0x0000001c1621a981 */ /* 0x000ea2000c1e1900 */
[C---:B------:R-:W-:Y:S02]  /*0a20*/  @!P3 SHF.L.U32 R13, R12.reuse, 0x1, RZ ;  /* 0x000000010c0db819 */ /* 0x040fe400000006ff */
[----:B------:R-:W-:Y:S02]  /*0a30*/  @!P0 IADD3.X R11, PT, PT, R9, R11, RZ, P1, !PT ;  /* 0x0000000b090b8210 */ /* 0x000fe40000ffe4ff */
[----:B------:R-:W-:Y:S02]  /*0a40*/  @!P3 SHF.L.U64.HI R12, R12, 0x1, R27 ;  /* 0x000000010c0cb819 */ /* 0x000fe4000001021b */
[----:B0-----:R-:W-:-:S02]  /*0a50*/  @!P3 IADD3 R16, P2, PT, R13, R16, RZ ;  /* 0x000000100d10b210 */ /* 0x001fc40007f5e0ff */
[----:B-----5:R-:W-:Y:S02]  /*0a60*/  @!P3 IADD3 R20, P1, PT, R13, R20, RZ ;  /* 0x000000140d14b210 */ /* 0x020fe40007f3e0ff */
[----:B------:R-:W-:Y:S01]  /*0a70*/  CS2R R38, SRZ ;  /* 0x0000000000267805 */ /* 0x000fe2000001ff00 */
[----:B------:R-:W-:-:S04]  /*0a80*/  @P4 IMAD.WIDE R14, R8, 0x2, R14 ;  /* 0x00000002080e4825 */ /* 0x000fc800078e020e */
[----:B------:R-:W-:Y:S01]  /*0a90*/  HFMA2 R35, -RZ, RZ, 0, 0 ;  /* 0x00000000ff237431 */ /* 0x000fe200000001ff */
[----:B------:R-:W-:Y:S01]  /*0aa0*/  MOV R40, RZ ;  /* 0x000000ff00287202 */ /* 0x000fe20000000f00 */
[----:B-1----:R-:W-:Y:S01]  /*0ab0*/  IMAD.WIDE R18, R8, 0x2, R18 ;  /* 0x0000000208127825 */ /* 0x002fe200078e0212 */
[C---:B------:R-:W-:Y:S01]  /*0ac0*/  @!P3 IADD3.X R17, PT, PT, R12.reuse, R17, RZ, P2, !PT ;  /* 0x000000110c11b210 */ /* 0x040fe200017fe4ff */
[----:B------:R-:W4:Y:S01]  /*0ad0*/  @P4 LDG.E.U16 R13, desc[UR28][R14.64] ;  /* 0x0000001c0e0d4981 */ /* 0x000f22000c1e1500 */
[----:B------:R-:W-:-:S03]  /*0ae0*/  @!P3 IADD3.X R21, PT, PT, R12, R21, RZ, P1, !PT ;  /* 0x000000150c15b210 */ /* 0x000fc60000ffe4ff */
[----:B------:R-:W5:Y:S04]  /*0af0*/  LDG.E.U16 R9, desc[UR28][R18.64] ;  /* 0x0000001c12097981 */ /* 0x000f68000c1e1500 */
[----:B------:R-:W5:Y:S04]  /*0b00*/  LDG.E.U16 R12, desc[UR28][R18.64+0x2] ;  /* 0x0000021c120c7981 */ /* 0x000f68000c1e1500 */
[----:B------:R-:W5:Y:S04]  /*0b10*/  @!P0 LDG.E R38, desc[UR28][R24.64] ;  /* 0x0000001c18268981 */ /* 0x000f68000c1e1900 */
[----:B------:R-:W5:Y:S04]  /*0b20*/  @P4 LDG.E.U16 R22, desc[UR28][R14.64+0x2] ;  /* 0x0000021c0e164981 */ /* 0x000f68000c1e1500 */
[----:B------:R0:W5:Y:S04]  /*0b30*/  @!P0 LDG.E R35, desc[UR28][R10.64] ;  /* 0x0000001c0a238981 */ /* 0x000168000c1e1900 */
[----:B------:R1:W5:Y:S04]  /*0b40*/  @!P3 LDG.E R40, desc[UR28][R16.64] ;  /* 0x0000001c1028b981 */ /* 0x000368000c1e1900 */
[----:B------:R-:W5:Y:S01]  /*0b50*/  @!P3 LDG.E R39, desc[UR28][R20.64] ;  /* 0x0000001c1427b981 */ /* 0x000f62000c1e1900 */
[----:B------:R-:W-:Y:S01]  /*0b60*/  UISETP.NE.AND UP1, UPT, UR33, URZ, UPT ;  /* 0x000000ff2100728c */ /* 0x000fe2000bf25270 */
[----:B------:R-:W-:Y:S01]  /*0b70*/  HFMA2 R31, -RZ, RZ, 0, 0 ;  /* 0x00000000ff1f7431 */ /* 0x000fe200000001ff */
[----:B------:R-:W-:Y:S01]  /*0b80*/  UMOV UR38, 0x3f800000 ;  /* 0x3f80000000267882 */ /* 0x000fe20000000000 */
[----:B---3--:R-:W-:-:S13]  /*0b90*/  R2UR UR37, R2 ;  /* 0x00000000022572ca */ /* 0x008fda00000e0000 */
[----:B------:R-:W-:-:S05]  /*0ba0*/  MOV R2, UR37 ;  /* 0x0000002500027c02 */ /* 0x000fca0008000f00 */
[----:B------:R-:W-:-:S05]  /*0bb0*/  FFMA.FTZ R3, -R2, UR37, R3 ;  /* 0x0000002502037c23 */ /* 0x000fca0008010103 */
[----:B------:R-:W-:-:S13]  /*0bc0*/  FSETP.GTU.FTZ.AND P1, PT, R3, RZ, PT ;  /* 0x000000ff0300720b */ /* 0x000fda0003f3c000 */
[----:B------:R-:W-:-:S05]  /*0bd0*/  VOTEU.ANY UP0, P1 ;  /* 0x0000000000ff7886 */ /* 0x000fca0000800100 */
[----:B------:R-:W3:Y:S01]  /*0be0*/  @UP0 LDCU UR6, c[0x0][0x3c0] ;  /* 0x00007800ff0607ac */ /* 0x000ee20008000800 */
[----:B------:R-:W-:-:S13]  /*0bf0*/  PLOP3.LUT P1, PT, PT, PT, UP0, 0x80, 0x8 ;  /* 0x000000000008781c */ /* 0x000fda0003f2f008 */
[----:B---3--:R-:W-:-:S06]  /*0c00*/  @P1 FADD.FTZ R8, R3, UR6 ;  /* 0x0000000603081e21 */ /* 0x008fcc0008010000 */
[----:B------:R-:W3:Y:S01]  /*0c10*/  @P1 MUFU.RSQ R8, R8 ;  /* 0x0000000800081308 */ /* 0x000ee20000001400 */
[----:B0-----:R-:W-:Y:S02]  /*0c20*/  PRMT R11, R37, 0x7632, R11 ;  /* 0x00007632250b7816 */ /* 0x001fe4000000000b */
[----:B-1----:R-:W-:Y:S02]  /*0c30*/  PRMT R16, R34, 0x7632, R16 ;  /* 0x0000763222107816 */ /* 0x002fe40000000010 */
[----:B---3--:R-:W-:-:S13]  /*0c40*/  @P1 R2UR UR6, R8 ;  /* 0x00000000080612ca */ /* 0x008fda00000e0000 */
[----:B------:R-:W-:Y:S01]  /*0c50*/  @UP0 UMOV UR38, UR6 ;  /* 0x0000000600260c82 */ /* 0x000fe20008000000 */
[----:B----4-:R-:W-:Y:S02]  /*0c60*/  @P4 SHF.L.U32 R32, R13, 0x10, RZ ;  /* 0x000000100d204819 */ /* 0x010fe400000006ff */
[----:B--2---:R-:W-:Y:S02]  /*0c70*/  PRMT R13, R33, 0x7632, R13 ;  /* 0x00007632210d7816 */ /* 0x004fe4000000000d */
[----:B-----5:R-:W-:Y:S02]  /*0c80*/  SHF.L.U32 R2, R9, 0x10, RZ ;  /* 0x0000001009027819 */ /* 0x020fe400000006ff */
[----:B------:R-:W-:Y:S02]  /*0c90*/  SHF.L.U32 R3, R12, 0x10, RZ ;  /* 0x000000100c037819 */ /* 0x000fe400000006ff */
[----:B------:R-:W-:Y:S02]  /*0ca0*/  PRMT R12, R36, 0x7632, R12 ;  /* 0x00007632240c7816 */ /* 0x000fe4000000000c */
[----:B------:R-:W-:-:S02]  /*0cb0*/  PRMT R9, R38, 0x7632, R9 ;  /* 0x0000763226097816 */ /* 0x000fc40000000009 */
[----:B------:R-:W-:Y:S02]  /*0cc0*/  @P4 SHF.L.U32 R31, R22, 0x10, RZ ;  /* 0x00000010161f4819 */ /* 0x000fe400000006ff */
[----:B------:R-:W-:Y:S02]  /*0cd0*/  PRMT R8, R35, 0x7632, R8 ;  /* 0x0000763223087816 */ /* 0x000fe40000000008 */
        /* <DEDUP_REMOVED lines=12> */
[----:B------:R-:W-:Y:S01]  /*0da0*/  FMUL.FTZ R18, R3, R8 ;  /* 0x0000000803127220 */ /* 0x000fe20000410000 */
[----:B------:R-:W-:Y:S01]  /*0db0*/  FMUL.FTZ R15, R14, UR38 ;  /* 0x000000260e0f7c20 */ /* 0x000fe20008410000 */
[----:B------:R-:W-:Y:S01]  /*0dc0*/  FADD.FTZ R19, RZ, R17 ;  /* 0x00000011ff137221 */ /* 0x000fe20000010000 */
[----:B------:R-:W-:Y:S01]  /*0dd0*/  FFMA.FTZ R14, R10, R17, RZ ;  /* 0x000000110a0e7223 */ /* 0x000fe200000100ff */
[----:B------:R-:W-:-:S02]  /*0de0*/  SHF.L.U32 R17, R34, 0x10, RZ ;  /* 0x0000001022117819 */ /* 0x000fc400000006ff */
[----:B------:R-:W-:Y:S01]  /*0df0*/  FADD.FTZ R20, R18, R19 ;  /* 0x0000001312147221 */ /* 0x000fe20000010000 */
[----:B------:R-:W-:Y:S01]  /*0e00*/  FFMA.FTZ R19, R15, R18, R14 ;  /* 0x000000120f137223 */ /* 0x000fe2000001000e */
[----:B------:R-:W-:Y:S01]  /*0e10*/  FADD.FTZ R14, R21, -UR37 ;  /* 0x80000025150e7e21 */ /* 0x000fe20008010000 */
[----:B------:R-:W-:Y:S01]  /*0e20*/  SHF.L.U32 R11, R11, 0x10, RZ ;  /* 0x000000100b0b7819 */ /* 0x000fe200000006ff */
[----:B------:R-:W-:Y:S01]  /*0e30*/  FMUL.FTZ R21, R2, R17 ;  /* 0x0000001102157220 */ /* 0x000fe20000410000 */
[----:B------:R-:W-:Y:S01]  /*0e40*/  SHF.L.U32 R16, R16, 0x10, RZ ;  /* 0x0000001010107819 */ /* 0x000fe200000006ff */
[----:B------:R-:W-:Y:S01]  /*0e50*/  FMUL.FTZ R14, R14, UR38 ;  /* 0x000000260e0e7c20 */ /* 0x000fe20008410000 */
[----:B------:R-:W-:Y:S01]  /*0e60*/  SHF.L.U32 R24, R36, 0x10, RZ ;  /* 0x0000001024187819 */ /* 0x000fe200000006ff */
[----:B------:R-:W-:Y:S01]  /*0e70*/  FADD.FTZ R11, R11, -UR37 ;  /* 0x800000250b0b7e21 */ /* 0x000fe20008010000 */
[----:B------:R-:W-:Y:S01]  /*0e80*/  FADD.FTZ R23, R20, R21 ;  /* 0x0000001514177221 */ /* 0x000fe20000010000 */
[----:B------:R-:W-:Y:S01]  /*0e90*/  FFMA.FTZ R22, R14, R21, R19 ;  /* 0x000000150e167223 */ /* 0x000fe20000010013 */
[----:B------:R-:W-:Y:S01]  /*0ea0*/  FMUL.FTZ R20, R3, R16 ;  /* 0x0000001003147220 */ /* 0x000fe20000410000 */
[----:B------:R-:W-:Y:S01]  /*0eb0*/  FMUL.FTZ R19, R11, UR38 ;  /* 0x000000260b137c20 */ /* 0x000fe20008410000 */
[----:B------:R-:W-:Y:S01]  /*0ec0*/  SHF.L.U32 R11, R33, 0x10, RZ ;  /* 0x00000010210b7819 */ /* 0x000fe200000006ff */
[----:B------:R-:W-:Y:S01]  /*0ed0*/  FADD.FTZ R24, R24, -UR37 ;  /* 0x8000002518187e21 */ /* 0x000fe20008010000 */
[----:B------:R-:W-:Y:S01]  /*0ee0*/  FADD.FTZ R18, R20, R23 ;  /* 0x0000001714127221 */ /* 0x000fe20000010000 */
[----:B------:R-:W-:Y:S01]  /*0ef0*/  SHF.L.U32 R23, R12, 0x10, RZ ;  /* 0x000000100c177819 */ /* 0x000fe200000006ff */
[----:B------:R-:W-:Y:S01]  /*0f00*/  FFMA.FTZ R21, R19, R20, R22 ;  /* 0x0000001413157223 */ /* 0x000fe20000010016 */
[----:B------:R-:W-:Y:S01]  /*0f10*/  FMUL.FTZ R25, R2, R11 ;  /* 0x0000000b02197220 */ /* 0x000fe20000410000 */
[----:B------:R-:W-:Y:S01]  /*0f20*/  FFMA.FTZ R20, R9, R10, RZ ;  /* 0x0000000a09147223 */ /* 0x000fe200000100ff */
[----:B------:R-:W-:Y:S01]  /*0f30*/  FADD.FTZ R22, RZ, R9 ;  /* 0x00000009ff167221 */ /* 0x000fe20000010000 */
[----:B------:R-:W-:Y:S01]  /*0f40*/  FMUL.FTZ R10, R24, UR38 ;  /* 0x00000026180a7c20 */ /* 0x000fe20008410000 */
[----:B------:R-:W-:Y:S01]  /*0f50*/  FADD.FTZ R9, R18, R25 ;  /* 0x0000001912097221 */ /* 0x000fe20000010000 */
[----:B------:R-:W-:Y:S01]  /*0f60*/  SHF.L.U32 R18, R13, 0x10, RZ ;  /* 0x000000100d127819 */ /* 0x000fe200000006ff */
[----:B------:R-:W-:Y:S01]  /*0f70*/  FADD.FTZ R23, R23, -UR37 ;  /* 0x8000002517177e21 */ /* 0x000fe20008010000 */
[----:B------:R-:W-:Y:S01]  /*0f80*/  FFMA.FTZ R13, R8, R15, RZ ;  /* 0x0000000f080d7223 */ /* 0x000fe200000100ff */
[C---:B------:R-:W-:Y:S01]  /*0f90*/  FADD.FTZ R12, R17.reuse, R22 ;  /* 0x00000016110c7221 */ /* 0x040fe20000010000 */
[----:B------:R-:W-:Y:S01]  /*0fa0*/  FFMA.FTZ R14, R17, R14, R20 ;  /* 0x0000000e110e7223 */ /* 0x000fe20000010014 */
[----:B------:R-:W-:Y:S01]  /*0fb0*/  FADD.FTZ R15, RZ, R8 ;  /* 0x00000008ff0f7221 */ /* 0x000fe20000010000 */
[----:B------:R-:W-:Y:S01]  /*0fc0*/  FFMA.FTZ R21, R10, R25, R21 ;  /* 0x000000190a157223 */ /* 0x000fe20000010015 */
[----:B------:R-:W-:Y:S01]  /*0fd0*/  SHF.L.U32 R22, R40, 0x10, RZ ;  /* 0x0000001028167819 */ /* 0x000fe200000006ff */
[----:B------:R-:W-:Y:S01]  /*0fe0*/  FMUL.FTZ R20, R3, R18 ;  /* 0x0000001203147220 */ /* 0x000fe20000410000 */
[----:B------:R-:W-:Y:S01]  /*0ff0*/  FMUL.FTZ R8, R23, UR38 ;  /* 0x0000002617087c20 */ /* 0x000fe20008410000 */
[----:B------:R-:W-:Y:S01]  /*1000*/  FFMA.FTZ R17, R16, R19, R13 ;  /* 0x0000001310117223 */ /* 0x000fe2000001000d */
[----:B------:R-:W-:Y:S01]  /*1010*/  SHF.L.U32 R13, R39, 0x10, RZ ;  /* 0x00000010270d7819 */ /* 0x000fe200000006ff */
[----:B------:R-:W-:Y:S01]  /*1020*/  FADD.FTZ R9, R20, R9 ;  /* 0x0000000914097221 */ /* 0x000fe20000010000 */
[----:B------:R-:W-:Y:S01]  /*1030*/  FFMA.FTZ R21, R8, R20, R21 ;  /* 0x0000001408157223 */ /* 0x000fe20000010015 */
[----:B------:R-:W-:Y:S01]  /*1040*/  FADD.FTZ R20, R22, -UR37 ;  /* 0x8000002516147e21 */ /* 0x000fe20008010000 */
[----:B------:R-:W-:Y:S01]  /*1050*/  SHF.L.U32 R19, R42, 0x10, RZ ;  /* 0x000000102a137819 */ /* 0x000fe200000006ff */
[----:B------:R-:W-:Y:S01]  /*1060*/  FADD.FTZ R15, R16, R15 ;  /* 0x0000000f100f7221 */ /* 0x000fe20000010000 */
[----:B------:R-:W-:Y:S01]  /*1070*/  SHF.L.U32 R16, R41, 0x10, RZ ;  /* 0x0000001029107819 */ /* 0x000fe200000006ff */
[----:B------:R-:W-:Y:S01]  /*1080*/  FMUL.FTZ R22, R2, R13 ;  /* 0x0000000d02167220 */ /* 0x000fe20000410000 */
[----:B------:R-:W-:Y:S01]  /*1090*/  FMUL.FTZ R20, R20, UR38 ;  /* 0x0000002614147c20 */ /* 0x000fe20008410000 */
[----:B------:R-:W-:Y:S01]  /*10a0*/  FADD.FTZ R19, R19, -UR37 ;  /* 0x8000002513137e21 */ /* 0x000fe20008010000 */
[----:B------:R-:W-:Y:S01]  /*10b0*/  FFMA.FTZ R17, R18, R8, R17 ;  /* 0x0000000812117223 */ /* 0x000fe20000010011 */
[----:B------:R-:W-:Y:S01]  /*10c0*/  FADD.FTZ R9, R9, R22 ;  /* 0x0000001609097221 */ /* 0x000fe20000010000 */
[----:B------:R-:W-:Y:S01]  /*10d0*/  FFMA.FTZ R24, R20, R22, R21 ;  /* 0x0000001614187223 */ /* 0x000fe20000010015 */
[----:B------:R-:W-:Y:S01]  /*10e0*/  FADD.FTZ R15, R15, R18 ;  /* 0x000000120f0f7221 */ /* 0x000fe20000010000 */
[----:B------:R-:W-:Y:S01]  /*10f0*/  FMUL.FTZ R22, R3, R16 ;  /* 0x0000001003167220 */ /* 0x000fe20000410000 */
[----:B------:R-:W-:Y:S01]  /*1100*/  FADD.FTZ R8, R12, R11 ;  /* 0x0000000b0c087221 */ /* 0x000fe20000010000 */
[----:B------:R-:W-:Y:S01]  /*1110*/  FMUL.FTZ R19, R19, UR38 ;  /* 0x0000002613137c20 */ /* 0x000fe20008410000 */
[----:B------:R-:W-:Y:S01]  /*1120*/  FFMA.FTZ R18, R11, R10, R14 ;  /* 0x0000000a0b127223 */ /* 0x000fe2000001000e */
[----:B------:R-:W-:Y:S01]  /*1130*/  FADD.FTZ R12, R22, R9 ;  /* 0x00000009160c7221 */ /* 0x000fe20000010000 */
[----:B------:R-:W-:Y:S01]  /*1140*/  FADD.FTZ R10, R8, R13 ;  /* 0x0000000d080a7221 */ /* 0x000fe20000010000 */
[----:B------:R-:W-:Y:S01]  /*1150*/  FFMA.FTZ R14, R19, R22, R24 ;  /* 0x00000016130e7223 */ /* 0x000fe20000010018 */
[----:B------:R-:W-:Y:S01]  /*1160*/  FFMA.FTZ R8, R13, R20, R18 ;  /* 0x000000140d087223 */ /* 0x000fe20000010012 */
[----:B------:R-:W-:Y:S01]  /*1170*/  FADD.FTZ R11, R15, R16 ;  /* 0x000000100f0b7221 */ /* 0x000fe20000010000 */
[----:B------:R-:W-:Y:S01]  /*1180*/  FFMA.FTZ R9, R16, R19, R17 ;  /* 0x0000001310097223 */ /* 0x000fe20000010011 */
[----:B------:R-:W-:Y:S06]  /*1190*/  BRA `(.L_x_244) ;  /* 0x0000000800547947 */ /* 0x000fec0003800000 */
.L_x_243:
        /* <DEDUP_REMOVED lines=10> */
[--C-:B------:R-:W-:Y:S01]  /*1240*/  FFMA.FTZ R13, R2, R9, R32.reuse ;  /* 0x00000009020d7223 */ /* 0x100fe20000010020 */
        /* <DEDUP_REMOVED lines=49> */
[C---:B------:R-:W-:Y:S01]  /*1560*/  FFMA.FTZ R19, R2.reuse, R13, R32 ;  /* 0x0000000d02137223 */ /* 0x040fe20000010020 */
[----:B------:R-:W-:Y:S01]  /*1570*/  FMUL.FTZ R29, R2, R14 ;  /* 0x0000000e021d7220 */ /* 0x000fe20000410000 */
[----:B------:R-:W0:Y:S01]  /*1580*/  MUFU.EX2 R24, R26 ;  /* 0x0000001a00187308 */ /* 0x000e220000000800 */
[----:B------:R-:W-:Y:S01]  /*1590*/  FMUL.FTZ R16, R16, UR38 ;  /* 0x0000002610107c20 */ /* 0x000fe20008410000 */
[----:B------:R-:W-:-:S02]  /*15a0*/  FMUL.FTZ R25, R19, -1.4426950216293334961 ;  /* 0xbfb8aa3b13197820 */ /* 0x000fc40000410000 */
        /* <DEDUP_REMOVED lines=20> */
[----:B------:R-:W-:Y:S02]  /*16f0*/  PRMT R26, R33, 0x7632, R26 ;  /* 0x00007632211a7816 */ /* 0x000fe4000000001a */
        /* <DEDUP_REMOVED lines=18> */
[C---:B------:R-:W-:Y:S01]  /*1820*/  FFMA.FTZ R26, R8.reuse, R23, R25 ;  /* 0x00000017081a7223 */ /* 0x040fe20000010019 */
[----:B------:R-:W-:Y:S01]  /*1830*/  FADD.FTZ R23, R23, R24 ;  /* 0x0000001817177221 */ /* 0x000fe20000010000 */
[----:B------:R-:W-:Y:S01]  /*1840*/  FFMA.FTZ R25, R3, R20, R31 ;  /* 0x0000001403197223 */ /* 0x000fe2000001001f */
[----:B------:R-:W-:Y:S01]  /*1850*/  FFMA.FTZ R28, R9, R15, RZ ;  /* 0x0000000f091c7223 */ /* 0x000fe200000100ff */
[----:B------:R-:W-:Y:S01]  /*1860*/  FADD.FTZ R15, RZ, R15 ;  /* 0x0000000fff0f7221 */ /* 0x000fe20000010000 */
[----:B------:R-:W-:Y:S01]  /*1870*/  FFMA.FTZ R27, R11, R29, R26 ;  /* 0x0000001d0b1b7223 */ /* 0x000fe2000001001a */
[----:B------:R-:W-:Y:S01]  /*1880*/  FMUL.FTZ R24, R25, -1.4426950216293334961 ;  /* 0xbfb8aa3b19187820 */ /* 0x000fe20000410000 */
[----:B------:R-:W-:Y:S01]  /*1890*/  FFMA.FTZ R9, R11, R14, R28 ;  /* 0x0000000e0b097223 */ /* 0x000fe2000001001c */
[----:B------:R-:W-:Y:S01]  /*18a0*/  FADD.FTZ R15, R15, R14 ;  /* 0x0000000e0f0f7221 */ /* 0x000fe20000010000 */
[----:B------:R-:W-:Y:S01]  /*18b0*/  FADD.FTZ R29, R23, R29 ;  /* 0x0000001d171d7221 */ /* 0x000fe20000010000 */
[----:B------:R-:W-:Y:S01]  /*18c0*/  FFMA.FTZ R23, R8, R10, RZ ;  /* 0x0000000a08177223 */ /* 0x000fe200000100ff */
[-C--:B------:R-:W-:Y:S01]  /*18d0*/  FMUL.FTZ R8, R3, R22.reuse ;  /* 0x0000001603087220 */ /* 0x080fe20000410000 */
[----:B------:R-:W0:Y:S01]  /*18e0*/  MUFU.EX2 R24, R24 ;  /* 0x0000001800187308 */ /* 0x000e220000000800 */
[----:B------:R-:W-:Y:S01]  /*18f0*/  SHF.L.U32 R11, R41, 0x10, RZ ;  /* 0x00000010290b7819 */ /* 0x000fe200000006ff */
[C---:B------:R-:W-:Y:S01]  /*1900*/  FFMA.FTZ R23, R12.reuse, R22, R23 ;  /* 0x000000160c177223 */ /* 0x040fe20000010017 */
[----:B------:R-:W-:Y:S01]  /*1910*/  FFMA.FTZ R12, R12, R8, R27 ;  /* 0x000000080c0c7223 */ /* 0x000fe2000001001b */
[----:B------:R-:W-:Y:S01]  /*1920*/  FADD.FTZ R29, R8, R29 ;  /* 0x0000001d081d7221 */ /* 0x000fe20000010000 */
[----:B------:R-:W-:Y:S01]  /*1930*/  FMUL.FTZ R8, R2, R18 ;  /* 0x0000001202087220 */ /* 0x000fe20000410000 */
[----:B------:R-:W-:-:S03]  /*1940*/  FFMA.FTZ R23, R16, R21, R23 ;  /* 0x0000001510177223 */ /* 0x000fc60000010017 */
[----:B------:R-:W-:Y:S01]  /*1950*/  FFMA.FTZ R27, R17, R8, R12 ;  /* 0x00000008111b7223 */ /* 0x000fe2000001000c */
[----:B0-----:R-:W-:-:S06]  /*1960*/  FADD.FTZ R24, R24, 1 ;  /* 0x3f80000018187421 */ /* 0x001fcc0000010000 */
[----:B------:R-:W0:Y:S02]  /*1970*/  MUFU.RCP R24, R24 ;  /* 0x0000001800187308 */ /* 0x000e240000001000 */
[----:B0-----:R-:W-:Y:S01]  /*1980*/  FADD.FTZ R14, -R24, 1 ;  /* 0x3f800000180e7421 */ /* 0x001fe20000010100 */
[----:B------:R-:W-:-:S03]  /*1990*/  FMUL.FTZ R11, R11, R24 ;  /* 0x000000180b0b7220 */ /* 0x000fc60000410000 */
[----:B------:R-:W-:Y:S01]  /*19a0*/  FFMA.FTZ R14, R25, R14, 1 ;  /* 0x3f800000190e7423 */ /* 0x000fe2000001000e */
[----:B------:R-:W-:Y:S01]  /*19b0*/  FADD.FTZ R25, RZ, R10 ;  /* 0x0000000aff197221 */ /* 0x000fe20000010000 */
[----:B------:R-:W-:Y:S01]  /*19c0*/  FADD.FTZ R10, R29, R8 ;  /* 0x000000081d0a7221 */ /* 0x000fe20000010000 */
[----:B------:R-:W-:Y:S01]  /*19d0*/  FFMA.FTZ R8, R17, R18, R9 ;  /* 0x0000001211087223 */ /* 0x000fe20000010009 */
[----:B------:R-:W-:Y:S01]  /*19e0*/  FMUL.FTZ R11, R11, R14 ;  /* 0x0000000e0b0b7220 */ /* 0x000fe20000410000 */
[----:B------:R-:W-:Y:S01]  /*19f0*/  FADD.FTZ R22, R25, R22 ;  /* 0x0000001619167221 */ /* 0x000fe20000010000 */
[C---:B------:R-:W-:Y:S01]  /*1a00*/  FMUL.FTZ R25, R3.reuse, R21 ;  /* 0x0000001503197220 */ /* 0x040fe20000410000 */
[----:B------:R-:W-:Y:S01]  /*1a10*/  FMUL.FTZ R14, R2, R19 ;  /* 0x00000013020e7220 */ /* 0x000fe20000410000 */
[----:B------:R-:W-:Y:S01]  /*1a20*/  FMUL.FTZ R9, R3, R11 ;  /* 0x0000000b03097220 */ /* 0x000fe20000410000 */
[----:B------:R-:W-:Y:S01]  /*1a30*/  FADD.FTZ R22, R22, R21 ;  /* 0x0000001516167221 */ /* 0x000fe20000010000 */
[----:B------:R-:W-:Y:S01]  /*1a40*/  FFMA.FTZ R12, R16, R25, R27 ;  /* 0x00000019100c7223 */ /* 0x000fe2000001001b */
[----:B------:R-:W-:Y:S01]  /*1a50*/  FADD.FTZ R25, R25, R10 ;  /* 0x0000000a19197221 */ /* 0x000fe20000010000 */
[----:B------:R-:W-:Y:S01]  /*1a60*/  FADD.FTZ R10, R15, R18 ;  /* 0x000000120f0a7221 */ /* 0x000fe20000010000 */
[C---:B------:R-:W-:Y:S01]  /*1a70*/  FFMA.FTZ R8, R13.reuse, R19, R8 ;  /* 0x000000130d087223 */ /* 0x040fe20000010008 */
[----:B------:R-:W-:Y:S01]  /*1a80*/  FFMA.FTZ R15, R13, R14, R12 ;  /* 0x0000000e0d0f7223 */ /* 0x000fe2000001000c */
[----:B------:R-:W-:Y:S01]  /*1a90*/  FADD.FTZ R12, R25, R14 ;  /* 0x0000000e190c7221 */ /* 0x000fe20000010000 */
[----:B------:R-:W-:-:S02]  /*1aa0*/  FADD.FTZ R10, R10, R19 ;  /* 0x000000130a0a7221 */ /* 0x000fc40000010000 */
[C---:B------:R-:W-:Y:S01]  /*1ab0*/  FFMA.FTZ R14, R20.reuse, R9, R15 ;  /* 0x00000009140e7223 */ /* 0x040fe2000001000f */
[----:B------:R-:W-:Y:S01]  /*1ac0*/  FADD.FTZ R12, R9, R12 ;  /* 0x0000000c090c7221 */ /* 0x000fe20000010000 */
[----:B------:R-:W-:Y:S01]  /*1ad0*/  FFMA.FTZ R9, R20, R11, R23 ;  /* 0x0000000b14097223 */ /* 0x000fe20000010017 */
[----:B------:R-:W-:-:S07]  /*1ae0*/  FADD.FTZ R11, R22, R11 ;  /* 0x0000000b160b7221 */ /* 0x000fce0000010000 */
.L_x_244:
[----:B------:R-:W-:Y:S01]  /*1af0*/  MOV R15, R14 ;  /* 0x0000000e000f7202 */ /* 0x000fe20000000f00 */
[----:B------:R-:W-:Y:S01]  /*1b00*/  STS.128 [R0], R8 ;  /* 0x0000000800007388 */ /* 0x000fe20000000c00 */
[----:B------:R-:W-:Y:S01]  /*1b10*/  MOV R14, R12 ;  /* 0x0000000c000e7202 */ /* 0x000fe20000000f00 */
[----:B------:R-:W-:Y:S01]  /*1b20*/  BSSY.RECONVERGENT B0, `(.L_x_245) ;  /* 0x0000023000007945 */ /* 0x000fe20003800200 */
[C---:B------:R-:W-:Y:S01]  /*1b30*/  ISETP.GT.AND P1, PT, R44.reuse, 0x1e, PT ;  /* 0x0000001e2c00780c */ /* 0x040fe20003f24270 */
[----:B------:R-:W0:Y:S01]  /*1b40*/  SHFL.DOWN PT, R12, R15, 0x1, 0x1f ;  /* 0x08201f000f0c7f89 */ /* 0x000e2200000e0000 */
[----:B------:R-:W-:Y:S02]  /*1b50*/  ISETP.GT.AND P3, PT, R44, 0xf, PT ;  /* 0x0000000f2c00780c */ /* 0x000fe40003f64270 */
[C---:B------:R-:W-:Y:S01]  /*1b60*/  ISETP.NE.AND P2, PT, R45.reuse, RZ, PT ;  /* 0x000000ff2d00720c */ /* 0x040fe20003f45270 */
[----:B------:R-:W1:Y:S01]  /*1b70*/  SHFL.DOWN PT, R13, R14, 0x1, 0x1f ;  /* 0x08201f000e0d7f89 */ /* 0x000e6200000e0000 */
[----:B------:R-:W-:-:S07]  /*1b80*/  ISETP.GT.U32.AND P5, PT, R45, 0x3, PT ;  /* 0x000000032d00780c */ /* 0x000fce0003fa4070 */
        /* <DEDUP_REMOVED lines=28> */
.L_x_246:
[----:B------:R-:W-:Y:S05]  /*1d50*/  BSYNC.RECONVERGENT B0 ;  /* 0x0000000000007941 */ /* 0x000fea0003800200 */
.L_x_245:
        /* <DEDUP_REMOVED lines=8> */
[----:B---3--:R-:W0:Y:S01]  /*1de0*/  LDS.64 R16, [UR6+0x20] ;  /* 0x00002006ff107984 */ /* 0x008e220008000a00 */
[----:B-1----:R-:W-:Y:S01]  /*1df0*/  FADD.FTZ R19, R28, R12 ;  /* 0x0000000c1c137221 */ /* 0x002fe20000010000 */
[----:B------:R-:W-:-:S03]  /*1e00*/  FADD.FTZ R12, R29, R13 ;  /* 0x0000000d1d0c7221 */ /* 0x000fc60000010000 */
[----:B------:R-:W-:Y:S01]  /*1e10*/  FADD.FTZ R19, R19, R14 ;  /* 0x0000000e13137221 */ /* 0x000fe20000010000 */
[----:B------:R-:W-:-:S03]  /*1e20*/  FADD.FTZ R12, R12, R15 ;  /* 0x0000000f0c0c7221 */ /* 0x000fc60000010000 */
[----:B0-----:R-:W-:Y:S01]  /*1e30*/  FADD.FTZ R28, R19, R16 ;  /* 0x00000010131c7221 */ /* 0x001fe20000010000 */
[----:B------:R-:W-:-:S07]  /*1e40*/  FADD.FTZ R29, R12, R17 ;  /* 0x000000110c1d7221 */ /* 0x000fce0000010000 */
.L_x_248:
[----:B------:R-:W-:Y:S05]  /*1e50*/  BSYNC.RECONVERGENT B0 ;  /* 0x0000000000007941 */ /* 0x000fea0003800200 */
.L_x_247:
        /* <DEDUP_REMOVED lines=158> */
.L_x_250:
[----:B------:R-:W-:Y:S05]  /*2840*/  BSYNC.RECONVERGENT B0 ;  /* 0x0000000000007941 */ /* 0x000fea0003800200 */
.L_x_249:
[----:B------:R-:W-:Y:S04]  /*2850*/  BSSY.RECONVERGENT B0, `(.L_x_251) ;  /* 0x000001c000007945 */ /* 0x000fe80003800200 */
[----:B------:R-:W-:Y:S05]  /*2860*/  @P5 BRA `(.L_x_252) ;  /* 0x0000000000685947 */ /* 0x000fea0003800000 */
[----:B------:R-:W4:Y:S08]  /*2870*/  LDC.64 R18, c[0x0][0x3f8] ;  /* 0x0000fe00ff127b82 */ /* 0x000f300000000a00 */
[----:B---3--:R-:W3:Y:S01]  /*2880*/  LDC.64 R16, c[0x0][0x3d8] ;  /* 0x0000f600ff107b82 */ /* 0x008ee20000000a00 */
[----:B----4-:R-:W-:Y:S01]  /*2890*/  IMAD.WIDE.U32 R12, R18, 0x3, RZ ;  /* 0x00000003120c7825 */ /* 0x010fe200078e00ff */
[----:B------:R-:W-:-:S02]  /*28a0*/  LEA R21, R19, R19, 0x1 ;  /* 0x0000001313157211 */ /* 0x000fc400078e08ff */
[----:B-1----:R-:W-:Y:S02]  /*28b0*/  LEA.HI R15, P1, R19, R18, RZ, 0x1 ;  /* 0x00000012130f7211 */ /* 0x002fe400078308ff */
[----:B------:R-:W-:Y:S02]  /*28c0*/  IADD3 R13, PT, PT, R13, R21, RZ ;  /* 0x000000150d0d7210 */ /* 0x000fe40007ffe0ff */
[----:B--2---:R-:W-:Y:S01]  /*28d0*/  IADD3.X R14, PT, PT, RZ, R19, RZ, P1, !PT ;  /* 0x00000013ff0e7210 */ /* 0x004fe20000ffe4ff */
        /* <DEDUP_REMOVED lines=19> */
.L_x_252:
[----:B------:R-:W-:Y:S05]  /*2a10*/  BSYNC.RECONVERGENT B0 ;  /* 0x0000000000007941 */ /* 0x000fea0003800200 */
.L_x_251:
        /* <DEDUP_REMOVED lines=12> */
[----:B------:R-:W-:Y:S01]  /*2ae0*/  MOV R12, UR4 ;  /* 0x00000004000c7c02 */ /* 0x000fe20008000f00 */
[----:B------:R-:W-:Y:S02]  /*2af0*/  UIADD3 UR19, UPT, UPT, UR20, UR5, URZ ;  /* 0x0000000514137290 */ /* 0x000fe4000fffe0ff */
[----:B------:R-:W-:Y:S01]  /*2b00*/  UIMAD.WIDE.U32 UR22, UR34, 0x8, UR6 ;  /* 0x00000008221678a5 */ /* 0x000fe2000f8e0006 */
[----:B------:R-:W-:-:S03]  /*2b10*/  LOP3.LUT P1, R12, R12, 0x2, RZ, 0xc0, !PT ;  /* 0x000000020c0c7812 */ /* 0x000fc6000782c0ff */
[----:B------:R-:W-:Y:S02]  /*2b20*/  MOV R13, UR19 ;  /* 0x00000013000d7c02 */ /* 0x000fe40008000f00 */
[----:B-1----:R-:W-:Y:S02]  /*2b30*/  SEL R15, RZ, UR32, P1 ;  /* 0x00000020ff0f7c07 */ /* 0x002fe40008800000 */
        /* <DEDUP_REMOVED lines=11> */
.L_x_255:
[----:B-1----:R-:W4:Y:S04]  /*2bf0*/  LDG.E.STRONG.GPU R8, desc[UR28][R10.64] ;  /* 0x0000001c0a087981 */ /* 0x002f28000c1ef900 */
[----:B----4-:R-:W-:Y:S01]  /*2c00*/  CCTL.IVALL ;  /* 0x00000000ff00798f */ /* 0x010fe20002000000 */
[----:B------:R-:W-:Y:S05]  /*2c10*/  YIELD ;  /* 0x0000000000007946 */ /* 0x000fea0003800000 */
[----:B------:R-:W-:-:S13]  /*2c20*/  ISETP.NE.AND P1, PT, R8, R15, PT ;  /* 0x0000000f0800720c */ /* 0x000fda0003f25270 */
[----:B------:R-:W-:Y:S05]  /*2c30*/  @P1 BRA `(.L_x_255) ;  /* 0xfffffffc00ec1947 */ /* 0x000fea000383ffff */
.L_x_254:
[----:B------:R-:W-:Y:S05]  /*2c40*/  WARPSYNC.ALL ;  /* 0x0000000000007948 */ /* 0x000fea0003800000 */
[----:B------:R-:W-:Y:S01]  /*2c50*/  BAR.SYNC.DEFER_BLOCKING 0x0 ;  /* 0x0000000000007b1d */ /* 0x000fe20000010000 */
[----:B---3--:R-:W-:-:S05]  /*2c60*/  HFMA2 R16, -RZ, RZ, 0, 0 ;  /* 0x00000000ff107431 */ /* 0x008fca00000001ff */
        /* <DEDUP_REMOVED lines=11> */
.L_x_257:
        /* <DEDUP_REMOVED lines=21> */
[----:B------:R-:W3:Y:S01]  /*2e70*/  @!P3 LDG.E.64 R12, desc[UR28][R12.64] ;  /* 0x0000001c0c0cb981 */ /* 0x000ee2000c1e1b00 */
[----:B------:R-:W-:-:S04]  /*2e80*/  @!UP0 UIMAD.WIDE.U32 UR40, UR23, 0x8, UR6 ;  /* 0x00000008172888a5 */ /* 0x000fc8000f8e0006 */
[----:B------:R-:W4:Y:S02]  /*2e90*/  @!P6 LDG.E.64 R8, desc[UR28][R8.64] ;  /* 0x0000001c0808e981 */ /* 0x000f24000c1e1b00 */
[----:B--2---:R-:W-:Y:S02]  /*2ea0*/  MOV R14, UR40 ;  /* 0x00000028000e7c02 */ /* 0x004fe40008000f00 */
[----:B------:R-:W-:-:S06]  /*2eb0*/  MOV R15, UR41 ;  /* 0x00000029000f7c02 */ /* 0x000fcc0008000f00 */
[----:B------:R-:W2:Y:S01]  /*2ec0*/  @!P5 LDG.E.64 R14, desc[UR28][R14.64] ;  /* 0x0000001c0e0ed981 */ /* 0x000ea2000c1e1b00 */
[----:B------:R-:W-:Y:S01]  /*2ed0*/  IADD3 R17, PT, PT, R16, 0x4, RZ ;  /* 0x0000000410117810 */ /* 0x000fe20007ffe0ff */
[----:B0-----:R-:W-:Y:S01]  /*2ee0*/  @!P1 FADD.FTZ R28, R28, R10 ;  /* 0x0000000a1c1c9221 */ /* 0x001fe20000010000 */
[----:B------:R-:W-:Y:S01]  /*2ef0*/  @!P1 FADD.FTZ R29, R29, R11 ;  /* 0x0000000b1d1d9221 */ /* 0x000fe20000010000 */
[----:B------:R-:W-:Y:S02]  /*2f00*/  IADD3 R10, PT, PT, R16, 0x5, RZ ;  /* 0x00000005100a7810 */ /* 0x000fe40007ffe0ff */
[----:B------:R-:W-:Y:S01]  /*2f10*/  ISETP.EQ.OR P1, PT, R17, UR30, P2 ;  /* 0x0000001e11007c0c */ /* 0x000fe20009722670 */
[----:B---3--:R-:W-:Y:S01]  /*2f20*/  @!P3 FADD.FTZ R28, R28, R12 ;  /* 0x0000000c1c1cb221 */ /* 0x008fe20000010000 */
        /* <DEDUP_REMOVED lines=8> */
[----:B--2---:R-:W-:Y:S01]  /*2fb0*/  @!P5 FADD.FTZ R28, R28, R14 ;  /* 0x0000000e1c1cd221 */ /* 0x004fe20000010000 */
        /* <DEDUP_REMOVED lines=42> */
.L_x_256:
[----:B------:R-:W-:-:S09]  /*3260*/  UISETP.NE.AND UP0, UPT, UR35, URZ, UPT ;  /* 0x000000ff2300728c */ /* 0x000fd2000bf05270 */
[----:B------:R-:W-:Y:S05]  /*3270*/  BRA.U !UP0, `(.L_x_253) ;  /* 0x0000000508287547 */ /* 0x000fea000b800000 */
[----:B------:R-:W-:Y:S02]  /*3280*/  UIADD3 UR19, UPT, UPT, UR35, -0x1, URZ ;  /* 0xffffffff23137890 */ /* 0x000fe4000fffe0ff */
[----:B------:R-:W-:Y:S02]  /*3290*/  ULOP3.LUT UP1, UR20, UR32, 0x3, URZ, 0xc0, !UPT ;  /* 0x0000000320147892 */ /* 0x000fe4000f82c0ff */
[----:B------:R-:W-:-:S09]  /*32a0*/  UISETP.GE.U32.AND UP0, UPT, UR19, 0x3, UPT ;  /* 0x000000031300788c */ /* 0x000fd2000bf06070 */
[----:B------:R-:W-:Y:S05]  /*32b0*/  BRA.U !UP0, `(.L_x_258) ;  /* 0x00000001088c7547 */ /* 0x000fea000b800000 */
[C---:B-1----:R-:W-:Y:S02]  /*32c0*/  IADD3 R10, PT, PT, R16.reuse, 0x1, RZ ;  /* 0x00000001100a7810 */ /* 0x042fe40007ffe0ff */
[C---:B------:R-:W-:Y:S02]  /*32d0*/  ISETP.EQ.OR P1, PT, R16.reuse, UR30, P2 ;  /* 0x0000001e10007c0c */ /* 0x040fe40009722670 */
[----:B--2---:R-:W-:Y:S02]  /*32e0*/  IADD3 R14, PT, PT, R16, 0x2, RZ ;  /* 0x00000002100e7810 */ /* 0x004fe40007ffe0ff */
        /* <DEDUP_REMOVED lines=32> */
.L_x_258:
[----:B------:R-:W-:Y:S05]  /*34f0*/  BRA.U !UP1, `(.L_x_253) ;  /* 0x0000000109887547 */ /* 0x000fea000b800000 */
[----:B------:R-:W-:Y:S02]  /*3500*/  UISETP.NE.AND UP0, UPT, UR20, 0x1, UPT ;  /* 0x000000011400788c */ /* 0x000fe4000bf05270 */
[----:B------:R-:W-:-:S06]  /*3510*/  ULOP3.LUT UR19, UR32, 0x1, URZ, 0xc0, !UPT ;  /* 0x0000000120137892 */ /* 0x000fcc000f8ec0ff */
[----:B------:R-:W-:Y:S01]  /*3520*/  MOV R12, UR19 ;  /* 0x00000013000c7c02 */ /* 0x000fe20008000f00 */
[----:B------:R-:W-:Y:S06]  /*3530*/  BRA.U !UP0, `(.L_x_259) ;  /* 0x0000000108487547 */ /* 0x000fec000b800000 */
[C---:B-1----:R-:W-:Y:S01]  /*3540*/  IADD3 R8, PT, PT, R16.reuse, 0x1, RZ ;  /* 0x0000000110087810 */ /* 0x042fe20007ffe0ff */
[----:B------:R-:W-:Y:S01]  /*3550*/  HFMA2 R11, -RZ, RZ, 0, 4.76837158203125e-07 ;  /* 0x00000008ff0b7431 */ /* 0x000fe200000001ff */
[----:B------:R-:W-:Y:S02]  /*3560*/  ISETP.EQ.OR P3, PT, R16, UR30, P2 ;  /* 0x0000001e10007c0c */ /* 0x000fe40009762670 */
[----:B------:R-:W-:Y:S02]  /*3570*/  ISETP.EQ.OR P1, PT, R8, UR30, P2 ;  /* 0x0000001e08007c0c */ /* 0x000fe40009722670 */
[----:B------:R-:W-:Y:S02]  /*3580*/  MOV R9, UR31 ;  /* 0x0000001f00097c02 */ /* 0x000fe40008000f00 */
[----:B------:R-:W-:-:S07]  /*3590*/  MOV R13, UR31 ;  /* 0x0000001f000d7c02 */ /* 0x000fce0008000f00 */
[----:B------:R-:W-:Y:S01]  /*35a0*/  @!P3 IMAD R10, R16, R9, UR5 ;  /* 0x00000005100abe24 */ /* 0x000fe2000f8e0209 */
[----:B------:R-:W-:Y:S01]  /*35b0*/  MOV R9, 0x8 ;  /* 0x0000000800097802 */ /* 0x000fe20000000f00 */
[----:B------:R-:W-:Y:S02]  /*35c0*/  @!P1 IMAD R8, R8, R13, UR5 ;  /* 0x0000000508089e24 */ /* 0x000fe4000f8e020d */
[----:B------:R-:W-:-:S04]  /*35d0*/  @!P3 IMAD.WIDE.U32 R10, R10, R11, UR6 ;  /* 0x000000060a0abe25 */ /* 0x000fc8000f8e000b */
[----:B------:R-:W-:Y:S02]  /*35e0*/  @!P1 IMAD.WIDE.U32 R8, R8, R9, UR6 ;  /* 0x0000000608089e25 */ /* 0x000fe4000f8e0009 */
[----:B------:R-:W0:Y:S04]  /*35f0*/  @!P3 LDG.E.64 R10, desc[UR28][R10.64] ;  /* 0x0000001c0a0ab981 */ /* 0x000e28000c1e1b00 */
[----:B------:R-:W3:Y:S01]  /*3600*/  @!P1 LDG.E.64 R8, desc[UR28][R8.64] ;  /* 0x0000001c08089981 */ /* 0x000ee2000c1e1b00 */
[----:B------:R-:W-:Y:S01]  /*3610*/  IADD3 R16, PT, PT, R16, 0x2, RZ ;  /* 0x0000000210107810 */ /* 0x000fe20007ffe0ff */
[----:B0-----:R-:W-:Y:S01]  /*3620*/  @!P3 FADD.FTZ R28, R28, R10 ;  /* 0x0000000a1c1cb221 */ /* 0x001fe20000010000 */
[----:B------:R-:W-:-:S03]  /*3630*/  @!P3 FADD.FTZ R29, R29, R11 ;  /* 0x0000000b1d1db221 */ /* 0x000fc60000010000 */
[----:B---3--:R-:W-:Y:S01]  /*3640*/  @!P1 FADD.FTZ R28, R28, R8 ;  /* 0x000000081c1c9221 */ /* 0x008fe20000010000 */
[----:B------:R-:W-:-:S07]  /*3650*/  @!P1 FADD.FTZ R29, R29, R9 ;  /* 0x000000091d1d9221 */ /* 0x000fce0000010000 */
.L_x_259:
[----:B------:R-:W-:Y:S01]  /*3660*/  ISETP.EQ.OR P1, PT, R16, UR30, P2 ;  /* 0x0000001e10007c0c */ /* 0x000fe20009722670 */
[----:B------:R-:W-:Y:S03]  /*3670*/  BSSY.RECONVERGENT B0, `(.L_x_253) ;  /* 0x000000a000007945 */ /* 0x000fe60003800200 */
[----:B------:R-:W-:-:S13]  /*3680*/  ISETP.NE.U32.OR P1, PT, R12, 0x1, P1 ;  /* 0x000000010c00780c */ /* 0x000fda0000f25470 */
[----:B------:R-:W-:Y:S05]  /*3690*/  @P1 BRA `(.L_x_260) ;  /* 0x00000000001c1947 */ /* 0x000fea0003800000 */
[----:B-1----:R-:W-:Y:S01]  /*36a0*/  MOV R9, UR31 ;  /* 0x0000001f00097c02 */ /* 0x002fe20008000f00 */
[----:B------:R-:W-:-:S04]  /*36b0*/  HFMA2 R11, -RZ, RZ, 0, 4.76837158203125e-07 ;  /* 0x00000008ff0b7431 */ /* 0x000fc800000001ff */
[----:B------:R-:W-:-:S04]  /*36c0*/  IMAD R8, R16, R9, UR5 ;  /* 0x0000000510087e24 */ /* 0x000fc8000f8e0209 */
[----:B------:R-:W-:-:S06]  /*36d0*/  IMAD.WIDE.U32 R8, R8, R11, UR6 ;  /* 0x0000000608087e25 */ /* 0x000fcc000f8e000b */
[----:B------:R-:W0:Y:S02]  /*36e0*/  LDG.E.64 R8, desc[UR28][R8.64] ;  /* 0x0000001c08087981 */ /* 0x000e24000c1e1b00 */
[----:B0-----:R-:W-:Y:S01]  /*36f0*/  FADD.FTZ R28, R28, R8 ;  /* 0x000000081c1c7221 */ /* 0x001fe20000010000 */
[----:B------:R-:W-:-:S07]  /*3700*/  FADD.FTZ R29, R29, R9 ;  /* 0x000000091d1d7221 */ /* 0x000fce0000010000 */
.L_x_260:
[----:B------:R-:W-:Y:S05]  /*3710*/  BSYNC.RECONVERGENT B0 ;  /* 0x0000000000007941 */ /* 0x000fea0003800200 */
.L_x_253:
[----:B------:R-:W5:Y:S01]  /*3720*/  S2UR UR7, SR_CgaCtaId ;  /* 0x00000000000779c3 */ /* 0x000f620000008800 */
[----:B------:R-:W-:Y:S01]  /*3730*/  UMOV UR6, 0x400 ;  /* 0x0000040000067882 */ /* 0x000fe20000000000 */
[C---:B-1--4-:R-:W-:Y:S01]  /*3740*/  PRMT R10, R38.reuse, 0x7632, R10 ;  /* 0x00007632260a7816 */ /* 0x052fe2000000000a */
[----:B------:R-:W1:Y:S01]  /*3750*/  LDCU.64 UR22, c[0x0][0x400] ;  /* 0x00008000ff1677ac */ /* 0x000e620008000a00 */
[----:B------:R-:W-:Y:S02]  /*3760*/  SHF.L.U32 R38, R38, 0x10, RZ ;  /* 0x0000001026267819 */ /* 0x000fe400000006ff */
[----:B------:R-:W-:Y:S02]  /*3770*/  SHF.L.U32 R10, R10, 0x10, RZ ;  /* 0x000000100a0a7819 */ /* 0x000fe400000006ff */
[----:B--2---:R-:W-:Y:S01]  /*3780*/  PRMT R14, R37, 0x7632, R14 ;  /* 0x00007632250e7816 */ /* 0x004fe2000000000e */
[----:B------:R-:W-:Y:S02]  /*3790*/  FADD.FTZ R38, R38, -UR37 ;  /* 0x8000002526267e21 */ /* 0x000fe40008010000 */
[----:B------:R-:W-:-:S02]  /*37a0*/  FADD.FTZ R10, R10, -UR37 ;  /* 0x800000250a0a7e21 */ /* 0x000fc40008010000 */
[----:B------:R-:W-:Y:S02]  /*37b0*/  FMUL.FTZ R23, R38, UR38 ;  /* 0x0000002626177c20 */ /* 0x000fe40008410000 */
[----:B------:R-:W-:Y:S01]  /*37c0*/  FMUL.FTZ R10, R10, UR38 ;  /* 0x000000260a0a7c20 */ /* 0x000fe20008410000 */
[----:B-----5:R-:W-:-:S09]  /*37d0*/  ULEA UR6, UR7, UR6, 0x18 ;  /* 0x0000000607067291 */ /* 0x020fd2000f8ec0ff */
[----:B------:R-:W-:Y:S01]  /*37e0*/  @!P2 STS.64 [UR6+0x30], R28 ;  /* 0x0000301cff00a988 */ /* 0x000fe20008000a06 */
[----:B------:R-:W-:Y:S06]  /*37f0*/  BAR.SYNC.DEFER_BLOCKING 0x0 ;  /* 0x0000000000007b1d */ /* 0x000fec0000010000 */
[----:B------:R-:W2:Y:S01]  /*3800*/  LDS.64 R8, [UR6+0x30] ;  /* 0x00003006ff087984 */ /* 0x000ea20008000a00 */
[----:B------:R-:W2:Y:S02]  /*3810*/  LDCU UR6, c[0x0][0x42c] ;  /* 0x00008580ff0677ac */ /* 0x000ea40008000800 */
[----:B--2---:R-:W-:Y:S01]  /*3820*/  FMUL.FTZ R12, R8, UR6 ;  /* 0x00000006080c7c20 */ /* 0x004fe20008410000 */
[----:B------:R-:W-:Y:S01]  /*3830*/  PRMT R8, R35, 0x7632, R8 ;  /* 0x0000763223087816 */ /* 0x000fe20000000008 */
[----:B------:R-:W-:Y:S01]  /*3840*/  FMUL.FTZ R19, R9, UR6 ;  /* 0x0000000609137c20 */ /* 0x000fe20008410000 */
[----:B------:R-:W-:-:S02]  /*3850*/  SHF.L.U32 R35, R35, 0x10, RZ ;  /* 0x0000001023237819 */ /* 0x000fc400000006ff */
[----:B------:R-:W-:Y:S01]  /*3860*/  SHF.L.U32 R8, R8, 0x10, RZ ;  /* 0x0000001008087819 */ /* 0x000fe200000006ff */
[----:B-1----:R-:W-:Y:S06]  /*3870*/  @!P4 BRA `(.L_x_261) ;  /* 0x000000000048c947 */ /* 0x002fec0003800000 */
[----:B------:R-:W-:Y:S01]  /*3880*/  FFMA.FTZ R9, R2, R23, R32 ;  /* 0x0000001702097223 */ /* 0x000fe20000010020 */
[----:B------:R-:W-:-:S03]  /*3890*/  FFMA.FTZ R11, R3, R10, R31 ;  /* 0x0000000a030b7223 */ /* 0x000fc6000001001f */
[----:B------:R-:W-:Y:S01]  /*38a0*/  FMUL.FTZ R13, R9, -1.4426950216293334961 ;  /* 0xbfb8aa3b090d7820 */ /* 0x000fe20000410000 */
[----:B------:R-:W-:-:S05]  /*38b0*/  FMUL.FTZ R17, R11, -1.4426950216293334961 ;  /* 0xbfb8aa3b0b117820 */ /* 0x000fca0000410000 */
[----:B------:R-:W1:Y:S04]  /*38c0*/  MUFU.EX2 R13, R13 ;  /* 0x0000000d000d7308 */ /* 0x000e680000000800 */
[----:B------:R-:W2:Y:S01]  /*38d0*/  MUFU.EX2 R17, R17 ;  /* 0x0000001100117308 */ /* 0x000ea20000000800 */
[----:B-1----:R-:W-:Y:S01]  /*38e0*/  FADD.FTZ R15, R13, 1 ;  /* 0x3f8000000d0f7421 */ /* 0x002fe20000010000 */
[----:B--2---:R-:W-:-:S03]  /*38f0*/  FADD.FTZ R18, R17, 1 ;  /* 0x3f80000011127421 */ /* 0x004fc60000010000 */
[----:B---3--:R-:W1:Y:S08]  /*3900*/  MUFU.RCP R16, R15 ;  /* 0x0000000f00107308 */ /* 0x008e700000001000 */
        /* <DEDUP_REMOVED lines=9> */
.L_x_261:
        /* <DEDUP_REMOVED lines=11> */
[----:B---3--:R-:W-:Y:S01]  /*3a50*/  FMUL.FTZ R16, R35, UR38 ;  /* 0x0000002623107c20 */ /* 0x008fe20008410000 */
        /* <DEDUP_REMOVED lines=9> */
.L_x_263:
[----:B------:R-:W-:Y:S05]  /*3af0*/  BSYNC.RECONVERGENT B0 ;  /* 0x0000000000007941 */ /* 0x000fea0003800200 */
.L_x_262:
        /* <DEDUP_REMOVED lines=12> */
[C---:B-1----:R-:W-:Y:S01]  /*3bc0*/  IADD3 R11, PT, PT, R30.reuse, 0x20, RZ ;  /* 0x000000201e0b7810 */ /* 0x042fe20007ffe0ff */
[----:B------:R-:W-:Y:S01]  /*3bd0*/  FADD.FTZ R9, R9, -UR37 ;  /* 0x8000002509097e21 */ /* 0x000fe20008010000 */
[----:B---3--:R-:W-:Y:S01]  /*3be0*/  IADD3 R16, PT, PT, R30, 0x40, RZ ;  /* 0x000000401e107810 */ /* 0x008fe20007ffe0ff */
[----:B------:R-:W-:Y:S01]  /*3bf0*/  FADD.FTZ R42, R42, -UR37 ;  /* 0x800000252a2a7e21 */ /* 0x000fe20008010000 */
[----:B------:R-:W-:Y:S01]  /*3c00*/  FMUL.FTZ R37, R37, UR38 ;  /* 0x0000002625257c20 */ /* 0x000fe20008410000 */
[----:B------:R-:W-:Y:S01]  /*3c10*/  FMUL.FTZ R22, R22, UR38 ;  /* 0x0000002616167c20 */ /* 0x000fe20008410000 */
[----:B------:R-:W-:Y:S01]  /*3c20*/  FMUL.FTZ R15, R15, UR38 ;  /* 0x000000260f0f7c20 */ /* 0x000fe20008410000 */
[----:B0-----:R-:W-:Y:S01]  /*3c30*/  FMUL.FTZ R28, R14, UR38 ;  /* 0x000000260e1c7c20 */ /* 0x001fe20008410000 */
        /* <DEDUP_REMOVED lines=38> */
.L_x_264:
        /* <DEDUP_REMOVED lines=8> */
[----:B------:R-:W-:Y:S01]  /*3f20*/  FMUL.FTZ R19, R19, UR38 ;  /* 0x0000002613137c20 */ /* 0x000fe20008410000 */
[----:B------:R-:W1:Y:S04]  /*3f30*/  LDCU.64 UR20, c[0x0][0x380] ;  /* 0x00007000ff1477ac */ /* 0x000e680008000a00 */
[----:B------:R-:W-:Y:S01]  /*3f40*/  F2FP.BF16.F32.PACK_AB R19, R19, R34 ;  /* 0x000000221313723e */ /* 0x000fe200000010ff */
[----:B0-----:R-:W-:Y:S01]  /*3f50*/  IMAD R10, R8, UR6, RZ ;  /* 0x00000006080a7c24 */ /* 0x001fe2000f8e02ff */
[----:B------:R-:W-:-:S05]  /*3f60*/  MOV R8, R4 ;  /* 0x0000000400087202 */ /* 0x000fca0000000f00 */
[----:B------:R-:W-:-:S04]  /*3f70*/  IMAD.WIDE.U32 R8, R11, UR6, R8 ;  /* 0x000000060b087c25 */ /* 0x000fc8000f8e0008 */
[----:B------:R-:W-:Y:S01]  /*3f80*/  IMAD R11, R11, UR7, R10 ;  /* 0x000000070b0b7c24 */ /* 0x000fe2000f8e020a */
[----:B-1----:R-:W-:-:S04]  /*3f90*/  LEA R10, P0, R8, UR20, 0x1 ;  /* 0x00000014080a7c11 */ /* 0x002fc8000f8008ff */
[----:B------:R-:W-:-:S04]  /*3fa0*/  IADD3 R11, PT, PT, R9, R11, RZ ;  /* 0x0000000b090b7210 */ /* 0x000fc80007ffe0ff */
[----:B------:R-:W-:-:S05]  /*3fb0*/  LEA.HI.X R11, R8, UR21, R11, 0x1, P0 ;  /* 0x00000015080b7c11 */ /* 0x000fca00080f0c0b */
[----:B------:R0:W-:Y:S02]  /*3fc0*/  STG.E desc[UR28][R10.64], R19 ;  /* 0x000000130a007986 */ /* 0x0001e4000c10191c */
.L_x_266:
[----:B------:R-:W-:Y:S05]  /*3fd0*/  BSYNC.RECONVERGENT B0 ;  /* 0x0000000000007941 */ /* 0x000fea0003800200 */
.L_x_265:
        /* <DEDUP_REMOVED lines=21> */
.L_x_267:
        /* <DEDUP_REMOVED lines=18> */
.L_x_269:
[----:B------:R-:W-:Y:S05]  /*4250*/  BSYNC.RECONVERGENT B0 ;  /* 0x0000000000007941 */ /* 0x000fea0003800200 */
.L_x_268:
[----:B------:R-:W-:Y:S02]  /*4260*/  SHF.L.U32 R39, R39, 0x10, RZ ;  /* 0x0000001027277819 */ /* 0x000fe400000006ff */
[----:B------:R-:W-:Y:S02]  /*4270*/  SHF.R.S32.HI R20, RZ, 0x1f, R13 ;  /* 0x0000001fff147819 */ /* 0x000fe4000001140d */
[----:B------:R-:W-:Y:S01]  /*4280*/  SHF.L.U32 R41, R41, 0x10, RZ ;  /* 0x0000001029297819 */ /* 0x000fe200000006ff */
[----:B------:R-:W-:Y:S06]  /*4290*/  BRA.U !UP0, `(.L_x_270) ;  /* 0x0000000108487547 */ /* 0x000fec000b800000 */
[----:B------:R-:W-:Y:S01]  /*42a0*/  FFMA.FTZ R14, R3, R14, R31 ;  /* 0x0000000e030e7223 */ /* 0x000fe2000001001f */
[----:B------:R-:W-:-:S03]  /*42b0*/  FFMA.FTZ R15, R2, R15, R32 ;  /* 0x0000000f020f7223 */ /* 0x000fc60000010020 */
[----:B01----:R-:W-:Y:S01]  /*42c0*/  FMUL.FTZ R11, R14, -1.4426950216293334961 ;  /* 0xbfb8aa3b0e0b7820 */ /* 0x003fe20000410000 */
        /* <DEDUP_REMOVED lines=15> */
.L_x_270:
        /* <DEDUP_REMOVED lines=18> */
.L_x_272:
[----:B------:R-:W-:Y:S05]  /*44e0*/  BSYNC.RECONVERGENT B0 ;  /* 0x0000000000007941 */ /* 0x000fea0003800200 */
.L_x_271:
[----:B------:R-:W-:Y:S02]  /*44f0*/  UIADD3 UR18, UPT, UPT, UR31, UR18, URZ ;  /* 0x000000121f127290 */ /* 0x000fe4000fffe0ff */
[----:B------:R-:W-:Y:S02]  /*4500*/  UIADD3 UR4, UPT, UPT, UR4, 0x1, URZ ;  /* 0x0000000104047890 */ /* 0x000fe4000fffe0ff */
[----:B------:R-:W-:-:S09]  /*4510*/  UISETP.GE.AND UP0, UPT, UR18, UR8, UPT ;  /* 0x000000081200728c */ /* 0x000fd2000bf06270 */
[----:B------:R-:W-:Y:S05]  /*4520*/  BRA.U !UP0, `(.L_x_273) ;  /* 0xffffffbd08447547 */ /* 0x000fea000b83ffff */
.L_x_242:
        /* <DEDUP_REMOVED lines=19> */
.L_x_275:
[----:B------:R-:W-:Y:S05]  /*4660*/  BSYNC.RECONVERGENT B0 ;  /* 0x0000000000007941 */ /* 0x000fea0003800200 */
.L_x_274:
[----:B------:R-:W-:Y:S05]  /*4670*/  @P0 EXIT ;  /* 0x000000000000094d */ /* 0x000fea0003800000 */
[----:B------:R-:W-:Y:S05]  /*4680*/  @P2 BRA `(.L_x_276) ;  /* 0x0000000000202947 */ /* 0x000fea0003800000 */
[----:B------:R-:W-:-:S05]  /*4690*/  IMAD R0, R4, R7, RZ ;  /* 0x0000000704007224 */ /* 0x000fca00078e02ff */
[----:B------:R-:W-:-:S13]  /*46a0*/  ISETP.NE.AND P0, PT, R0, -0x1, PT ;  /* 0xffffffff0000780c */ /* 0x000fda0003f05270 */
[----:B------:R-:W-:Y:S05]  /*46b0*/  @!P0 BRA `(.L_x_276) ;  /* 0x0000000000148947 */ /* 0x000fea0003800000 */
.L_x_277:
[----:B--2---:R-:W2:Y:S04]  /*46c0*/  LDG.E.STRONG.GPU R5, desc[UR28][R2.64] ;  /* 0x0000001c02057981 */ /* 0x004ea8000c1ef900 */
[----:B--2---:R-:W-:Y:S01]  /*46d0*/  CCTL.IVALL ;  /* 0x00000000ff00798f */ /* 0x004fe20002000000 */
[----:B------:R-:W-:Y:S05]  /*46e0*/  YIELD ;  /* 0x0000000000007946 */ /* 0x000fea0003800000 */
[----:B------:R-:W-:-:S13]  /*46f0*/  ISETP.NE.AND P0, PT, R5, R0, PT ;  /* 0x000000000500720c */ /* 0x000fda0003f05270 */
[----:B------:R-:W-:Y:S05]  /*4700*/  @P0 BRA `(.L_x_277) ;  /* 0xfffffffc00ec0947 */ /* 0x000fea000383ffff */
.L_x_276:
        /* <DEDUP_REMOVED lines=17> */
[----:B01----:R-:W-:Y:S02]  /*4820*/  LEA R11, R5, R5, 0x1 ;  /* 0x00000005050b7211 */ /* 0x003fe400078e08ff */
        /* <DEDUP_REMOVED lines=18> */
[----:B------:R-:W-:Y:S01]  /*4950*/  SHF.R.U64 R20, R20, 0x7, R9 ;  /* 0x0000000714147819 */ /* 0x000fe20000001209 */
[----:B------:R-:W-:Y:S01]  /*4960*/  IMAD.WIDE.U32 R6, R4, 0x4, RZ ;  /* 0x0000000404067825 */ /* 0x000fe200078e00ff */
[C---:B------:R-:W-:Y:S01]  /*4970*/  SHF.L.U32 R23, R45.reuse, 0x2, RZ ;  /* 0x000000022d177819 */ /* 0x040fe200000006ff */
[----:B------:R-:W1:Y:S01]  /*4980*/  LDCU.64 UR6, c[0x0][0x390] ;  /* 0x00007200ff0677ac */ /* 0x000e620008000a00 */
[----:B------:R-:W-:Y:S02]  /*4990*/  IADD3 R20, PT, PT, R20, 0x1, RZ ;  /* 0x0000000114147810 */ /* 0x000fe40007ffe0ff */
[----:B------:R-:W-:Y:S01]  /*49a0*/  SHF.L.U64.HI R24, R45, 0x2, R12 ;  /* 0x000000022d187819 */ /* 0x000fe2000001020c */
[----:B------:R-:W2:Y:S01]  /*49b0*/  LDCU.64 UR8, c[0x0][0x388] ;  /* 0x00007100ff0877ac */ /* 0x000ea20008000a00 */
[C---:B------:R-:W-:Y:S02]  /*49c0*/  SHF.L.U32 R2, R20.reuse, 0x7, RZ ;  /* 0x0000000714027819 */ /* 0x040fe400000006ff */
[----:B------:R-:W-:-:S02]  /*49d0*/  LOP3.LUT R20, R20, 0x3, RZ, 0xc0, !PT ;  /* 0x0000000314147812 */ /* 0x000fc400078ec0ff */
[----:B------:R-:W-:Y:S02]  /*49e0*/  LOP3.LUT R2, R2, 0x180, RZ, 0xc0, !PT ;  /* 0x0000018002027812 */ /* 0x000fe400078ec0ff */
[----:B------:R-:W-:Y:S02]  /*49f0*/  SHF.L.U32 R9, R5, 0x2, RZ ;  /* 0x0000000205097819 */ /* 0x000fe400000006ff */
[----:B------:R-:W-:Y:S02]  /*4a00*/  IADD3 R45, P3, PT, R2, R45, RZ ;  /* 0x0000002d022d7210 */ /* 0x000fe40007f7e0ff */
[C---:B0-----:R-:W-:Y:S02]  /*4a10*/  IADD3 R16, P1, PT, R23.reuse, UR4, RZ ;  /* 0x0000000417107c10 */ /* 0x041fe4000ff3e0ff */
[----:B------:R-:W-:Y:S02]  /*4a20*/  SHF.L.U64.HI R32, R0, 0x2, R3 ;  /* 0x0000000200207819 */ /* 0x000fe40000010203 */
[----:B-1----:R-:W-:-:S02]  /*4a30*/  IADD3 R25, P2, PT, R23, UR6, RZ ;  /* 0x0000000617197c10 */ /* 0x002fc4000ff5e0ff */
[C---:B------:R-:W-:Y:S02]  /*4a40*/  IADD3.X R17, PT, PT, R24.reuse, UR5, RZ, P1, !PT ;  /* 0x0000000518117c10 */ /* 0x040fe40008ffe4ff */
[C---:B------:R-:W-:Y:S02]  /*4a50*/  IADD3.X R26, PT, PT, R24.reuse, UR7, RZ, P2, !PT ;  /* 0x00000007181a7c10 */ /* 0x040fe400097fe4ff */
[----:B--2---:R-:W-:Y:S02]  /*4a60*/  IADD3 R23, P1, PT, R23, UR8, RZ ;  /* 0x0000000817177c10 */ /* 0x004fe4000ff3e0ff */
[----:B------:R-:W-:Y:S02]  /*4a70*/  IADD3 R20, P2, PT, RZ, -R20, RZ ;  /* 0x80000014ff147210 */ /* 0x000fe40007f5e0ff */
[----:B------:R-:W-:Y:S02]  /*4a80*/  IADD3.X R24, PT, PT, R24, UR9, RZ, P1, !PT ;  /* 0x0000000918187c10 */ /* 0x000fe40008ffe4ff */
[----:B------:R-:W-:-:S02]  /*4a90*/  SHF.L.U64.HI R28, R13, 0x2, R18 ;  /* 0x000000020d1c7819 */ /* 0x000fc40000010212 */
[----:B------:R-:W-:Y:S02]  /*4aa0*/  IADD3 R30, PT, PT, R7, R9, RZ ;  /* 0x00000009071e7210 */ /* 0x000fe40007ffe0ff */
[----:B------:R-:W-:Y:S02]  /*4ab0*/  IADD3.X R22, PT, PT, RZ, -0x1, RZ, P2, !PT ;  /* 0xffffffffff167810 */ /* 0x000fe400017fe4ff */
[----:B------:R-:W-:-:S07]  /*4ac0*/  IADD3.X R12, PT, PT, RZ, R12, RZ, P3, !PT ;  /* 0x0000000cff0c7210 */ /* 0x000fce0001ffe4ff */
.L_x_280:
[-C--:B0-----:R-:W-:Y:S01]  /*4ad0*/  LEA R8, P3, R13, R16.reuse, 0x2 ;  /* 0x000000100d087211 */ /* 0x081fe200078610ff */
[----:B------:R-:W2:Y:S01]  /*4ae0*/  LDG.E R2, desc[UR28][R16.64] ;  /* 0x0000001c10027981 */ /* 0x000ea2000c1e1900 */
[----:B------:R-:W-:Y:S02]  /*4af0*/  LEA R14, P1, R0, R16, 0x2 ;  /* 0x00000010000e7211 */ /* 0x000fe400078210ff */
[----:B------:R-:W-:Y:S02]  /*4b00*/  IADD3 R10, P2, PT, R16, R6, RZ ;  /* 0x00000006100a7210 */ /* 0x000fe40007f5e0ff */
[C---:B------:R-:W-:Y:S02]  /*4b10*/  IADD3.X R9, PT, PT, R17.reuse, R28, RZ, P3, !PT ;  /* 0x0000001c11097210 */ /* 0x040fe40001ffe4ff */
[C---:B------:R-:W-:Y:S02]  /*4b20*/  IADD3.X R15, PT, PT, R17.reuse, R32, RZ, P1, !PT ;  /* 0x00000020110f7210 */ /* 0x040fe40000ffe4ff */
[----:B------:R-:W-:-:S02]  /*4b30*/  IADD3.X R11, PT, PT, R17, R30, RZ, P2, !PT ;  /* 0x0000001e110b7210 */ /* 0x000fc400017fe4ff */
[----:B------:R0:W3:Y:S04]  /*4b40*/  LDG.E R9, desc[UR28][R8.64] ;  /* 0x0000001c08097981 */ /* 0x0000e8000c1e1900 */
[----:B------:R1:W3:Y:S04]  /*4b50*/  LDG.E R10, desc[UR28][R10.64] ;  /* 0x0000001c0a0a7981 */ /* 0x0002e8000c1e1900 */
[----:B------:R-:W2:Y:S01]  /*4b60*/  LDG.E R15, desc[UR28][R14.64] ;  /* 0x0000001c0e0f7981 */ /* 0x000ea2000c1e1900 */
[----:B0-----:R-:W-:Y:S02]  /*4b70*/  MOV R8, R23 ;  /* 0x0000001700087202 */ /* 0x001fe40000000f00 */
[----:B------:R-:W-:-:S02]  /*4b80*/  IADD3 R20, P1, PT, R20, 0x1, RZ ;  /* 0x0000000114147810 */ /* 0x000fc40007f3e0ff */
[----:B-1----:R-:W-:Y:S02]  /*4b90*/  MOV R11, R26 ;  /* 0x0000001a000b7202 */ /* 0x002fe40000000f00 */
[----:B------:R-:W-:Y:S02]  /*4ba0*/  IADD3.X R22, PT, PT, RZ, R22, RZ, P1, !PT ;  /* 0x00000016ff167210 */ /* 0x000fe40000ffe4ff */
[----:B------:R-:W-:-:S04]  /*4bb0*/  ISETP.NE.U32.AND P1, PT, R20, RZ, PT ;  /* 0x000000ff1400720c */ /* 0x000fc80003f25070 */
[----:B------:R-:W-:Y:S02]  /*4bc0*/  ISETP.NE.AND.EX P1, PT, R22, RZ, PT, P1 ;  /* 0x000000ff1600720c */ /* 0x000fe40003f25310 */
[----:B------:R-:W-:Y:S02]  /*4bd0*/  IADD3 R16, P2, PT, R16, 0x200, RZ ;  /* 0x0000020010107810 */ /* 0x000fe40007f5e0ff */
[----:B------:R-:W-:Y:S02]  /*4be0*/  IADD3 R23, P4, PT, R23, 0x200, RZ ;  /* 0x0000020017177810 */ /* 0x000fe40007f9e0ff */
[----:B------:R-:W-:Y:S02]  /*4bf0*/  IADD3.X R17, PT, PT, RZ, R17, RZ, P2, !PT ;  /* 0x00000011ff117210 */ /* 0x000fe400017fe4ff */
[----:B---3--:R-:W-:Y:S02]  /*4c00*/  F2FP.BF16.F32.PACK_AB R21, R9, R10 ;  /* 0x0000000a0915723e */ /* 0x008fe400000010ff */
[----:B------:R-:W-:-:S02]  /*4c10*/  MOV R9, R24 ;  /* 0x0000001800097202 */ /* 0x000fc40000000f00 */
[----:B--2---:R-:W-:Y:S02]  /*4c20*/  F2FP.BF16.F32.PACK_AB R19, R15, R2 ;  /* 0x000000020f13723e */ /* 0x004fe400000010ff */
[----:B------:R-:W-:-:S03]  /*4c30*/  MOV R10, R25 ;  /* 0x00000019000a7202 */ /* 0x000fc60000000f00 */
[----:B------:R0:W-:Y:S04]  /*4c40*/  STG.E desc[UR28][R8.64], R19 ;  /* 0x0000001308007986 */ /* 0x0001e8000c10191c */
[----:B------:R0:W-:Y:S01]  /*4c50*/  STG.E desc[UR28][R10.64], R21 ;  /* 0x000000150a007986 */ /* 0x0001e2000c10191c */
[----:B------:R-:W-:Y:S02]  /*4c60*/  IADD3 R25, P3, PT, R25, 0x200, RZ ;  /* 0x0000020019197810 */ /* 0x000fe40007f7e0ff */
[----:B------:R-:W-:Y:S02]  /*4c70*/  IADD3.X R24, PT, PT, RZ, R24, RZ, P4, !PT ;  /* 0x00000018ff187210 */ /* 0x000fe400027fe4ff */
[----:B------:R-:W-:Y:S01]  /*4c80*/  IADD3.X R26, PT, PT, RZ, R26, RZ, P3, !PT ;  /* 0x0000001aff1a7210 */ /* 0x000fe20001ffe4ff */
[----:B------:R-:W-:Y:S08]  /*4c90*/  @P1 BRA `(.L_x_280) ;  /* 0xfffffffc008c1947 */ /* 0x000ff0000383ffff */
.L_x_279:
[----:B------:R-:W-:Y:S05]  /*4ca0*/  BSYNC.RECONVERGENT B0 ;  /* 0x0000000000007941 */ /* 0x000fea0003800200 */
.L_x_278:
        /* <DEDUP_REMOVED lines=10> */
.L_x_281:
[C---:B---3--:R-:W-:Y:S02]  /*4d50*/  SHF.L.U32 R9, R45.reuse, 0x2, RZ ;  /* 0x000000022d097819 */ /* 0x048fe400000006ff */
[----:B------:R-:W-:Y:S02]  /*4d60*/  SHF.L.U64.HI R12, R45, 0x2, R12 ;  /* 0x000000022d0c7819 */ /* 0x000fe4000001020c */
[----:B-1----:R-:W-:-:S04]  /*4d70*/  IADD3 R10, P0, PT, R9, UR4, RZ ;  /* 0x00000004090a7c10 */ /* 0x002fc8000ff1e0ff */
[----:B------:R-:W-:Y:S02]  /*4d80*/  IADD3.X R11, PT, PT, R12, UR5, RZ, P0, !PT ;  /* 0x000000050c0b7c10 */ /* 0x000fe400087fe4ff */
[C---:B------:R-:W-:Y:S02]  /*4d90*/  IADD3 R14, P0, PT, R10.reuse, R7, RZ ;  /* 0x000000070a0e7210 */ /* 0x040fe40007f1e0ff */
[C---:B------:R-:W-:Y:S02]  /*4da0*/  IADD3 R18, P2, PT, R10.reuse, R8, RZ ;  /* 0x000000080a127210 */ /* 0x040fe40007f5e0ff */
[C---:B------:R-:W-:Y:S02]  /*4db0*/  IADD3.X R15, PT, PT, R11.reuse, R6, RZ, P0, !PT ;  /* 0x000000060b0f7210 */ /* 0x040fe400007fe4ff */
[----:B------:R-:W-:Y:S02]  /*4dc0*/  IADD3 R16, P1, PT, R10, R4, RZ ;  /* 0x000000040a107210 */ /* 0x000fe40007f3e0ff */
[C---:B------:R-:W-:Y:S01]  /*4dd0*/  IADD3.X R19, PT, PT, R11.reuse, R5, RZ, P2, !PT ;  /* 0x000000050b137210 */ /* 0x040fe200017fe4ff */
[----:B------:R1:W3:Y:S01]  /*4de0*/  LDG.E R10, desc[UR28][R10.64] ;  /* 0x0000001c0a0a7981 */ /* 0x0002e2000c1e1900 */
[----:B------:R-:W-:-:S03]  /*4df0*/  IADD3.X R17, PT, PT, R11, R2, RZ, P1, !PT ;  /* 0x000000020b117210 */ /* 0x000fc60000ffe4ff */
[----:B------:R-:W3:Y:S04]  /*4e00*/  LDG.E R15, desc[UR28][R14.64] ;  /* 0x0000001c0e0f7981 */ /* 0x000ee8000c1e1900 */
[----:B------:R-:W4:Y:S04]  /*4e10*/  LDG.E R16, desc[UR28][R16.64] ;  /* 0x0000001c10107981 */ /* 0x000f28000c1e1900 */
[----:B------:R-:W4:Y:S01]  /*4e20*/  LDG.E R19, desc[UR28][R18.64] ;  /* 0x0000001c12137981 */ /* 0x000f22000c1e1900 */
[----:B------:R-:W-:Y:S02]  /*4e30*/  LOP3.LUT R22, R9, 0xfffffffc, RZ, 0xc0, !PT ;  /* 0xfffffffc09167812 */ /* 0x000fe400078ec0ff */
[----:B------:R-:W-:-:S02]  /*4e40*/  LOP3.LUT R23, R12, 0x1, RZ, 0xc0, !PT ;  /* 0x000000010c177812 */ /* 0x000fc400078ec0ff */
[----:B--2---:R-:W-:Y:S02]  /*4e50*/  IADD3 R20, P0, PT, R22, UR6, RZ ;  /* 0x0000000616147c10 */ /* 0x004fe4000ff1e0ff */
[----:B-1----:R-:W-:Y:S02]  /*4e60*/  LOP3.LUT R11, R12, 0x3, RZ, 0xc0, !PT ;  /* 0x000000030c0b7812 */ /* 0x002fe400078ec0ff */
[----:B------:R-:W-:Y:S02]  /*4e70*/  IADD3.X R21, PT, PT, R23, UR7, RZ, P0, !PT ;  /* 0x0000000717157c10 */ /* 0x000fe400087fe4ff */
[----:B0-----:R-:W-:-:S04]  /*4e80*/  IADD3 R24, P0, PT, R22, UR8, RZ ;  /* 0x0000000816187c10 */ /* 0x001fc8000ff1e0ff */
[----:B------:R-:W-:Y:S02]  /*4e90*/  IADD3.X R25, PT, PT, R23, UR9, RZ, P0, !PT ;  /* 0x0000000917197c10 */ /* 0x000fe400087fe4ff */
[----:B---3--:R-:W-:Y:S02]  /*4ea0*/  F2FP.BF16.F32.PACK_AB R13, R15, R10 ;  /* 0x0000000a0f0d723e */ /* 0x008fe400000010ff */
[----:B------:R-:W-:-:S04]  /*4eb0*/  IADD3 R10, P1, PT, R22, UR4, RZ ;  /* 0x00000004160a7c10 */ /* 0x000fc8000ff3e0ff */
[----:B------:R-:W-:Y:S02]  /*4ec0*/  IADD3.X R11, PT, PT, R11, UR5, RZ, P1, !PT ;  /* 0x000000050b0b7c10 */ /* 0x000fe40008ffe4ff */
[----:B----4-:R-:W-:Y:S02]  /*4ed0*/  F2FP.BF16.F32.PACK_AB R27, R19, R16 ;  /* 0x00000010131b723e */ /* 0x010fe400000010ff */
        /* <DEDUP_REMOVED lines=9> */
[----:B0-----:R-:W2:Y:S04]  /*4f70*/  LDG.E R13, desc[UR28][R18.64+0x200] ;  /* 0x0002001c120d7981 */ /* 0x001ea8000c1e1900 */
[----:B------:R-:W3:Y:S04]  /*4f80*/  LDG.E R28, desc[UR28][R14.64+0x200] ;  /* 0x0002001c0e1c7981 */ /* 0x000ee8000c1e1900 */
[----:B------:R-:W3:Y:S01]  /*4f90*/  LDG.E R29, desc[UR28][R16.64+0x200] ;  /* 0x0002001c101d7981 */ /* 0x000ee2000c1e1900 */
[----:B------:R-:W-:-:S04]  /*4fa0*/  IADD3 R20, P0, PT, R9, 0x200, RZ ;  /* 0x0000020009147810 */ /* 0x000fc80007f1e0ff */
[----:B------:R-:W-:Y:S02]  /*4fb0*/  IADD3.X R21, PT, PT, RZ, R12, RZ, P0, !PT ;  /* 0x0000000cff157210 */ /* 0x000fe400007fe4ff */
[----:B------:R-:W-:Y:S02]  /*4fc0*/  LOP3.LUT R20, R20, 0xfffffffc, RZ, 0xc0, !PT ;  /* 0xfffffffc14147812 */ /* 0x000fe400078ec0ff */
[----:B------:R-:W-:Y:S02]  /*4fd0*/  LOP3.LUT R21, R21, 0x1, RZ, 0xc0, !PT ;  /* 0x0000000115157812 */ /* 0x000fe400078ec0ff */
[C---:B------:R-:W-:Y:S02]  /*4fe0*/  IADD3 R22, P0, PT, R20.reuse, UR6, RZ ;  /* 0x0000000614167c10 */ /* 0x040fe4000ff1e0ff */
        /* <DEDUP_REMOVED lines=45> */
.L_x_282:
        /* <DEDUP_REMOVED lines=12> */
.L_x_3409:


//--------------------- .text._Z35group_norm_nhwc_bwd_one_pass_kernelI11Bf16IOBf16WLi256ELi8ELi128EEv26Group_norm_nhwc_bwd_params --------------------------
	.section	.text._Z35group_norm_nhwc_bwd_one_pass_kernelI11Bf16IOBf16WLi256ELi8ELi128EEv26Group_norm_nhwc_bwd_params,"ax",@progbits
	.align	128
        .global         _Z35group_norm_nhwc_bwd_one_pass_kernelI11Bf16IOBf16WLi256ELi8ELi128EEv26Group_norm_nhwc_bwd_params
        .type           _Z35group_norm_nhwc_bwd_one_pass_kernelI11Bf16IOBf16WLi256ELi8ELi128EEv26Group_norm_nhwc_bwd_params,@function
        .size           _Z35group_norm_nhwc_bwd_one_pass_kernelI11Bf16IOBf16WLi256ELi8ELi128EEv26Group_norm_nhwc_bwd_params,(.L_x_3410 - _Z35group_norm_nhwc_bwd_one_pass_kernelI11Bf16IOBf16WLi256ELi8ELi128EEv26Group_norm_nhwc_bwd_params)
        .other          _Z35group_norm_nhwc_bwd_one_pass_kernelI11Bf16IOBf16WLi256ELi8ELi128EEv26Group_norm_nhwc_bwd_params,@"STO_CUDA_ENTRY STV_DEFAULT"
_Z35group_norm_nhwc_bwd_one_pass_kernelI11Bf16IOBf16WLi256ELi8ELi128EEv26Group_norm_nhwc_bwd_params:
.text._Z35group_norm_nhwc_bwd_one_pass_kernelI11Bf16IOBf16WLi256ELi8ELi128EEv26Group_norm_nhwc_bwd_params:
        /* <DEDUP_REMOVED lines=21> */
.L_x_326:
[----:B0-----:R-:W0:Y:S01]  /*0150*/  LDC R10, c[0x0][0x410] ;  /* 0x00010400ff0a7b82 */ /* 0x001e220000000800 */
[----:B------:R-:W-:Y:S01]  /*0160*/  IABS R6, R49 ;  /* 0x0000003100067213 */ /* 0x000fe20000000000 */
[----:B-1----:R-:W1:Y:S01]  /*0170*/  LDCU.128 UR16, c[0x0][0x400] ;  /* 0x00008000ff1077ac */ /* 0x002e620008000c00 */
[----:B--2---:R-:W-:Y:S02]  /*0180*/  SHF.R.S32.HI R13, RZ, 0x1f, R34 ;  /* 0x0000001fff0d7819 */ /* 0x004fe40000011422 */
[----:B------:R-:W-:Y:S02]  /*0190*/  ISETP.GE.AND P4, PT, R49, RZ, PT ;  /* 0x000000ff3100720c */ /* 0x000fe40003f86270 */
[----:B------:R-:W-:Y:S01]  /*01a0*/  SHF.R.S32.HI R27, RZ, 0x1f, R2 ;  /* 0x0000001fff1b7819 */ /* 0x000fe20000011402 */
[----:B------:R-:W2:Y:S01]  /*01b0*/  LDC R12, c[0x0][0x41c] ;  /* 0x00010700ff0c7b82 */ /* 0x000ea20000000800 */
[----:B------:R-:W-:Y:S02]  /*01c0*/  SHF.L.U32 R39, R61, 0x1, RZ ;  /* 0x000000013d277819 */ /* 0x000fe400000006ff */
[----:B------:R-:W-:-:S02]  /*01d0*/  SHF.R.U32.HI R23, RZ, 0x2, R61 ;  /* 0x00000002ff177819 */ /* 0x000fc4000001163d */
[----:B------:R-:W-:Y:S02]  /*01e0*/  LOP3.LUT R39, R39, 0x6, RZ, 0xc0, !PT ;  /* 0x0000000627277812 */ /* 0x000fe400078ec0ff */
[----:B------:R-:W-:Y:S02]  /*01f0*/  CS2R R50, SRZ ;  /* 0x0000000000327805 */ /* 0x000fe4000001ff00 */
[----:B------:R-:W-:Y:S02]  /*0200*/  MOV R36, RZ ;  /* 0x000000ff00247202 */ /* 0x000fe40000000f00 */
[----:B------:R-:W-:Y:S02]  /*0210*/  CS2R R52, SRZ ;  /* 0x0000000000347805 */ /* 0x000fe4000001ff00 */
[----:B------:R-:W-:Y:S02]  /*0220*/  MOV R42, RZ ;  /* 0x000000ff002a7202 */ /* 0x000fe40000000f00 */
[----:B------:R-:W-:-:S02]  /*0230*/  CS2R R46, SRZ ;  /* 0x00000000002e7805 */ /* 0x000fc4000001ff00 */
[----:B------:R-:W-:Y:S02]  /*0240*/  SHF.R.S32.HI R37, RZ, 0x1f, R48 ;  /* 0x0000001fff257819 */ /* 0x000fe40000011430 */
[----:B------:R-:W-:Y:S02]  /*0250*/  CS2R R40, SRZ ;  /* 0x0000000000287805 */ /* 0x000fe4000001ff00 */
[----:B-1----:R-:W-:Y:S01]  /*0260*/  ISETP.GE.U32.AND P0, PT, R34, UR16, PT ;  /* 0x0000001022007c0c */ /* 0x002fe2000bf06070 */
[----:B------:R-:W1:Y:S01]  /*0270*/  LDC.64 R54, c[0x0][0x3a8] ;  /* 0x0000ea00ff367b82 */ /* 0x000e620000000a00 */
[----:B0-----:R-:W-:Y:S02]  /*0280*/  IABS R8, R10 ;  /* 0x0000000a00087213 */ /* 0x001fe40000000000 */
[----:B------:R-:W-:Y:S02]  /*0290*/  ISETP.GE.AND.EX P0, PT, R13, UR17, PT, P0 ;  /* 0x000000110d007c0c */ /* 0x000fe4000bf06300 */
[----:B---3--:R-:W0:Y:S11]  /*02a0*/  I2F.RP R3, R8 ;  /* 0x0000000800037306 */ /* 0x008e360000209400 */
[----:B------:R-:W4:Y:S01]  /*02b0*/  @!P0 LDC.64 R16, c[0x0][0x3a0] ;  /* 0x0000e800ff108b82 */ /* 0x000f220000000a00 */
[----:B0-----:R-:W0:Y:S07]  /*02c0*/  MUFU.RCP R3, R3 ;  /* 0x0000000300037308 */ /* 0x001e2e0000001000 */
[----:B------:R-:W3:Y:S01]  /*02d0*/  @!P0 LDC.64 R14, c[0x0][0x398] ;  /* 0x0000e600ff0e8b82 */ /* 0x000ee20000000a00 */
[----:B0-----:R-:W-:-:S04]  /*02e0*/  IADD3 R4, PT, PT, R3, 0xffffffe, RZ ;  /* 0x0ffffffe03047810 */ /* 0x001fc80007ffe0ff */
[----:B------:R0:W2:Y:S02]  /*02f0*/  F2I.FTZ.U32.TRUNC.NTZ R5, R4 ;  /* 0x0000000400057305 */ /* 0x0000a4000021f000 */
[----:B0-----:R-:W-:Y:S02]  /*0300*/  MOV R4, RZ ;  /* 0x000000ff00047202 */ /* 0x001fe40000000f00 */
[----:B--2---:R-:W-:-:S05]  /*0310*/  IADD3 R7, PT, PT, RZ, -R5, RZ ;  /* 0x80000005ff077210 */ /* 0x004fca0007ffe0ff */
[----:B------:R-:W-:-:S04]  /*0320*/  IMAD R7, R7, R8, RZ ;  /* 0x0000000807077224 */ /* 0x000fc800078e02ff */
[----:B------:R-:W-:Y:S01]  /*0330*/  IMAD.HI.U32 R5, R5, R7, R4 ;  /* 0x0000000705057227 */ /* 0x000fe200078e0004 */
[----:B------:R-:W-:-:S05]  /*0340*/  MOV R7, R6 ;  /* 0x0000000600077202 */ /* 0x000fca0000000f00 */
[----:B------:R-:W-:Y:S01]  /*0350*/  IMAD.HI.U32 R6, R5, R7, RZ ;  /* 0x0000000705067227 */ /* 0x000fe200078e00ff */
[----:B------:R-:W-:-:S04]  /*0360*/  LOP3.LUT R5, R49, R10, RZ, 0x3c, !PT ;  /* 0x0000000a31057212 */ /* 0x000fc800078e3cff */
[----:B------:R-:W-:Y:S02]  /*0370*/  IADD3 R3, PT, PT, -R6, RZ, RZ ;  /* 0x000000ff06037210 */ /* 0x000fe40007ffe1ff */
[----:B------:R-:W-:-:S03]  /*0380*/  ISETP.GE.AND P1, PT, R5, RZ, PT ;  /* 0x000000ff0500720c */ /* 0x000fc60003f26270 */
[----:B------:R-:W-:-:S05]  /*0390*/  IMAD R3, R8, R3, R7 ;  /* 0x0000000308037224 */ /* 0x000fca00078e0207 */
[----:B------:R-:W-:-:S13]  /*03a0*/  ISETP.GT.U32.AND P2, PT, R8, R3, PT ;  /* 0x000000030800720c */ /* 0x000fda0003f44070 */
[-C--:B------:R-:W-:Y:S02]  /*03b0*/  @!P2 IADD3 R3, PT, PT, R3, -R8.reuse, RZ ;  /* 0x800000080303a210 */ /* 0x080fe40007ffe0ff */
[----:B------:R-:W-:Y:S02]  /*03c0*/  @!P2 IADD3 R6, PT, PT, R6, 0x1, RZ ;  /* 0x000000010606a810 */ /* 0x000fe40007ffe0ff */
[CC--:B------:R-:W-:Y:S02]  /*03d0*/  ISETP.GE.U32.AND P3, PT, R3.reuse, R8.reuse, PT ;  /* 0x000000080300720c */ /* 0x0c0fe40003f66070 */
[----:B------:R-:W-:Y:S02]  /*03e0*/  ISETP.GT.U32.AND P5, PT, R8, R3, PT ;  /* 0x000000030800720c */ /* 0x000fe40003fa4070 */
[----:B------:R-:W-:Y:S02]  /*03f0*/  IADD3 R4, PT, PT, R3, -R8, RZ ;  /* 0x8000000803047210 */ /* 0x000fe40007ffe0ff */
[----:B------:R-:W-:-:S02]  /*0400*/  ISETP.GE.U32.AND P2, PT, R2, UR16, PT ;  /* 0x0000001002007c0c */ /* 0x000fc4000bf46070 */
[----:B------:R-:W-:Y:S02]  /*0410*/  SEL R3, R4, R3, !P5 ;  /* 0x0000000304037207 */ /* 0x000fe40006800000 */
[----:B------:R-:W0:Y:S01]  /*0420*/  @!P0 LDC.64 R4, c[0x0][0x3f8] ;  /* 0x0000fe00ff048b82 */ /* 0x000e220000000a00 */
[----:B------:R-:W-:Y:S02]  /*0430*/  LOP3.LUT R8, RZ, R10, RZ, 0x33, !PT ;  /* 0x0000000aff087212 */ /* 0x000fe400078e33ff */
[----:B------:R-:W-:Y:S02]  /*0440*/  @P3 IADD3 R6, PT, PT, R6, 0x1, RZ ;  /* 0x0000000106063810 */ /* 0x000fe40007ffe0ff */
[----:B------:R-:W-:Y:S02]  /*0450*/  ISETP.NE.AND P3, PT, R10, RZ, PT ;  /* 0x000000ff0a00720c */ /* 0x000fe40003f65270 */
[----:B------:R-:W-:Y:S02]  /*0460*/  @!P4 IADD3 R3, PT, PT, -R3, RZ, RZ ;  /* 0x000000ff0303c210 */ /* 0x000fe40007ffe1ff */
[----:B------:R-:W-:-:S02]  /*0470*/  ISETP.GE.AND.EX P2, PT, R27, UR17, PT, P2 ;  /* 0x000000111b007c0c */ /* 0x000fc4000bf46320 */
[----:B------:R-:W-:Y:S02]  /*0480*/  @!P1 IADD3 R6, PT, PT, -R6, RZ, RZ ;  /* 0x000000ff06069210 */ /* 0x000fe40007ffe1ff */
[C---:B------:R-:W-:Y:S02]  /*0490*/  SEL R22, R8.reuse, R3, !P3 ;  /* 0x0000000308167207 */ /* 0x040fe40005800000 */
[----:B------:R-:W-:Y:S02]  /*04a0*/  SEL R3, R8, R6, !P3 ;  /* 0x0000000608037207 */ /* 0x000fe40005800000 */
[----:B------:R-:W-:Y:S02]  /*04b0*/  SHF.L.U32 R6, R22, 0x3, RZ ;  /* 0x0000000316067819 */ /* 0x000fe400000006ff */
[----:B------:R-:W-:Y:S02]  /*04c0*/  SHF.R.S32.HI R10, RZ, 0x1f, R3 ;  /* 0x0000001fff0a7819 */ /* 0x000fe40000011403 */
[----:B------:R-:W-:-:S02]  /*04d0*/  SHF.R.S32.HI R9, RZ, 0x1f, R6 ;  /* 0x0000001fff097819 */ /* 0x000fc40000011406 */
[----:B------:R-:W-:Y:S01]  /*04e0*/  LOP3.LUT R8, R6, R39, RZ, 0xfc, !PT ;  /* 0x0000002706087212 */ /* 0x000fe200078efcff */
[----:B------:R-:W-:Y:S01]  /*04f0*/  IMAD R10, R10, UR18, RZ ;  /* 0x000000120a0a7c24 */ /* 0x000fe2000f8e02ff */
[----:B------:R-:W2:Y:S03]  /*0500*/  @!P2 LDC.64 R6, c[0x0][0x3f8] ;  /* 0x0000fe00ff06ab82 */ /* 0x000ea60000000a00 */
[C---:B------:R-:W-:Y:S02]  /*0510*/  IMAD R11, R3.reuse, UR19, R10 ;  /* 0x00000013030b7c24 */ /* 0x040fe4000f8e020a */
[----:B------:R-:W-:-:S04]  /*0520*/  IMAD.WIDE.U32 R8, R3, UR18, R8 ;  /* 0x0000001203087c25 */ /* 0x000fc8000f8e0008 */
[----:B0-----:R-:W-:Y:S01]  /*0530*/  @!P0 IMAD R10, R13, R4, RZ ;  /* 0x000000040d0a8224 */ /* 0x001fe200078e02ff */
[----:B------:R-:W-:Y:S01]  /*0540*/  IADD3 R11, PT, PT, R9, R11, RZ ;  /* 0x0000000b090b7210 */ /* 0x000fe20007ffe0ff */
[----:B------:R-:W-:Y:S02]  /*0550*/  IMAD R3, R12, UR11, R23 ;  /* 0x0000000b0c037c24 */ /* 0x000fe4000f8e0217 */
[C---:B------:R-:W-:Y:S01]  /*0560*/  @!P0 IMAD R21, R34.reuse, R5, R10 ;  /* 0x0000000522158224 */ /* 0x040fe200078e020a */
[----:B------:R-:W-:Y:S01]  /*0570*/  @!P0 MOV R10, R8 ;  /* 0x00000008000a8202 */ /* 0x000fe20000000f00 */
[----:B------:R-:W0:Y:S01]  /*0580*/  @!P2 LDC.64 R12, c[0x0][0x398] ;  /* 0x0000e600ff0cab82 */ /* 0x000e220000000a00 */
[----:B------:R-:W-:Y:S02]  /*0590*/  ISETP.GE.U32.AND P1, PT, R3, UR16, PT ;  /* 0x0000001003007c0c */ /* 0x000fe4000bf26070 */
[----:B------:R-:W-:Y:S01]  /*05a0*/  SHF.R.S32.HI R25, RZ, 0x1f, R3 ;  /* 0x0000001fff197819 */ /* 0x000fe20000011403 */
[----:B------:R-:W-:-:S03]  /*05b0*/  @!P0 IMAD.WIDE.U32 R18, R34, R4, R10 ;  /* 0x0000000422128225 */ /* 0x000fc600078e000a */
[----:B------:R-:W-:Y:S01]  /*05c0*/  ISETP.GE.AND.EX P1, PT, R25, UR17, PT, P1 ;  /* 0x0000001119007c0c */ /* 0x000fe2000bf26310 */
[----:B------:R-:W1:Y:S01]  /*05d0*/  @!P2 LDC.64 R4, c[0x0][0x3a0] ;  /* 0x0000e800ff04ab82 */ /* 0x000e620000000a00 */
[----:B------:R-:W-:Y:S01]  /*05e0*/  @!P0 IADD3 R21, PT, PT, R19, R21, RZ ;  /* 0x0000001513158210 */ /* 0x000fe20007ffe0ff */
[----:B--2---:R-:W-:Y:S01]  /*05f0*/  @!P2 IMAD R20, R27, R6, RZ ;  /* 0x000000061b14a224 */ /* 0x004fe200078e02ff */
[C---:B------:R-:W-:Y:S02]  /*0600*/  @!P0 SHF.L.U32 R19, R18.reuse, 0x1, RZ ;  /* 0x0000000112138819 */ /* 0x040fe400000006ff */
[----:B------:R-:W-:Y:S01]  /*0610*/  @!P0 SHF.L.U64.HI R24, R18, 0x1, R21 ;  /* 0x0000000112188819 */ /* 0x000fe20000010215 */
[----:B------:R-:W-:Y:S01]  /*0620*/  @!P2 IMAD R29, R2, R7, R20 ;  /* 0x00000007021da224 */ /* 0x000fe200078e0214 */
[----:B------:R-:W-:Y:S02]  /*0630*/  @!P2 MOV R20, R8 ;  /* 0x000000080014a202 */ /* 0x000fe40000000f00 */
[----:B------:R-:W-:-:S02]  /*0640*/  @!P2 MOV R21, R11 ;  /* 0x0000000b0015a202 */ /* 0x000fc40000000f00 */
[----:B----4-:R-:W-:Y:S01]  /*0650*/  @!P0 IADD3 R26, P3, PT, R19, R16, RZ ;  /* 0x00000010131a8210 */ /* 0x010fe20007f7e0ff */
[----:B------:R-:W-:-:S03]  /*0660*/  @!P2 IMAD.WIDE.U32 R20, R2, R6, R20 ;  /* 0x000000060214a225 */ /* 0x000fc600078e0014 */
[----:B------:R-:W-:Y:S01]  /*0670*/  @!P0 IADD3.X R27, PT, PT, R24, R17, RZ, P3, !PT ;  /* 0x00000011181b8210 */ /* 0x000fe20001ffe4ff */
[----:B------:R-:W2:Y:S01]  /*0680*/  @!P1 LDC.64 R6, c[0x0][0x3f8] ;  /* 0x0000fe00ff069b82 */ /* 0x000ea20000000a00 */
[----:B---3--:R-:W-:Y:S02]  /*0690*/  @!P0 IADD3 R18, P3, PT, R19, R14, RZ ;  /* 0x0000000e13128210 */ /* 0x008fe40007f7e0ff */
[----:B------:R-:W-:Y:S01]  /*06a0*/  @!P2 IADD3 R21, PT, PT, R21, R29, RZ ;  /* 0x0000001d1515a210 */ /* 0x000fe20007ffe0ff */
[----:B------:R-:W3:Y:S01]  /*06b0*/  @!P0 LDG.E R42, desc[UR8][R26.64] ;  /* 0x000000081a2a8981 */ /* 0x000ee2000c1e1900 */
[C---:B------:R-:W-:Y:S02]  /*06c0*/  @!P2 SHF.L.U32 R17, R20.reuse, 0x1, RZ ;  /* 0x000000011411a819 */ /* 0x040fe400000006ff */
[----:B------:R-:W-:Y:S02]  /*06d0*/  @!P2 SHF.L.U64.HI R20, R20, 0x1, R21 ;  /* 0x000000011414a819 */ /* 0x000fe40000010215 */
[----:B0-----:R-:W-:-:S02]  /*06e0*/  @!P2 IADD3 R12, P4, PT, R17, R12, RZ ;  /* 0x0000000c110ca210 */ /* 0x001fc40007f9e0ff */
[----:B------:R-:W-:Y:S02]  /*06f0*/  @!P0 IADD3.X R19, PT, PT, R24, R15, RZ, P3, !PT ;  /* 0x0000000f18138210 */ /* 0x000fe40001ffe4ff */
[----:B------:R-:W-:Y:S02]  /*0700*/  @!P2 IADD3.X R13, PT, PT, R20, R13, RZ, P4, !PT ;  /* 0x0000000d140da210 */ /* 0x000fe400027fe4ff */
[----:B------:R-:W-:Y:S01]  /*0710*/  IADD3 R15, PT, PT, R3, 0x20, RZ ;  /* 0x00000020030f7810 */ /* 0x000fe20007ffe0ff */
[----:B------:R-:W4:Y:S01]  /*0720*/  @!P0 LDG.E R36, desc[UR8][R18.64] ;  /* 0x0000000812248981 */ /* 0x000f22000c1e1900 */
[----:B-1----:R-:W-:-:S03]  /*0730*/  @!P2 IADD3 R16, P3, PT, R17, R4, RZ ;  /* 0x000000041110a210 */ /* 0x002fc60007f7e0ff */
[----:B------:R0:W4:Y:S01]  /*0740*/  @!P2 LDG.E R51, desc[UR8][R12.64] ;  /* 0x000000080c33a981 */ /* 0x000122000c1e1900 */
[----:B------:R-:W-:Y:S01]  /*0750*/  ISETP.GE.U32.AND P4, PT, R15, UR16, PT ;  /* 0x000000100f007c0c */ /* 0x000fe2000bf86070 */
[----:B--2---:R-:W-:Y:S01]  /*0760*/  @!P1 IMAD R14, R25, R6, RZ ;  /* 0x00000006190e9224 */ /* 0x004fe200078e02ff */
[----:B------:R-:W-:Y:S02]  /*0770*/  SHF.R.S32.HI R33, RZ, 0x1f, R15 ;  /* 0x0000001fff217819 */ /* 0x000fe4000001140f */
[----:B0-----:R-:W-:Y:S02]  /*0780*/  @!P1 MOV R12, R8 ;  /* 0x00000008000c9202 */ /* 0x001fe40000000f00 */
[----:B------:R-:W-:Y:S01]  /*0790*/  @!P1 MOV R13, R11 ;  /* 0x0000000b000d9202 */ /* 0x000fe20000000f00 */
[----:B------:R-:W-:Y:S01]  /*07a0*/  @!P1 IMAD R19, R3, R7, R14 ;  /* 0x0000000703139224 */ /* 0x000fe200078e020e */
[----:B------:R-:W-:Y:S02]  /*07b0*/  @!P2 IADD3.X R17, PT, PT, R20, R5, RZ, P3, !PT ;  /* 0x000000051411a210 */ /* 0x000fe40001ffe4ff */
[----:B------:R-:W-:Y:S01]  /*07c0*/  ISETP.GE.AND.EX P4, PT, R33, UR17, PT, P4 ;  /* 0x0000001121007c0c */ /* 0x000fe2000bf86340 */
[C---:B------:R-:W-:Y:S01]  /*07d0*/  @!P1 IMAD.WIDE.U32 R6, R3.reuse, R6, R12 ;  /* 0x0000000603069225 */ /* 0x040fe200078e000c */
[----:B------:R-:W0:Y:S01]  /*07e0*/  @!P1 LDC.64 R4, c[0x0][0x3a0] ;  /* 0x0000e800ff049b82 */ /* 0x000e220000000a00 */
[----:B------:R1:W2:Y:S01]  /*07f0*/  @!P2 LDG.E R53, desc[UR8][R16.64] ;  /* 0x000000081035a981 */ /* 0x0002a2000c1e1900 */
[----:B------:R-:W-:-:S06]  /*0800*/  IADD3 R30, PT, PT, R3, 0x40, RZ ;  /* 0x00000040031e7810 */ /* 0x000fcc0007ffe0ff */
[----:B------:R-:W0:Y:S01]  /*0810*/  LDC.64 R12, c[0x0][0x3b8] ;  /* 0x0000ee00ff0c7b82 */ /* 0x000e220000000a00 */
[----:B------:R-:W-:Y:S02]  /*0820*/  ISETP.GE.U32.AND P3, PT, R30, UR16, PT ;  /* 0x000000101e007c0c */ /* 0x000fe4000bf66070 */
[----:B------:R-:W-:-:S05]  /*0830*/  SHF.R.S32.HI R31, RZ, 0x1f, R30 ;  /* 0x0000001fff1f7819 */ /* 0x000fca000001141e */
[----:B-1----:R-:W1:Y:S01]  /*0840*/  @!P1 LDC.64 R16, c[0x0][0x398] ;  /* 0x0000e600ff109b82 */ /* 0x002e620000000a00 */
[----:B------:R-:W-:Y:S02]  /*0850*/  IADD3 R28, PT, PT, R3, 0x80, RZ ;  /* 0x00000080031c7810 */ /* 0x000fe40007ffe0ff */
[----:B------:R-:W-:Y:S02]  /*0860*/  ISETP.GE.AND.EX P3, PT, R31, UR17, PT, P3 ;  /* 0x000000111f007c0c */ /* 0x000fe4000bf66330 */
[----:B------:R-:W-:Y:S02]  /*0870*/  ISETP.GE.U32.AND P2, PT, R28, UR16, PT ;  /* 0x000000101c007c0c */ /* 0x000fe4000bf46070 */
[----:B------:R-:W-:Y:S01]  /*0880*/  SHF.R.S32.HI R29, RZ, 0x1f, R28 ;  /* 0x0000001fff1d7819 */ /* 0x000fe2000001141c */
[----:B------:R-:W1:Y:S03]  /*0890*/  @!P4 LDC.64 R26, c[0x0][0x3f8] ;  /* 0x0000fe00ff1acb82 */ /* 0x000e660000000a00 */
[----:B------:R-:W-:-:S02]  /*08a0*/  ISETP.GE.AND.EX P2, PT, R29, UR17, PT, P2 ;  /* 0x000000111d007c0c */ /* 0x000fc4000bf46320 */
[----:B------:R-:W-:Y:S02]  /*08b0*/  @!P1 IADD3 R7, PT, PT, R7, R19, RZ ;  /* 0x0000001307079210 */ /* 0x000fe40007ffe0ff */
[C---:B------:R-:W-:Y:S01]  /*08c0*/  @!P1 SHF.L.U32 R21, R6.reuse, 0x1, RZ ;  /* 0x0000000106159819 */ /* 0x040fe200000006ff */
[----:B0-----:R-:W-:Y:S01]  /*08d0*/  IMAD.WIDE R12, R49, 0x8, R12 ;  /* 0x00000008310c7825 */ /* 0x001fe200078e020c */
[----:B------:R-:W-:Y:S01]  /*08e0*/  @!P1 SHF.L.U64.HI R14, R6, 0x1, R7 ;  /* 0x00000001060e9819 */ /* 0x000fe20000010207 */
[----:B------:R-:W0:Y:S01]  /*08f0*/  @!P3 LDC.64 R24, c[0x0][0x3f8] ;  /* 0x0000fe00ff18bb82 */ /* 0x000e220000000a00 */
[----:B------:R-:W-:-:S03]  /*0900*/  @!P1 IADD3 R4, P6, PT, R21, R4, RZ ;  /* 0x0000000415049210 */ /* 0x000fc60007fde0ff */
[----:B------:R-:W3:Y:S01]  /*0910*/  LDG.E.64 R12, desc[UR8][R12.64] ;  /* 0x000000080c0c7981 */ /* 0x000ee2000c1e1b00 */
[----:B------:R-:W-:Y:S02]  /*0920*/  @!P1 IADD3.X R5, PT, PT, R14, R5, RZ, P6, !PT ;  /* 0x000000050e059210 */ /* 0x000fe400037fe4ff */
[----:B-1----:R-:W-:Y:S01]  /*0930*/  @!P1 IADD3 R16, P6, PT, R21, R16, RZ ;  /* 0x0000001015109210 */ /* 0x002fe20007fde0ff */
[----:B------:R-:W1:Y:S01]  /*0940*/  @!P4 LDC.64 R18, c[0x0][0x3a0] ;  /* 0x0000e800ff12cb82 */ /* 0x000e620000000a00 */
[----:B------:R-:W-:Y:S01]  /*0950*/  ISETP.GE.U32.AND P0, PT, R48, UR16, PT ;  /* 0x0000001030007c0c */ /* 0x000fe2000bf06070 */
[----:B------:R0:W5:Y:S06]  /*0960*/  @!P1 LDG.E R47, desc[UR8][R4.64] ;  /* 0x00000008042f9981 */ /* 0x00016c000c1e1900 */
[----:B------:R-:W1:Y:S01]  /*0970*/  @!P4 LDC.64 R6, c[0x0][0x398] ;  /* 0x0000e600ff06cb82 */ /* 0x000e620000000a00 */
[----:B------:R-:W-:-:S07]  /*0980*/  @!P4 IMAD R32, R33, R26, RZ ;  /* 0x0000001a2120c224 */ /* 0x000fce00078e02ff */
[----:B------:R-:W1:Y:S01]  /*0990*/  @!P2 LDC.64 R20, c[0x0][0x3f8] ;  /* 0x0000fe00ff14ab82 */ /* 0x000e620000000a00 */
[----:B0-----:R-:W-:Y:S02]  /*09a0*/  @!P4 MOV R4, R8 ;  /* 0x000000080004c202 */ /* 0x001fe40000000f00 */
[----:B------:R-:W-:Y:S01]  /*09b0*/  @!P4 MOV R5, R11 ;  /* 0x0000000b0005c202 */ /* 0x000fe20000000f00 */
[----:B------:R-:W-:Y:S01]  /*09c0*/  @!P4 IMAD R33, R15, R27, R32 ;  /* 0x0000001b0f21c224 */ /* 0x000fe200078e0220 */
[----:B------:R-:W-:Y:S02]  /*09d0*/  ISETP.GE.AND.EX P0, PT, R37, UR17, PT, P0 ;  /* 0x0000001125007c0c */ /* 0x000fe4000bf06300 */
[----:B------:R-:W-:Y:S01]  /*09e0*/  @!P1 IADD3.X R17, PT, PT, R14, R17, RZ, P6, !PT ;  /* 0x000000110e119210 */ /* 0x000fe200037fe4ff */
[----:B------:R-:W-:Y:S02]  /*09f0*/  @!P4 IMAD.WIDE.U32 R26, R15, R26, R4 ;  /* 0x0000001a0f1ac225 */ /* 0x000fe400078e0004 */
[----:B------:R-:W0:Y:S02]  /*0a00*/  @!P3 LDC.64 R4, c[0x0][0x3a0] ;  /* 0x0000e800ff04bb82 */ /* 0x000e240000000a00 */
[----:B------:R1:W5:Y:S01]  /*0a10*/  @!P1 LDG.E R41, desc[UR8][R16.64] ;  /* 0x0000000810299981 */ /* 0x000362000c1e1900 */
[----:B------:R-:W-:Y:S01]  /*0a20*/  @!P4 IADD3 R33, PT, PT, R27, R33, RZ ;  /* 0x000000211b21c210 */ /* 0x000fe20007ffe0ff */
[----:B------:R-:W-:Y:S01]  /*0a30*/  @!P3 IMAD R31, R31, R24, RZ ;  /* 0x000000181f1fb224 */ /* 0x000fe200078e02ff */
[----:B------:R-:W-:-:S03]  /*0a40*/  @!P4 SHF.L.U32 R27, R26, 0x1, RZ ;  /* 0x000000011a1bc819 */ /* 0x000fc600000006ff */
[----:B------:R-:W0:Y:S01]  /*0a50*/  @!P3 LDC.64 R14, c[0x0][0x398] ;  /* 0x0000e600ff0ebb82 */ /* 0x000e220000000a00 */
[C---:B-1----:R-:W-:Y:S02]  /*0a60*/  @!P4 IADD3 R18, P1, PT, R27.reuse, R18, RZ ;  /* 0x000000121b12c210 */ /* 0x042fe40007f3e0ff */
[----:B------:R-:W-:Y:S02]  /*0a70*/  @!P3 MOV R16, R8 ;  /* 0x000000080010b202 */ /* 0x000fe40000000f00 */
[----:B------:R-:W-:Y:S02]  /*0a80*/  @!P3 MOV R17, R11 ;  /* 0x0000000b0011b202 */ /* 0x000fe40000000f00 */
[----:B------:R-:W-:Y:S01]  /*0a90*/  @!P4 IADD3 R6, P6, PT, R27, R6, RZ ;  /* 0x000000061b06c210 */ /* 0x000fe20007fde0ff */
[----:B------:R-:W-:Y:S01]  /*0aa0*/  @!P3 IMAD R27, R30, R25, R31 ;  /* 0x000000191e1bb224 */ /* 0x000fe200078e021f */
[----:B------:R-:W-:Y:S01]  /*0ab0*/  @!P4 SHF.L.U64.HI R26, R26, 0x1, R33 ;  /* 0x000000011a1ac819 */ /* 0x000fe20000010221 */
[----:B------:R-:W-:Y:S01]  /*0ac0*/  @!P3 IMAD.WIDE.U32 R24, R30, R24, R16 ;  /* 0x000000181e18b225 */ /* 0x000fe200078e0010 */
[----:B------:R-:W1:Y:S01]  /*0ad0*/  @!P0 LDC.64 R32, c[0x0][0x3f8] ;  /* 0x0000fe00ff208b82 */ /* 0x000e620000000a00 */
[----:B------:R-:W-:-:S02]  /*0ae0*/  IADD3 R3, PT, PT, R3, 0xe0, RZ ;  /* 0x000000e003037810 */ /* 0x000fc40007ffe0ff */
[----:B------:R-:W-:Y:S01]  /*0af0*/  @!P2 IMAD R29, R29, R20, RZ ;  /* 0x000000141d1da224 */ /* 0x000fe200078e02ff */
[----:B------:R-:W-:-:S04]  /*0b00*/  @!P4 IADD3.X R19, PT, PT, R26, R19, RZ, P1, !PT ;  /* 0x000000131a13c210 */ /* 0x000fc80000ffe4ff */
[----:B------:R-:W1:Y:S01]  /*0b10*/  @!P2 LDC.64 R16, c[0x0][0x3a0] ;  /* 0x0000e800ff10ab82 */ /* 0x000e620000000a00 */
[----:B------:R-:W-:Y:S01]  /*0b20*/  @!P2 IMAD R43, R28, R21, R29 ;  /* 0x000000151c2ba224 */ /* 0x000fe200078e021d */
[----:B------:R-:W-:Y:S01]  /*0b30*/  ISETP.GE.U32.AND P5, PT, R3, UR16, PT ;  /* 0x0000001003007c0c */ /* 0x000fe2000bfa6070 */
[----:B------:R1:W5:Y:S01]  /*0b40*/  @!P4 LDG.E R46, desc[UR8][R18.64] ;  /* 0x00000008122ec981 */ /* 0x000362000c1e1900 */
[----:B------:R-:W-:Y:S02]  /*0b50*/  SHF.R.S32.HI R38, RZ, 0x1f, R3 ;  /* 0x0000001fff267819 */ /* 0x000fe40000011403 */
[----:B------:R-:W-:Y:S02]  /*0b60*/  @!P4 IADD3.X R7, PT, PT, R26, R7, RZ, P6, !PT ;  /* 0x000000071a07c210 */ /* 0x000fe400037fe4ff */
[----:B------:R-:W-:Y:S01]  /*0b70*/  @!P3 IADD3 R29, PT, PT, R25, R27, RZ ;  /* 0x0000001b191db210 */ /* 0x000fe20007ffe0ff */
[----:B------:R-:W1:Y:S01]  /*0b80*/  @!P2 LDC.64 R30, c[0x0][0x398] ;  /* 0x0000e600ff1eab82 */ /* 0x000e620000000a00 */
[----:B------:R-:W-:-:S02]  /*0b90*/  @!P2 MOV R26, R8 ;  /* 0x00000008001aa202 */ /* 0x000fc40000000f00 */
[----:B------:R-:W-:Y:S01]  /*0ba0*/  MOV R44, RZ ;  /* 0x000000ff002c7202 */ /* 0x000fe20000000f00 */
[----:B------:R-:W-:Y:S01]  /*0bb0*/  UISETP.NE.AND UP1, UPT, UR12, URZ, UPT ;  /* 0x000000ff0c00728c */ /* 0x000fe2000bf25270 */
[----:B------:R-:W-:Y:S01]  /*0bc0*/  @!P2 MOV R27, R11 ;  /* 0x0000000b001ba202 */ /* 0x000fe20000000f00 */
[----:B------:R-:W5:Y:S01]  /*0bd0*/  @!P4 LDG.E R40, desc[UR8][R6.64] ;  /* 0x000000080628c981 */ /* 0x000f62000c1e1900 */
[----:B------:R-:W-:Y:S02]  /*0be0*/  ISETP.GE.AND.EX P5, PT, R38, UR17, PT, P5 ;  /* 0x0000001126007c0c */ /* 0x000fe4000bfa6350 */
[----:B------:R-:W-:Y:S01]  /*0bf0*/  @!P3 SHF.L.U32 R25, R24, 0x1, RZ ;  /* 0x000000011819b819 */ /* 0x000fe200000006ff */
[----:B------:R-:W-:Y:S01]  /*0c00*/  @!P2 IMAD.WIDE.U32 R20, R28, R20, R26 ;  /* 0x000000141c14a225 */ /* 0x000fe200078e001a */
[----:B------:R-:W-:Y:S02]  /*0c10*/  @!P3 SHF.L.U64.HI R24, R24, 0x1, R29 ;  /* 0x000000011818b819 */ /* 0x000fe4000001021d */
[----:B0-----:R-:W-:Y:S01]  /*0c20*/  @!P3 IADD3 R4, P1, PT, R25, R4, RZ ;  /* 0x000000041904b210 */ /* 0x001fe20007f3e0ff */
[----:B-1----:R-:W-:Y:S01]  /*0c30*/  @!P0 IMAD R37, R37, R32, RZ ;  /* 0x0000002025258224 */ /* 0x002fe200078e02ff */
[----:B------:R-:W-:Y:S01]  /*0c40*/  @!P3 IADD3 R14, P6, PT, R25, R14, RZ ;  /* 0x0000000e190eb210 */ /* 0x000fe20007fde0ff */
[----:B------:R-:W0:Y:S01]  /*0c50*/  @!P0 LDC.64 R28, c[0x0][0x3a0] ;  /* 0x0000e800ff1c8b82 */ /* 0x000e220000000a00 */
[----:B------:R-:W-:-:S02]  /*0c60*/  @!P2 IADD3 R25, PT, PT, R21, R43, RZ ;  /* 0x0000002b1519a210 */ /* 0x000fc40007ffe0ff */
[C---:B------:R-:W-:Y:S02]  /*0c70*/  @!P3 IADD3.X R5, PT, PT, R24.reuse, R5, RZ, P1, !PT ;  /* 0x000000051805b210 */ /* 0x040fe40000ffe4ff */
[----:B------:R-:W-:Y:S02]  /*0c80*/  @!P3 IADD3.X R15, PT, PT, R24, R15, RZ, P6, !PT ;  /* 0x0000000f180fb210 */ /* 0x000fe400037fe4ff */
[C---:B------:R-:W-:Y:S02]  /*0c90*/  @!P2 SHF.L.U32 R21, R20.reuse, 0x1, RZ ;  /* 0x000000011415a819 */ /* 0x040fe400000006ff */
[----:B------:R-:W-:Y:S02]  /*0ca0*/  @!P2 SHF.L.U64.HI R26, R20, 0x1, R25 ;  /* 0x00000001141aa819 */ /* 0x000fe40000010219 */
[----:B------:R-:W1:Y:S01]  /*0cb0*/  @!P5 LDC.64 R24, c[0x0][0x3f8] ;  /* 0x0000fe00ff18db82 */ /* 0x000e620000000a00 */
[----:B------:R-:W-:Y:S02]  /*0cc0*/  @!P0 MOV R18, R8 ;  /* 0x0000000800128202 */ /* 0x000fe40000000f00 */
[----:B------:R-:W-:-:S02]  /*0cd0*/  @!P0 MOV R19, R11 ;  /* 0x0000000b00138202 */ /* 0x000fc40000000f00 */
[----:B------:R-:W-:Y:S02]  /*0ce0*/  ISETP.NE.AND P6, PT, RZ, UR12, PT ;  /* 0x0000000cff007c0c */ /* 0x000fe4000bfc5270 */
[C---:B------:R-:W-:Y:S01]  /*0cf0*/  @!P2 IADD3 R16, P1, PT, R21.reuse, R16, RZ ;  /* 0x000000101510a210 */ /* 0x040fe20007f3e0ff */
[C---:B------:R-:W-:Y:S01]  /*0d00*/  @!P0 IMAD R37, R48.reuse, R33, R37 ;  /* 0x0000002130258224 */ /* 0x040fe200078e0225 */
[----:B------:R-:W-:Y:S01]  /*0d10*/  MOV R43, RZ ;  /* 0x000000ff002b7202 */ /* 0x000fe20000000f00 */
[----:B------:R-:W-:Y:S01]  /*0d20*/  @!P0 IMAD.WIDE.U32 R32, R48, R32, R18 ;  /* 0x0000002030208225 */ /* 0x000fe200078e0012 */
[C---:B------:R-:W-:Y:S01]  /*0d30*/  @!P2 IADD3.X R17, PT, PT, R26.reuse, R17, RZ, P1, !PT ;  /* 0x000000111a11a210 */ /* 0x040fe20000ffe4ff */
[----:B------:R-:W4:Y:S01]  /*0d40*/  @!P5 LDC.64 R18, c[0x0][0x3a0] ;  /* 0x0000e800ff12db82 */ /* 0x000f220000000a00 */
[----:B------:R-:W-:Y:S02]  /*0d50*/  @!P2 IADD3 R30, P1, PT, R21, R30, RZ ;  /* 0x0000001e151ea210 */ /* 0x000fe40007f3e0ff */
[----:B------:R-:W-:Y:S01]  /*0d60*/  @!P0 IADD3 R37, PT, PT, R33, R37, RZ ;  /* 0x0000002521258210 */ /* 0x000fe20007ffe0ff */
[----:B------:R0:W2:Y:S04]  /*0d70*/  @!P2 LDG.E R43, desc[UR8][R16.64] ;  /* 0x00000008102ba981 */ /* 0x0000a8000c1e1900 */
[----:B------:R-:W4:Y:S01]  /*0d80*/  @!P0 LDC.64 R20, c[0x0][0x398] ;  /* 0x0000e600ff148b82 */ /* 0x000f220000000a00 */
[----:B------:R-:W-:-:S02]  /*0d90*/  @!P2 IADD3.X R31, PT, PT, R26, R31, RZ, P1, !PT ;  /* 0x0000001f1a1fa210 */ /* 0x000fc40000ffe4ff */
[C---:B------:R-:W-:Y:S02]  /*0da0*/  @!P0 SHF.L.U32 R33, R32.reuse, 0x1, RZ ;  /* 0x0000000120218819 */ /* 0x040fe400000006ff */
[----:B------:R-:W-:-:S03]  /*0db0*/  @!P0 SHF.L.U64.HI R32, R32, 0x1, R37 ;  /* 0x0000000120208819 */ /* 0x000fc60000010225 */
[----:B0-----:R-:W0:Y:S01]  /*0dc0*/  @!P5 LDC.64 R16, c[0x0][0x398] ;  /* 0x0000e600ff10db82 */ /* 0x001e220000000a00 */
[----:B------:R-:W-:Y:S01]  /*0dd0*/  MOV R37, RZ ;  /* 0x000000ff00257202 */ /* 0x000fe20000000f00 */
[----:B-1----:R-:W-:-:S05]  /*0de0*/  @!P5 IMAD R38, R38, R24, RZ ;  /* 0x000000182626d224 */ /* 0x002fca00078e02ff */
[----:B------:R1:W2:Y:S01]  /*0df0*/  @!P2 LDG.E R37, desc[UR8][R30.64] ;  /* 0x000000081e25a981 */ /* 0x0002a2000c1e1900 */
[----:B------:R-:W0:Y:S01]  /*0e00*/  @P6 LDC.64 R26, c[0x0][0x3b0] ;  /* 0x0000ec00ff1a6b82 */ /* 0x000e220000000a00 */
[----:B------:R-:W-:Y:S01]  /*0e10*/  @!P0 IADD3 R28, P1, PT, R33, R28, RZ ;  /* 0x0000001c211c8210 */ /* 0x000fe20007f3e0ff */
[C---:B------:R-:W-:Y:S01]  /*0e20*/  @!P5 IMAD R45, R3.reuse, R25, R38 ;  /* 0x00000019032dd224 */ /* 0x040fe200078e0226 */
[----:B-1----:R-:W-:Y:S02]  /*0e30*/  @!P5 MOV R30, R8 ;  /* 0x00000008001ed202 */ /* 0x002fe40000000f00 */
[----:B------:R-:W-:Y:S02]  /*0e40*/  @!P5 MOV R31, R11 ;  /* 0x0000000b001fd202 */ /* 0x000fe40000000f00 */
[----:B------:R-:W-:Y:S01]  /*0e50*/  @!P0 IADD3.X R29, PT, PT, R32, R29, RZ, P1, !PT ;  /* 0x0000001d201d8210 */ /* 0x000fe20000ffe4ff */
[----:B------:R-:W-:Y:S01]  /*0e60*/  @!P5 IMAD.WIDE.U32 R24, R3, R24, R30 ;  /* 0x000000180318d225 */ /* 0x000fe200078e001e */
[----:B----4-:R-:W-:-:S03]  /*0e70*/  @!P0 IADD3 R20, P1, PT, R33, R20, RZ ;  /* 0x0000001421148210 */ /* 0x010fc60007f3e0ff */
[----:B------:R-:W4:Y:S01]  /*0e80*/  @!P0 LDG.E R44, desc[UR8][R28.64] ;  /* 0x000000081c2c8981 */ /* 0x000f22000c1e1900 */
[----:B------:R-:W-:Y:S02]  /*0e90*/  LEA R39, R22, R39, 0x3 ;  /* 0x0000002716277211 */ /* 0x000fe400078e18ff */
[----:B------:R-:W-:Y:S02]  /*0ea0*/  @!P5 IADD3 R25, PT, PT, R25, R45, RZ ;  /* 0x0000002d1919d210 */ /* 0x000fe40007ffe0ff */
[----:B------:R-:W-:Y:S02]  /*0eb0*/  @!P5 SHF.L.U32 R3, R24, 0x1, RZ ;  /* 0x000000011803d819 */ /* 0x000fe400000006ff */
[----:B------:R-:W-:Y:S02]  /*0ec0*/  @!P0 IADD3.X R21, PT, PT, R32, R21, RZ, P1, !PT ;  /* 0x0000001520158210 */ /* 0x000fe40000ffe4ff */
[----:B------:R-:W-:Y:S02]  /*0ed0*/  @!P5 SHF.L.U64.HI R32, R24, 0x1, R25 ;  /* 0x000000011820d819 */ /* 0x000fe40000010219 */
[----:B------:R-:W-:-:S02]  /*0ee0*/  @!P5 IADD3 R18, P1, PT, R3, R18, RZ ;  /* 0x000000120312d210 */ /* 0x000fc40007f3e0ff */
[----:B0-----:R-:W-:Y:S01]  /*0ef0*/  @!P5 IADD3 R16, P2, PT, R3, R16, RZ ;  /* 0x000000100310d210 */ /* 0x001fe20007f5e0ff */
[----:B------:R-:W-:Y:S01]  /*0f00*/  @P6 IMAD.WIDE R26, R39, 0x2, R26 ;  /* 0x00000002271a6825 */ /* 0x000fe200078e021a */
[----:B------:R-:W-:-:S03]  /*0f10*/  @!P5 IADD3.X R19, PT, PT, R32, R19, RZ, P1, !PT ;  /* 0x000000132013d210 */ /* 0x000fc60000ffe4ff */
[----:B------:R-:W-:Y:S01]  /*0f20*/  IMAD.WIDE R24, R39, 0x2, R54 ;  /* 0x0000000227187825 */ /* 0x000fe200078e0236 */
[----:B------:R-:W-:Y:S02]  /*0f30*/  CS2R R38, SRZ ;  /* 0x0000000000267805 */ /* 0x000fe4000001ff00 */
[----:B------:R-:W-:Y:S01]  /*0f40*/  @!P5 IADD3.X R17, PT, PT, R32, R17, RZ, P2, !PT ;  /* 0x000000112011d210 */ /* 0x000fe200017fe4ff */
[----:B------:R-:W4:Y:S04]  /*0f50*/  @P6 LDG.E.U16 R30, desc[UR8][R26.64] ;  /* 0x000000081a1e6981 */ /* 0x000f28000c1e1500 */
[----:B------:R-:W4:Y:S04]  /*0f60*/  @P6 LDG.E.U16 R31, desc[UR8][R26.64+0x2] ;  /* 0x000002081a1f6981 */ /* 0x000f28000c1e1500 */
[----:B------:R-:W4:Y:S04]  /*0f70*/  LDG.E.U16 R28, desc[UR8][R24.64] ;  /* 0x00000008181c7981 */ /* 0x000f28000c1e1500 */
[----:B------:R-:W4:Y:S04]  /*0f80*/  LDG.E.U16 R29, desc[UR8][R24.64+0x2] ;  /* 0x00000208181d7981 */ /* 0x000f28000c1e1500 */
[----:B------:R-:W4:Y:S04]  /*0f90*/  @!P0 LDG.E R38, desc[UR8][R20.64] ;  /* 0x0000000814268981 */ /* 0x000f28000c1e1900 */
[----:B------:R-:W4:Y:S04]  /*0fa0*/  @!P5 LDG.E R52, desc[UR8][R18.64] ;  /* 0x000000081234d981 */ /* 0x000f28000c1e1900 */
[----:B------:R-:W4:Y:S01]  /*0fb0*/  @!P5 LDG.E R50, desc[UR8][R16.64] ;  /* 0x000000081032d981 */ /* 0x000f22000c1e1900 */
[----:B------:R-:W-:-:S02]  /*0fc0*/  MOV R45, RZ ;  /* 0x000000ff002d7202 */ /* 0x000fc40000000f00 */
[----:B------:R-:W-:Y:S01]  /*0fd0*/  MOV R3, RZ ;  /* 0x000000ff00037202 */ /* 0x000fe20000000f00 */
[----:B------:R-:W5:Y:S04]  /*0fe0*/  @!P3 LDG.E R39, desc[UR8][R14.64] ;  /* 0x000000080e27b981 */ /* 0x000f68000c1e1900 */
[----:B------:R0:W5:Y:S01]  /*0ff0*/  @!P3 LDG.E R45, desc[UR8][R4.64] ;  /* 0x00000008042db981 */ /* 0x000162000c1e1900 */
[----:B------:R-:W-:Y:S01]  /*1000*/  UMOV UR7, 0x3f800000 ;  /* 0x3f80000000077882 */ /* 0x000fe20000000000 */
[----:B---3--:R-:W-:-:S13]  /*1010*/  R2UR UR13, R12 ;  /* 0x000000000c0d72ca */ /* 0x008fda00000e0000 */
        /* <DEDUP_REMOVED lines=8> */
[----:B0-----:R-:W-:Y:S02]  /*10a0*/  MOV R4, RZ ;  /* 0x000000ff00047202 */ /* 0x001fe40000000f00 */
[----:B------:R-:W-:Y:S02]  /*10b0*/  PRMT R19, R42, 0x7632, R19 ;  /* 0x000076322a137816 */ /* 0x000fe40000000013 */
[----:B------:R-:W-:Y:S02]  /*10c0*/  PRMT R15, R36, 0x7632, R15 ;  /* 0x00007632240f7816 */ /* 0x000fe4000000000f */
[----:B--2---:R-:W-:Y:S02]  /*10d0*/  PRMT R57, R53, 0x7632, R57 ;  /* 0x0000763235397816 */ /* 0x004fe40000000039 */
[----:B-1----:R-:W-:Y:S02]  /*10e0*/  @P1 R2UR UR5, R12 ;  /* 0x000000000c0512ca */ /* 0x002fe400000e0000 */
[----:B------:R-:W-:-:S11]  /*10f0*/  PRMT R55, R51, 0x7632, R55 ;  /* 0x0000763233377816 */ /* 0x000fd60000000037 */
[----:B------:R-:W-:Y:S01]  /*1100*/  @UP0 UMOV UR7, UR5 ;  /* 0x0000000500070c82 */ /* 0x000fe20008000000 */
[----:B------:R-:W-:Y:S02]  /*1110*/  PRMT R14, R43, 0x7632, R14 ;  /* 0x000076322b0e7816 */ /* 0x000fe4000000000e */
[----:B------:R-:W-:Y:S02]  /*1120*/  PRMT R16, R37, 0x7632, R16 ;  /* 0x0000763225107816 */ /* 0x000fe40000000010 */
[----:B----4-:R-:W-:Y:S02]  /*1130*/  PRMT R17, R44, 0x7632, R17 ;  /* 0x000076322c117816 */ /* 0x010fe40000000011 */
[----:B------:R-:W-:Y:S02]  /*1140*/  @P6 SHF.L.U32 R3, R30, 0x10, RZ ;  /* 0x000000101e036819 */ /* 0x000fe400000006ff */
[----:B------:R-:W-:Y:S02]  /*1150*/  @P6 SHF.L.U32 R4, R31, 0x10, RZ ;  /* 0x000000101f046819 */ /* 0x000fe400000006ff */
[----:B------:R-:W-:-:S02]  /*1160*/  SHF.L.U32 R5, R28, 0x10, RZ ;  /* 0x000000101c057819 */ /* 0x000fc400000006ff */
[----:B------:R-:W-:Y:S02]  /*1170*/  SHF.L.U32 R6, R29, 0x10, RZ ;  /* 0x000000101d067819 */ /* 0x000fe400000006ff */
[----:B------:R-:W-:Y:S02]  /*1180*/  PRMT R18, R38, 0x7632, R18 ;  /* 0x0000763226127816 */ /* 0x000fe40000000012 */
[----:B------:R-:W-:Y:S02]  /*1190*/  PRMT R56, R52, 0x7632, R56 ;  /* 0x0000763234387816 */ /* 0x000fe40000000038 */
[----:B------:R-:W-:Y:S01]  /*11a0*/  PRMT R54, R50, 0x7632, R54 ;  /* 0x0000763232367816 */ /* 0x000fe20000000036 */
[----:B------:R-:W-:Y:S06]  /*11b0*/  BRA.U UP1, `(.L_x_284) ;  /* 0x00000009015c7547 */ /* 0x000fec000b800000 */
[C---:B-----5:R-:W-:Y:S02]  /*11c0*/  SHF.L.U32 R7, R47.reuse, 0x10, RZ ;  /* 0x000000102f077819 */ /* 0x060fe400000006ff */
[----:B------:R-:W-:Y:S02]  /*11d0*/  PRMT R13, R47, 0x7632, R13 ;  /* 0x000076322f0d7816 */ /* 0x000fe4000000000d */
[----:B------:R-:W-:Y:S01]  /*11e0*/  SHF.L.U32 R12, R41, 0x10, RZ ;  /* 0x00000010290c7819 */ /* 0x000fe200000006ff */
        /* <DEDUP_REMOVED lines=16> */
[----:B------:R-:W-:Y:S01]  /*12f0*/  FMUL.FTZ R28, R27, UR7 ;  /* 0x000000071b1c7c20 */ /* 0x000fe20008410000 */
[----:B------:R-:W-:Y:S01]  /*1300*/  FFMA.FTZ R13, R12, R13, RZ ;  /* 0x0000000d0c0d7223 */ /* 0x000fe200000100ff */
[--C-:B------:R-:W-:Y:S01]  /*1310*/  FADD.FTZ R21, RZ, R12.reuse ;  /* 0x0000000cff157221 */ /* 0x100fe20000010000 */
[----:B------:R-:W-:Y:S01]  /*1320*/  FMUL.FTZ R27, R5, R26 ;  /* 0x0000001a051b7220 */ /* 0x000fe20000410000 */
[----:B------:R-:W-:Y:S01]  /*1330*/  PRMT R12, R46, 0x7632, R12 ;  /* 0x000076322e0c7816 */ /* 0x000fe2000000000c */
[C---:B------:R-:W-:Y:S01]  /*1340*/  FFMA.FTZ R13, R26.reuse, R28, R13 ;  /* 0x0000001c1a0d7223 */ /* 0x040fe2000001000d */
[----:B------:R-:W-:Y:S01]  /*1350*/  FADD.FTZ R21, R26, R21 ;  /* 0x000000151a157221 */ /* 0x000fe20000010000 */
[----:B------:R-:W-:Y:S01]  /*1360*/  FFMA.FTZ R25, R28, R27, R25 ;  /* 0x0000001b1c197223 */ /* 0x000fe20000010019 */
[----:B------:R-:W-:Y:S01]  /*1370*/  SHF.L.U32 R12, R12, 0x10, RZ ;  /* 0x000000100c0c7819 */ /* 0x000fe200000006ff */
[----:B------:R-:W-:Y:S01]  /*1380*/  FADD.FTZ R24, R24, R27 ;  /* 0x0000001b18187221 */ /* 0x000fe20000010000 */
[----:B------:R-:W-:Y:S01]  /*1390*/  PRMT R28, R40, 0x7632, R28 ;  /* 0x00007632281c7816 */ /* 0x000fe2000000001c */
[----:B------:R-:W-:Y:S01]  /*13a0*/  FFMA.FTZ R30, R7, R20, RZ ;  /* 0x00000014071e7223 */ /* 0x000fe200000100ff */
[----:B------:R-:W-:Y:S01]  /*13b0*/  SHF.L.U32 R26, R45, 0x10, RZ ;  /* 0x000000102d1a7819 */ /* 0x000fe200000006ff */
[----:B------:R-:W-:Y:S01]  /*13c0*/  FADD.FTZ R12, R12, -UR13 ;  /* 0x8000000d0c0c7e21 */ /* 0x000fe20008010000 */
[----:B------:R-:W-:Y:S01]  /*13d0*/  SHF.L.U32 R27, R28, 0x10, RZ ;  /* 0x000000101c1b7819 */ /* 0x000fe200000006ff */
[----:B------:R-:W-:Y:S01]  /*13e0*/  FADD.FTZ R32, RZ, R7 ;  /* 0x00000007ff207221 */ /* 0x000fe20000010000 */
[----:B------:R-:W-:Y:S01]  /*13f0*/  SHF.L.U32 R18, R18, 0x10, RZ ;  /* 0x0000001012127819 */ /* 0x000fe200000006ff */
[----:B------:R-:W-:Y:S01]  /*1400*/  FMUL.FTZ R28, R12, UR7 ;  /* 0x000000070c1c7c20 */ /* 0x000fe20008410000 */
[----:B------:R-:W-:Y:S01]  /*1410*/  FADD.FTZ R26, R26, -UR13 ;  /* 0x8000000d1a1a7e21 */ /* 0x000fe20008010000 */
[----:B------:R-:W-:Y:S01]  /*1420*/  FMUL.FTZ R20, R6, R27 ;  /* 0x0000001b06147220 */ /* 0x000fe20000410000 */
[C---:B------:R-:W-:Y:S01]  /*1430*/  FADD.FTZ R12, R27.reuse, R32 ;  /* 0x000000201b0c7221 */ /* 0x040fe20000010000 */
[----:B------:R-:W-:Y:S01]  /*1440*/  FFMA.FTZ R7, R27, R28, R30 ;  /* 0x0000001c1b077223 */ /* 0x000fe2000001001e */
[----:B------:R-:W-:Y:S01]  /*1450*/  FMUL.FTZ R26, R26, UR7 ;  /* 0x000000071a1a7c20 */ /* 0x000fe20008410000 */
[----:B------:R-:W-:Y:S01]  /*1460*/  FFMA.FTZ R25, R28, R20, R25 ;  /* 0x000000141c197223 */ /* 0x000fe20000010019 */
[----:B------:R-:W-:Y:S01]  /*1470*/  SHF.L.U32 R28, R39, 0x10, RZ ;  /* 0x00000010271c7819 */ /* 0x000fe200000006ff */
[----:B------:R-:W-:Y:S01]  /*1480*/  FADD.FTZ R24, R20, R24 ;  /* 0x0000001814187221 */ /* 0x000fe20000010000 */
[----:B------:R-:W-:-:S02]  /*1490*/  PRMT R27, R45, 0x7632, R27 ;  /* 0x000076322d1b7816 */ /* 0x000fc4000000001b */
[----:B------:R-:W-:Y:S01]  /*14a0*/  SHF.L.U32 R19, R19, 0x10, RZ ;  /* 0x0000001013137819 */ /* 0x000fe200000006ff */
[--C-:B------:R-:W-:Y:S01]  /*14b0*/  FADD.FTZ R21, R21, R28.reuse ;  /* 0x0000001c15157221 */ /* 0x100fe20000010000 */
[----:B------:R-:W-:Y:S01]  /*14c0*/  FFMA.FTZ R13, R28, R26, R13 ;  /* 0x0000001a1c0d7223 */ /* 0x000fe2000001000d */
[----:B------:R-:W-:Y:S01]  /*14d0*/  FMUL.FTZ R29, R5, R28 ;  /* 0x0000001c051d7220 */ /* 0x000fe20000410000 */
[----:B------:R-:W-:Y:S02]  /*14e0*/  SHF.L.U32 R27, R27, 0x10, RZ ;  /* 0x000000101b1b7819 */ /* 0x000fe400000006ff */
[----:B------:R-:W-:Y:S01]  /*14f0*/  PRMT R28, R39, 0x7632, R28 ;  /* 0x00007632271c7816 */ /* 0x000fe2000000001c */
[----:B------:R-:W-:Y:S01]  /*1500*/  FFMA.FTZ R20, R26, R29, R25 ;  /* 0x0000001d1a147223 */ /* 0x000fe20000010019 */
[----:B------:R-:W-:Y:S01]  /*1510*/  FADD.FTZ R24, R24, R29 ;  /* 0x0000001d18187221 */ /* 0x000fe20000010000 */
[----:B------:R-:W-:Y:S01]  /*1520*/  FADD.FTZ R27, R27, -UR13 ;  /* 0x8000000d1b1b7e21 */ /* 0x000fe20008010000 */
[----:B------:R-:W-:-:S02]  /*1530*/  SHF.L.U32 R26, R28, 0x10, RZ ;  /* 0x000000101c1a7819 */ /* 0x000fc400000006ff */
[----:B------:R-:W-:Y:S01]  /*1540*/  SHF.L.U32 R28, R44, 0x10, RZ ;  /* 0x000000102c1c7819 */ /* 0x000fe200000006ff */
[----:B------:R-:W-:Y:S02]  /*1550*/  FMUL.FTZ R27, R27, UR7 ;  /* 0x000000071b1b7c20 */ /* 0x000fe40008410000 */
[----:B------:R-:W-:Y:S01]  /*1560*/  FMUL.FTZ R25, R6, R26 ;  /* 0x0000001a06197220 */ /* 0x000fe20000410000 */
[----:B------:R-:W-:Y:S01]  /*1570*/  FADD.FTZ R12, R12, R26 ;  /* 0x0000001a0c0c7221 */ /* 0x000fe20000010000 */
[----:B------:R-:W-:Y:S01]  /*1580*/  FFMA.FTZ R7, R26, R27, R7 ;  /* 0x0000001b1a077223 */ /* 0x000fe20000010007 */
[----:B------:R-:W-:Y:S01]  /*1590*/  SHF.L.U32 R26, R17, 0x10, RZ ;  /* 0x00000010111a7819 */ /* 0x000fe200000006ff */
[----:B------:R-:W-:Y:S01]  /*15a0*/  FFMA.FTZ R20, R27, R25, R20 ;  /* 0x000000191b147223 */ /* 0x000fe20000010014 */
[----:B------:R-:W-:Y:S01]  /*15b0*/  FADD.FTZ R27, R28, -UR13 ;  /* 0x8000000d1c1b7e21 */ /* 0x000fe20008010000 */
[----:B------:R-:W-:Y:S01]  /*15c0*/  SHF.L.U32 R28, R38, 0x10, RZ ;  /* 0x00000010261c7819 */ /* 0x000fe200000006ff */
[----:B------:R-:W-:Y:S01]  /*15d0*/  FADD.FTZ R24, R25, R24 ;  /* 0x0000001819187221 */ /* 0x000fe20000010000 */
[----:B------:R-:W-:Y:S01]  /*15e0*/  FADD.FTZ R26, R26, -UR13 ;  /* 0x8000000d1a1a7e21 */ /* 0x000fe20008010000 */
[----:B------:R-:W-:Y:S01]  /*15f0*/  FMUL.FTZ R17, R27, UR7 ;  /* 0x000000071b117c20 */ /* 0x000fe20008410000 */
[----:B------:R-:W-:Y:S01]  /*1600*/  FADD.FTZ R12, R12, R18 ;  /* 0x000000120c0c7221 */ /* 0x000fe20000010000 */
[----:B------:R-:W-:Y:S01]  /*1610*/  FMUL.FTZ R25, R5, R28 ;  /* 0x0000001c05197220 */ /* 0x000fe20000410000 */
[----:B------:R-:W-:Y:S01]  /*1620*/  FMUL.FTZ R26, R26, UR7 ;  /* 0x000000071a1a7c20 */ /* 0x000fe20008410000 */
[----:B------:R-:W-:Y:S01]  /*1630*/  FFMA.FTZ R13, R28, R17, R13 ;  /* 0x000000111c0d7223 */ /* 0x000fe2000001000d */
[----:B------:R-:W-:Y:S01]  /*1640*/  FADD.FTZ R21, R21, R28 ;  /* 0x0000001c15157221 */ /* 0x000fe20000010000 */
[----:B------:R-:W-:Y:S01]  /*1650*/  FADD.FTZ R24, R24, R25 ;  /* 0x0000001918187221 */ /* 0x000fe20000010000 */
[----:B------:R-:W-:Y:S01]  /*1660*/  FFMA.FTZ R25, R17, R25, R20 ;  /* 0x0000001911197223 */ /* 0x000fe20000010014 */
[----:B------:R-:W-:Y:S01]  /*1670*/  FMUL.FTZ R17, R6, R18 ;  /* 0x0000001206117220 */ /* 0x000fe20000410000 */
[----:B------:R-:W-:Y:S01]  /*1680*/  SHF.L.U32 R20, R43, 0x10, RZ ;  /* 0x000000102b147819 */ /* 0x000fe200000006ff */
[----:B------:R-:W-:Y:S01]  /*1690*/  FFMA.FTZ R7, R18, R26, R7 ;  /* 0x0000001a12077223 */ /* 0x000fe20000010007 */
[----:B------:R-:W-:Y:S01]  /*16a0*/  SHF.L.U32 R18, R14, 0x10, RZ ;  /* 0x000000100e127819 */ /* 0x000fe200000006ff */
[----:B------:R-:W-:Y:S01]  /*16b0*/  FADD.FTZ R14, R17, R24 ;  /* 0x00000018110e7221 */ /* 0x000fe20000010000 */
[----:B------:R-:W-:Y:S01]  /*16c0*/  FFMA.FTZ R17, R26, R17, R25 ;  /* 0x000000111a117223 */ /* 0x000fe20000010019 */
[----:B------:R-:W-:Y:S01]  /*16d0*/  FADD.FTZ R25, R20, -UR13 ;  /* 0x8000000d14197e21 */ /* 0x000fe20008010000 */
[----:B------:R-:W-:Y:S01]  /*16e0*/  SHF.L.U32 R20, R37, 0x10, RZ ;  /* 0x0000001025147819 */ /* 0x000fe200000006ff */
[----:B------:R-:W-:Y:S01]  /*16f0*/  FADD.FTZ R18, R18, -UR13 ;  /* 0x8000000d12127e21 */ /* 0x000fe20008010000 */
[----:B------:R-:W-:Y:S01]  /*1700*/  SHF.L.U32 R24, R16, 0x10, RZ ;  /* 0x0000001010187819 */ /* 0x000fe200000006ff */
[----:B------:R-:W-:Y:S01]  /*1710*/  FMUL.FTZ R26, R25, UR7 ;  /* 0x00000007191a7c20 */ /* 0x000fe20008410000 */
[----:B------:R-:W-:Y:S01]  /*1720*/  SHF.L.U32 R16, R42, 0x10, RZ ;  /* 0x000000102a107819 */ /* 0x000fe200000006ff */
[----:B------:R-:W-:Y:S01]  /*1730*/  FADD.FTZ R21, R21, R20 ;  /* 0x0000001415157221 */ /* 0x000fe20000010000 */
[C---:B------:R-:W-:Y:S01]  /*1740*/  FMUL.FTZ R25, R5.reuse, R20 ;  /* 0x0000001405197220 */ /* 0x040fe20000410000 */
[----:B------:R-:W-:Y:S01]  /*1750*/  FFMA.FTZ R13, R20, R26, R13 ;  /* 0x0000001a140d7223 */ /* 0x000fe2000001000d */
[----:B------:R-:W-:Y:S01]  /*1760*/  FMUL.FTZ R18, R18, UR7 ;  /* 0x0000000712127c20 */ /* 0x000fe20008410000 */
[----:B------:R-:W-:Y:S01]  /*1770*/  FADD.FTZ R20, R16, -UR13 ;  /* 0x8000000d10147e21 */ /* 0x000fe20008010000 */
[----:B------:R-:W-:Y:S01]  /*1780*/  SHF.L.U32 R16, R36, 0x10, RZ ;  /* 0x0000001024107819 */ /* 0x000fe200000006ff */
[----:B------:R-:W-:Y:S01]  /*1790*/  FMUL.FTZ R27, R6, R24 ;  /* 0x00000018061b7220 */ /* 0x000fe20000410000 */
[----:B------:R-:W-:Y:S01]  /*17a0*/  FADD.FTZ R14, R14, R25 ;  /* 0x000000190e0e7221 */ /* 0x000fe20000010000 */
[----:B------:R-:W-:Y:S01]  /*17b0*/  FMUL.FTZ R20, R20, UR7 ;  /* 0x0000000714147c20 */ /* 0x000fe20008410000 */
[----:B------:R-:W-:Y:S01]  /*17c0*/  FFMA.FTZ R17, R26, R25, R17 ;  /* 0x000000191a117223 */ /* 0x000fe20000010011 */
[----:B------:R-:W-:Y:S01]  /*17d0*/  FMUL.FTZ R25, R5, R16 ;  /* 0x0000001005197220 */ /* 0x000fe20000410000 */
[----:B------:R-:W-:Y:S01]  /*17e0*/  FADD.FTZ R21, R21, R16 ;  /* 0x0000001015157221 */ /* 0x000fe20000010000 */
[----:B------:R-:W-:Y:S01]  /*17f0*/  FFMA.FTZ R13, R16, R20, R13 ;  /* 0x00000014100d7223 */ /* 0x000fe2000001000d */
[----:B------:R-:W-:Y:S01]  /*1800*/  FFMA.FTZ R7, R24, R18, R7 ;  /* 0x0000001218077223 */ /* 0x000fe20000010007 */
[----:B------:R-:W-:Y:S01]  /*1810*/  FADD.FTZ R14, R27, R14 ;  /* 0x0000000e1b0e7221 */ /* 0x000fe20000010000 */
[----:B------:R-:W-:Y:S01]  /*1820*/  FFMA.FTZ R17, R18, R27, R17 ;  /* 0x0000001b12117223 */ /* 0x000fe20000010011 */
[----:B------:R-:W-:Y:S01]  /*1830*/  SHF.L.U32 R16, R15, 0x10, RZ ;  /* 0x000000100f107819 */ /* 0x000fe200000006ff */
[----:B------:R-:W-:Y:S01]  /*1840*/  FADD.FTZ R18, R19, -UR13 ;  /* 0x8000000d13127e21 */ /* 0x000fe20008010000 */
[----:B------:R-:W-:Y:S01]  /*1850*/  SHF.L.U32 R19, R53, 0x10, RZ ;  /* 0x0000001035137819 */ /* 0x000fe200000006ff */
[----:B------:R-:W-:Y:S01]  /*1860*/  FADD.FTZ R12, R12, R24 ;  /* 0x000000180c0c7221 */ /* 0x000fe20000010000 */
[----:B------:R-:W-:Y:S01]  /*1870*/  FADD.FTZ R24, R14, R25 ;  /* 0x000000190e187221 */ /* 0x000fe20000010000 */
[----:B------:R-:W-:Y:S01]  /*1880*/  FFMA.FTZ R17, R20, R25, R17 ;  /* 0x0000001914117223 */ /* 0x000fe20000010011 */
[----:B------:R-:W-:Y:S01]  /*1890*/  SHF.L.U32 R14, R51, 0x10, RZ ;  /* 0x00000010330e7819 */ /* 0x000fe200000006ff */
[----:B------:R-:W-:Y:S01]  /*18a0*/  FMUL.FTZ R15, R6, R16 ;  /* 0x00000010060f7220 */ /* 0x000fe20000410000 */
[----:B------:R-:W-:Y:S01]  /*18b0*/  FMUL.FTZ R18, R18, UR7 ;  /* 0x0000000712127c20 */ /* 0x000fe20008410000 */
[----:B------:R-:W-:Y:S01]  /*18c0*/  SHF.L.U32 R25, R57, 0x10, RZ ;  /* 0x0000001039197819 */ /* 0x000fe200000006ff */
[----:B------:R-:W-:Y:S01]  /*18d0*/  FADD.FTZ R19, R19, -UR13 ;  /* 0x8000000d13137e21 */ /* 0x000fe20008010000 */
[----:B------:R-:W-:Y:S01]  /*18e0*/  FADD.FTZ R24, R15, R24 ;  /* 0x000000180f187221 */ /* 0x000fe20000010000 */
[----:B------:R-:W-:Y:S01]  /*18f0*/  FFMA.FTZ R20, R18, R15, R17 ;  /* 0x0000000f12147223 */ /* 0x000fe20000010011 */
[----:B------:R-:W-:Y:S01]  /*1900*/  FMUL.FTZ R27, R5, R14 ;  /* 0x0000000e051b7220 */ /* 0x000fe20000410000 */
[----:B------:R-:W-:Y:S01]  /*1910*/  SHF.L.U32 R15, R55, 0x10, RZ ;  /* 0x00000010370f7819 */ /* 0x000fe200000006ff */
[----:B------:R-:W-:Y:S01]  /*1920*/  FMUL.FTZ R17, R19, UR7 ;  /* 0x0000000713117c20 */ /* 0x000fe20008410000 */
[----:B------:R-:W-:Y:S01]  /*1930*/  FADD.FTZ R25, R25, -UR13 ;  /* 0x8000000d19197e21 */ /* 0x000fe20008010000 */
[----:B------:R-:W-:Y:S01]  /*1940*/  FADD.FTZ R26, R24, R27 ;  /* 0x0000001b181a7221 */ /* 0x000fe20000010000 */
[----:B------:R-:W-:Y:S01]  /*1950*/  SHF.L.U32 R28, R52, 0x10, RZ ;  /* 0x00000010341c7819 */ /* 0x000fe200000006ff */
[----:B------:R-:W-:Y:S01]  /*1960*/  FFMA.FTZ R27, R17, R27, R20 ;  /* 0x0000001b111b7223 */ /* 0x000fe20000010014 */
[----:B------:R-:W-:Y:S01]  /*1970*/  FMUL.FTZ R19, R6, R15 ;  /* 0x0000000f06137220 */ /* 0x000fe20000410000 */
[----:B------:R-:W-:Y:S01]  /*1980*/  FMUL.FTZ R20, R25, UR7 ;  /* 0x0000000719147c20 */ /* 0x000fe20008410000 */
[----:B------:R-:W-:Y:S01]  /*1990*/  FADD.FTZ R24, R12, R16 ;  /* 0x000000100c187221 */ /* 0x000fe20000010000 */
[----:B------:R-:W-:Y:S01]  /*19a0*/  FFMA.FTZ R16, R16, R18, R7 ;  /* 0x0000001210107223 */ /* 0x000fe20000010007 */
[----:B------:R-:W-:Y:S01]  /*19b0*/  FADD.FTZ R18, R19, R26 ;  /* 0x0000001a13127221 */ /* 0x000fe20000010000 */
[----:B------:R-:W-:Y:S01]  /*19c0*/  SHF.L.U32 R12, R50, 0x10, RZ ;  /* 0x00000010320c7819 */ /* 0x000fe200000006ff */
[----:B------:R-:W-:Y:S01]  /*19d0*/  FFMA.FTZ R26, R20, R19, R27 ;  /* 0x00000013141a7223 */ /* 0x000fe2000001001b */
[----:B------:R-:W-:Y:S01]  /*19e0*/  SHF.L.U32 R25, R56, 0x10, RZ ;  /* 0x0000001038197819 */ /* 0x000fe200000006ff */
[----:B------:R-:W-:Y:S01]  /*19f0*/  FADD.FTZ R19, R28, -UR13 ;  /* 0x8000000d1c137e21 */ /* 0x000fe20008010000 */
[----:B------:R-:W-:Y:S01]  /*1a00*/  SHF.L.U32 R7, R54, 0x10, RZ ;  /* 0x0000001036077819 */ /* 0x000fe200000006ff */
[----:B------:R-:W-:Y:S01]  /*1a10*/  FMUL.FTZ R27, R5, R12 ;  /* 0x0000000c051b7220 */ /* 0x000fe20000410000 */
[----:B------:R-:W-:Y:S01]  /*1a20*/  FADD.FTZ R21, R21, R14 ;  /* 0x0000000e15157221 */ /* 0x000fe20000010000 */
[----:B------:R-:W-:Y:S01]  /*1a30*/  FMUL.FTZ R19, R19, UR7 ;  /* 0x0000000713137c20 */ /* 0x000fe20008410000 */
[----:B------:R-:W-:Y:S01]  /*1a40*/  FADD.FTZ R25, R25, -UR13 ;  /* 0x8000000d19197e21 */ /* 0x000fe20008010000 */
[----:B------:R-:W-:Y:S01]  /*1a50*/  FFMA.FTZ R13, R14, R17, R13 ;  /* 0x000000110e0d7223 */ /* 0x000fe2000001000d */
[----:B------:R-:W-:Y:S01]  /*1a60*/  FADD.FTZ R17, R18, R27 ;  /* 0x0000001b12117221 */ /* 0x000fe20000010000 */
[----:B------:R-:W-:Y:S01]  /*1a70*/  FFMA.FTZ R26, R19, R27, R26 ;  /* 0x0000001b131a7223 */ /* 0x000fe2000001001a */
[----:B------:R-:W-:Y:S01]  /*1a80*/  FMUL.FTZ R14, R6, R7 ;  /* 0x00000007060e7220 */ /* 0x000fe20000410000 */
        /* <DEDUP_REMOVED lines=10> */
.L_x_284:
[C---:B-----5:R-:W-:Y:S02]  /*1b30*/  SHF.L.U32 R7, R47.reuse, 0x10, RZ ;  /* 0x000000102f077819 */ /* 0x060fe400000006ff */
[----:B------:R-:W-:Y:S02]  /*1b40*/  PRMT R13, R47, 0x7632, R13 ;  /* 0x000076322f0d7816 */ /* 0x000fe4000000000d */
[C---:B------:R-:W-:Y:S01]  /*1b50*/  SHF.L.U32 R15, R46.reuse, 0x10, RZ ;  /* 0x000000102e0f7819 */ /* 0x040fe200000006ff */
[----:B------:R-:W-:Y:S01]  /*1b60*/  FADD.FTZ R7, R7, -UR13 ;  /* 0x8000000d07077e21 */ /* 0x000fe20008010000 */
[----:B------:R-:W-:-:S03]  /*1b70*/  PRMT R16, R46, 0x7632, R16 ;  /* 0x000076322e107816 */ /* 0x000fc60000000010 */
[----:B------:R-:W-:Y:S01]  /*1b80*/  FMUL.FTZ R12, R7, UR7 ;  /* 0x00000007070c7c20 */ /* 0x000fe20008410000 */
[----:B------:R-:W-:Y:S01]  /*1b90*/  SHF.L.U32 R7, R13, 0x10, RZ ;  /* 0x000000100d077819 */ /* 0x000fe200000006ff */
[----:B------:R-:W-:Y:S01]  /*1ba0*/  FADD.FTZ R30, R15, -UR13 ;  /* 0x8000000d0f1e7e21 */ /* 0x000fe20008010000 */
[----:B------:R-:W-:Y:S01]  /*1bb0*/  SHF.L.U32 R15, R16, 0x10, RZ ;  /* 0x00000010100f7819 */ /* 0x000fe200000006ff */
[--C-:B------:R-:W-:Y:S02]  /*1bc0*/  FFMA.FTZ R13, R5, R12, R3.reuse ;  /* 0x0000000c050d7223 */ /* 0x100fe40000010003 */
[----:B------:R-:W-:Y:S01]  /*1bd0*/  FADD.FTZ R7, R7, -UR13 ;  /* 0x8000000d07077e21 */ /* 0x000fe20008010000 */
[----:B------:R-:W-:Y:S01]  /*1be0*/  FMUL.FTZ R30, R30, UR7 ;  /* 0x000000071e1e7c20 */ /* 0x000fe20008410000 */
[----:B------:R-:W-:Y:S01]  /*1bf0*/  FMUL.FTZ R14, R13, -1.4426950216293334961 ;  /* 0xbfb8aa3b0d0e7820 */ /* 0x000fe20000410000 */
[----:B------:R-:W-:Y:S01]  /*1c00*/  FADD.FTZ R15, R15, -UR13 ;  /* 0x8000000d0f0f7e21 */ /* 0x000fe20008010000 */
[----:B------:R-:W-:Y:S01]  /*1c10*/  FMUL.FTZ R7, R7, UR7 ;  /* 0x0000000707077c20 */ /* 0x000fe20008410000 */
[----:B------:R-:W-:-:S02]  /*1c20*/  FFMA.FTZ R16, R5, R30, R3 ;  /* 0x0000001e05107223 */ /* 0x000fc40000010003 */
[----:B------:R-:W-:Y:S01]  /*1c30*/  FMUL.FTZ R17, R15, UR7 ;  /* 0x000000070f117c20 */ /* 0x000fe20008410000 */
[----:B------:R-:W0:Y:S01]  /*1c40*/  MUFU.EX2 R14, R14 ;  /* 0x0000000e000e7308 */ /* 0x000e220000000800 */
[--C-:B------:R-:W-:Y:S01]  /*1c50*/  FFMA.FTZ R26, R6, R7, R4.reuse ;  /* 0x00000007061a7223 */ /* 0x100fe20000010004 */
[----:B------:R-:W-:Y:S01]  /*1c60*/  FMUL.FTZ R25, R16, -1.4426950216293334961 ;  /* 0xbfb8aa3b10197820 */ /* 0x000fe20000410000 */
[----:B------:R-:W-:Y:S02]  /*1c70*/  FFMA.FTZ R15, R6, R17, R4 ;  /* 0x00000011060f7223 */ /* 0x000fe40000010004 */
[----:B------:R-:W-:Y:S02]  /*1c80*/  FMUL.FTZ R18, R26, -1.4426950216293334961 ;  /* 0xbfb8aa3b1a127820 */ /* 0x000fe40000410000 */
[----:B------:R-:W-:Y:S01]  /*1c90*/  FMUL.FTZ R19, R15, -1.4426950216293334961 ;  /* 0xbfb8aa3b0f137820 */ /* 0x000fe20000410000 */
[----:B------:R-:W-:Y:S04]  /*1ca0*/  MUFU.EX2 R25, R25 ;  /* 0x0000001900197308 */ /* 0x000fe80000000800 */
[----:B------:R-:W1:Y:S01]  /*1cb0*/  MUFU.EX2 R18, R18 ;  /* 0x0000001200127308 */ /* 0x000e620000000800 */
[----:B0-----:R-:W-:Y:S01]  /*1cc0*/  FADD.FTZ R21, R14, 1 ;  /* 0x3f8000000e157421 */ /* 0x001fe20000010000 */
[----:B------:R-:W-:-:S02]  /*1cd0*/  SHF.L.U32 R14, R45, 0x10, RZ ;  /* 0x000000102d0e7819 */ /* 0x000fc400000006ff */
[----:B------:R-:W0:Y:S04]  /*1ce0*/  MUFU.EX2 R19, R19 ;  /* 0x0000001300137308 */ /* 0x000e280000000800 */
[----:B------:R-:W2:Y:S01]  /*1cf0*/  MUFU.RCP R21, R21 ;  /* 0x0000001500157308 */ /* 0x000ea20000001000 */
[----:B------:R-:W-:-:S04]  /*1d00*/  FADD.FTZ R14, R14, -UR13 ;  /* 0x8000000d0e0e7e21 */ /* 0x000fc80008010000 */
[----:B------:R-:W-:Y:S01]  /*1d10*/  FMUL.FTZ R32, R14, UR7 ;  /* 0x000000070e207c20 */ /* 0x000fe20008410000 */
[----:B-1----:R-:W-:Y:S01]  /*1d20*/  FADD.FTZ R20, R18, 1 ;  /* 0x3f80000012147421 */ /* 0x002fe20000010000 */
[----:B------:R-:W-:Y:S01]  /*1d30*/  FADD.FTZ R18, R25, 1 ;  /* 0x3f80000019127421 */ /* 0x000fe20000010000 */
[----:B------:R-:W-:Y:S01]  /*1d40*/  PRMT R25, R41, 0x7632, R25 ;  /* 0x0000763229197816 */ /* 0x000fe20000000019 */
[----:B------:R-:W-:Y:S01]  /*1d50*/  FFMA.FTZ R14, R5, R32, R3 ;  /* 0x00000020050e7223 */ /* 0x000fe20000010003 */
[----:B0-----:R-:W-:Y:S02]  /*1d60*/  FADD.FTZ R27, R19, 1 ;  /* 0x3f800000131b7421 */ /* 0x001fe40000010000 */
[----:B------:R-:W0:Y:S01]  /*1d70*/  MUFU.RCP R20, R20 ;  /* 0x0000001400147308 */ /* 0x000e220000001000 */
[----:B------:R-:W-:Y:S01]  /*1d80*/  FMUL.FTZ R29, R14, -1.4426950216293334961 ;  /* 0xbfb8aa3b0e1d7820 */ /* 0x000fe20000410000 */
[----:B--2---:R-:W-:-:S06]  /*1d90*/  FADD.FTZ R24, -R21, 1 ;  /* 0x3f80000015187421 */ /* 0x004fcc0000010100 */
[----:B------:R-:W1:Y:S01]  /*1da0*/  MUFU.RCP R18, R18 ;  /* 0x0000001200127308 */ /* 0x000e620000001000 */
[----:B------:R-:W-:Y:S01]  /*1db0*/  FFMA.FTZ R28, R13, R24, 1 ;  /* 0x3f8000000d1c7423 */ /* 0x000fe20000010018 */
[----:B------:R-:W-:-:S06]  /*1dc0*/  SHF.L.U32 R13, R41, 0x10, RZ ;  /* 0x00000010290d7819 */ /* 0x000fcc00000006ff */
[----:B------:R2:W3:Y:S01]  /*1dd0*/  MUFU.EX2 R24, R29 ;  /* 0x0000001d00187308 */ /* 0x0004e20000000800 */
[----:B------:R-:W-:Y:S01]  /*1de0*/  FMUL.FTZ R21, R13, R21 ;  /* 0x000000150d157220 */ /* 0x000fe20000410000 */
[----:B------:R-:W-:Y:S01]  /*1df0*/  SHF.L.U32 R13, R25, 0x10, RZ ;  /* 0x00000010190d7819 */ /* 0x000fe200000006ff */
[----:B0-----:R-:W-:Y:S02]  /*1e00*/  FADD.FTZ R25, -R20, 1 ;  /* 0x3f80000014197421 */ /* 0x001fe40000010100 */
[----:B------:R-:W-:Y:S02]  /*1e10*/  FMUL.FTZ R19, R21, R28 ;  /* 0x0000001c15137220 */ /* 0x000fe40000410000 */
[----:B------:R0:W4:Y:S01]  /*1e20*/  MUFU.RCP R21, R27 ;  /* 0x0000001b00157308 */ /* 0x0001220000001000 */
[----:B------:R-:W-:Y:S01]  /*1e30*/  FMUL.FTZ R13, R13, R20 ;  /* 0x000000140d0d7220 */ /* 0x000fe20000410000 */
[----:B------:R-:W-:Y:S01]  /*1e40*/  FFMA.FTZ R26, R26, R25, 1 ;  /* 0x3f8000001a1a7423 */ /* 0x000fe20000010019 */
[----:B--2---:R-:W-:Y:S01]  /*1e50*/  SHF.L.U32 R29, R40, 0x10, RZ ;  /* 0x00000010281d7819 */ /* 0x004fe200000006ff */
[----:B-1----:R-:W-:-:S02]  /*1e60*/  FADD.FTZ R25, -R18, 1 ;  /* 0x3f80000012197421 */ /* 0x002fc40000010100 */
[----:B------:R-:W-:Y:S01]  /*1e70*/  FMUL.FTZ R26, R13, R26 ;  /* 0x0000001a0d1a7220 */ /* 0x000fe20000410000 */
[----:B---3--:R-:W-:Y:S01]  /*1e80*/  FADD.FTZ R20, R24, 1 ;  /* 0x3f80000018147421 */ /* 0x008fe20000010000 */
[----:B------:R-:W-:Y:S01]  /*1e90*/  FFMA.FTZ R25, R16, R25, 1 ;  /* 0x3f80000010197423 */ /* 0x000fe20000010019 */
[----:B------:R-:W-:Y:S01]  /*1ea0*/  FMUL.FTZ R18, R29, R18 ;  /* 0x000000121d127220 */ /* 0x000fe20000410000 */
[----:B------:R-:W-:Y:S01]  /*1eb0*/  PRMT R16, R45, 0x7632, R16 ;  /* 0x000076322d107816 */ /* 0x000fe20000000010 */
[----:B------:R-:W-:Y:S01]  /*1ec0*/  FMUL.FTZ R13, R5, R19 ;  /* 0x00000013050d7220 */ /* 0x000fe20000410000 */
[----:B------:R-:W-:Y:S01]  /*1ed0*/  PRMT R24, R40, 0x7632, R24 ;  /* 0x0000763228187816 */ /* 0x000fe20000000018 */
[----:B------:R-:W1:Y:S01]  /*1ee0*/  MUFU.RCP R20, R20 ;  /* 0x0000001400147308 */ /* 0x000e620000001000 */
[----:B------:R-:W-:Y:S01]  /*1ef0*/  FMUL.FTZ R18, R18, R25 ;  /* 0x0000001912127220 */ /* 0x000fe20000410000 */
[----:B------:R-:W-:Y:S02]  /*1f00*/  SHF.L.U32 R25, R16, 0x10, RZ ;  /* 0x0000001010197819 */ /* 0x000fe400000006ff */
[----:B0-----:R-:W-:Y:S01]  /*1f10*/  SHF.L.U32 R27, R39, 0x10, RZ ;  /* 0x00000010271b7819 */ /* 0x001fe200000006ff */
[----:B----4-:R-:W-:Y:S01]  /*1f20*/  FADD.FTZ R16, -R21, 1 ;  /* 0x3f80000015107421 */ /* 0x010fe20000010100 */
[----:B------:R-:W-:Y:S01]  /*1f30*/  SHF.L.U32 R24, R24, 0x10, RZ ;  /* 0x0000001018187819 */ /* 0x000fe200000006ff */
[----:B------:R-:W-:-:S02]  /*1f40*/  FADD.FTZ R25, R25, -UR13 ;  /* 0x8000000d19197e21 */ /* 0x000fc40008010000 */
[----:B------:R-:W-:Y:S01]  /*1f50*/  FFMA.FTZ R15, R15, R16, 1 ;  /* 0x3f8000000f0f7423 */ /* 0x000fe20000010010 */
[----:B------:R-:W-:Y:S01]  /*1f60*/  SHF.L.U32 R16, R44, 0x10, RZ ;  /* 0x000000102c107819 */ /* 0x000fe200000006ff */
[----:B------:R-:W-:Y:S01]  /*1f70*/  FMUL.FTZ R25, R25, UR7 ;  /* 0x0000000719197c20 */ /* 0x000fe20008410000 */
[----:B------:R-:W-:-:S03]  /*1f80*/  FMUL.FTZ R24, R24, R21 ;  /* 0x0000001518187220 */ /* 0x000fc60000410000 */
[----:B------:R-:W-:Y:S01]  /*1f90*/  FADD.FTZ R16, R16, -UR13 ;  /* 0x8000000d10107e21 */ /* 0x000fe20008010000 */
[----:B------:R-:W-:Y:S01]  /*1fa0*/  FMUL.FTZ R24, R24, R15 ;  /* 0x0000000f18187220 */ /* 0x000fe20000410000 */
[----:B------:R-:W-:Y:S01]  /*1fb0*/  PRMT R15, R44, 0x7632, R15 ;  /* 0x000076322c0f7816 */ /* 0x000fe2000000000f */
[----:B-1----:R-:W-:Y:S01]  /*1fc0*/  FADD.FTZ R29, -R20, 1 ;  /* 0x3f800000141d7421 */ /* 0x002fe20000010100 */
[----:B------:R-:W-:Y:S01]  /*1fd0*/  FMUL.FTZ R16, R16, UR7 ;  /* 0x0000000710107c20 */ /* 0x000fe20008410000 */
[----:B------:R-:W-:Y:S01]  /*1fe0*/  FMUL.FTZ R28, R27, R20 ;  /* 0x000000141b1c7220 */ /* 0x000fe20000410000 */
[----:B------:R-:W-:Y:S01]  /*1ff0*/  SHF.L.U32 R15, R15, 0x10, RZ ;  /* 0x000000100f0f7819 */ /* 0x000fe200000006ff */
[----:B------:R-:W-:Y:S01]  /*2000*/  FFMA.FTZ R29, R14, R29, 1 ;  /* 0x3f8000000e1d7423 */ /* 0x000fe2000001001d */
[----:B------:R-:W-:Y:S01]  /*2010*/  FFMA.FTZ R14, R6, R25, R4 ;  /* 0x00000019060e7223 */ /* 0x000fe20000010004 */
[----:B------:R-:W-:Y:S02]  /*2020*/  FFMA.FTZ R20, R5, R16, R3 ;  /* 0x0000001005147223 */ /* 0x000fe40000010003 */
[----:B------:R-:W-:Y:S01]  /*2030*/  FMUL.FTZ R29, R28, R29 ;  /* 0x0000001d1c1d7220 */ /* 0x000fe20000410000 */
[----:B------:R-:W-:Y:S01]  /*2040*/  FMUL.FTZ R33, R14, -1.4426950216293334961 ;  /* 0xbfb8aa3b0e217820 */ /* 0x000fe20000410000 */
[----:B------:R-:W-:Y:S01]  /*2050*/  FMUL.FTZ R59, R20, -1.4426950216293334961 ;  /* 0xbfb8aa3b143b7820 */ /* 0x000fe20000410000 */
[----:B------:R-:W-:-:S02]  /*2060*/  PRMT R28, R39, 0x7632, R28 ;  /* 0x00007632271c7816 */ /* 0x000fc4000000001c */
[----:B------:R-:W0:Y:S02]  /*2070*/  MUFU.EX2 R21, R33 ;  /* 0x0000002100157308 */ /* 0x000e240000000800 */
[----:B------:R-:W-:Y:S02]  /*2080*/  SHF.L.U32 R28, R28, 0x10, RZ ;  /* 0x000000101c1c7819 */ /* 0x000fe400000006ff */
[----:B------:R1:W2:Y:S02]  /*2090*/  MUFU.EX2 R27, R59 ;  /* 0x0000003b001b7308 */ /* 0x0002a40000000800 */
[----:B-1----:R-:W-:Y:S01]  /*20a0*/  SHF.L.U32 R59, R51, 0x10, RZ ;  /* 0x00000010333b7819 */ /* 0x002fe200000006ff */
[----:B0-----:R-:W-:Y:S01]  /*20b0*/  FADD.FTZ R21, R21, 1 ;  /* 0x3f80000015157421 */ /* 0x001fe20000010000 */
[----:B--2---:R-:W-:-:S05]  /*20c0*/  FADD.FTZ R31, R27, 1 ;  /* 0x3f8000001b1f7421 */ /* 0x004fca0000010000 */
[----:B------:R-:W0:Y:S08]  /*20d0*/  MUFU.RCP R21, R21 ;  /* 0x0000001500157308 */ /* 0x000e300000001000 */
[----:B------:R-:W1:Y:S01]  /*20e0*/  MUFU.RCP R31, R31 ;  /* 0x0000001f001f7308 */ /* 0x000e620000001000 */
[----:B0-----:R-:W-:Y:S01]  /*20f0*/  FADD.FTZ R33, -R21, 1 ;  /* 0x3f80000015217421 */ /* 0x001fe20000010100 */
[----:B------:R-:W-:-:S03]  /*2100*/  FMUL.FTZ R27, R28, R21 ;  /* 0x000000151c1b7220 */ /* 0x000fc60000410000 */
[----:B------:R-:W-:Y:S01]  /*2110*/  FFMA.FTZ R28, R14, R33, 1 ;  /* 0x3f8000000e1c7423 */ /* 0x000fe20000010021 */
[----:B------:R-:W-:Y:S01]  /*2120*/  SHF.L.U32 R14, R38, 0x10, RZ ;  /* 0x00000010260e7819 */ /* 0x000fe200000006ff */
[----:B-1----:R-:W-:Y:S02]  /*2130*/  FADD.FTZ R21, -R31, 1 ;  /* 0x3f8000001f157421 */ /* 0x002fe40000010100 */
[----:B------:R-:W-:Y:S02]  /*2140*/  FMUL.FTZ R27, R27, R28 ;  /* 0x0000001c1b1b7220 */ /* 0x000fe40000410000 */
[----:B------:R-:W-:Y:S01]  /*2150*/  FMUL.FTZ R14, R14, R31 ;  /* 0x0000001f0e0e7220 */ /* 0x000fe20000410000 */
[----:B------:R-:W-:Y:S01]  /*2160*/  FFMA.FTZ R28, R12, R13, RZ ;  /* 0x0000000d0c1c7223 */ /* 0x000fe200000100ff */
[----:B------:R-:W-:Y:S01]  /*2170*/  FFMA.FTZ R21, R20, R21, 1 ;  /* 0x3f80000014157423 */ /* 0x000fe20000010015 */
[----:B------:R-:W-:Y:S01]  /*2180*/  FMUL.FTZ R20, R6, R26 ;  /* 0x0000001a06147220 */ /* 0x000fe20000410000 */
[----:B------:R-:W-:Y:S01]  /*2190*/  FFMA.FTZ R31, R12, R19, RZ ;  /* 0x000000130c1f7223 */ /* 0x000fe200000100ff */
[----:B------:R-:W-:Y:S01]  /*21a0*/  FADD.FTZ R19, RZ, R19 ;  /* 0x00000013ff137221 */ /* 0x000fe20000010000 */
[----:B------:R-:W-:Y:S01]  /*21b0*/  FMUL.FTZ R14, R14, R21 ;  /* 0x000000150e0e7220 */ /* 0x000fe20000410000 */
[----:B------:R-:W-:Y:S01]  /*21c0*/  FADD.FTZ R21, R15, -UR13 ;  /* 0x8000000d0f157e21 */ /* 0x000fe20008010000 */
[----:B------:R-:W-:Y:S01]  /*21d0*/  FADD.FTZ R15, RZ, R13 ;  /* 0x0000000dff0f7221 */ /* 0x000fe20000010000 */
[----:B------:R-:W-:Y:S01]  /*21e0*/  FADD.FTZ R19, R19, R18 ;  /* 0x0000001213137221 */ /* 0x000fe20000010000 */
[----:B------:R-:W-:Y:S01]  /*21f0*/  FFMA.FTZ R31, R30, R18, R31 ;  /* 0x000000121e1f7223 */ /* 0x000fe2000001001f */
[----:B------:R-:W-:Y:S01]  /*2200*/  FMUL.FTZ R13, R21, UR7 ;  /* 0x00000007150d7c20 */ /* 0x000fe20008410000 */
[----:B------:R-:W-:Y:S01]  /*2210*/  FFMA.FTZ R21, R7, R20, R28 ;  /* 0x0000001407157223 */ /* 0x000fe2000001001c */
[----:B------:R-:W-:Y:S01]  /*2220*/  FADD.FTZ R20, R20, R15 ;  /* 0x0000000f14147221 */ /* 0x000fe20000010000 */
[----:B------:R-:W-:Y:S01]  /*2230*/  FMUL.FTZ R18, R5, R18 ;  /* 0x0000001205127220 */ /* 0x000fe20000410000 */
[----:B------:R-:W-:Y:S01]  /*2240*/  FFMA.FTZ R15, R6, R13, R4 ;  /* 0x0000000d060f7223 */ /* 0x000fe20000010004 */
[----:B------:R-:W-:-:S02]  /*2250*/  FADD.FTZ R19, R19, R29 ;  /* 0x0000001d13137221 */ /* 0x000fc40000010000 */
[--C-:B------:R-:W-:Y:S01]  /*2260*/  FFMA.FTZ R30, R30, R18, R21.reuse ;  /* 0x000000121e1e7223 */ /* 0x100fe20000010015 */
[----:B------:R-:W-:Y:S01]  /*2270*/  FMUL.FTZ R28, R15, -1.4426950216293334961 ;  /* 0xbfb8aa3b0f1c7820 */ /* 0x000fe20000410000 */
[----:B------:R-:W-:Y:S01]  /*2280*/  PRMT R21, R38, 0x7632, R21 ;  /* 0x0000763226157816 */ /* 0x000fe20000000015 */
[----:B------:R-:W-:-:S03]  /*2290*/  FADD.FTZ R20, R20, R18 ;  /* 0x0000001214147221 */ /* 0x000fc60000010000 */
[----:B------:R-:W-:Y:S01]  /*22a0*/  SHF.L.U32 R21, R21, 0x10, RZ ;  /* 0x0000001015157819 */ /* 0x000fe200000006ff */
[----:B------:R-:W0:Y:S02]  /*22b0*/  MUFU.EX2 R28, R28 ;  /* 0x0000001c001c7308 */ /* 0x000e240000000800 */
[----:B0-----:R-:W-:-:S04]  /*22c0*/  FADD.FTZ R33, R28, 1 ;  /* 0x3f8000001c217421 */ /* 0x001fc80000010000 */
[----:B------:R-:W0:Y:S02]  /*22d0*/  MUFU.RCP R12, R33 ;  /* 0x00000021000c7308 */ /* 0x000e240000001000 */
[----:B0-----:R-:W-:Y:S01]  /*22e0*/  FMUL.FTZ R21, R21, R12 ;  /* 0x0000000c15157220 */ /* 0x001fe20000410000 */
[----:B------:R-:W-:-:S04]  /*22f0*/  FADD.FTZ R12, -R12, 1 ;  /* 0x3f8000000c0c7421 */ /* 0x000fc80000010100 */
[----:B------:R-:W-:Y:S01]  /*2300*/  FFMA.FTZ R12, R15, R12, 1 ;  /* 0x3f8000000f0c7423 */ /* 0x000fe2000001000c */
[----:B------:R-:W-:-:S05]  /*2310*/  SHF.L.U32 R15, R43, 0x10, RZ ;  /* 0x000000102b0f7819 */ /* 0x000fca00000006ff */
[----:B------:R-:W-:Y:S01]  /*2320*/  FADD.FTZ R28, R15, -UR13 ;  /* 0x8000000d0f1c7e21 */ /* 0x000fe20008010000 */
[----:B------:R-:W-:-:S03]  /*2330*/  FMUL.FTZ R15, R21, R12 ;  /* 0x0000000c150f7220 */ /* 0x000fc60000410000 */
[----:B------:R-:W-:Y:S01]  /*2340*/  FMUL.FTZ R12, R28, UR7 ;  /* 0x000000071c0c7c20 */ /* 0x000fe20008410000 */
[----:B------:R-:W-:Y:S01]  /*2350*/  FFMA.FTZ R28, R7, R26, RZ ;  /* 0x0000001a071c7223 */ /* 0x000fe200000100ff */
[----:B------:R-:W-:Y:S02]  /*2360*/  FADD.FTZ R7, RZ, R26 ;  /* 0x0000001aff077221 */ /* 0x000fe40000010000 */
[----:B------:R-:W-:Y:S01]  /*2370*/  FFMA.FTZ R18, R5, R12, R3 ;  /* 0x0000000c05127223 */ /* 0x000fe20000010003 */
[-C--:B------:R-:W-:Y:S01]  /*2380*/  FFMA.FTZ R28, R17, R24.reuse, R28 ;  /* 0x00000018111c7223 */ /* 0x080fe2000001001c */
[----:B------:R-:W-:Y:S01]  /*2390*/  FADD.FTZ R26, R7, R24 ;  /* 0x00000018071a7221 */ /* 0x000fe20000010000 */
[----:B------:R-:W-:Y:S01]  /*23a0*/  FMUL.FTZ R7, R6, R24 ;  /* 0x0000001806077220 */ /* 0x000fe20000410000 */
[----:B------:R-:W-:Y:S01]  /*23b0*/  FMUL.FTZ R33, R18, -1.4426950216293334961 ;  /* 0xbfb8aa3b12217820 */ /* 0x000fe20000410000 */
[----:B------:R-:W-:Y:S01]  /*23c0*/  SHF.L.U32 R24, R37, 0x10, RZ ;  /* 0x0000001025187819 */ /* 0x000fe200000006ff */
[----:B------:R-:W-:Y:S01]  /*23d0*/  FADD.FTZ R26, R26, R27 ;  /* 0x0000001b1a1a7221 */ /* 0x000fe20000010000 */
[----:B------:R-:W-:Y:S01]  /*23e0*/  FFMA.FTZ R30, R17, R7, R30 ;  /* 0x00000007111e7223 */ /* 0x000fe2000001001e */
[----:B------:R-:W-:Y:S01]  /*23f0*/  FADD.FTZ R20, R7, R20 ;  /* 0x0000001407147221 */ /* 0x000fe20000010000 */
[-CC-:B------:R-:W-:Y:S01]  /*2400*/  FFMA.FTZ R7, R32, R29.reuse, R31.reuse ;  /* 0x0000001d20077223 */ /* 0x180fe2000001001f */
[----:B------:R-:W0:Y:S01]  /*2410*/  MUFU.EX2 R33, R33 ;  /* 0x0000002100217308 */ /* 0x000e220000000800 */
[----:B------:R-:W-:Y:S01]  /*2420*/  PRMT R31, R37, 0x7632, R31 ;  /* 0x00007632251f7816 */ /* 0x000fe2000000001f */
[----:B------:R-:W-:Y:S01]  /*2430*/  FMUL.FTZ R29, R5, R29 ;  /* 0x0000001d051d7220 */ /* 0x000fe20000410000 */
[-C--:B------:R-:W-:Y:S01]  /*2440*/  FFMA.FTZ R28, R25, R27.reuse, R28 ;  /* 0x0000001b191c7223 */ /* 0x080fe2000001001c */
[----:B------:R-:W-:Y:S01]  /*2450*/  FMUL.FTZ R27, R6, R27 ;  /* 0x0000001b061b7220 */ /* 0x000fe20000410000 */
[----:B------:R-:W-:Y:S01]  /*2460*/  SHF.L.U32 R31, R31, 0x10, RZ ;  /* 0x000000101f1f7819 */ /* 0x000fe200000006ff */
[----:B------:R-:W-:Y:S01]  /*2470*/  FFMA.FTZ R32, R32, R29, R30 ;  /* 0x0000001d20207223 */ /* 0x000fe2000001001e */
[----:B------:R-:W-:Y:S01]  /*2480*/  FADD.FTZ R20, R20, R29 ;  /* 0x0000001d14147221 */ /* 0x000fe20000010000 */
[----:B------:R-:W-:Y:S01]  /*2490*/  FFMA.FTZ R7, R16, R14, R7 ;  /* 0x0000000e10077223 */ /* 0x000fe20000010007 */
[----:B------:R-:W-:Y:S01]  /*24a0*/  FFMA.FTZ R28, R13, R15, R28 ;  /* 0x0000000f0d1c7223 */ /* 0x000fe2000001001c */
[----:B------:R-:W-:Y:S01]  /*24b0*/  FFMA.FTZ R25, R25, R27, R32 ;  /* 0x0000001b19197223 */ /* 0x000fe20000010020 */
[----:B0-----:R-:W-:-:S06]  /*24c0*/  FADD.FTZ R21, R33, 1 ;  /* 0x3f80000021157421 */ /* 0x001fcc0000010000 */
[----:B------:R-:W0:Y:S02]  /*24d0*/  MUFU.RCP R21, R21 ;  /* 0x0000001500157308 */ /* 0x000e240000001000 */
[----:B0-----:R-:W-:Y:S01]  /*24e0*/  FMUL.FTZ R17, R24, R21 ;  /* 0x0000001518117220 */ /* 0x001fe20000410000 */
[----:B------:R-:W-:Y:S01]  /*24f0*/  FADD.FTZ R33, -R21, 1 ;  /* 0x3f80000015217421 */ /* 0x000fe20000010100 */
[----:B------:R-:W-:-:S03]  /*2500*/  PRMT R21, R43, 0x7632, R21 ;  /* 0x000076322b157816 */ /* 0x000fc60000000015 */
[----:B------:R-:W-:Y:S01]  /*2510*/  FFMA.FTZ R18, R18, R33, 1 ;  /* 0x3f80000012127423 */ /* 0x000fe20000010021 */
[----:B------:R-:W-:-:S05]  /*2520*/  SHF.L.U32 R21, R21, 0x10, RZ ;  /* 0x0000001015157819 */ /* 0x000fca00000006ff */
[----:B------:R-:W-:Y:S01]  /*2530*/  FADD.FTZ R24, R21, -UR13 ;  /* 0x8000000d15187e21 */ /* 0x000fe20008010000 */
[----:B------:R-:W-:-:S03]  /*2540*/  FMUL.FTZ R21, R17, R18 ;  /* 0x0000001211157220 */ /* 0x000fc60000410000 */
[----:B------:R-:W-:Y:S01]  /*2550*/  FMUL.FTZ R17, R24, UR7 ;  /* 0x0000000718117c20 */ /* 0x000fe20008410000 */
[----:B------:R-:W-:-:S03]  /*2560*/  FFMA.FTZ R7, R12, R21, R7 ;  /* 0x000000150c077223 */ /* 0x000fc60000010007 */
        /* <DEDUP_REMOVED lines=10> */
[----:B------:R-:W-:Y:S01]  /*2610*/  SHF.L.U32 R31, R36, 0x10, RZ ;  /* 0x00000010241f7819 */ /* 0x000fe200000006ff */
        /* <DEDUP_REMOVED lines=11> */
[----:B------:R-:W-:-:S04]  /*26d0*/  PRMT R29, R42, 0x7632, R29 ;  /* 0x000076322a1d7816 */ /* 0x000fc8000000001d */
[----:B------:R-:W-:-:S05]  /*26e0*/  SHF.L.U32 R29, R29, 0x10, RZ ;  /* 0x000000101d1d7819 */ /* 0x000fca00000006ff */
[----:B------:R-:W-:Y:S01]  /*26f0*/  FADD.FTZ R30, R29, -UR13 ;  /* 0x8000000d1d1e7e21 */ /* 0x000fe20008010000 */
[----:B------:R-:W-:Y:S01]  /*2700*/  FMUL.FTZ R29, R31, R32 ;  /* 0x000000201f1d7220 */ /* 0x000fe20000410000 */
[----:B------:R-:W-:Y:S01]  /*2710*/  FADD.FTZ R32, R19, R14 ;  /* 0x0000000e13207221 */ /* 0x000fe20000010000 */
[----:B------:R-:W-:Y:S01]  /*2720*/  FMUL.FTZ R14, R5, R14 ;  /* 0x0000000e050e7220 */ /* 0x000fe20000410000 */
[----:B------:R-:W-:Y:S01]  /*2730*/  FMUL.FTZ R31, R30, UR7 ;  /* 0x000000071e1f7c20 */ /* 0x000fe20008410000 */
[----:B------:R-:W-:Y:S01]  /*2740*/  FADD.FTZ R30, R27, R20 ;  /* 0x000000141b1e7221 */ /* 0x000fe20000010000 */
[----:B------:R-:W-:Y:S01]  /*2750*/  PRMT R19, R36, 0x7632, R19 ;  /* 0x0000763224137816 */ /* 0x000fe20000000013 */
[----:B------:R-:W-:Y:S01]  /*2760*/  FFMA.FTZ R16, R16, R14, R25 ;  /* 0x0000000e10107223 */ /* 0x000fe20000010019 */
[----:B------:R-:W-:Y:S01]  /*2770*/  FFMA.FTZ R27, R6, R31, R4 ;  /* 0x0000001f061b7223 */ /* 0x000fe20000010004 */
[----:B------:R-:W-:Y:S01]  /*2780*/  FADD.FTZ R30, R30, R14 ;  /* 0x0000000e1e1e7221 */ /* 0x000fe20000010000 */
[----:B------:R-:W-:Y:S01]  /*2790*/  SHF.L.U32 R19, R19, 0x10, RZ ;  /* 0x0000001013137819 */ /* 0x000fe200000006ff */
[----:B------:R-:W-:Y:S01]  /*27a0*/  FADD.FTZ R32, R32, R21 ;  /* 0x0000001520207221 */ /* 0x000fe20000010000 */
[----:B------:R-:W-:Y:S01]  /*27b0*/  FMUL.FTZ R33, R27, -1.4426950216293334961 ;  /* 0xbfb8aa3b1b217820 */ /* 0x000fe20000410000 */
[----:B------:R-:W-:-:S05]  /*27c0*/  FFMA.FTZ R7, R18, R29, R7 ;  /* 0x0000001d12077223 */ /* 0x000fca0000010007 */
        /* <DEDUP_REMOVED lines=8> */
[----:B------:R-:W-:Y:S01]  /*2850*/  FADD.FTZ R20, R27, -UR13 ;  /* 0x8000000d1b147e21 */ /* 0x000fe20008010000 */
[----:B------:R-:W-:Y:S01]  /*2860*/  FADD.FTZ R27, R26, R15 ;  /* 0x0000000f1a1b7221 */ /* 0x000fe20000010000 */
[----:B------:R-:W-:Y:S01]  /*2870*/  FMUL.FTZ R15, R6, R15 ;  /* 0x0000000f060f7220 */ /* 0x000fe20000410000 */
[----:B------:R-:W-:Y:S01]  /*2880*/  FFMA.FTZ R28, R31, R19, R28 ;  /* 0x000000131f1c7223 */ /* 0x000fe2000001001c */
[----:B------:R-:W-:Y:S02]  /*2890*/  FMUL.FTZ R20, R20, UR7 ;  /* 0x0000000714147c20 */ /* 0x000fe40008410000 */
[----:B------:R-:W-:Y:S01]  /*28a0*/  FFMA.FTZ R13, R13, R15, R16 ;  /* 0x0000000f0d0d7223 */ /* 0x000fe20000010010 */
[----:B------:R-:W-:Y:S01]  /*28b0*/  FADD.FTZ R30, R15, R30 ;  /* 0x0000001e0f1e7221 */ /* 0x000fe20000010000 */
        /* <DEDUP_REMOVED lines=12> */
[----:B------:R-:W-:Y:S01]  /*2980*/  FMUL.FTZ R25, R26, UR7 ;  /* 0x000000071a197c20 */ /* 0x000fe20008410000 */
[----:B------:R-:W-:-:S03]  /*2990*/  FMUL.FTZ R26, R5, R21 ;  /* 0x00000015051a7220 */ /* 0x000fc60000410000 */
[----:B------:R-:W-:Y:S01]  /*29a0*/  FFMA.FTZ R16, R6, R25, R4 ;  /* 0x0000001906107223 */ /* 0x000fe20000010004 */
[----:B------:R-:W-:Y:S01]  /*29b0*/  FFMA.FTZ R12, R12, R26, R13 ;  /* 0x0000001a0c0c7223 */ /* 0x000fe2000001000d */
[----:B------:R-:W-:Y:S01]  /*29c0*/  SHF.L.U32 R13, R55, 0x10, RZ ;  /* 0x00000010370d7819 */ /* 0x000fe200000006ff */
[----:B------:R-:W-:Y:S01]  /*29d0*/  FADD.FTZ R30, R30, R26 ;  /* 0x0000001a1e1e7221 */ /* 0x000fe20000010000 */
[----:B------:R-:W-:Y:S01]  /*29e0*/  FMUL.FTZ R33, R16, -1.4426950216293334961 ;  /* 0xbfb8aa3b10217820 */ /* 0x000fe20000410000 */
[----:B------:R-:W-:Y:S01]  /*29f0*/  FADD.FTZ R26, R27, R24 ;  /* 0x000000181b1a7221 */ /* 0x000fe20000010000 */
[----:B------:R-:W-:-:S03]  /*2a00*/  FMUL.FTZ R27, R6, R24 ;  /* 0x00000018061b7220 */ /* 0x000fc60000410000 */
[----:B------:R-:W-:Y:S01]  /*2a10*/  FADD.FTZ R26, R26, R19 ;  /* 0x000000131a1a7221 */ /* 0x000fe20000010000 */
[----:B------:R-:W0:Y:S01]  /*2a20*/  MUFU.EX2 R33, R33 ;  /* 0x0000002100217308 */ /* 0x000e220000000800 */
[----:B------:R-:W-:Y:S01]  /*2a30*/  FFMA.FTZ R17, R17, R27, R12 ;  /* 0x0000001b11117223 */ /* 0x000fe2000001000c */
[----:B------:R-:W-:Y:S01]  /*2a40*/  SHF.L.U32 R12, R50, 0x10, RZ ;  /* 0x00000010320c7819 */ /* 0x000fe200000006ff */
[----:B------:R-:W-:Y:S01]  /*2a50*/  FADD.FTZ R30, R27, R30 ;  /* 0x0000001e1b1e7221 */ /* 0x000fe20000010000 */
[----:B------:R-:W-:Y:S01]  /*2a60*/  FADD.FTZ R27, R32, R29 ;  /* 0x0000001d201b7221 */ /* 0x000fe20000010000 */
[----:B------:R-:W-:-:S04]  /*2a70*/  FMUL.FTZ R32, R5, R29 ;  /* 0x0000001d05207220 */ /* 0x000fc80000410000 */
[----:B------:R-:W-:Y:S01]  /*2a80*/  FFMA.FTZ R18, R18, R32, R17 ;  /* 0x0000002012127223 */ /* 0x000fe20000010011 */
[----:B------:R-:W-:Y:S01]  /*2a90*/  FADD.FTZ R30, R30, R32 ;  /* 0x000000201e1e7221 */ /* 0x000fe20000010000 */
[----:B------:R-:W-:Y:S01]  /*2aa0*/  SHF.L.U32 R17, R54, 0x10, RZ ;  /* 0x0000001036117819 */ /* 0x000fe200000006ff */
        /* <DEDUP_REMOVED lines=8> */
[----:B------:R-:W-:Y:S01]  /*2b30*/  FFMA.FTZ R28, R25, R13, R28 ;  /* 0x0000000d191c7223 */ /* 0x000fe2000001001c */
[----:B------:R-:W-:Y:S01]  /*2b40*/  FADD.FTZ R26, R26, R13 ;  /* 0x0000000d1a1a7221 */ /* 0x000fe20000010000 */
        /* <DEDUP_REMOVED lines=11> */
[----:B------:R-:W-:-:S04]  /*2c00*/  FADD.FTZ R24, R24, -UR13 ;  /* 0x8000000d18187e21 */ /* 0x000fc80008010000 */
[----:B------:R-:W-:-:S04]  /*2c10*/  FMUL.FTZ R15, R24, UR7 ;  /* 0x00000007180f7c20 */ /* 0x000fc80008410000 */
        /* <DEDUP_REMOVED lines=8> */
[----:B------:R-:W-:Y:S01]  /*2ca0*/  FFMA.FTZ R24, R24, R29, 1 ;  /* 0x3f80000018187423 */ /* 0x000fe2000001001d */
[----:B------:R-:W-:-:S03]  /*2cb0*/  FMUL.FTZ R29, R6, R19 ;  /* 0x00000013061d7220 */ /* 0x000fc60000410000 */
[----:B------:R-:W-:Y:S01]  /*2cc0*/  FMUL.FTZ R17, R17, R24 ;  /* 0x0000001811117220 */ /* 0x000fe20000410000 */
[----:B------:R-:W-:Y:S01]  /*2cd0*/  FFMA.FTZ R31, R31, R29, R18 ;  /* 0x0000001d1f1f7223 */ /* 0x000fe20000010012 */
[----:B------:R-:W-:Y:S01]  /*2ce0*/  FADD.FTZ R30, R29, R30 ;  /* 0x0000001e1d1e7221 */ /* 0x000fe20000010000 */
[----:B------:R-:W-:Y:S01]  /*2cf0*/  FMUL.FTZ R29, R5, R14 ;  /* 0x0000000e051d7220 */ /* 0x000fe20000410000 */
[----:B------:R-:W-:Y:S01]  /*2d00*/  FADD.FTZ R14, R27, R14 ;  /* 0x0000000e1b0e7221 */ /* 0x000fe20000010000 */
[----:B------:R-:W-:Y:S02]  /*2d10*/  FFMA.FTZ R13, R15, R17, R28 ;  /* 0x000000110f0d7223 */ /* 0x000fe4000001001c */
[----:B------:R-:W-:Y:S01]  /*2d20*/  FFMA.FTZ R18, R20, R29, R31 ;  /* 0x0000001d14127223 */ /* 0x000fe2000001001f */
[----:B------:R-:W-:Y:S01]  /*2d30*/  FADD.FTZ R29, R30, R29 ;  /* 0x0000001d1e1d7221 */ /* 0x000fe20000010000 */
[----:B------:R-:W-:Y:S01]  /*2d40*/  FMUL.FTZ R20, R5, R21 ;  /* 0x0000001505147220 */ /* 0x000fe20000410000 */
[----:B------:R-:W-:Y:S01]  /*2d50*/  FADD.FTZ R14, R14, R21 ;  /* 0x000000150e0e7221 */ /* 0x000fe20000010000 */
[----:B------:R-:W-:Y:S01]  /*2d60*/  FFMA.FTZ R19, R25, R12, R18 ;  /* 0x0000000c19137223 */ /* 0x000fe20000010012 */
[----:B------:R-:W-:Y:S01]  /*2d70*/  FADD.FTZ R29, R12, R29 ;  /* 0x0000001d0c1d7221 */ /* 0x000fe20000010000 */
[----:B------:R-:W-:-:S02]  /*2d80*/  FMUL.FTZ R18, R6, R17 ;  /* 0x0000001106127220 */ /* 0x000fc40000410000 */
[----:B------:R-:W-:Y:S01]  /*2d90*/  FFMA.FTZ R12, R16, R20, R19 ;  /* 0x00000014100c7223 */ /* 0x000fe20000010013 */
[----:B------:R-:W-:-:S03]  /*2da0*/  FADD.FTZ R29, R29, R20 ;  /* 0x000000141d1d7221 */ /* 0x000fc60000010000 */
[----:B------:R-:W-:Y:S01]  /*2db0*/  FFMA.FTZ R20, R15, R18, R12 ;  /* 0x000000120f147223 */ /* 0x000fe2000001000c */
[----:B------:R-:W-:Y:S01]  /*2dc0*/  FADD.FTZ R18, R18, R29 ;  /* 0x0000001d12127221 */ /* 0x000fe20000010000 */
[----:B------:R-:W-:Y:S01]  /*2dd0*/  FFMA.FTZ R12, R16, R21, R7 ;  /* 0x00000015100c7223 */ /* 0x000fe20000010007 */
[----:B------:R-:W-:-:S07]  /*2de0*/  FADD.FTZ R15, R26, R17 ;  /* 0x000000111a0f7221 */ /* 0x000fce0000010000 */
.L_x_285:
        /* <DEDUP_REMOVED lines=44> */
.L_x_287:
[----:B------:R-:W-:Y:S05]  /*30b0*/  BSYNC.RECONVERGENT B0 ;  /* 0x0000000000007941 */ /* 0x000fea0003800200 */
.L_x_286:
[----:B------:R-:W-:Y:S06]  /*30c0*/  BAR.SYNC.DEFER_BLOCKING 0x0 ;  /* 0x0000000000007b1d */ /* 0x000fec0000010000 */
[----:B------:R-:W-:Y:S04]  /*30d0*/  BSSY.RECONVERGENT B0, `(.L_x_288) ;  /* 0x000000b000007945 */ /* 0x000fe80003800200 */
[----:B------:R-:W-:Y:S05]  /*30e0*/  @P2 BRA `(.L_x_289) ;  /* 0x0000000000242947 */ /* 0x000fea0003800000 */
[----:B------:R-:W-:-:S09]  /*30f0*/  ULEA UR5, UR10, UR6, 0x18 ;  /* 0x000000060a057291 */ /* 0x000fd2000f8ec0ff */
[----:B-12---:R-:W3:Y:S04]  /*3100*/  LDS.128 R16, [UR5+0x10] ;  /* 0x00001005ff107984 */ /* 0x006ee80008000c00 */
[----:B------:R-:W0:Y:S01]  /*3110*/  LDS.64 R20, [UR5+0x20] ;  /* 0x00002005ff147984 */ /* 0x000e220008000a00 */
[----:B---3--:R-:W-:Y:S01]  /*3120*/  FADD.FTZ R23, R32, R16 ;  /* 0x0000001020177221 */ /* 0x008fe20000010000 */
[----:B------:R-:W-:-:S03]  /*3130*/  FADD.FTZ R16, R33, R17 ;  /* 0x0000001121107221 */ /* 0x000fc60000010000 */
[----:B------:R-:W-:Y:S01]  /*3140*/  FADD.FTZ R23, R23, R18 ;  /* 0x0000001217177221 */ /* 0x000fe20000010000 */
[----:B------:R-:W-:-:S03]  /*3150*/  FADD.FTZ R16, R16, R19 ;  /* 0x0000001310107221 */ /* 0x000fc60000010000 */
[----:B0-----:R-:W-:Y:S01]  /*3160*/  FADD.FTZ R32, R23, R20 ;  /* 0x0000001417207221 */ /* 0x001fe20000010000 */
[----:B------:R-:W-:-:S07]  /*3170*/  FADD.FTZ R33, R16, R21 ;  /* 0x0000001510217221 */ /* 0x000fce0000010000 */
.L_x_289:
[----:B------:R-:W-:Y:S05]  /*3180*/  BSYNC.RECONVERGENT B0 ;  /* 0x0000000000007941 */ /* 0x000fea0003800200 */
.L_x_288:
        /* <DEDUP_REMOVED lines=159> */
.L_x_291:
[----:B------:R-:W-:Y:S05]  /*3b80*/  BSYNC.RECONVERGENT B0 ;  /* 0x0000000000007941 */ /* 0x000fea0003800200 */
.L_x_290:
[----:B------:R-:W-:Y:S04]  /*3b90*/  BSSY.RECONVERGENT B0, `(.L_x_292) ;  /* 0x000001c000007945 */ /* 0x000fe80003800200 */
[----:B------:R-:W-:Y:S05]  /*3ba0*/  @P1 BRA `(.L_x_293) ;  /* 0x0000000000681947 */ /* 0x000fea0003800000 */
[----:B---3--:R-:W1:Y:S08]  /*3bb0*/  LDC.64 R22, c[0x0][0x3f8] ;  /* 0x0000fe00ff167b82 */ /* 0x008e700000000a00 */
[----:B------:R-:W3:Y:S01]  /*3bc0*/  LDC.64 R20, c[0x0][0x3d8] ;  /* 0x0000f600ff147b82 */ /* 0x000ee20000000a00 */
[----:B-1----:R-:W-:Y:S01]  /*3bd0*/  IMAD.WIDE.U32 R16, R22, 0x3, RZ ;  /* 0x0000000316107825 */ /* 0x002fe200078e00ff */
[----:B------:R-:W-:-:S02]  /*3be0*/  LEA R19, R23, R23, 0x1 ;  /* 0x0000001717137211 */ /* 0x000fc400078e08ff */
[----:B0-----:R-:W-:Y:S02]  /*3bf0*/  LEA.HI R7, P1, R23, R22, RZ, 0x1 ;  /* 0x0000001617077211 */ /* 0x001fe400078308ff */
        /* <DEDUP_REMOVED lines=21> */
.L_x_293:
[----:B------:R-:W-:Y:S05]  /*3d50*/  BSYNC.RECONVERGENT B0 ;  /* 0x0000000000007941 */ /* 0x000fea0003800200 */
.L_x_292:
[----:B------:R-:W-:Y:S05]  /*3d60*/  @!P3 BRA `(.L_x_294) ;  /* 0x000000080094b947 */ /* 0x000fea0003800000 */
[----:B--2-4-:R-:W2:Y:S01]  /*3d70*/  LDC.64 R18, c[0x0][0x3d0] ;  /* 0x0000f400ff127b82 */ /* 0x014ea20000000a00 */
[----:B0-----:R-:W-:Y:S02]  /*3d80*/  LOP3.LUT R7, R58, 0x1, RZ, 0xc0, !PT ;  /* 0x000000013a077812 */ /* 0x001fe400078ec0ff */
[----:B------:R-:W-:-:S03]  /*3d90*/  ISETP.GE.U32.AND P3, PT, R35, 0x8, PT ;  /* 0x000000082300780c */ /* 0x000fc60003f66070 */
[----:B------:R-:W-:-:S04]  /*3da0*/  IMAD R14, R7, R0, RZ ;  /* 0x00000000070e7224 */ /* 0x000fc800078e02ff */
[----:B------:R-:W-:-:S05]  /*3db0*/  IMAD R7, R14, R35, RZ ;  /* 0x000000230e077224 */ /* 0x000fca00078e02ff */
[----:B------:R-:W-:-:S05]  /*3dc0*/  SHF.L.U32 R7, R7, 0x1, RZ ;  /* 0x0000000107077819 */ /* 0x000fca00000006ff */
[----:B--2---:R-:W-:Y:S01]  /*3dd0*/  IMAD.WIDE R18, R7, 0x4, R18 ;  /* 0x0000000407127825 */ /* 0x004fe200078e0212 */
        /* <DEDUP_REMOVED lines=15> */
[----:B--2---:R-:W-:Y:S05]  /*3ed0*/  @!P1 BRA `(.L_x_295) ;  /* 0x0000000000149947 */ /* 0x004fea0003800000 */
.L_x_296:
[----:B------:R-:W2:Y:S04]  /*3ee0*/  LDG.E.STRONG.GPU R7, desc[UR8][R12.64] ;  /* 0x000000080c077981 */ /* 0x000ea8000c1ef900 */
[----:B--2---:R-:W-:Y:S01]  /*3ef0*/  CCTL.IVALL ;  /* 0x00000000ff00798f */ /* 0x004fe20002000000 */
[----:B------:R-:W-:Y:S05]  /*3f00*/  YIELD ;  /* 0x0000000000007946 */ /* 0x000fea0003800000 */
[----:B------:R-:W-:-:S13]  /*3f10*/  ISETP.NE.AND P1, PT, R7, R16, PT ;  /* 0x000000100700720c */ /* 0x000fda0003f25270 */
[----:B------:R-:W-:Y:S05]  /*3f20*/  @P1 BRA `(.L_x_296) ;  /* 0xfffffffc00ec1947 */ /* 0x000fea000383ffff */
.L_x_295:
[----:B------:R-:W-:Y:S05]  /*3f30*/  WARPSYNC.ALL ;  /* 0x0000000000007948 */ /* 0x000fea0003800000 */
[----:B------:R-:W-:Y:S01]  /*3f40*/  BAR.SYNC.DEFER_BLOCKING 0x0 ;  /* 0x0000000000007b1d */ /* 0x000fe20000010000 */
[----:B------:R-:W-:-:S05]  /*3f50*/  HFMA2 R7, -RZ, RZ, 0, 0 ;  /* 0x00000000ff077431 */ /* 0x000fca00000001ff */
[----:B------:R-:W-:Y:S05]  /*3f60*/  @!P3 BRA `(.L_x_297) ;  /* 0x00000004001cb947 */ /* 0x000fea0003800000 */
[CC--:B-1----:R-:W-:Y:S01]  /*3f70*/  LEA R16, R0.reuse, R60.reuse, 0x1 ;  /* 0x0000003c00107211 */ /* 0x0c2fe200078e08ff */
[C-C-:B------:R-:W-:Y:S01]  /*3f80*/  IMAD R14, R0.reuse, 0x6, R60.reuse ;  /* 0x00000006000e7824 */ /* 0x140fe200078e023c */
[C---:B------:R-:W-:Y:S01]  /*3f90*/  LEA R13, R0.reuse, R60, 0x2 ;  /* 0x0000003c000d7211 */ /* 0x040fe200078e10ff */
[--C-:B------:R-:W-:Y:S01]  /*3fa0*/  IMAD R7, R0, 0x3, R60.reuse ;  /* 0x0000000300077824 */ /* 0x100fe200078e023c */
[----:B------:R-:W-:Y:S01]  /*3fb0*/  IADD3 R17, PT, PT, R60, R0, RZ ;  /* 0x000000003c117210 */ /* 0x000fe20007ffe0ff */
[C-C-:B------:R-:W-:Y:S01]  /*3fc0*/  IMAD R15, R0.reuse, 0x5, R60.reuse ;  /* 0x00000005000f7824 */ /* 0x140fe200078e023c */
[----:B------:R-:W-:Y:S01]  /*3fd0*/  MOV R29, RZ ;  /* 0x000000ff001d7202 */ /* 0x000fe20000000f00 */
[----:B------:R-:W-:Y:S01]  /*3fe0*/  IMAD R12, R0, 0x7, R60 ;  /* 0x00000007000c7824 */ /* 0x000fe200078e023c */
[----:B------:R-:W-:Y:S01]  /*3ff0*/  MOV R28, R60 ;  /* 0x0000003c001c7202 */ /* 0x000fe20000000f00 */
[----:B------:R-:W-:Y:S01]  /*4000*/  UIADD3 UR5, UPT, UPT, -UR11, URZ, URZ ;  /* 0x000000ff0b057290 */ /* 0x000fe2000fffe1ff */
[----:B------:R-:W-:-:S11]  /*4010*/  LOP3.LUT R30, R35, 0x7ffffff8, RZ, 0xc0, !PT ;  /* 0x7ffffff8231e7812 */ /* 0x000fd600078ec0ff */
.L_x_298:
[----:B------:R-:W-:-:S13]  /*4020*/  ISETP.EQ.OR P1, PT, RZ, UR5, P2 ;  /* 0x00000005ff007c0c */ /* 0x000fda0009722670 */
[----:B---3--:R-:W-:-:S06]  /*4030*/  @!P1 IMAD.WIDE.U32 R22, R28, 0x8, R18 ;  /* 0x000000081c169825 */ /* 0x008fcc00078e0012 */
[----:B------:R-:W2:Y:S01]  /*4040*/  @!P1 LDG.E.64 R22, desc[UR8][R22.64] ;  /* 0x0000000816169981 */ /* 0x000ea2000c1e1b00 */
[C---:B------:R-:W-:Y:S02]  /*4050*/  IADD3 R20, PT, PT, R29.reuse, 0x1, RZ ;  /* 0x000000011d147810 */ /* 0x040fe40007ffe0ff */
[C---:B------:R-:W-:Y:S02]  /*4060*/  IADD3 R24, PT, PT, R29.reuse, 0x2, RZ ;  /* 0x000000021d187810 */ /* 0x040fe40007ffe0ff */
[----:B------:R-:W-:Y:S02]  /*4070*/  ISETP.EQ.OR P4, PT, R20, UR11, P2 ;  /* 0x0000000b14007c0c */ /* 0x000fe40009782670 */
[----:B------:R-:W-:Y:S02]  /*4080*/  ISETP.EQ.OR P5, PT, R24, UR11, P2 ;  /* 0x0000000b18007c0c */ /* 0x000fe400097a2670 */
[----:B------:R-:W-:-:S04]  /*4090*/  IADD3 R24, PT, PT, R29, 0x3, RZ ;  /* 0x000000031d187810 */ /* 0x000fc80007ffe0ff */
[----:B------:R-:W-:-:S05]  /*40a0*/  ISETP.EQ.OR P3, PT, R24, UR11, P2 ;  /* 0x0000000b18007c0c */ /* 0x000fca0009762670 */
[----:B------:R-:W-:-:S04]  /*40b0*/  @!P4 IMAD.WIDE.U32 R20, R17, 0x8, R18 ;  /* 0x000000081114c825 */ /* 0x000fc800078e0012 */
        /* <DEDUP_REMOVED lines=50> */
.L_x_297:
        /* <DEDUP_REMOVED lines=13> */
[----:B------:R-:W-:Y:S02]  /*44b0*/  IADD3 R21, PT, PT, R7, 0x3, RZ ;  /* 0x0000000307157810 */ /* 0x000fe40007ffe0ff */
        /* <DEDUP_REMOVED lines=20> */
.L_x_299:
        /* <DEDUP_REMOVED lines=12> */
[----:B------:R-:W2:Y:S01]  /*46c0*/  @!P1 LDG.E.64 R12, desc[UR8][R12.64] ;  /* 0x000000080c0c9981 */ /* 0x000ea2000c1e1b00 */
[----:B------:R-:W-:Y:S01]  /*46d0*/  IADD3 R7, PT, PT, R7, 0x2, RZ ;  /* 0x0000000207077810 */ /* 0x000fe20007ffe0ff */
[----:B---3--:R-:W-:Y:S01]  /*46e0*/  @!P3 FADD.FTZ R32, R32, R14 ;  /* 0x0000000e2020b221 */ /* 0x008fe20000010000 */
[----:B------:R-:W-:-:S03]  /*46f0*/  @!P3 FADD.FTZ R33, R33, R15 ;  /* 0x0000000f2121b221 */ /* 0x000fc60000010000 */
[----:B--2---:R-:W-:Y:S01]  /*4700*/  @!P1 FADD.FTZ R32, R32, R12 ;  /* 0x0000000c20209221 */ /* 0x004fe20000010000 */
[----:B------:R-:W-:-:S07]  /*4710*/  @!P1 FADD.FTZ R33, R33, R13 ;  /* 0x0000000d21219221 */ /* 0x000fce0000010000 */
.L_x_300:
        /* <DEDUP_REMOVED lines=9> */
.L_x_301:
[----:B------:R-:W-:Y:S05]  /*47b0*/  BSYNC.RECONVERGENT B0 ;  /* 0x0000000000007941 */ /* 0x000fea0003800200 */
.L_x_294:
        /* <DEDUP_REMOVED lines=10> */
[----:B--2---:R-:W-:Y:S02]  /*4860*/  FMUL.FTZ R18, R47, UR7 ;  /* 0x000000072f127c20 */ /* 0x004fe40008410000 */
        /* <DEDUP_REMOVED lines=8> */
[----:B------:R-:W0:Y:S01]  /*48f0*/  LDS.64 R12, [UR5+0x30] ;  /* 0x00003005ff0c7984 */ /* 0x000e220008000a00 */
        /* <DEDUP_REMOVED lines=17> */
[----:B------:R-:W3:Y:S01]  /*4a10*/  MUFU.RCP R22, R22 ;  /* 0x0000001600167308 */ /* 0x000ee20000001000 */
[----:B0-----:R-:W-:Y:S01]  /*4a20*/  FADD.FTZ R24, -R20, 1 ;  /* 0x3f80000014187421 */ /* 0x001fe20000010100 */
[----:B------:R-:W-:-:S03]  /*4a30*/  FMUL.FTZ R41, R41, R20 ;  /* 0x0000001429297220 */ /* 0x000fc60000410000 */
[----:B------:R-:W-:Y:S01]  /*4a40*/  FFMA.FTZ R24, R15, R24, 1 ;  /* 0x3f8000000f187423 */ /* 0x000fe20000010018 */
[----:B---3--:R-:W-:Y:S01]  /*4a50*/  FADD.FTZ R23, -R22, 1 ;  /* 0x3f80000016177421 */ /* 0x008fe20000010100 */
[----:B------:R-:W-:Y:S02]  /*4a60*/  FMUL.FTZ R13, R13, R22 ;  /* 0x000000160d0d7220 */ /* 0x000fe40000410000 */
[----:B------:R-:W-:Y:S01]  /*4a70*/  FMUL.FTZ R41, R41, R24 ;  /* 0x0000001829297220 */ /* 0x000fe20000410000 */
[----:B------:R-:W-:-:S04]  /*4a80*/  FFMA.FTZ R18, R18, R23, 1 ;  /* 0x3f80000012127423 */ /* 0x000fc80000010017 */
[----:B------:R-:W-:-:S07]  /*4a90*/  FMUL.FTZ R13, R13, R18 ;  /* 0x000000120d0d7220 */ /* 0x000fce0000410000 */
.L_x_302:
[----:B------:R-:W-:Y:S01]  /*4aa0*/  FFMA.FTZ R15, R16, R25, R17 ;  /* 0x00000019100f7223 */ /* 0x000fe20000010011 */
[----:B------:R-:W-:Y:S01]  /*4ab0*/  BSSY.RECONVERGENT B0, `(.L_x_303) ;  /* 0x0000014000007945 */ /* 0x000fe20003800200 */
[C---:B------:R-:W-:Y:S01]  /*4ac0*/  PRMT R18, R40.reuse, 0x7632, R18 ;  /* 0x0000763228127816 */ /* 0x040fe20000000012 */
        /* <DEDUP_REMOVED lines=18> */
.L_x_304:
[----:B------:R-:W-:Y:S05]  /*4bf0*/  BSYNC.RECONVERGENT B0 ;  /* 0x0000000000007941 */ /* 0x000fea0003800200 */
.L_x_303:
[C---:B0-----:R-:W-:Y:S02]  /*4c00*/  PRMT R14, R46.reuse, 0x7632, R14 ;  /* 0x000076322e0e7816 */ /* 0x041fe4000000000e */
[----:B------:R-:W-:Y:S02]  /*4c10*/  SHF.L.U32 R46, R46, 0x10, RZ ;  /* 0x000000102e2e7819 */ /* 0x000fe400000006ff */
[----:B------:R-:W-:Y:S02]  /*4c20*/  SHF.L.U32 R14, R14, 0x10, RZ ;  /* 0x000000100e0e7819 */ /* 0x000fe400000006ff */
[C---:B------:R-:W-:Y:S01]  /*4c30*/  IADD3 R15, PT, PT, R7.reuse, 0x20, RZ ;  /* 0x00000020070f7810 */ /* 0x040fe20007ffe0ff */
[----:B------:R-:W-:Y:S01]  /*4c40*/  FADD.FTZ R46, R46, -UR13 ;  /* 0x8000000d2e2e7e21 */ /* 0x000fe20008010000 */
[----:B------:R-:W-:Y:S01]  /*4c50*/  IADD3 R19, PT, PT, R7, 0x40, RZ ;  /* 0x0000004007137810 */ /* 0x000fe20007ffe0ff */
[----:B------:R-:W-:Y:S01]  /*4c60*/  FADD.FTZ R21, R14, -UR13 ;  /* 0x8000000d0e157e21 */ /* 0x000fe20008010000 */
[----:B------:R-:W-:Y:S01]  /*4c70*/  ISETP.GE.U32.AND P1, PT, R15, UR16, PT ;  /* 0x000000100f007c0c */ /* 0x000fe2000bf26070 */
[----:B------:R-:W-:Y:S01]  /*4c80*/  FMUL.FTZ R46, R46, UR7 ;  /* 0x000000072e2e7c20 */ /* 0x000fe20008410000 */
[----:B------:R-:W-:Y:S01]  /*4c90*/  SHF.R.S32.HI R12, RZ, 0x1f, R15 ;  /* 0x0000001fff0c7819 */ /* 0x000fe2000001140f */
[----:B------:R-:W-:Y:S01]  /*4ca0*/  FMUL.FTZ R21, R21, UR7 ;  /* 0x0000000715157c20 */ /* 0x000fe20008410000 */
[----:B------:R-:W-:Y:S01]  /*4cb0*/  PRMT R13, R45, 0x7632, R13 ;  /* 0x000076322d0d7816 */ /* 0x000fe2000000000d */
[----:B------:R-:W-:Y:S01]  /*4cc0*/  FFMA.FTZ R14, R16, R46, R17 ;  /* 0x0000002e100e7223 */ /* 0x000fe20000010011 */
[----:B------:R-:W-:-:S02]  /*4cd0*/  ISETP.GE.U32.AND P2, PT, R19, UR16, PT ;  /* 0x0000001013007c0c */ /* 0x000fc4000bf46070 */
[----:B------:R-:W-:Y:S02]  /*4ce0*/  ISETP.GE.AND.EX P1, PT, R12, UR17, PT, P1 ;  /* 0x000000110c007c0c */ /* 0x000fe4000bf26310 */
[----:B------:R-:W-:Y:S02]  /*4cf0*/  SHF.L.U32 R45, R45, 0x10, RZ ;  /* 0x000000102d2d7819 */ /* 0x000fe400000006ff */
[----:B---3--:R-:W-:Y:S01]  /*4d00*/  SHF.L.U32 R23, R18, 0x10, RZ ;  /* 0x0000001012177819 */ /* 0x008fe200000006ff */
        /* <DEDUP_REMOVED lines=19> */
.L_x_305:
        /* <DEDUP_REMOVED lines=22> */
.L_x_307:
[----:B------:R-:W-:Y:S05]  /*4fa0*/  BSYNC.RECONVERGENT B0 ;  /* 0x0000000000007941 */ /* 0x000fea0003800200 */
.L_x_306:
[----:B0-----:R-:W-:Y:S01]  /*4fb0*/  PRMT R13, R39, 0x7632, R13 ;  /* 0x00007632270d7816 */ /* 0x001fe2000000000d */
        /* <DEDUP_REMOVED lines=26> */
.L_x_308:
[----:B------:R-:W-:Y:S01]  /*5160*/  PRMT R20, R44, 0x7632, R20 ;  /* 0x000076322c147816 */ /* 0x000fe20000000014 */
        /* <DEDUP_REMOVED lines=14> */
[----:B------:R-:W-:Y:S01]  /*5250*/  FMUL.FTZ R19, R28, UR7 ;  /* 0x000000071c137c20 */ /* 0x000fe20008410000 */
[----:B------:R-:W-:Y:S01]  /*5260*/  FMUL.FTZ R18, R15, UR7 ;  /* 0x000000070f127c20 */ /* 0x000fe20008410000 */
[----:B-1----:R-:W-:Y:S02]  /*5270*/  LEA R14, P1, R12, UR18, 0x1 ;  /* 0x000000120c0e7c11 */ /* 0x002fe4000f8208ff */
[----:B------:R-:W-:Y:S02]  /*5280*/  IADD3 R21, PT, PT, R13, R21, RZ ;  /* 0x000000150d157210 */ /* 0x000fe40007ffe0ff */
[----:B------:R-:W-:Y:S02]  /*5290*/  F2FP.BF16.F32.PACK_AB R13, R18, R19 ;  /* 0x00000013120d723e */ /* 0x000fe400000010ff */
[----:B------:R-:W-:-:S05]  /*52a0*/  LEA.HI.X R15, R12, UR19, R21, 0x1, P1 ;  /* 0x000000130c0f7c11 */ /* 0x000fca00088f0c15 */
[----:B------:R0:W-:Y:S02]  /*52b0*/  STG.E desc[UR8][R14.64], R13 ;  /* 0x0000000d0e007986 */ /* 0x0001e4000c101908 */
.L_x_310:
[----:B------:R-:W-:Y:S05]  /*52c0*/  BSYNC.RECONVERGENT B0 ;  /* 0x0000000000007941 */ /* 0x000fea0003800200 */
.L_x_309:
[----:B0-----:R-:W-:Y:S01]  /*52d0*/  PRMT R13, R38, 0x7632, R13 ;  /* 0x00007632260d7816 */ /* 0x001fe2000000000d */
[----:B------:R-:W-:Y:S01]  /*52e0*/  FADD.FTZ R44, R44, -UR13 ;  /* 0x8000000d2c2c7e21 */ /* 0x000fe20008010000 */
[----:B------:R-:W-:Y:S01]  /*52f0*/  FADD.FTZ R20, R20, -UR13 ;  /* 0x8000000d14147e21 */ /* 0x000fe20008010000 */
[C---:B------:R-:W-:Y:S02]  /*5300*/  PRMT R18, R43.reuse, 0x7632, R18 ;  /* 0x000076322b127816 */ /* 0x040fe40000000012 */
[----:B------:R-:W-:Y:S01]  /*5310*/  SHF.L.U32 R38, R38, 0x10, RZ ;  /* 0x0000001026267819 */ /* 0x000fe200000006ff */
        /* <DEDUP_REMOVED lines=23> */
.L_x_311:
        /* <DEDUP_REMOVED lines=21> */
.L_x_313:
[----:B------:R-:W-:Y:S05]  /*55e0*/  BSYNC.RECONVERGENT B0 ;  /* 0x0000000000007941 */ /* 0x000fea0003800200 */
.L_x_312:
[C---:B------:R-:W-:Y:S01]  /*55f0*/  PRMT R12, R42.reuse, 0x7632, R12 ;  /* 0x000076322a0c7816 */ /* 0x040fe2000000000c */
        /* <DEDUP_REMOVED lines=14> */
[----:B------:R-:W-:Y:S01]  /*56e0*/  SHF.R.S32.HI R21, RZ, 0x1f, R2 ;  /* 0x0000001fff157819 */ /* 0x000fe20000011402 */
[----:B------:R-:W-:Y:S01]  /*56f0*/  FADD.FTZ R27, R12, -UR13 ;  /* 0x8000000d0c1b7e21 */ /* 0x000fe20008010000 */
[----:B------:R-:W-:Y:S01]  /*5700*/  ISETP.GE.U32.AND P1, PT, R2, UR16, PT ;  /* 0x0000001002007c0c */ /* 0x000fe2000bf26070 */
[----:B0-----:R-:W-:Y:S01]  /*5710*/  FADD.FTZ R19, R56, -UR13 ;  /* 0x8000000d38137e21 */ /* 0x001fe20008010000 */
[----:B------:R-:W-:Y:S01]  /*5720*/  IADD3 R15, PT, PT, R7, 0x80, RZ ;  /* 0x00000080070f7810 */ /* 0x000fe20007ffe0ff */
[----:B------:R-:W-:Y:S01]  /*5730*/  FMUL.FTZ R32, R43, UR7 ;  /* 0x000000072b207c20 */ /* 0x000fe20008410000 */
[----:B------:R-:W-:Y:S01]  /*5740*/  SHF.R.S32.HI R26, RZ, 0x1f, R34 ;  /* 0x0000001fff1a7819 */ /* 0x000fe20000011422 */
[----:B------:R-:W-:Y:S01]  /*5750*/  FMUL.FTZ R28, R28, UR7 ;  /* 0x000000071c1c7c20 */ /* 0x000fe20008410000 */
[----:B------:R-:W-:Y:S01]  /*5760*/  ISETP.GE.U32.AND P0, PT, R34, UR16, PT ;  /* 0x0000001022007c0c */ /* 0x000fe2000bf06070 */
[----:B------:R-:W-:Y:S01]  /*5770*/  FMUL.FTZ R22, R22, UR7 ;  /* 0x0000000716167c20 */ /* 0x000fe20008410000 */
[----:B------:R-:W-:Y:S01]  /*5780*/  FMUL.FTZ R23, R23, UR7 ;  /* 0x0000000717177c20 */ /* 0x000fe20008410000 */
[----:B------:R-:W-:Y:S01]  /*5790*/  ISETP.GE.AND.EX P3, PT, R21, UR17, PT, P1 ;  /* 0x0000001115007c0c */ /* 0x000fe2000bf66310 */
[----:B------:R-:W-:Y:S01]  /*57a0*/  FMUL.FTZ R18, R52, UR7 ;  /* 0x0000000734127c20 */ /* 0x000fe20008410000 */
[----:B------:R-:W-:Y:S01]  /*57b0*/  FMUL.FTZ R38, R13, UR7 ;  /* 0x000000070d267c20 */ /* 0x000fe20008410000 */
[----:B------:R-:W-:Y:S01]  /*57c0*/  FMUL.FTZ R27, R27, UR7 ;  /* 0x000000071b1b7c20 */ /* 0x000fe20008410000 */
[----:B------:R-:W-:Y:S01]  /*57d0*/  PRMT R31, R37, 0x7632, R31 ;  /* 0x00007632251f7816 */ /* 0x000fe2000000001f */
[----:B------:R-:W-:Y:S01]  /*57e0*/  FMUL.FTZ R19, R19, UR7 ;  /* 0x0000000713137c20 */ /* 0x000fe20008410000 */
[----:B------:R-:W-:Y:S01]  /*57f0*/  IADD3 R7, PT, PT, R7, 0xe0, RZ ;  /* 0x000000e007077810 */ /* 0x000fe20007ffe0ff */
[C-C-:B------:R-:W-:Y:S01]  /*5800*/  FFMA.FTZ R14, R16.reuse, R32, R17.reuse ;  /* 0x00000020100e7223 */ /* 0x140fe20000010011 */
[----:B------:R-:W-:Y:S01]  /*5810*/  ISETP.GE.U32.AND P1, PT, R15, UR16, PT ;  /* 0x000000100f007c0c */ /* 0x000fe2000bf26070 */
[C---:B------:R-:W-:Y:S01]  /*5820*/  FFMA.FTZ R13, R16.reuse, R38, R17 ;  /* 0x00000026100d7223 */ /* 0x040fe20000010011 */
[----:B------:R-:W-:Y:S01]  /*5830*/  SHF.R.S32.HI R12, RZ, 0x1f, R15 ;  /* 0x0000001fff0c7819 */ /* 0x000fe2000001140f */
[--C-:B------:R-:W-:Y:S01]  /*5840*/  FFMA.FTZ R30, R16, R28, R17.reuse ;  /* 0x0000001c101e7223 */ /* 0x100fe20000010011 */
[----:B------:R-:W-:Y:S01]  /*5850*/  ISETP.GE.AND.EX P2, PT, R26, UR17, PT, P0 ;  /* 0x000000111a007c0c */ /* 0x000fe2000bf46300 */
[C-C-:B------:R-:W-:Y:S01]  /*5860*/  FFMA.FTZ R29, R16.reuse, R27, R17.reuse ;  /* 0x0000001b101d7223 */ /* 0x140fe20000010011 */
[C-C-:B------:R-:W-:Y:S01]  /*5870*/  FFMA.FTZ R24, R16.reuse, R22, R17.reuse ;  /* 0x0000001610187223 */ /* 0x140fe20000010011 */
[C-C-:B------:R-:W-:Y:S01]  /*5880*/  FFMA.FTZ R25, R16.reuse, R23, R17.reuse ;  /* 0x0000001710197223 */ /* 0x140fe20000010011 */
[C-C-:B------:R-:W-:Y:S01]  /*5890*/  FFMA.FTZ R20, R16.reuse, R18, R17.reuse ;  /* 0x0000001210147223 */ /* 0x140fe20000010011 */
[----:B------:R-:W-:Y:S01]  /*58a0*/  ISETP.GE.U32.AND P0, PT, R7, UR16, PT ;  /* 0x0000001007007c0c */ /* 0x000fe2000bf06070 */
[----:B------:R-:W-:Y:S01]  /*58b0*/  FFMA.FTZ R17, R16, R19, R17 ;  /* 0x0000001310117223 */ /* 0x000fe20000010011 */
[----:B------:R-:W-:-:S02]  /*58c0*/  ISETP.GE.AND.EX P1, PT, R12, UR17, PT, P1 ;  /* 0x000000110c007c0c */ /* 0x000fc4000bf26310 */
        /* <DEDUP_REMOVED lines=21> */
.L_x_314:
        /* <DEDUP_REMOVED lines=19> */
.L_x_316:
[----:B------:R-:W-:Y:S05]  /*5b50*/  BSYNC.RECONVERGENT B0 ;  /* 0x0000000000007941 */ /* 0x000fea0003800200 */
.L_x_315:
        /* <DEDUP_REMOVED lines=21> */
.L_x_317:
[----:B------:R-:W-:Y:S01]  /*5cb0*/  BSSY.RECONVERGENT B0, `(.L_x_318) ;  /* 0x0000012000007945 */ /* 0x000fe20003800200 */
[----:B------:R-:W-:Y:S01]  /*5cc0*/  FFMA.FTZ R30, R5, R36, -R30 ;  /* 0x00000024051e7223 */ /* 0x000fe2000001081e */
[----:B------:R-:W-:Y:S02]  /*5cd0*/  FFMA.FTZ R16, R6, R12, -R29 ;  /* 0x0000000c06107223 */ /* 0x000fe4000001081d */
[----:B------:R-:W-:Y:S05]  /*5ce0*/  @P2 BRA `(.L_x_319) ;  /* 0x0000000000382947 */ /* 0x000fea0003800000 */
[----:B------:R-:W1:Y:S01]  /*5cf0*/  LDCU.64 UR14, c[0x0][0x3f8] ;  /* 0x00007f00ff0e77ac */ /* 0x000e620008000a00 */
[----:B------:R-:W-:Y:S01]  /*5d00*/  MOV R12, R8 ;  /* 0x00000008000c7202 */ /* 0x000fe20000000f00 */
[----:B------:R-:W-:Y:S01]  /*5d10*/  FMUL.FTZ R27, R30, UR7 ;  /* 0x000000071e1b7c20 */ /* 0x000fe20008410000 */
[----:B0-----:R-:W-:Y:S01]  /*5d20*/  MOV R13, R11 ;  /* 0x0000000b000d7202 */ /* 0x001fe20000000f00 */
[----:B------:R-:W0:Y:S01]  /*5d30*/  LDCU.64 UR18, c[0x0][0x380] ;  /* 0x00007000ff1277ac */ /* 0x000e220008000a00 */
[----:B------:R-:W-:Y:S01]  /*5d40*/  FMUL.FTZ R16, R16, UR7 ;  /* 0x0000000710107c20 */ /* 0x000fe20008410000 */
        /* <DEDUP_REMOVED lines=8> */
.L_x_319:
[----:B------:R-:W-:Y:S05]  /*5dd0*/  BSYNC.RECONVERGENT B0 ;  /* 0x0000000000007941 */ /* 0x000fea0003800200 */
.L_x_318:
[----:B------:R-:W-:Y:S02]  /*5de0*/  SHF.L.U32 R51, R51, 0x10, RZ ;  /* 0x0000001033337819 */ /* 0x000fe400000006ff */
        /* <DEDUP_REMOVED lines=20> */
.L_x_320:
[----:B------:R-:W-:Y:S01]  /*5f30*/  BSSY.RECONVERGENT B0, `(.L_x_321) ;  /* 0x0000012000007945 */ /* 0x000fe20003800200 */
[----:B------:R-:W-:Y:S01]  /*5f40*/  FFMA.FTZ R24, R5, R51, -R24 ;  /* 0x0000003305187223 */ /* 0x000fe20000010818 */
[----:B------:R-:W-:Y:S02]  /*5f50*/  FFMA.FTZ R16, R6, R55, -R25 ;  /* 0x0000003706107223 */ /* 0x000fe40000010819 */
[----:B------:R-:W-:Y:S05]  /*5f60*/  @P3 BRA `(.L_x_322) ;  /* 0x0000000000383947 */ /* 0x000fea0003800000 */
[----:B------:R-:W2:Y:S01]  /*5f70*/  LDCU.64 UR14, c[0x0][0x3f8] ;  /* 0x00007f00ff0e77ac */ /* 0x000ea20008000a00 */
[----:B------:R-:W-:Y:S01]  /*5f80*/  MOV R12, R8 ;  /* 0x00000008000c7202 */ /* 0x000fe20000000f00 */
[----:B------:R-:W-:Y:S01]  /*5f90*/  FMUL.FTZ R16, R16, UR7 ;  /* 0x0000000710107c20 */ /* 0x000fe20008410000 */
[----:B01----:R-:W-:Y:S01]  /*5fa0*/  MOV R13, R11 ;  /* 0x0000000b000d7202 */ /* 0x003fe20000000f00 */
[----:B------:R-:W0:Y:S01]  /*5fb0*/  LDCU.64 UR18, c[0x0][0x380] ;  /* 0x00007000ff1277ac */ /* 0x000e220008000a00 */
[----:B--2---:R-:W-:Y:S02]  /*5fc0*/  IMAD R21, R21, UR14, RZ ;  /* 0x0000000e15157c24 */ /* 0x004fe4000f8e02ff */
        /* <DEDUP_REMOVED lines=8> */
.L_x_322:
[----:B------:R-:W-:Y:S05]  /*6050*/  BSYNC.RECONVERGENT B0 ;  /* 0x0000000000007941 */ /* 0x000fea0003800200 */
.L_x_321:
[----:B------:R-:W-:Y:S02]  /*6060*/  SHF.L.U32 R50, R50, 0x10, RZ ;  /* 0x0000001032327819 */ /* 0x000fe400000006ff */
[----:B------:R-:W-:Y:S02]  /*6070*/  SHF.R.S32.HI R21, RZ, 0x1f, R7 ;  /* 0x0000001fff157819 */ /* 0x000fe40000011407 */
        /* <DEDUP_REMOVED lines=20> */
.L_x_323:
[----:B------:R-:W-:Y:S01]  /*61c0*/  ISETP.GE.AND.EX P0, PT, R21, UR17, PT, P0 ;  /* 0x0000001115007c0c */ /* 0x000fe2000bf06300 */
[----:B------:R-:W-:Y:S01]  /*61d0*/  FFMA.FTZ R20, R5, R50, -R20 ;  /* 0x0000003205147223 */ /* 0x000fe20000010814 */
[----:B------:R-:W-:Y:S01]  /*61e0*/  FFMA.FTZ R17, R6, R54, -R17 ;  /* 0x0000003606117223 */ /* 0x000fe20000010811 */
[----:B------:R-:W-:Y:S02]  /*61f0*/  BSSY.RECONVERGENT B0, `(.L_x_324) ;  /* 0x000000f000007945 */ /* 0x000fe40003800200 */
[----:B------:R-:W-:Y:S01]  /*6200*/  FMUL.FTZ R3, R20, UR7 ;  /* 0x0000000714037c20 */ /* 0x000fe20008410000 */
[----:B------:R-:W-:-:S07]  /*6210*/  FMUL.FTZ R6, R17, UR7 ;  /* 0x0000000711067c20 */ /* 0x000fce0008410000 */
[----:B------:R-:W-:Y:S05]  /*6220*/  @P0 BRA `(.L_x_325) ;  /* 0x00000000002c0947 */ /* 0x000fea0003800000 */
[----:B------:R-:W3:Y:S01]  /*6230*/  LDCU.64 UR6, c[0x0][0x3f8] ;  /* 0x00007f00ff0677ac */ /* 0x000ee20008000a00 */
[----:B------:R-:W-:Y:S02]  /*6240*/  MOV R9, R11 ;  /* 0x0000000b00097202 */ /* 0x000fe40000000f00 */
[----:B------:R-:W-:Y:S01]  /*6250*/  F2FP.BF16.F32.PACK_AB R3, R6, R3 ;  /* 0x000000030603723e */ /* 0x000fe200000010ff */
[----:B------:R-:W4:Y:S01]  /*6260*/  LDCU.64 UR14, c[0x0][0x380] ;  /* 0x00007000ff0e77ac */ /* 0x000f220008000a00 */
[----:B---3--:R-:W-:Y:S02]  /*6270*/  IMAD R4, R21, UR6, RZ ;  /* 0x0000000615047c24 */ /* 0x008fe4000f8e02ff */
[----:B------:R-:W-:-:S04]  /*6280*/  IMAD.WIDE.U32 R8, R7, UR6, R8 ;  /* 0x0000000607087c25 */ /* 0x000fc8000f8e0008 */
[----:B------:R-:W-:Y:S01]  /*6290*/  IMAD R7, R7, UR7, R4 ;  /* 0x0000000707077c24 */ /* 0x000fe2000f8e0204 */
[----:B----4-:R-:W-:-:S04]  /*62a0*/  LEA R4, P0, R8, UR14, 0x1 ;  /* 0x0000000e08047c11 */ /* 0x010fc8000f8008ff */
[----:B------:R-:W-:-:S04]  /*62b0*/  IADD3 R7, PT, PT, R9, R7, RZ ;  /* 0x0000000709077210 */ /* 0x000fc80007ffe0ff */
[----:B------:R-:W-:-:S05]  /*62c0*/  LEA.HI.X R5, R8, UR15, R7, 0x1, P0 ;  /* 0x0000000f08057c11 */ /* 0x000fca00080f0c07 */
[----:B------:R3:W-:Y:S02]  /*62d0*/  STG.E desc[UR8][R4.64], R3 ;  /* 0x0000000304007986 */ /* 0x0007e4000c101908 */
.L_x_325:
[----:B------:R-:W-:Y:S05]  /*62e0*/  BSYNC.RECONVERGENT B0 ;  /* 0x0000000000007941 */ /* 0x000fea0003800200 */
.L_x_324:
[----:B------:R-:W-:Y:S02]  /*62f0*/  IADD3 R49, PT, PT, R0, R49, RZ ;  /* 0x0000003100317210 */ /* 0x000fe40007ffe0ff */
[----:B------:R-:W-:Y:S02]  /*6300*/  IADD3 R58, PT, PT, R58, 0x1, RZ ;  /* 0x000000013a3a7810 */ /* 0x000fe40007ffe0ff */
[----:B------:R-:W-:-:S13]  /*6310*/  ISETP.GE.AND P0, PT, R49, UR4, PT ;  /* 0x0000000431007c0c */ /* 0x000fda000bf06270 */
[----:B------:R-:W-:Y:S05]  /*6320*/  @!P0 BRA `(.L_x_326) ;  /* 0xffffff9c00888947 */ /* 0x000fea000383ffff */
.L_x_283:
[----:B---3--:R-:W3:Y:S01]  /*6330*/  LDC R4, c[0x0][0x370] ;  /* 0x0000dc00ff047b82 */ /* 0x008ee20000000800 */
[----:B------:R-:W-:Y:S01]  /*6340*/  ISETP.NE.AND P2, PT, R61, RZ, PT ;  /* 0x000000ff3d00720c */ /* 0x000fe20003f45270 */
[----:B------:R-:W-:Y:S06]  /*6350*/  BSSY.RECONVERGENT B0, `(.L_x_327) ;  /* 0x0000011000007945 */ /* 0x000fec0003800200 */
[----:B------:R-:W4:Y:S08]  /*6360*/  LDC R7, c[0x0][0x374] ;  /* 0x0000dd00ff077b82 */ /* 0x000f300000000800 */
[----:B------:R-:W5:Y:S01]  /*6370*/  LDC.64 R2, c[0x0][0x3c8] ;  /* 0x0000f200ff027b82 */ /* 0x000f620000000a00 */
[----:B---3--:R-:W-:-:S02]  /*6380*/  ISETP.NE.AND P1, PT, R4, 0x1, PT ;  /* 0x000000010400780c */ /* 0x008fc40003f25270 */
[----:B------:R-:W-:Y:S02]  /*6390*/  IADD3 R6, PT, PT, R4, -0x1, RZ ;  /* 0xffffffff04067810 */ /* 0x000fe40007ffe0ff */
[C---:B----4-:R-:W-:Y:S02]  /*63a0*/  IADD3 R5, PT, PT, R7.reuse, -0x1, RZ ;  /* 0xffffffff07057810 */ /* 0x050fe40007ffe0ff */
[----:B------:R-:W-:Y:S02]  /*63b0*/  SHF.L.U32 R0, R7, 0x1, RZ ;  /* 0x0000000107007819 */ /* 0x000fe400000006ff */
[----:B------:R-:W-:Y:S02]  /*63c0*/  ISETP.NE.AND P0, PT, R60, R5, PT ;  /* 0x000000053c00720c */ /* 0x000fe40003f05270 */
[----:B------:R-:W-:Y:S02]  /*63d0*/  SEL R5, R0, RZ, P1 ;  /* 0x000000ff00057207 */ /* 0x000fe40000800000 */
[----:B------:R-:W-:-:S03]  /*63e0*/  ISETP.NE.OR P0, PT, R6, UR11, P0 ;  /* 0x0000000b06007c0c */ /* 0x000fc60008705670 */
[----:B-----5:R-:W-:Y:S01]  /*63f0*/  IMAD.WIDE.U32 R2, R5, 0x4, R2 ;  /* 0x0000000405027825 */ /* 0x020fe200078e0002 */
[----:B------:R-:W-:Y:S09]  /*6400*/  @P2 BRA `(.L_x_328) ;  /* 0x0000000000142947 */ /* 0x000ff20003800000 */
[----:B------:R-:W-:Y:S01]  /*6410*/  HFMA2 R5, -RZ, RZ, 0, 5.9604644775390625e-08 ;  /* 0x00000001ff057431 */ /* 0x000fe200000001ff */
[----:B------:R-:W-:Y:S06]  /*6420*/  MEMBAR.ALL.GPU ;  /* 0x0000000000007992 */ /* 0x000fec000000a000 */
[----:B------:R-:W-:-:S00]  /*6430*/  ERRBAR ;  /* 0x00000000000079ab */ /* 0x000fc00000000000 */
[----:B------:R-:W-:Y:S06]  /*6440*/  CGAERRBAR ;  /* 0x00000000000075ab */ /* 0x000fec0000000000 */
[----:B------:R3:W-:Y:S02]  /*6450*/  REDG.E.ADD.S32.STRONG.GPU desc[UR8][R2.64], R5 ;  /* 0x000000050200798e */ /* 0x0007e4000c12e308 */
.L_x_328:
[----:B------:R-:W-:Y:S05]  /*6460*/  BSYNC.RECONVERGENT B0 ;  /* 0x0000000000007941 */ /* 0x000fea0003800200 */
.L_x_327:
[----:B------:R-:W-:Y:S05]  /*6470*/  @P0 EXIT ;  /* 0x000000000000094d */ /* 0x000fea0003800000 */
[----:B------:R-:W-:Y:S05]  /*6480*/  @P2 BRA `(.L_x_329) ;  /* 0x0000000000202947 */ /* 0x000fea0003800000 */
[----:B------:R-:W-:-:S05]  /*6490*/  IMAD R0, R4, R7, RZ ;  /* 0x0000000704007224 */ /* 0x000fca00078e02ff */
[----:B------:R-:W-:-:S13]  /*64a0*/  ISETP.NE.AND P0, PT, R0, -0x1, PT ;  /* 0xffffffff0000780c */ /* 0x000fda0003f05270 */
[----:B------:R-:W-:Y:S05]  /*64b0*/  @!P0 BRA `(.L_x_329) ;  /* 0x0000000000148947 */ /* 0x000fea0003800000 */
.L_x_330:
[----:B---3--:R-:W3:Y:S04]  /*64c0*/  LDG.E.STRONG.GPU R5, desc[UR8][R2.64] ;  /* 0x0000000802057981 */ /* 0x008ee8000c1ef900 */
[----:B---3--:R-:W-:Y:S01]  /*64d0*/  CCTL.IVALL ;  /* 0x00000000ff00798f */ /* 0x008fe20002000000 */
[----:B------:R-:W-:Y:S05]  /*64e0*/  YIELD ;  /* 0x0000000000007946 */ /* 0x000fea0003800000 */
[----:B------:R-:W-:-:S13]  /*64f0*/  ISETP.NE.AND P0, PT, R5, R0, PT ;  /* 0x000000000500720c */ /* 0x000fda0003f05270 */
[----:B------:R-:W-:Y:S05]  /*6500*/  @P0 BRA `(.L_x_330) ;  /* 0xfffffffc00ec0947 */ /* 0x000fea000383ffff */
.L_x_329:
[----:B------:R-:W-:Y:S05]  /*6510*/  WARPSYNC.ALL ;  /* 0x0000000000007948 */ /* 0x000fea0003800000 */
[----:B012---:R-:W0:Y:S08]  /*6520*/  LDC.64 R12, c[0x0][0x3f8] ;  /* 0x0000fe00ff0c7b82 */ /* 0x007e300000000a00 */
[----:B------:R-:W-:Y:S01]  /*6530*/  BAR.SYNC.DEFER_BLOCKING 0x0 ;  /* 0x0000000000007b1d */ /* 0x000fe20000010000 */
[----:B0-----:R-:W-:-:S04]  /*6540*/  LEA.HI R0, P0, R13, R12, RZ, 0x1 ;  /* 0x0000000c0d007211 */ /* 0x001fc800078108ff */
[----:B---3--:R-:W-:-:S04]  /*6550*/  IADD3.X R3, PT, PT, RZ, R13, RZ, P0, !PT ;  /* 0x0000000dff037210 */ /* 0x008fc800007fe4ff */
        /* <DEDUP_REMOVED lines=55> */
.L_x_333:
[-C--:B0-----:R-:W-:Y:S02]  /*68d0*/  LEA R10, P1, R0, R25.reuse, 0x2 ;  /* 0x00000019000a7211 */ /* 0x081fe400078210ff */
[----:B------:R-:W-:Y:S02]  /*68e0*/  LEA R16, P3, R28, R25, 0x2 ;  /* 0x000000191c107211 */ /* 0x000fe400078610ff */
[----:B------:R-:W-:Y:S02]  /*68f0*/  IADD3 R14, P2, PT, R25, R4, RZ ;  /* 0x00000004190e7210 */ /* 0x000fe40007f5e0ff */
[----:B------:R-:W-:Y:S02]  /*6900*/  IADD3.X R11, PT, PT, R26, R31, RZ, P1, !PT ;  /* 0x0000001f1a0b7210 */ /* 0x000fe40000ffe4ff */
[----:B------:R-:W-:Y:S02]  /*6910*/  MOV R8, R25 ;  /* 0x0000001900087202 */ /* 0x000fe40000000f00 */
[----:B------:R-:W-:-:S02]  /*6920*/  MOV R9, R26 ;  /* 0x0000001a00097202 */ /* 0x000fc40000000f00 */
[C---:B------:R-:W-:Y:S01]  /*6930*/  IADD3.X R17, PT, PT, R26.reuse, R27, RZ, P3, !PT ;  /* 0x0000001b1a117210 */ /* 0x040fe20001ffe4ff */
[----:B------:R0:W2:Y:S01]  /*6940*/  LDG.E R11, desc[UR8][R10.64] ;  /* 0x000000080a0b7981 */ /* 0x0000a2000c1e1900 */
[----:B------:R-:W-:-:S03]  /*6950*/  IADD3.X R15, PT, PT, R26, R29, RZ, P2, !PT ;  /* 0x0000001d1a0f7210 */ /* 0x000fc600017fe4ff */
[----:B------:R1:W2:Y:S04]  /*6960*/  LDG.E R2, desc[UR8][R8.64] ;  /* 0x0000000808027981 */ /* 0x0002a8000c1e1900 */
[----:B------:R-:W3:Y:S04]  /*6970*/  LDG.E R14, desc[UR8][R14.64] ;  /* 0x000000080e0e7981 */ /* 0x000ee8000c1e1900 */
[----:B------:R-:W3:Y:S01]  /*6980*/  LDG.E R17, desc[UR8][R16.64] ;  /* 0x0000000810117981 */ /* 0x000ee2000c1e1900 */
[----:B0-----:R-:W-:Y:S02]  /*6990*/  MOV R10, R23 ;  /* 0x00000017000a7202 */ /* 0x001fe40000000f00 */
[----:B-1----:R-:W-:-:S02]  /*69a0*/  MOV R8, R21 ;  /* 0x0000001500087202 */ /* 0x002fc40000000f00 */
        /* <DEDUP_REMOVED lines=10> */
[----:B--2---:R-:W-:Y:S02]  /*6a50*/  F2FP.BF16.F32.PACK_AB R7, R11, R2 ;  /* 0x000000020b07723e */ /* 0x004fe400000010ff */
[----:B------:R-:W-:Y:S02]  /*6a60*/  MOV R11, R24 ;  /* 0x00000018000b7202 */ /* 0x000fe40000000f00 */
[----:B---3--:R-:W-:Y:S01]  /*6a70*/  F2FP.BF16.F32.PACK_AB R19, R17, R14 ;  /* 0x0000000e1113723e */ /* 0x008fe200000010ff */
[----:B------:R0:W-:Y:S04]  /*6a80*/  STG.E desc[UR8][R8.64], R7 ;  /* 0x0000000708007986 */ /* 0x0001e8000c101908 */
[----:B------:R0:W-:Y:S01]  /*6a90*/  STG.E desc[UR8][R10.64], R19 ;  /* 0x000000130a007986 */ /* 0x0001e2000c101908 */
[----:B------:R-:W-:Y:S01]  /*6aa0*/  IADD3.X R24, PT, PT, RZ, R24, RZ, P3, !PT ;  /* 0x00000018ff187210 */ /* 0x000fe20001ffe4ff */
[----:B------:R-:W-:Y:S06]  /*6ab0*/  @P1 BRA `(.L_x_333) ;  /* 0xfffffffc00841947 */ /* 0x000fec000383ffff */
.L_x_332:
[----:B------:R-:W-:Y:S05]  /*6ac0*/  BSYNC.RECONVERGENT B0 ;  /* 0x0000000000007941 */ /* 0x000fea0003800200 */
.L_x_331:
[----:B------:R-:W-:Y:S05]  /*6ad0*/  @!P0 EXIT ;  /* 0x000000000000894d */ /* 0x000fea0003800000 */
[C---:B------:R-:W-:Y:S01]  /*6ae0*/  SHF.L.U64.HI R13, R12.reuse, 0x2, R13 ;  /* 0x000000020c0d7819 */ /* 0x040fe2000001020d */
[----:B------:R-:W1:Y:S01]  /*6af0*/  LDCU.64 UR4, c[0x0][0x3d8] ;  /* 0x00007b00ff0477ac */ /* 0x000e620008000a00 */
[----:B0-----:R-:W-:Y:S02]  /*6b00*/  SHF.L.U32 R19, R12, 0x2, RZ ;  /* 0x000000020c137819 */ /* 0x001fe400000006ff */
[C---:B------:R-:W-:Y:S01]  /*6b10*/  SHF.L.U64.HI R21, R28.reuse, 0x2, R33 ;  /* 0x000000021c157819 */ /* 0x040fe20000010221 */
[----:B------:R-:W0:Y:S01]  /*6b20*/  LDCU.64 UR6, c[0x0][0x388] ;  /* 0x00007100ff0677ac */ /* 0x000e220008000a00 */
[----:B------:R-:W-:Y:S02]  /*6b30*/  SHF.L.U32 R23, R28, 0x2, RZ ;  /* 0x000000021c177819 */ /* 0x000fe400000006ff */
[C---:B------:R-:W-:Y:S01]  /*6b40*/  SHF.L.U64.HI R15, R0.reuse, 0x2, R3 ;  /* 0x00000002000f7819 */ /* 0x040fe20000010203 */
[----:B------:R-:W2:Y:S01]  /*6b50*/  LDCU.64 UR10, c[0x0][0x390] ;  /* 0x00007200ff0a77ac */ /* 0x000ea20008000a00 */
[----:B------:R-:W-:-:S07]  /*6b60*/  SHF.L.U32 R17, R0, 0x2, RZ ;  /* 0x0000000200117819 */ /* 0x000fce00000006ff */
.L_x_334:
[C---:B------:R-:W-:Y:S02]  /*6b70*/  SHF.L.U32 R2, R61.reuse, 0x2, RZ ;  /* 0x000000023d027819 */ /* 0x040fe400000006ff */
[----:B------:R-:W-:Y:S02]  /*6b80*/  SHF.L.U64.HI R12, R61, 0x2, R6 ;  /* 0x000000023d0c7819 */ /* 0x000fe40000010206 */
[----:B-1----:R-:W-:-:S04]  /*6b90*/  IADD3 R4, P0, PT, R2, UR4, RZ ;  /* 0x0000000402047c10 */ /* 0x002fc8000ff1e0ff */
[----:B---3--:R-:W-:Y:S02]  /*6ba0*/  IADD3.X R5, PT, PT, R12, UR5, RZ, P0, !PT ;  /* 0x000000050c057c10 */ /* 0x008fe400087fe4ff */
        /* <DEDUP_REMOVED lines=12> */
[----:B0-----:R-:W-:Y:S02]  /*6c70*/  IADD3 R24, P0, PT, R14, UR6, RZ ;  /* 0x000000060e187c10 */ /* 0x001fe4000ff1e0ff */
[----:B-1----:R-:W-:Y:S02]  /*6c80*/  LOP3.LUT R5, R12, 0x3, RZ, 0xc0, !PT ;  /* 0x000000030c057812 */ /* 0x002fe400078ec0ff */
[----:B------:R-:W-:Y:S02]  /*6c90*/  IADD3.X R25, PT, PT, R16, UR7, RZ, P0, !PT ;  /* 0x0000000710197c10 */ /* 0x000fe400087fe4ff */
[----:B--2---:R-:W-:-:S04]  /*6ca0*/  IADD3 R26, P0, PT, R14, UR10, RZ ;  /* 0x0000000a0e1a7c10 */ /* 0x004fc8000ff1e0ff */
        /* <DEDUP_REMOVED lines=59> */
[----:B------:R-:W-:Y:S02]  /*7060*/  ISETP.GT.AND.EX P0, PT, R3, RZ, PT, P0 ;  /* 0x000000ff0300720c */ /* 0x000fe40003f04300 */
[----:B----4-:R-:W-:Y:S02]  /*7070*/  F2FP.BF16.F32.PACK_AB R11, R11, R4 ;  /* 0x000000040b0b723e */ /* 0x010fe400000010ff */
[----:B-----5:R-:W-:-:S03]  /*7080*/  F2FP.BF16.F32.PACK_AB R5, R9, R6 ;  /* 0x000000060905723e */ /* 0x020fc600000010ff */
[----:B------:R3:W-:Y:S04]  /*7090*/  STG.E desc[UR8][R28.64], R11 ;  /* 0x0000000b1c007986 */ /* 0x0007e8000c101908 */
[----:B------:R3:W-:Y:S01]  /*70a0*/  STG.E desc[UR8][R26.64], R5 ;  /* 0x000000051a007986 */ /* 0x0007e2000c101908 */
[----:B------:R-:W-:Y:S01]  /*70b0*/  HFMA2 R6, -RZ, RZ, 0, 0 ;  /* 0x00000000ff067431 */ /* 0x000fe200000001ff */
[----:B------:R-:W-:Y:S06]  /*70c0*/  @P0 BRA `(.L_x_334) ;  /* 0xfffffff800a80947 */ /* 0x000fec000383ffff */
[----:B------:R-:W-:Y:S05]  /*70d0*/  EXIT ;  /* 0x000000000000794d */ /* 0x000fea0003800000 */
.L_x_335:
        /* <DEDUP_REMOVED lines=10> */
.L_x_3410:


//--------------------- .text._Z35group_norm_nhwc_bwd_one_pass_kernelI11Bf16IOBf16WLi512ELi8ELi128EEv26Group_norm_nhwc_bwd_params --------------------------
	.section	.text._Z35group_norm_nhwc_bwd_one_pass_kernelI11Bf16IOBf16WLi512ELi8ELi128EEv26Group_norm_nhwc_bwd_params,"ax",@progbits
	.align	128
        .global         _Z35group_norm_nhwc_bwd_one_pass_kernelI11Bf16IOBf16WLi512ELi8ELi128EEv26Group_norm_nhwc_bwd_params
        .type           _Z35group_norm_nhwc_bwd_one_pass_kernelI11Bf16IOBf16WLi512ELi8ELi128EEv26Group_norm_nhwc_bwd_params,@function
        .size           _Z35group_norm_nhwc_bwd_one_pass_kernelI11Bf16IOBf16WLi512ELi8ELi128EEv26Group_norm_nhwc_bwd_params,(.L_x_3411 - _Z35group_norm_nhwc_bwd_one_pass_kernelI11Bf16IOBf16WLi512ELi8ELi128EEv26Group_norm_nhwc_bwd_params)
        .other          _Z35group_norm_nhwc_bwd_one_pass_kernelI11Bf16IOBf16WLi512ELi8ELi128EEv26Group_norm_nhwc_bwd_params,@"STO_CUDA_ENTRY STV_DEFAULT"
_Z35group_norm_nhwc_bwd_one_pass_kernelI11Bf16IOBf16WLi512ELi8ELi128EEv26Group_norm_nhwc_bwd_params:
.text._Z35group_norm_nhwc_bwd_one_pass_kernelI11Bf16IOBf16WLi512ELi8ELi128EEv26Group_norm_nhwc_bwd_params:
        /* <DEDUP_REMOVED lines=32> */
[----:B------:R-:W-:Y:S02]  /*0200*/  IADD3 R65, PT, PT, R76, 0x1e0, RZ ;  /* 0x000001e04c417810 */ /* 0x000fe40007ffe0ff */
[CC--:B------:R-:W-:Y:S02]  /*0210*/  LEA R63, R3.reuse, R0.reuse, 0x2 ;  /* 0x00000000033f7211 */ /* 0x0c0fe400078e10ff */
[----:B------:R-:W-:Y:S02]  /*0220*/  LEA R62, R3, R0, 0x1 ;  /* 0x00000000033e7211 */ /* 0x000fe400078e08ff */
[----:B-----5:R-:W-:Y:S02]  /*0230*/  LOP3.LUT R73, R4, 0x7, RZ, 0xc0, !PT ;  /* 0x0000000704497812 */ /* 0x020fe400078ec0ff */
[----:B------:R-:W-:Y:S02]  /*0240*/  SHF.R.S32.HI R6, RZ, 0x1f, R76 ;  /* 0x0000001fff067819 */ /* 0x000fe4000001144c */
[----:B------:R-:W-:-:S02]  /*0250*/  IADD3 R72, PT, PT, R76, 0x100, RZ ;  /* 0x000001004c487810 */ /* 0x000fc40007ffe0ff */
[----:B------:R-:W-:Y:S02]  /*0260*/  LEA R75, R2, UR6, 0x4 ;  /* 0x00000006024b7c11 */ /* 0x000fe4000f8e20ff */
[----:B------:R-:W-:Y:S02]  /*0270*/  SHF.R.S32.HI R7, RZ, 0x1f, R71 ;  /* 0x0000001fff077819 */ /* 0x000fe40000011447 */
[----:B------:R-:W-:Y:S02]  /*0280*/  SHF.R.S32.HI R8, RZ, 0x1f, R70 ;  /* 0x0000001fff087819 */ /* 0x000fe40000011446 */
[----:B------:R-:W-:Y:S02]  /*0290*/  SHF.R.S32.HI R9, RZ, 0x1f, R69 ;  /* 0x0000001fff097819 */ /* 0x000fe40000011445 */
[----:B------:R-:W-:Y:S02]  /*02a0*/  SHF.R.S32.HI R10, RZ, 0x1f, R68 ;  /* 0x0000001fff0a7819 */ /* 0x000fe40000011444 */
[----:B------:R-:W-:-:S02]  /*02b0*/  SHF.R.S32.HI R11, RZ, 0x1f, R67 ;  /* 0x0000001fff0b7819 */ /* 0x000fc40000011443 */
[----:B------:R-:W-:Y:S02]  /*02c0*/  SHF.R.S32.HI R12, RZ, 0x1f, R66 ;  /* 0x0000001fff0c7819 */ /* 0x000fe40000011442 */
[----:B-12---:R-:W-:-:S07]  /*02d0*/  SHF.R.S32.HI R13, RZ, 0x1f, R65 ;  /* 0x0000001fff0d7819 */ /* 0x006fce0000011441 */
.L_x_403:
[----:B0-----:R-:W0:Y:S01]  /*02e0*/  LDC R21, c[0x0][0x410] ;  /* 0x00010400ff157b82 */ /* 0x001e220000000800 */
[----:B-1----:R-:W1:Y:S01]  /*02f0*/  LDCU.128 UR12, c[0x0][0x400] ;  /* 0x00008000ff0c77ac */ /* 0x002e620008000c00 */
[----:B------:R-:W-:Y:S02]  /*0300*/  SHF.R.S32.HI R25, RZ, 0x1f, R72 ;  /* 0x0000001fff197819 */ /* 0x000fe40000011448 */
[----:B------:R-:W-:Y:S02]  /*0310*/  ISETP.GE.AND P3, PT, R60, RZ, PT ;  /* 0x000000ff3c00720c */ /* 0x000fe40003f66270 */
[----:B------:R-:W-:Y:S02]  /*0320*/  IADD3 R31, PT, PT, R76, 0x20, RZ ;  /* 0x000000204c1f7810 */ /* 0x000fe40007ffe0ff */
[----:B------:R-:W-:Y:S02]  /*0330*/  SHF.L.U32 R43, R2, 0x1, RZ ;  /* 0x00000001022b7819 */ /* 0x000fe400000006ff */
[----:B------:R-:W-:-:S02]  /*0340*/  SHF.R.S32.HI R23, RZ, 0x1f, R31 ;  /* 0x0000001fff177819 */ /* 0x000fc4000001141f */
[----:B------:R-:W-:Y:S02]  /*0350*/  LOP3.LUT R43, R43, 0x6, RZ, 0xc0, !PT ;  /* 0x000000062b2b7812 */ /* 0x000fe400078ec0ff */
[C---:B------:R-:W-:Y:S02]  /*0360*/  IADD3 R37, PT, PT, R76.reuse, 0x40, RZ ;  /* 0x000000404c257810 */ /* 0x040fe40007ffe0ff */
[----:B------:R-:W-:Y:S02]  /*0370*/  IADD3 R41, PT, PT, R76, 0x60, RZ ;  /* 0x000000604c297810 */ /* 0x000fe40007ffe0ff */
[----:B------:R-:W-:Y:S02]  /*0380*/  SHF.R.S32.HI R39, RZ, 0x1f, R37 ;  /* 0x0000001fff277819 */ /* 0x000fe40000011425 */
[----:B-1----:R-:W-:Y:S02]  /*0390*/  ISETP.GE.U32.AND P2, PT, R72, UR12, PT ;  /* 0x0000000c48007c0c */ /* 0x002fe4000bf46070 */
[----:B------:R-:W-:-:S02]  /*03a0*/  SHF.R.S32.HI R45, RZ, 0x1f, R41 ;  /* 0x0000001fff2d7819 */ /* 0x000fc40000011429 */
[----:B0-----:R-:W-:Y:S02]  /*03b0*/  IABS R17, R21 ;  /* 0x0000001500117213 */ /* 0x001fe40000000000 */
[----:B------:R-:W-:Y:S02]  /*03c0*/  ISETP.GE.AND.EX P2, PT, R25, UR13, PT, P2 ;  /* 0x0000000d19007c0c */ /* 0x000fe4000bf46320 */
[----:B------:R-:W0:Y:S08]  /*03d0*/  I2F.RP R16, R17 ;  /* 0x0000001100107306 */ /* 0x000e300000209400 */
[----:B0-----:R-:W0:Y:S02]  /*03e0*/  MUFU.RCP R16, R16 ;  /* 0x0000001000107308 */ /* 0x001e240000001000 */
[----:B0-----:R-:W-:-:S06]  /*03f0*/  IADD3 R14, PT, PT, R16, 0xffffffe, RZ ;  /* 0x0ffffffe100e7810 */ /* 0x001fcc0007ffe0ff */
[----:B------:R0:W1:Y:S02]  /*0400*/  F2I.FTZ.U32.TRUNC.NTZ R15, R14 ;  /* 0x0000000e000f7305 */ /* 0x000064000021f000 */
[----:B0-----:R-:W-:Y:S02]  /*0410*/  MOV R14, RZ ;  /* 0x000000ff000e7202 */ /* 0x001fe40000000f00 */
[----:B-1----:R-:W-:-:S05]  /*0420*/  IADD3 R18, PT, PT, RZ, -R15, RZ ;  /* 0x8000000fff127210 */ /* 0x002fca0007ffe0ff */
[----:B------:R-:W-:Y:S01]  /*0430*/  IMAD R19, R18, R17, RZ ;  /* 0x0000001112137224 */ /* 0x000fe200078e02ff */
[----:B------:R-:W-:-:S03]  /*0440*/  IABS R18, R60 ;  /* 0x0000003c00127213 */ /* 0x000fc60000000000 */
[----:B------:R-:W-:Y:S01]  /*0450*/  IMAD.HI.U32 R15, R15, R19, R14 ;  /* 0x000000130f0f7227 */ /* 0x000fe200078e000e */
[----:B------:R-:W-:-:S04]  /*0460*/  LOP3.LUT R14, R60, R21, RZ, 0x3c, !PT ;  /* 0x000000153c0e7212 */ /* 0x000fc800078e3cff */
[----:B------:R-:W-:Y:S01]  /*0470*/  ISETP.GE.AND P0, PT, R14, RZ, PT ;  /* 0x000000ff0e00720c */ /* 0x000fe20003f06270 */
[----:B------:R-:W-:-:S05]  /*0480*/  IMAD.HI.U32 R15, R15, R18, RZ ;  /* 0x000000120f0f7227 */ /* 0x000fca00078e00ff */
[----:B------:R-:W-:-:S05]  /*0490*/  IADD3 R16, PT, PT, -R15, RZ, RZ ;  /* 0x000000ff0f107210 */ /* 0x000fca0007ffe1ff */
[----:B------:R-:W-:-:S05]  /*04a0*/  IMAD R16, R17, R16, R18 ;  /* 0x0000001011107224 */ /* 0x000fca00078e0212 */
[----:B------:R-:W-:-:S13]  /*04b0*/  ISETP.GT.U32.AND P4, PT, R17, R16, PT ;  /* 0x000000101100720c */ /* 0x000fda0003f84070 */
[-C--:B------:R-:W-:Y:S02]  /*04c0*/  @!P4 IADD3 R16, PT, PT, R16, -R17.reuse, RZ ;  /* 0x800000111010c210 */ /* 0x080fe40007ffe0ff */
[----:B------:R-:W-:Y:S02]  /*04d0*/  @!P4 IADD3 R15, PT, PT, R15, 0x1, RZ ;  /* 0x000000010f0fc810 */ /* 0x000fe40007ffe0ff */
[CC--:B------:R-:W-:Y:S02]  /*04e0*/  ISETP.GE.U32.AND P1, PT, R16.reuse, R17.reuse, PT ;  /* 0x000000111000720c */ /* 0x0c0fe40003f26070 */
[----:B------:R-:W-:Y:S02]  /*04f0*/  ISETP.GT.U32.AND P4, PT, R17, R16, PT ;  /* 0x000000101100720c */ /* 0x000fe40003f84070 */
[----:B------:R-:W-:-:S04]  /*0500*/  IADD3 R17, PT, PT, R16, -R17, RZ ;  /* 0x8000001110117210 */ /* 0x000fc80007ffe0ff */
[----:B------:R-:W-:Y:S02]  /*0510*/  SEL R16, R17, R16, !P4 ;  /* 0x0000001011107207 */ /* 0x000fe40006000000 */
[----:B------:R-:W-:Y:S02]  /*0520*/  ISETP.NE.AND P4, PT, R21, RZ, PT ;  /* 0x000000ff1500720c */ /* 0x000fe40003f85270 */
[----:B------:R-:W-:Y:S02]  /*0530*/  @!P3 IADD3 R16, PT, PT, -R16, RZ, RZ ;  /* 0x000000ff1010b210 */ /* 0x000fe40007ffe1ff */
[----:B------:R-:W-:Y:S02]  /*0540*/  @P1 IADD3 R15, PT, PT, R15, 0x1, RZ ;  /* 0x000000010f0f1810 */ /* 0x000fe40007ffe0ff */
[----:B------:R-:W-:Y:S02]  /*0550*/  ISETP.GE.U32.AND P1, PT, R31, UR12, PT ;  /* 0x0000000c1f007c0c */ /* 0x000fe4000bf26070 */
[----:B------:R-:W-:-:S02]  /*0560*/  MOV R14, R15 ;  /* 0x0000000f000e7202 */ /* 0x000fc40000000f00 */
[----:B------:R-:W-:Y:S02]  /*0570*/  LOP3.LUT R15, RZ, R21, RZ, 0x33, !PT ;  /* 0x00000015ff0f7212 */ /* 0x000fe400078e33ff */
[----:B------:R-:W0:Y:S01]  /*0580*/  @!P2 LDC.64 R20, c[0x0][0x3f8] ;  /* 0x0000fe00ff14ab82 */ /* 0x000e220000000a00 */
[----:B------:R-:W-:Y:S02]  /*0590*/  @!P0 IADD3 R14, PT, PT, -R14, RZ, RZ ;  /* 0x000000ff0e0e8210 */ /* 0x000fe40007ffe1ff */
[----:B------:R-:W-:Y:S02]  /*05a0*/  ISETP.GE.AND.EX P1, PT, R23, UR13, PT, P1 ;  /* 0x0000000d17007c0c */ /* 0x000fe4000bf26310 */
[C---:B------:R-:W-:Y:S02]  /*05b0*/  SEL R19, R15.reuse, R14, !P4 ;  /* 0x0000000e0f137207 */ /* 0x040fe40006000000 */
[----:B------:R-:W-:Y:S02]  /*05c0*/  SEL R119, R15, R16, !P4 ;  /* 0x000000100f777207 */ /* 0x000fe40006000000 */
[----:B------:R-:W-:Y:S01]  /*05d0*/  SHF.R.S32.HI R14, RZ, 0x1f, R19 ;  /* 0x0000001fff0e7819 */ /* 0x000fe20000011413 */
[----:B------:R-:W1:Y:S01]  /*05e0*/  @!P2 LDC.64 R16, c[0x0][0x3a0] ;  /* 0x0000e800ff10ab82 */ /* 0x000e620000000a00 */
[----:B------:R-:W-:-:S02]  /*05f0*/  SHF.L.U32 R42, R119, 0x3, RZ ;  /* 0x00000003772a7819 */ /* 0x000fc400000006ff */
[----:B------:R-:W-:Y:S01]  /*0600*/  ISETP.GE.U32.AND P0, PT, R37, UR12, PT ;  /* 0x0000000c25007c0c */ /* 0x000fe2000bf06070 */
[----:B------:R-:W-:Y:S01]  /*0610*/  IMAD R18, R14, UR14, RZ ;  /* 0x0000000e0e127c24 */ /* 0x000fe2000f8e02ff */
[----:B------:R-:W-:Y:S02]  /*0620*/  SHF.R.S32.HI R123, RZ, 0x1f, R42 ;  /* 0x0000001fff7b7819 */ /* 0x000fe4000001142a */
[----:B------:R-:W-:Y:S01]  /*0630*/  LOP3.LUT R122, R42, R43, RZ, 0xfc, !PT ;  /* 0x0000002b2a7a7212 */ /* 0x000fe200078efcff */
[----:B------:R-:W2:Y:S01]  /*0640*/  @!P2 LDC.64 R14, c[0x0][0x398] ;  /* 0x0000e600ff0eab82 */ /* 0x000ea20000000a00 */
[----:B------:R-:W-:Y:S02]  /*0650*/  ISETP.GE.AND.EX P0, PT, R39, UR13, PT, P0 ;  /* 0x0000000d27007c0c */ /* 0x000fe4000bf06300 */
[----:B------:R-:W-:Y:S01]  /*0660*/  ISETP.GE.U32.AND P3, PT, R41, UR12, PT ;  /* 0x0000000c29007c0c */ /* 0x000fe2000bf66070 */
[----:B------:R-:W-:-:S03]  /*0670*/  IMAD.WIDE.U32 R122, R19, UR14, R122 ;  /* 0x0000000e137a7c25 */ /* 0x000fc6000f8e007a */
[----:B------:R-:W-:Y:S01]  /*0680*/  ISETP.GE.AND.EX P3, PT, R45, UR13, PT, P3 ;  /* 0x0000000d2d007c0c */ /* 0x000fe2000bf66330 */
[----:B------:R-:W3:Y:S01]  /*0690*/  @!P1 LDC.64 R28, c[0x0][0x3f8] ;  /* 0x0000fe00ff1c9b82 */ /* 0x000ee20000000a00 */
[----:B------:R-:W-:Y:S01]  /*06a0*/  IMAD R19, R19, UR15, R18 ;  /* 0x0000000f13137c24 */ /* 0x000fe2000f8e0212 */
[----:B------:R-:W-:Y:S01]  /*06b0*/  @!P2 MOV R120, R122 ;  /* 0x0000007a0078a202 */ /* 0x000fe20000000f00 */
[----:B0-----:R-:W-:Y:S01]  /*06c0*/  @!P2 IMAD R18, R25, R20, RZ ;  /* 0x000000141912a224 */ /* 0x001fe200078e02ff */
[----:B------:R-:W-:Y:S02]  /*06d0*/  @!P1 MOV R24, R122 ;  /* 0x0000007a00189202 */ /* 0x000fe40000000f00 */
[----:B------:R-:W-:Y:S01]  /*06e0*/  IADD3 R121, PT, PT, R123, R19, RZ ;  /* 0x000000137b797210 */ /* 0x000fe20007ffe0ff */
[----:B------:R-:W-:-:S03]  /*06f0*/  @!P2 IMAD R21, R72, R21, R18 ;  /* 0x000000154815a224 */ /* 0x000fc600078e0212 */
[----:B------:R-:W-:Y:S01]  /*0700*/  @!P1 MOV R25, R121 ;  /* 0x0000007900199202 */ /* 0x000fe20000000f00 */
[----:B------:R-:W-:-:S03]  /*0710*/  @!P2 IMAD.WIDE.U32 R18, R72, R20, R120 ;  /* 0x000000144812a225 */ /* 0x000fc600078e0078 */
[C---:B------:R-:W-:Y:S02]  /*0720*/  @!P2 SHF.L.U32 R35, R18.reuse, 0x1, RZ ;  /* 0x000000011223a819 */ /* 0x040fe400000006ff */
[----:B------:R-:W-:Y:S02]  /*0730*/  @!P2 IADD3 R19, PT, PT, R19, R21, RZ ;  /* 0x000000151313a210 */ /* 0x000fe40007ffe0ff */
[----:B--2---:R-:W-:Y:S01]  /*0740*/  @!P2 IADD3 R34, P5, PT, R35, R14, RZ ;  /* 0x0000000e2322a210 */ /* 0x004fe20007fbe0ff */
[----:B------:R-:W0:Y:S01]  /*0750*/  @!P0 LDC.64 R20, c[0x0][0x3f8] ;  /* 0x0000fe00ff148b82 */ /* 0x000e220000000a00 */
[----:B------:R-:W-:Y:S01]  /*0760*/  @!P2 SHF.L.U64.HI R26, R18, 0x1, R19 ;  /* 0x00000001121aa819 */ /* 0x000fe20000010213 */
[----:B---3--:R-:W-:Y:S01]  /*0770*/  @!P1 IMAD R14, R23, R28, RZ ;  /* 0x0000001c170e9224 */ /* 0x008fe200078e02ff */
[----:B-1----:R-:W-:Y:S01]  /*0780*/  @!P2 IADD3 R32, P4, PT, R35, R16, RZ ;  /* 0x000000102320a210 */ /* 0x002fe20007f9e0ff */
[----:B------:R-:W-:Y:S01]  /*0790*/  @!P1 IMAD.WIDE.U32 R24, R31, R28, R24 ;  /* 0x0000001c1f189225 */ /* 0x000fe200078e0018 */
[----:B------:R-:W-:-:S03]  /*07a0*/  @!P2 IADD3.X R35, PT, PT, R26, R15, RZ, P5, !PT ;  /* 0x0000000f1a23a210 */ /* 0x000fc60002ffe4ff */
[----:B------:R-:W1:Y:S01]  /*07b0*/  @!P1 LDC.64 R22, c[0x0][0x3a0] ;  /* 0x0000e800ff169b82 */ /* 0x000e620000000a00 */
[----:B------:R-:W-:Y:S01]  /*07c0*/  @!P1 IMAD R27, R31, R29, R14 ;  /* 0x0000001d1f1b9224 */ /* 0x000fe200078e020e */
[----:B------:R-:W-:Y:S02]  /*07d0*/  @!P2 IADD3.X R33, PT, PT, R26, R17, RZ, P4, !PT ;  /* 0x000000111a21a210 */ /* 0x000fe400027fe4ff */
[----:B------:R-:W-:-:S04]  /*07e0*/  CS2R R14, SRZ ;  /* 0x00000000000e7805 */ /* 0x000fc8000001ff00 */
[----:B------:R-:W2:Y:S01]  /*07f0*/  @!P1 LDC.64 R18, c[0x0][0x398] ;  /* 0x0000e600ff129b82 */ /* 0x000ea20000000a00 */
[----:B------:R-:W-:Y:S01]  /*0800*/  @!P1 IADD3 R17, PT, PT, R25, R27, RZ ;  /* 0x0000001b19119210 */ /* 0x000fe20007ffe0ff */
[----:B------:R-:W3:Y:S01]  /*0810*/  @!P2 LDG.E R14, desc[UR8][R32.64] ;  /* 0x00000008200ea981 */ /* 0x000ee2000c1e1900 */
[----:B------:R-:W-:Y:S02]  /*0820*/  @!P1 SHF.L.U32 R25, R24, 0x1, RZ ;  /* 0x0000000118199819 */ /* 0x000fe400000006ff */
[----:B------:R-:W-:Y:S01]  /*0830*/  IADD3 R47, PT, PT, R76, 0x80, RZ ;  /* 0x000000804c2f7810 */ /* 0x000fe20007ffe0ff */
[----:B------:R4:W5:Y:S01]  /*0840*/  @!P2 LDG.E R15, desc[UR8][R34.64] ;  /* 0x00000008220fa981 */ /* 0x000962000c1e1900 */
[----:B------:R-:W-:Y:S01]  /*0850*/  @!P1 SHF.L.U64.HI R24, R24, 0x1, R17 ;  /* 0x0000000118189819 */ /* 0x000fe20000010211 */
[----:B------:R-:W4:Y:S01]  /*0860*/  @!P0 LDC.64 R26, c[0x0][0x3a0] ;  /* 0x0000e800ff1a8b82 */ /* 0x000f220000000a00 */
[----:B0-----:R-:W-:Y:S01]  /*0870*/  @!P0 IMAD R36, R39, R20, RZ ;  /* 0x0000001427248224 */ /* 0x001fe200078e02ff */
[----:B------:R-:W-:-:S02]  /*0880*/  ISETP.GE.U32.AND P4, PT, R47, UR12, PT ;  /* 0x0000000c2f007c0c */ /* 0x000fc4000bf86070 */
[----:B------:R-:W-:Y:S02]  /*0890*/  CS2R R56, SRZ ;  /* 0x0000000000387805 */ /* 0x000fe4000001ff00 */
[----:B------:R-:W-:Y:S02]  /*08a0*/  SHF.R.S32.HI R39, RZ, 0x1f, R47 ;  /* 0x0000001fff277819 */ /* 0x000fe4000001142f */
[----:B------:R-:W0:Y:S01]  /*08b0*/  @!P3 LDC.64 R16, c[0x0][0x3f8] ;  /* 0x0000fe00ff10bb82 */ /* 0x000e220000000a00 */
[----:B-1----:R-:W-:Y:S02]  /*08c0*/  @!P1 IADD3 R30, P2, PT, R25, R22, RZ ;  /* 0x00000016191e9210 */ /* 0x002fe40007f5e0ff */
[----:B------:R-:W-:Y:S02]  /*08d0*/  ISETP.GE.AND.EX P4, PT, R39, UR13, PT, P4 ;  /* 0x0000000d27007c0c */ /* 0x000fe4000bf86340 */
[----:B------:R-:W-:Y:S02]  /*08e0*/  @!P1 IADD3.X R31, PT, PT, R24, R23, RZ, P2, !PT ;  /* 0x00000017181f9210 */ /* 0x000fe400017fe4ff */
[----:B------:R-:W-:Y:S01]  /*08f0*/  @!P0 MOV R22, R122 ;  /* 0x0000007a00168202 */ /* 0x000fe20000000f00 */
[----:B------:R-:W1:Y:S01]  /*0900*/  @!P0 LDC.64 R28, c[0x0][0x398] ;  /* 0x0000e600ff1c8b82 */ /* 0x000e620000000a00 */
[----:B------:R-:W-:Y:S01]  /*0910*/  @!P0 MOV R23, R121 ;  /* 0x0000007900178202 */ /* 0x000fe20000000f00 */
[----:B------:R-:W5:Y:S01]  /*0920*/  @!P1 LDG.E R57, desc[UR8][R30.64] ;  /* 0x000000081e399981 */ /* 0x000f62000c1e1900 */
[----:B--2---:R-:W-:Y:S01]  /*0930*/  @!P1 IADD3 R18, P5, PT, R25, R18, RZ ;  /* 0x0000001219129210 */ /* 0x004fe20007fbe0ff */
[----:B------:R-:W-:-:S02]  /*0940*/  @!P0 IMAD R25, R37, R21, R36 ;  /* 0x0000001525198224 */ /* 0x000fc400078e0224 */
[----:B------:R-:W-:Y:S01]  /*0950*/  @!P0 IMAD.WIDE.U32 R20, R37, R20, R22 ;  /* 0x0000001425148225 */ /* 0x000fe200078e0016 */
[----:B------:R-:W-:Y:S01]  /*0960*/  @!P1 IADD3.X R19, PT, PT, R24, R19, RZ, P5, !PT ;  /* 0x0000001318139210 */ /* 0x000fe20002ffe4ff */
[----:B------:R-:W2:Y:S03]  /*0970*/  @!P3 LDC.64 R22, c[0x0][0x398] ;  /* 0x0000e600ff16bb82 */ /* 0x000ea60000000a00 */
[----:B------:R-:W-:Y:S01]  /*0980*/  @!P0 IADD3 R21, PT, PT, R21, R25, RZ ;  /* 0x0000001915158210 */ /* 0x000fe20007ffe0ff */
[----:B------:R0:W5:Y:S01]  /*0990*/  @!P1 LDG.E R56, desc[UR8][R18.64] ;  /* 0x0000000812389981 */ /* 0x000162000c1e1900 */
[----:B----4-:R-:W-:-:S03]  /*09a0*/  @!P0 SHF.L.U32 R35, R20, 0x1, RZ ;  /* 0x0000000114238819 */ /* 0x010fc600000006ff */
[----:B------:R-:W4:Y:S01]  /*09b0*/  @!P4 LDC.64 R24, c[0x0][0x3f8] ;  /* 0x0000fe00ff18cb82 */ /* 0x000f220000000a00 */
[----:B------:R-:W-:Y:S02]  /*09c0*/  @!P0 SHF.L.U64.HI R36, R20, 0x1, R21 ;  /* 0x0000000114248819 */ /* 0x000fe40000010215 */
[----:B------:R-:W-:Y:S01]  /*09d0*/  @!P0 IADD3 R32, P1, PT, R35, R26, RZ ;  /* 0x0000001a23208210 */ /* 0x000fe20007f3e0ff */
[----:B0-----:R-:W-:Y:S01]  /*09e0*/  @!P3 IMAD R26, R45, R16, RZ ;  /* 0x000000102d1ab224 */ /* 0x001fe200078e02ff */
[----:B------:R-:W-:-:S03]  /*09f0*/  @!P3 MOV R18, R122 ;  /* 0x0000007a0012b202 */ /* 0x000fc60000000f00 */
[----:B------:R-:W0:Y:S01]  /*0a00*/  @!P3 LDC.64 R20, c[0x0][0x3a0] ;  /* 0x0000e800ff14bb82 */ /* 0x000e220000000a00 */
[----:B------:R-:W-:Y:S02]  /*0a10*/  @!P3 MOV R19, R121 ;  /* 0x000000790013b202 */ /* 0x000fe40000000f00 */
[----:B------:R-:W-:Y:S01]  /*0a20*/  @!P0 IADD3.X R33, PT, PT, R36, R27, RZ, P1, !PT ;  /* 0x0000001b24218210 */ /* 0x000fe20000ffe4ff */
[C---:B------:R-:W-:Y:S01]  /*0a30*/  @!P3 IMAD R27, R41.reuse, R17, R26 ;  /* 0x00000011291bb224 */ /* 0x040fe200078e021a */
[----:B------:R-:W-:Y:S01]  /*0a40*/  IADD3 R45, PT, PT, R76, 0xc0, RZ ;  /* 0x000000c04c2d7810 */ /* 0x000fe20007ffe0ff */
[----:B------:R-:W-:-:S03]  /*0a50*/  @!P3 IMAD.WIDE.U32 R16, R41, R16, R18 ;  /* 0x000000102910b225 */ /* 0x000fc600078e0012 */
[----:B------:R-:W-:Y:S02]  /*0a60*/  ISETP.GE.U32.AND P1, PT, R45, UR12, PT ;  /* 0x0000000c2d007c0c */ /* 0x000fe4000bf26070 */
[----:B------:R-:W-:Y:S02]  /*0a70*/  SHF.R.S32.HI R41, RZ, 0x1f, R45 ;  /* 0x0000001fff297819 */ /* 0x000fe4000001142d */
[----:B------:R-:W-:Y:S02]  /*0a80*/  @!P3 IADD3 R19, PT, PT, R17, R27, RZ ;  /* 0x0000001b1113b210 */ /* 0x000fe40007ffe0ff */
[----:B------:R-:W-:Y:S01]  /*0a90*/  ISETP.GE.AND.EX P1, PT, R41, UR13, PT, P1 ;  /* 0x0000000d29007c0c */ /* 0x000fe2000bf26310 */
[----:B------:R-:W2:Y:S01]  /*0aa0*/  @!P4 LDC.64 R26, c[0x0][0x3a0] ;  /* 0x0000e800ff1acb82 */ /* 0x000ea20000000a00 */
[----:B-1----:R-:W-:Y:S02]  /*0ab0*/  @!P0 IADD3 R34, P2, PT, R35, R28, RZ ;  /* 0x0000001c23228210 */ /* 0x002fe40007f5e0ff */
[----:B------:R-:W-:-:S02]  /*0ac0*/  CS2R R54, SRZ ;  /* 0x0000000000367805 */ /* 0x000fc4000001ff00 */
[----:B------:R-:W-:Y:S02]  /*0ad0*/  @!P3 SHF.L.U32 R17, R16, 0x1, RZ ;  /* 0x000000011011b819 */ /* 0x000fe400000006ff */
[----:B------:R-:W-:Y:S02]  /*0ae0*/  @!P0 IADD3.X R35, PT, PT, R36, R29, RZ, P2, !PT ;  /* 0x0000001d24238210 */ /* 0x000fe400017fe4ff */
[----:B------:R-:W-:Y:S01]  /*0af0*/  @!P3 SHF.L.U64.HI R36, R16, 0x1, R19 ;  /* 0x000000011024b819 */ /* 0x000fe20000010213 */
[----:B----4-:R-:W-:Y:S01]  /*0b00*/  @!P4 IMAD R16, R39, R24, RZ ;  /* 0x000000182710c224 */ /* 0x010fe200078e02ff */
[----:B------:R-:W-:Y:S01]  /*0b10*/  IADD3 R49, PT, PT, R76, 0xe0, RZ ;  /* 0x000000e04c317810 */ /* 0x000fe20007ffe0ff */
[----:B------:R1:W4:Y:S01]  /*0b20*/  @!P0 LDG.E R55, desc[UR8][R32.64] ;  /* 0x0000000820378981 */ /* 0x000322000c1e1900 */
[----:B------:R-:W-:Y:S01]  /*0b30*/  @!P4 MOV R30, R122 ;  /* 0x0000007a001ec202 */ /* 0x000fe20000000f00 */
[----:B------:R-:W1:Y:S01]  /*0b40*/  @!P4 LDC.64 R18, c[0x0][0x398] ;  /* 0x0000e600ff12cb82 */ /* 0x000e620000000a00 */
[----:B------:R-:W-:Y:S01]  /*0b50*/  @!P4 MOV R31, R121 ;  /* 0x00000079001fc202 */ /* 0x000fe20000000f00 */
[----:B------:R1:W4:Y:S01]  /*0b60*/  @!P0 LDG.E R54, desc[UR8][R34.64] ;  /* 0x0000000822368981 */ /* 0x000322000c1e1900 */
[----:B0-----:R-:W-:-:S02]  /*0b70*/  @!P3 IADD3 R28, P0, PT, R17, R20, RZ ;  /* 0x00000014111cb210 */ /* 0x001fc40007f1e0ff */
[----:B--2---:R-:W-:Y:S02]  /*0b80*/  @!P3 IADD3 R20, P5, PT, R17, R22, RZ ;  /* 0x000000161114b210 */ /* 0x004fe40007fbe0ff */
[----:B------:R-:W-:Y:S01]  /*0b90*/  ISETP.GE.U32.AND P2, PT, R49, UR12, PT ;  /* 0x0000000c31007c0c */ /* 0x000fe2000bf46070 */
[C---:B-1----:R-:W-:Y:S02]  /*0ba0*/  @!P4 IMAD R33, R47.reuse, R25, R16 ;  /* 0x000000192f21c224 */ /* 0x042fe400078e0210 */
[----:B------:R-:W0:Y:S01]  /*0bb0*/  @!P1 LDC.64 R16, c[0x0][0x3f8] ;  /* 0x0000fe00ff109b82 */ /* 0x000e220000000a00 */
[----:B------:R-:W-:Y:S01]  /*0bc0*/  SHF.R.S32.HI R35, RZ, 0x1f, R49 ;  /* 0x0000001fff237819 */ /* 0x000fe20000011431 */
[----:B------:R-:W-:Y:S01]  /*0bd0*/  @!P4 IMAD.WIDE.U32 R24, R47, R24, R30 ;  /* 0x000000182f18c225 */ /* 0x000fe200078e001e */
[----:B------:R-:W-:Y:S02]  /*0be0*/  @!P3 IADD3.X R29, PT, PT, R36, R21, RZ, P0, !PT ;  /* 0x00000015241db210 */ /* 0x000fe400007fe4ff */
[----:B------:R-:W-:-:S02]  /*0bf0*/  ISETP.GE.AND.EX P2, PT, R35, UR13, PT, P2 ;  /* 0x0000000d23007c0c */ /* 0x000fc4000bf46320 */
[----:B------:R-:W-:Y:S02]  /*0c00*/  @!P3 IADD3.X R21, PT, PT, R36, R23, RZ, P5, !PT ;  /* 0x000000172415b210 */ /* 0x000fe40002ffe4ff */
[----:B------:R-:W-:Y:S02]  /*0c10*/  @!P4 IADD3 R25, PT, PT, R25, R33, RZ ;  /* 0x000000211919c210 */ /* 0x000fe40007ffe0ff */
[C---:B------:R-:W-:Y:S02]  /*0c20*/  @!P4 SHF.L.U32 R23, R24.reuse, 0x1, RZ ;  /* 0x000000011817c819 */ /* 0x040fe400000006ff */
[----:B------:R-:W-:Y:S02]  /*0c30*/  @!P4 SHF.L.U64.HI R32, R24, 0x1, R25 ;  /* 0x000000011820c819 */ /* 0x000fe40000010219 */
[----:B------:R-:W-:Y:S02]  /*0c40*/  @!P4 IADD3 R30, P0, PT, R23, R26, RZ ;  /* 0x0000001a171ec210 */ /* 0x000fe40007f1e0ff */
[----:B------:R-:W-:-:S02]  /*0c50*/  CS2R R52, SRZ ;  /* 0x0000000000347805 */ /* 0x000fc4000001ff00 */
[----:B------:R-:W-:Y:S01]  /*0c60*/  IADD3 R37, PT, PT, R76, 0xa0, RZ ;  /* 0x000000a04c257810 */ /* 0x000fe20007ffe0ff */
[----:B------:R-:W1:Y:S01]  /*0c70*/  @!P1 LDC.64 R24, c[0x0][0x3a0] ;  /* 0x0000e800ff189b82 */ /* 0x000e620000000a00 */
[----:B------:R-:W-:Y:S02]  /*0c80*/  @!P4 IADD3.X R31, PT, PT, R32, R27, RZ, P0, !PT ;  /* 0x0000001b201fc210 */ /* 0x000fe400007fe4ff */
[----:B------:R-:W-:Y:S01]  /*0c90*/  ISETP.GE.U32.AND P0, PT, R37, UR12, PT ;  /* 0x0000000c25007c0c */ /* 0x000fe2000bf06070 */
[----:B------:R0:W2:Y:S01]  /*0ca0*/  @!P3 LDG.E R53, desc[UR8][R28.64] ;  /* 0x000000081c35b981 */ /* 0x0000a2000c1e1900 */
[----:B------:R-:W-:-:S03]  /*0cb0*/  SHF.R.S32.HI R39, RZ, 0x1f, R37 ;  /* 0x0000001fff277819 */ /* 0x000fc60000011425 */
[----:B------:R-:W1:Y:S01]  /*0cc0*/  @!P2 LDC.64 R26, c[0x0][0x3f8] ;  /* 0x0000fe00ff1aab82 */ /* 0x000e620000000a00 */
[----:B------:R0:W2:Y:S01]  /*0cd0*/  @!P3 LDG.E R52, desc[UR8][R20.64] ;  /* 0x000000081434b981 */ /* 0x0000a2000c1e1900 */
[----:B------:R-:W-:Y:S02]  /*0ce0*/  @!P4 IADD3 R18, P3, PT, R23, R18, RZ ;  /* 0x000000121712c210 */ /* 0x000fe40007f7e0ff */
[----:B------:R-:W-:Y:S01]  /*0cf0*/  ISETP.GE.AND.EX P0, PT, R39, UR13, PT, P0 ;  /* 0x0000000d27007c0c */ /* 0x000fe2000bf06300 */
[----:B0-----:R-:W-:-:S03]  /*0d00*/  @!P1 IMAD R28, R41, R16, RZ ;  /* 0x00000010291c9224 */ /* 0x001fc600078e02ff */
[----:B------:R-:W0:Y:S01]  /*0d10*/  @!P1 LDC.64 R22, c[0x0][0x398] ;  /* 0x0000e600ff169b82 */ /* 0x000e220000000a00 */
[----:B------:R-:W-:Y:S01]  /*0d20*/  CS2R R50, SRZ ;  /* 0x0000000000327805 */ /* 0x000fe2000001ff00 */
[C---:B------:R-:W-:Y:S01]  /*0d30*/  @!P1 IMAD R33, R45.reuse, R17, R28 ;  /* 0x000000112d219224 */ /* 0x040fe200078e021c */
[----:B------:R-:W-:Y:S02]  /*0d40*/  @!P1 MOV R28, R122 ;  /* 0x0000007a001c9202 */ /* 0x000fe40000000f00 */
[----:B------:R-:W-:Y:S02]  /*0d50*/  @!P1 MOV R29, R121 ;  /* 0x00000079001d9202 */ /* 0x000fe40000000f00 */
[----:B------:R-:W-:Y:S01]  /*0d60*/  @!P4 IADD3.X R19, PT, PT, R32, R19, RZ, P3, !PT ;  /* 0x000000132013c210 */ /* 0x000fe20001ffe4ff */
[----:B------:R-:W0:Y:S01]  /*0d70*/  @!P2 LDC.64 R20, c[0x0][0x3a0] ;  /* 0x0000e800ff14ab82 */ /* 0x000e220000000a00 */
[----:B------:R-:W-:Y:S01]  /*0d80*/  ISETP.GE.U32.AND P3, PT, R76, UR12, PT ;  /* 0x0000000c4c007c0c */ /* 0x000fe2000bf66070 */
[----:B------:R-:W-:Y:S01]  /*0d90*/  @!P1 IMAD.WIDE.U32 R28, R45, R16, R28 ;  /* 0x000000102d1c9225 */ /* 0x000fe200078e001c */
[----:B------:R1:W2:Y:S04]  /*0da0*/  @!P4 LDG.E R51, desc[UR8][R30.64] ;  /* 0x000000081e33c981 */ /* 0x0002a8000c1e1900 */
[----:B------:R1:W2:Y:S01]  /*0db0*/  @!P4 LDG.E R50, desc[UR8][R18.64] ;  /* 0x000000081232c981 */ /* 0x0002a2000c1e1900 */
[----:B------:R-:W-:Y:S01]  /*0dc0*/  ISETP.GE.AND.EX P3, PT, R6, UR13, PT, P3 ;  /* 0x0000000d06007c0c */ /* 0x000fe2000bf66330 */
[----:B------:R-:W0:Y:S01]  /*0dd0*/  @!P2 LDC.64 R16, c[0x0][0x398] ;  /* 0x0000e600ff10ab82 */ /* 0x000e220000000a00 */
[----:B-1----:R-:W-:-:S07]  /*0de0*/  @!P1 IADD3 R31, PT, PT, R29, R33, RZ ;  /* 0x000000211d1f9210 */ /* 0x002fce0007ffe0ff */
[----:B------:R-:W1:Y:S01]  /*0df0*/  @!P0 LDC.64 R18, c[0x0][0x3f8] ;  /* 0x0000fe00ff128b82 */ /* 0x000e620000000a00 */
[C---:B------:R-:W-:Y:S01]  /*0e00*/  @!P1 SHF.L.U32 R29, R28.reuse, 0x1, RZ ;  /* 0x000000011c1d9819 */ /* 0x040fe200000006ff */
[----:B------:R-:W-:Y:S01]  /*0e10*/  @!P2 IMAD R30, R35, R26, RZ ;  /* 0x0000001a231ea224 */ /* 0x000fe200078e02ff */
[----:B------:R-:W-:Y:S02]  /*0e20*/  @!P1 SHF.L.U64.HI R32, R28, 0x1, R31 ;  /* 0x000000011c209819 */ /* 0x000fe4000001021f */
[----:B------:R-:W-:Y:S01]  /*0e30*/  @!P1 IADD3 R28, P4, PT, R29, R24, RZ ;  /* 0x000000181d1c9210 */ /* 0x000fe20007f9e0ff */
[----:B------:R-:W-:Y:S01]  /*0e40*/  @!P2 IMAD R33, R49, R27, R30 ;  /* 0x0000001b3121a224 */ /* 0x000fe200078e021e */
[----:B------:R-:W-:Y:S02]  /*0e50*/  @!P2 MOV R30, R122 ;  /* 0x0000007a001ea202 */ /* 0x000fe40000000f00 */
[----:B------:R-:W-:Y:S02]  /*0e60*/  CS2R R46, SRZ ;  /* 0x00000000002e7805 */ /* 0x000fe4000001ff00 */
[----:B------:R-:W-:Y:S01]  /*0e70*/  @!P2 MOV R31, R121 ;  /* 0x00000079001fa202 */ /* 0x000fe20000000f00 */
[----:B------:R-:W3:Y:S01]  /*0e80*/  @!P0 LDC.64 R40, c[0x0][0x398] ;  /* 0x0000e600ff288b82 */ /* 0x000ee20000000a00 */
[----:B0-----:R-:W-:-:S02]  /*0e90*/  @!P1 IADD3 R24, P5, PT, R29, R22, RZ ;  /* 0x000000161d189210 */ /* 0x001fc40007fbe0ff */
[C---:B------:R-:W-:Y:S01]  /*0ea0*/  @!P1 IADD3.X R29, PT, PT, R32.reuse, R25, RZ, P4, !PT ;  /* 0x00000019201d9210 */ /* 0x040fe200027fe4ff */
[----:B------:R-:W-:Y:S01]  /*0eb0*/  @!P2 IMAD.WIDE.U32 R26, R49, R26, R30 ;  /* 0x0000001a311aa225 */ /* 0x000fe200078e001e */
[----:B------:R-:W-:Y:S02]  /*0ec0*/  ISETP.GE.U32.AND P4, PT, R71, UR12, PT ;  /* 0x0000000c47007c0c */ /* 0x000fe4000bf86070 */
[----:B------:R-:W-:Y:S01]  /*0ed0*/  @!P1 IADD3.X R25, PT, PT, R32, R23, RZ, P5, !PT ;  /* 0x0000001720199210 */ /* 0x000fe20002ffe4ff */
[----:B------:R-:W0:Y:S01]  /*0ee0*/  @!P0 LDC.64 R30, c[0x0][0x3a0] ;  /* 0x0000e800ff1e8b82 */ /* 0x000e220000000a00 */
[----:B------:R-:W-:Y:S01]  /*0ef0*/  ISETP.GE.AND.EX P4, PT, R7, UR13, PT, P4 ;  /* 0x0000000d07007c0c */ /* 0x000fe2000bf86340 */
[----:B------:R1:W2:Y:S01]  /*0f00*/  @!P1 LDG.E R47, desc[UR8][R28.64] ;  /* 0x000000081c2f9981 */ /* 0x0002a2000c1e1900 */
[C---:B------:R-:W-:Y:S02]  /*0f10*/  @!P2 SHF.L.U32 R35, R26.reuse, 0x1, RZ ;  /* 0x000000011a23a819 */ /* 0x040fe400000006ff */
[----:B------:R-:W-:Y:S01]  /*0f20*/  @!P2 IADD3 R27, PT, PT, R27, R33, RZ ;  /* 0x000000211b1ba210 */ /* 0x000fe20007ffe0ff */
[----:B------:R1:W2:Y:S02]  /*0f30*/  @!P1 LDG.E R46, desc[UR8][R24.64] ;  /* 0x00000008182e9981 */ /* 0x0002a4000c1e1900 */
[----:B------:R-:W0:Y:S01]  /*0f40*/  @!P3 LDC.64 R22, c[0x0][0x3f8] ;  /* 0x0000fe00ff16bb82 */ /* 0x000e220000000a00 */
[----:B------:R-:W-:Y:S01]  /*0f50*/  @!P2 IADD3 R32, P5, PT, R35, R20, RZ ;  /* 0x000000142320a210 */ /* 0x000fe20007fbe0ff */
[----:B-1----:R-:W-:Y:S01]  /*0f60*/  @!P0 IMAD R20, R39, R18, RZ ;  /* 0x0000001227148224 */ /* 0x002fe200078e02ff */
[----:B------:R-:W-:-:S02]  /*0f70*/  @!P2 SHF.L.U64.HI R26, R26, 0x1, R27 ;  /* 0x000000011a1aa819 */ /* 0x000fc4000001021b */
[----:B------:R-:W-:Y:S01]  /*0f80*/  @!P2 IADD3 R34, P1, PT, R35, R16, RZ ;  /* 0x000000102322a210 */ /* 0x000fe20007f3e0ff */
[----:B------:R-:W-:Y:S01]  /*0f90*/  @!P0 IMAD R29, R37, R19, R20 ;  /* 0x00000013251d8224 */ /* 0x000fe200078e0214 */
[C---:B------:R-:W-:Y:S01]  /*0fa0*/  @!P2 IADD3.X R33, PT, PT, R26.reuse, R21, RZ, P5, !PT ;  /* 0x000000151a21a210 */ /* 0x040fe20002ffe4ff */
[----:B------:R-:W1:Y:S01]  /*0fb0*/  @!P3 LDC.64 R24, c[0x0][0x3a0] ;  /* 0x0000e800ff18bb82 */ /* 0x000e620000000a00 */
[----:B------:R-:W-:Y:S02]  /*0fc0*/  @!P2 IADD3.X R35, PT, PT, R26, R17, RZ, P1, !PT ;  /* 0x000000111a23a210 */ /* 0x000fe40000ffe4ff */
[----:B------:R-:W-:Y:S02]  /*0fd0*/  @!P0 MOV R26, R122 ;  /* 0x0000007a001a8202 */ /* 0x000fe40000000f00 */
[----:B------:R-:W-:-:S03]  /*0fe0*/  @!P0 MOV R27, R121 ;  /* 0x00000079001b8202 */ /* 0x000fc60000000f00 */
[----:B------:R-:W1:Y:S01]  /*0ff0*/  @!P4 LDC.64 R20, c[0x0][0x3f8] ;  /* 0x0000fe00ff14cb82 */ /* 0x000e620000000a00 */
[----:B------:R-:W-:Y:S01]  /*1000*/  CS2R R16, SRZ ;  /* 0x0000000000107805 */ /* 0x000fe2000001ff00 */
[----:B------:R-:W-:Y:S01]  /*1010*/  @!P0 IMAD.WIDE.U32 R18, R37, R18, R26 ;  /* 0x0000001225128225 */ /* 0x000fe200078e001a */
[----:B------:R-:W-:Y:S02]  /*1020*/  @!P3 MOV R26, R122 ;  /* 0x0000007a001ab202 */ /* 0x000fe40000000f00 */
[----:B------:R-:W-:Y:S02]  /*1030*/  @!P3 MOV R27, R121 ;  /* 0x00000079001bb202 */ /* 0x000fe40000000f00 */
[----:B------:R3:W2:Y:S01]  /*1040*/  @!P2 LDG.E R16, desc[UR8][R32.64] ;  /* 0x000000082010a981 */ /* 0x0006a2000c1e1900 */
[-C--:B0-----:R-:W-:Y:S01]  /*1050*/  @!P3 IMAD R28, R6, R22.reuse, RZ ;  /* 0x00000016061cb224 */ /* 0x081fe200078e02ff */
[----:B------:R-:W-:Y:S02]  /*1060*/  @!P0 IADD3 R29, PT, PT, R19, R29, RZ ;  /* 0x0000001d131d8210 */ /* 0x000fe40007ffe0ff */
[----:B------:R0:W2:Y:S01]  /*1070*/  @!P2 LDG.E R17, desc[UR8][R34.64] ;  /* 0x000000082211a981 */ /* 0x0000a2000c1e1900 */
[----:B------:R-:W-:Y:S01]  /*1080*/  ISETP.GE.U32.AND P2, PT, R70, UR12, PT ;  /* 0x0000000c46007c0c */ /* 0x000fe2000bf46070 */
[----:B------:R-:W-:Y:S01]  /*1090*/  @!P3 IMAD R37, R76, R23, R28 ;  /* 0x000000174c25b224 */ /* 0x000fe200078e021c */
[----:B------:R-:W-:Y:S01]  /*10a0*/  @!P0 SHF.L.U32 R19, R18, 0x1, RZ ;  /* 0x0000000112138819 */ /* 0x000fe200000006ff */
[----:B------:R-:W-:-:S02]  /*10b0*/  @!P3 IMAD.WIDE.U32 R26, R76, R22, R26 ;  /* 0x000000164c1ab225 */ /* 0x000fc400078e001a */
[----:B------:R-:W5:Y:S01]  /*10c0*/  @!P3 LDC.64 R22, c[0x0][0x398] ;  /* 0x0000e600ff16bb82 */ /* 0x000f620000000a00 */
[----:B------:R-:W-:Y:S02]  /*10d0*/  ISETP.GE.AND.EX P2, PT, R8, UR13, PT, P2 ;  /* 0x0000000d08007c0c */ /* 0x000fe4000bf46320 */
[----:B---3--:R-:W-:Y:S02]  /*10e0*/  @!P0 SHF.L.U64.HI R32, R18, 0x1, R29 ;  /* 0x0000000112208819 */ /* 0x008fe4000001021d */
[C---:B------:R-:W-:Y:S02]  /*10f0*/  @!P0 IADD3 R30, P6, PT, R19.reuse, R30, RZ ;  /* 0x0000001e131e8210 */ /* 0x040fe40007fde0ff */
[----:B------:R-:W-:Y:S01]  /*1100*/  @!P0 IADD3 R40, P1, PT, R19, R40, RZ ;  /* 0x0000002813288210 */ /* 0x000fe20007f3e0ff */
[----:B------:R-:W3:Y:S01]  /*1110*/  @!P4 LDC.64 R28, c[0x0][0x398] ;  /* 0x0000e600ff1ccb82 */ /* 0x000ee20000000a00 */
[----:B0-----:R-:W-:Y:S02]  /*1120*/  @!P3 SHF.L.U32 R35, R26, 0x1, RZ ;  /* 0x000000011a23b819 */ /* 0x001fe400000006ff */
[----:B------:R-:W-:-:S02]  /*1130*/  @!P3 IADD3 R27, PT, PT, R27, R37, RZ ;  /* 0x000000251b1bb210 */ /* 0x000fc40007ffe0ff */
[----:B------:R-:W-:-:S03]  /*1140*/  @!P0 IADD3.X R31, PT, PT, R32, R31, RZ, P6, !PT ;  /* 0x0000001f201f8210 */ /* 0x000fc600037fe4ff */
[----:B------:R-:W0:Y:S01]  /*1150*/  @!P4 LDC.64 R18, c[0x0][0x3a0] ;  /* 0x0000e800ff12cb82 */ /* 0x000e220000000a00 */
[----:B-1----:R-:W-:Y:S01]  /*1160*/  @!P3 IADD3 R36, P6, PT, R35, R24, RZ ;  /* 0x000000182324b210 */ /* 0x002fe20007fde0ff */
[----:B------:R-:W-:Y:S01]  /*1170*/  @!P4 IMAD R24, R7, R20, RZ ;  /* 0x000000140718c224 */ /* 0x000fe200078e02ff */
[----:B------:R-:W-:Y:S02]  /*1180*/  @!P3 SHF.L.U64.HI R38, R26, 0x1, R27 ;  /* 0x000000011a26b819 */ /* 0x000fe4000001021b */
[----:B------:R-:W-:Y:S01]  /*1190*/  ISETP.GE.U32.AND P5, PT, R69, UR12, PT ;  /* 0x0000000c45007c0c */ /* 0x000fe2000bfa6070 */
[----:B------:R-:W-:Y:S01]  /*11a0*/  @!P4 IMAD R33, R71, R21, R24 ;  /* 0x000000154721c224 */ /* 0x000fe200078e0218 */
[----:B------:R-:W-:Y:S01]  /*11b0*/  @!P3 IADD3.X R37, PT, PT, R38, R25, RZ, P6, !PT ;  /* 0x000000192625b210 */ /* 0x000fe200037fe4ff */
[----:B------:R-:W1:Y:S01]  /*11c0*/  @!P2 LDC.64 R26, c[0x0][0x3f8] ;  /* 0x0000fe00ff1aab82 */ /* 0x000e620000000a00 */
[----:B------:R-:W-:Y:S02]  /*11d0*/  @!P4 MOV R24, R122 ;  /* 0x0000007a0018c202 */ /* 0x000fe40000000f00 */
[----:B------:R-:W-:-:S02]  /*11e0*/  @!P4 MOV R25, R121 ;  /* 0x000000790019c202 */ /* 0x000fc40000000f00 */
[----:B------:R-:W-:Y:S01]  /*11f0*/  ISETP.GE.AND.EX P5, PT, R9, UR13, PT, P5 ;  /* 0x0000000d09007c0c */ /* 0x000fe2000bfa6350 */
[----:B------:R-:W-:Y:S01]  /*1200*/  @!P4 IMAD.WIDE.U32 R24, R71, R20, R24 ;  /* 0x000000144718c225 */ /* 0x000fe200078e0018 */
[----:B------:R-:W-:Y:S02]  /*1210*/  @!P0 IADD3.X R41, PT, PT, R32, R41, RZ, P1, !PT ;  /* 0x0000002920298210 */ /* 0x000fe40000ffe4ff */
[----:B-----5:R-:W-:Y:S02]  /*1220*/  @!P3 IADD3 R34, P1, PT, R35, R22, RZ ;  /* 0x000000162322b210 */ /* 0x020fe40007f3e0ff */
[----:B------:R-:W-:Y:S02]  /*1230*/  @!P4 IADD3 R33, PT, PT, R25, R33, RZ ;  /* 0x000000211921c210 */ /* 0x000fe40007ffe0ff */
[----:B------:R-:W-:Y:S02]  /*1240*/  @!P4 SHF.L.U32 R25, R24, 0x1, RZ ;  /* 0x000000011819c819 */ /* 0x000fe400000006ff */
[----:B------:R-:W-:-:S03]  /*1250*/  @!P3 IADD3.X R35, PT, PT, R38, R23, RZ, P1, !PT ;  /* 0x000000172623b210 */ /* 0x000fc60000ffe4ff */
[----:B------:R-:W5:Y:S01]  /*1260*/  @!P5 LDC.64 R20, c[0x0][0x3f8] ;  /* 0x0000fe00ff14db82 */ /* 0x000f620000000a00 */
[----:B------:R-:W-:Y:S02]  /*1270*/  @!P4 SHF.L.U64.HI R38, R24, 0x1, R33 ;  /* 0x000000011826c819 */ /* 0x000fe40000010221 */
[C---:B0-----:R-:W-:Y:S02]  /*1280*/  @!P4 IADD3 R32, P1, PT, R25.reuse, R18, RZ ;  /* 0x000000121920c210 */ /* 0x041fe40007f3e0ff */
[----:B------:R-:W-:Y:S02]  /*1290*/  MOV R18, RZ ;  /* 0x000000ff00127202 */ /* 0x000fe40000000f00 */
[----:B------:R-:W-:Y:S01]  /*12a0*/  @!P4 IADD3.X R33, PT, PT, R38, R19, RZ, P1, !PT ;  /* 0x000000132621c210 */ /* 0x000fe20000ffe4ff */
[----:B------:R-:W0:Y:S01]  /*12b0*/  @!P2 LDC.64 R22, c[0x0][0x3a0] ;  /* 0x0000e800ff16ab82 */ /* 0x000e220000000a00 */
[----:B---3--:R-:W-:Y:S01]  /*12c0*/  @!P4 IADD3 R28, P1, PT, R25, R28, RZ ;  /* 0x0000001c191cc210 */ /* 0x008fe20007f3e0ff */
[----:B-1----:R-:W-:-:S02]  /*12d0*/  @!P2 IMAD R19, R8, R26, RZ ;  /* 0x0000001a0813a224 */ /* 0x002fc400078e02ff */
[----:B------:R1:W3:Y:S04]  /*12e0*/  @!P4 LDG.E R18, desc[UR8][R32.64] ;  /* 0x000000082012c981 */ /* 0x0002e8000c1e1900 */
[----:B------:R-:W4:Y:S01]  /*12f0*/  @!P2 LDC.64 R24, c[0x0][0x398] ;  /* 0x0000e600ff18ab82 */ /* 0x000f220000000a00 */
[----:B------:R-:W-:Y:S01]  /*1300*/  @!P2 IMAD R39, R70, R27, R19 ;  /* 0x0000001b4627a224 */ /* 0x000fe200078e0213 */
[----:B-1----:R-:W-:Y:S02]  /*1310*/  @!P2 MOV R32, R122 ;  /* 0x0000007a0020a202 */ /* 0x002fe40000000f00 */
[----:B------:R-:W-:Y:S02]  /*1320*/  @!P2 MOV R33, R121 ;  /* 0x000000790021a202 */ /* 0x000fe40000000f00 */
[----:B------:R-:W-:-:S02]  /*1330*/  CS2R R58, SRZ ;  /* 0x00000000003a7805 */ /* 0x000fc4000001ff00 */
[----:B------:R-:W-:Y:S01]  /*1340*/  @!P4 IADD3.X R29, PT, PT, R38, R29, RZ, P1, !PT ;  /* 0x0000001d261dc210 */ /* 0x000fe20000ffe4ff */
[----:B------:R-:W-:Y:S01]  /*1350*/  @!P2 IMAD.WIDE.U32 R26, R70, R26, R32 ;  /* 0x0000001a461aa225 */ /* 0x000fe200078e0020 */
[----:B------:R-:W-:Y:S02]  /*1360*/  ISETP.GE.U32.AND P1, PT, R68, UR12, PT ;  /* 0x0000000c44007c0c */ /* 0x000fe4000bf26070 */
[----:B------:R1:W3:Y:S02]  /*1370*/  @!P3 LDG.E R59, desc[UR8][R36.64] ;  /* 0x00000008243bb981 */ /* 0x0002e4000c1e1900 */
[----:B------:R-:W-:Y:S02]  /*1380*/  @!P2 IADD3 R27, PT, PT, R27, R39, RZ ;  /* 0x000000271b1ba210 */ /* 0x000fe40007ffe0ff */
[----:B------:R5:W3:Y:S01]  /*1390*/  @!P3 LDG.E R58, desc[UR8][R34.64] ;  /* 0x00000008223ab981 */ /* 0x000ae2000c1e1900 */
[----:B------:R-:W-:Y:S02]  /*13a0*/  ISETP.GE.AND.EX P1, PT, R10, UR13, PT, P1 ;  /* 0x0000000d0a007c0c */ /* 0x000fe4000bf26310 */
[----:B------:R-:W-:-:S02]  /*13b0*/  @!P2 SHF.L.U32 R33, R26, 0x1, RZ ;  /* 0x000000011a21a819 */ /* 0x000fc400000006ff */
[----:B------:R-:W-:Y:S01]  /*13c0*/  @!P2 SHF.L.U64.HI R38, R26, 0x1, R27 ;  /* 0x000000011a26a819 */ /* 0x000fe2000001021b */
[----:B-1----:R-:W1:Y:S01]  /*13d0*/  @!P5 LDC.64 R36, c[0x0][0x3a0] ;  /* 0x0000e800ff24db82 */ /* 0x002e620000000a00 */
[----:B------:R-:W-:Y:S02]  /*13e0*/  @!P5 MOV R26, R122 ;  /* 0x0000007a001ad202 */ /* 0x000fe40000000f00 */
[----:B------:R-:W-:Y:S01]  /*13f0*/  @!P5 MOV R27, R121 ;  /* 0x00000079001bd202 */ /* 0x000fe20000000f00 */
[----:B-----5:R-:W-:Y:S01]  /*1400*/  @!P5 IMAD R34, R9, R20, RZ ;  /* 0x000000140922d224 */ /* 0x020fe200078e02ff */
[----:B0-----:R-:W-:-:S03]  /*1410*/  @!P2 IADD3 R22, P3, PT, R33, R22, RZ ;  /* 0x000000162116a210 */ /* 0x001fc60007f7e0ff */
[C---:B------:R-:W-:Y:S02]  /*1420*/  @!P5 IMAD R21, R69.reuse, R21, R34 ;  /* 0x000000154515d224 */ /* 0x040fe400078e0222 */
[----:B------:R-:W-:Y:S01]  /*1430*/  @!P5 IMAD.WIDE.U32 R26, R69, R20, R26 ;  /* 0x00000014451ad225 */ /* 0x000fe200078e001a */
[----:B------:R-:W0:Y:S01]  /*1440*/  @!P5 LDC.64 R34, c[0x0][0x398] ;  /* 0x0000e600ff22db82 */ /* 0x000e220000000a00 */
[----:B------:R-:W-:Y:S02]  /*1450*/  MOV R19, RZ ;  /* 0x000000ff00137202 */ /* 0x000fe40000000f00 */
[----:B------:R-:W-:Y:S02]  /*1460*/  @!P2 IADD3.X R23, PT, PT, R38, R23, RZ, P3, !PT ;  /* 0x000000172617a210 */ /* 0x000fe40001ffe4ff */
[----:B----4-:R-:W-:Y:S02]  /*1470*/  @!P2 IADD3 R24, P3, PT, R33, R24, RZ ;  /* 0x000000182118a210 */ /* 0x010fe40007f7e0ff */
[----:B------:R-:W-:Y:S01]  /*1480*/  @!P5 IADD3 R21, PT, PT, R27, R21, RZ ;  /* 0x000000151b15d210 */ /* 0x000fe20007ffe0ff */
[----:B------:R-:W4:Y:S01]  /*1490*/  @!P1 LDC.64 R32, c[0x0][0x3f8] ;  /* 0x0000fe00ff209b82 */ /* 0x000f220000000a00 */
[----:B------:R5:W3:Y:S01]  /*14a0*/  @!P4 LDG.E R19, desc[UR8][R28.64] ;  /* 0x000000081c13c981 */ /* 0x000ae2000c1e1900 */
[----:B------:R-:W-:-:S02]  /*14b0*/  MOV R20, RZ ;  /* 0x000000ff00147202 */ /* 0x000fc40000000f00 */
[----:B------:R-:W-:Y:S02]  /*14c0*/  @!P2 IADD3.X R25, PT, PT, R38, R25, RZ, P3, !PT ;  /* 0x000000192619a210 */ /* 0x000fe40001ffe4ff */
[----:B------:R-:W-:Y:S02]  /*14d0*/  ISETP.GE.U32.AND P4, PT, R67, UR12, PT ;  /* 0x0000000c43007c0c */ /* 0x000fe4000bf86070 */
[----:B------:R1:W3:Y:S01]  /*14e0*/  @!P2 LDG.E R20, desc[UR8][R22.64] ;  /* 0x000000081614a981 */ /* 0x0002e2000c1e1900 */
[----:B------:R-:W4:Y:S01]  /*14f0*/  @!P1 LDC.64 R38, c[0x0][0x3a0] ;  /* 0x0000e800ff269b82 */ /* 0x000f220000000a00 */
[C---:B-----5:R-:W-:Y:S02]  /*1500*/  @!P5 SHF.L.U64.HI R28, R26.reuse, 0x1, R21 ;  /* 0x000000011a1cd819 */ /* 0x060fe40000010215 */
[----:B------:R-:W-:Y:S02]  /*1510*/  MOV R21, RZ ;  /* 0x000000ff00157202 */ /* 0x000fe40000000f00 */
[----:B------:R-:W-:-:S03]  /*1520*/  @!P5 SHF.L.U32 R29, R26, 0x1, RZ ;  /* 0x000000011a1dd819 */ /* 0x000fc600000006ff */
[----:B------:R-:W5:Y:S01]  /*1530*/  LDC.64 R26, c[0x0][0x3b8] ;  /* 0x0000ee00ff1a7b82 */ /* 0x000f620000000a00 */
[----:B------:R4:W3:Y:S01]  /*1540*/  @!P2 LDG.E R21, desc[UR8][R24.64] ;  /* 0x000000081815a981 */ /* 0x0008e2000c1e1900 */
[----:B------:R-:W-:Y:S02]  /*1550*/  ISETP.GE.AND.EX P2, PT, R11, UR13, PT, P4 ;  /* 0x0000000d0b007c0c */ /* 0x000fe4000bf46340 */
[C---:B-1----:R-:W-:Y:S02]  /*1560*/  @!P5 IADD3 R36, P3, PT, R29.reuse, R36, RZ ;  /* 0x000000241d24d210 */ /* 0x042fe40007f7e0ff */
[----:B------:R-:W-:Y:S02]  /*1570*/  CS2R R22, SRZ ;  /* 0x0000000000167805 */ /* 0x000fe4000001ff00 */
[----:B------:R-:W-:Y:S02]  /*1580*/  @!P5 IADD3.X R37, PT, PT, R28, R37, RZ, P3, !PT ;  /* 0x000000251c25d210 */ /* 0x000fe40001ffe4ff */
[----:B0-----:R-:W-:Y:S01]  /*1590*/  @!P5 IADD3 R34, P6, PT, R29, R34, RZ ;  /* 0x000000221d22d210 */ /* 0x001fe20007fde0ff */
[----:B----4-:R-:W-:Y:S01]  /*15a0*/  @!P1 IMAD R44, R10, R32, RZ ;  /* 0x000000200a2c9224 */ /* 0x010fe200078e02ff */
[----:B------:R-:W0:Y:S01]  /*15b0*/  @!P1 LDC.64 R24, c[0x0][0x398] ;  /* 0x0000e600ff189b82 */ /* 0x000e220000000a00 */
[----:B------:R1:W4:Y:S01]  /*15c0*/  @!P5 LDG.E R22, desc[UR8][R36.64] ;  /* 0x000000082416d981 */ /* 0x000322000c1e1900 */
[----:B------:R-:W-:Y:S01]  /*15d0*/  @!P5 IADD3.X R35, PT, PT, R28, R35, RZ, P6, !PT ;  /* 0x000000231c23d210 */ /* 0x000fe200037fe4ff */
[----:B------:R-:W-:Y:S01]  /*15e0*/  @!P1 IMAD R45, R68, R33, R44 ;  /* 0x00000021442d9224 */ /* 0x000fe200078e022c */
[----:B------:R-:W-:-:S03]  /*15f0*/  ISETP.GE.U32.AND P3, PT, R66, UR12, PT ;  /* 0x0000000c42007c0c */ /* 0x000fc6000bf66070 */
[----:B------:R5:W4:Y:S01]  /*1600*/  @!P5 LDG.E R23, desc[UR8][R34.64] ;  /* 0x000000082217d981 */ /* 0x000b22000c1e1900 */
[----:B------:R-:W0:Y:S01]  /*1610*/  @!P2 LDC.64 R28, c[0x0][0x3f8] ;  /* 0x0000fe00ff1cab82 */ /* 0x000e220000000a00 */
[----:B-1----:R-:W-:Y:S02]  /*1620*/  @!P1 MOV R36, R122 ;  /* 0x0000007a00249202 */ /* 0x002fe40000000f00 */
[----:B------:R-:W-:Y:S02]  /*1630*/  @!P1 MOV R37, R121 ;  /* 0x0000007900259202 */ /* 0x000fe40000000f00 */
[----:B------:R-:W-:Y:S02]  /*1640*/  ISETP.NE.AND P5, PT, RZ, UR11, PT ;  /* 0x0000000bff007c0c */ /* 0x000fe4000bfa5270 */
[----:B------:R-:W-:Y:S01]  /*1650*/  ISETP.GE.AND.EX P3, PT, R12, UR13, PT, P3 ;  /* 0x0000000d0c007c0c */ /* 0x000fe2000bf66330 */
[----:B------:R-:W-:Y:S01]  /*1660*/  @!P1 IMAD.WIDE.U32 R32, R68, R32, R36 ;  /* 0x0000002044209225 */ /* 0x000fe200078e0024 */
[----:B------:R-:W-:Y:S01]  /*1670*/  CS2R R48, SRZ ;  /* 0x0000000000307805 */ /* 0x000fe2000001ff00 */
[----:B-----5:R-:W1:Y:S03]  /*1680*/  @!P2 LDC.64 R34, c[0x0][0x398] ;  /* 0x0000e600ff22ab82 */ /* 0x020e660000000a00 */
[----:B------:R-:W-:-:S02]  /*1690*/  @!P1 IADD3 R33, PT, PT, R33, R45, RZ ;  /* 0x0000002d21219210 */ /* 0x000fc40007ffe0ff */
[C---:B------:R-:W-:Y:S01]  /*16a0*/  @!P1 SHF.L.U32 R45, R32.reuse, 0x1, RZ ;  /* 0x00000001202d9819 */ /* 0x040fe200000006ff */
[----:B------:R0:W5:Y:S01]  /*16b0*/  @!P0 LDG.E R49, desc[UR8][R30.64] ;  /* 0x000000081e318981 */ /* 0x000162000c1e1900 */
[----:B------:R-:W-:Y:S02]  /*16c0*/  @!P1 SHF.L.U64.HI R44, R32, 0x1, R33 ;  /* 0x00000001202c9819 */ /* 0x000fe40000010221 */
[----:B------:R-:W1:Y:S01]  /*16d0*/  @!P2 LDC.64 R32, c[0x0][0x3a0] ;  /* 0x0000e800ff20ab82 */ /* 0x000e620000000a00 */
[----:B------:R-:W-:Y:S01]  /*16e0*/  @!P1 IADD3 R38, P6, PT, R45, R38, RZ ;  /* 0x000000262d269210 */ /* 0x000fe20007fde0ff */
[----:B------:R0:W4:Y:S01]  /*16f0*/  @!P0 LDG.E R48, desc[UR8][R40.64] ;  /* 0x0000000828308981 */ /* 0x000122000c1e1900 */
[----:B------:R-:W-:Y:S02]  /*1700*/  IADD3 R79, PT, PT, R43, R42, RZ ;  /* 0x0000002a2b4f7210 */ /* 0x000fe40007ffe0ff */
[----:B------:R-:W-:-:S03]  /*1710*/  @!P1 IADD3.X R39, PT, PT, R44, R39, RZ, P6, !PT ;  /* 0x000000272c279210 */ /* 0x000fc600037fe4ff */
[----:B------:R-:W1:Y:S01]  /*1720*/  @P5 LDC.64 R42, c[0x0][0x3b0] ;  /* 0x0000ec00ff2a5b82 */ /* 0x000e620000000a00 */
[----:B------:R-:W-:Y:S01]  /*1730*/  ISETP.GE.U32.AND P4, PT, R65, UR12, PT ;  /* 0x0000000c41007c0c */ /* 0x000fe2000bf86070 */
[----:B------:R-:W-:Y:S01]  /*1740*/  IMAD.WIDE R26, R60, 0x8, R26 ;  /* 0x000000083c1a7825 */ /* 0x000fe200078e021a */
[----:B0-----:R-:W-:Y:S02]  /*1750*/  @!P1 IADD3 R30, P6, PT, R45, R24, RZ ;  /* 0x000000182d1e9210 */ /* 0x001fe40007fde0ff */
[----:B------:R-:W-:-:S03]  /*1760*/  @!P2 MOV R40, R122 ;  /* 0x0000007a0028a202 */ /* 0x000fc60000000f00 */
[----:B------:R-:W0:Y:S01]  /*1770*/  @!P3 LDC.64 R36, c[0x0][0x3f8] ;  /* 0x0000fe00ff24bb82 */ /* 0x000e220000000a00 */
[----:B------:R-:W-:Y:S01]  /*1780*/  @!P2 MOV R41, R121 ;  /* 0x000000790029a202 */ /* 0x000fe20000000f00 */
[-C--:B------:R-:W-:Y:S01]  /*1790*/  @!P2 IMAD R24, R11, R28.reuse, RZ ;  /* 0x0000001c0b18a224 */ /* 0x080fe200078e02ff */
[----:B------:R-:W-:Y:S01]  /*17a0*/  ISETP.GE.AND.EX P4, PT, R13, UR13, PT, P4 ;  /* 0x0000000d0d007c0c */ /* 0x000fe2000bf86340 */
[----:B------:R-:W5:Y:S02]  /*17b0*/  LDG.E.64 R26, desc[UR8][R26.64] ;  /* 0x000000081a1a7981 */ /* 0x000f64000c1e1b00 */
[C---:B------:R-:W-:Y:S02]  /*17c0*/  @!P2 IMAD R77, R67.reuse, R29, R24 ;  /* 0x0000001d434da224 */ /* 0x040fe400078e0218 */
[----:B------:R-:W-:Y:S01]  /*17d0*/  @!P2 IMAD.WIDE.U32 R40, R67, R28, R40 ;  /* 0x0000001c4328a225 */ /* 0x000fe200078e0028 */
[----:B------:R-:W-:Y:S02]  /*17e0*/  @!P1 IADD3.X R31, PT, PT, R44, R25, RZ, P6, !PT ;  /* 0x000000192c1f9210 */ /* 0x000fe400037fe4ff */
[----:B------:R-:W-:Y:S01]  /*17f0*/  CS2R R24, SRZ ;  /* 0x0000000000187805 */ /* 0x000fe2000001ff00 */
[----:B------:R-:W2:Y:S01]  /*1800*/  LDC.64 R44, c[0x0][0x3a8] ;  /* 0x0000ea00ff2c7b82 */ /* 0x000ea20000000a00 */
[----:B------:R-:W-:-:S02]  /*1810*/  @!P2 IADD3 R77, PT, PT, R41, R77, RZ ;  /* 0x0000004d294da210 */ /* 0x000fc40007ffe0ff */
[C---:B------:R-:W-:Y:S02]  /*1820*/  @!P2 SHF.L.U32 R41, R40.reuse, 0x1, RZ ;  /* 0x000000012829a819 */ /* 0x040fe400000006ff */
[----:B------:R1:W4:Y:S01]  /*1830*/  @!P1 LDG.E R24, desc[UR8][R38.64] ;  /* 0x0000000826189981 */ /* 0x000322000c1e1900 */
[----:B------:R-:W-:Y:S02]  /*1840*/  @!P2 SHF.L.U64.HI R78, R40, 0x1, R77 ;  /* 0x00000001284ea819 */ /* 0x000fe4000001024d */
[----:B------:R-:W2:Y:S01]  /*1850*/  @!P4 LDC.64 R28, c[0x0][0x3f8] ;  /* 0x0000fe00ff1ccb82 */ /* 0x000ea20000000a00 */
[----:B------:R1:W4:Y:S02]  /*1860*/  @!P1 LDG.E R25, desc[UR8][R30.64] ;  /* 0x000000081e199981 */ /* 0x000324000c1e1900 */
[C---:B-1----:R-:W-:Y:S02]  /*1870*/  @!P2 IADD3 R40, P1, PT, R41.reuse, R32, RZ ;  /* 0x000000202928a210 */ /* 0x042fe40007f3e0ff */
[----:B------:R-:W-:-:S02]  /*1880*/  @!P2 IADD3 R38, P6, PT, R41, R34, RZ ;  /* 0x000000222926a210 */ /* 0x000fc40007fde0ff */
[----:B------:R-:W-:Y:S01]  /*1890*/  @!P2 IADD3.X R41, PT, PT, R78, R33, RZ, P1, !PT ;  /* 0x000000214e29a210 */ /* 0x000fe20000ffe4ff */
[----:B------:R-:W-:Y:S01]  /*18a0*/  @P5 IMAD.WIDE R32, R79, 0x2, R42 ;  /* 0x000000024f205825 */ /* 0x000fe200078e022a */
[----:B------:R-:W-:Y:S01]  /*18b0*/  @!P3 MOV R42, R122 ;  /* 0x0000007a002ab202 */ /* 0x000fe20000000f00 */
[----:B------:R-:W1:Y:S01]  /*18c0*/  @!P3 LDC.64 R30, c[0x0][0x3a0] ;  /* 0x0000e800ff1ebb82 */ /* 0x000e620000000a00 */
[----:B------:R-:W-:Y:S01]  /*18d0*/  @!P3 MOV R43, R121 ;  /* 0x00000079002bb202 */ /* 0x000fe20000000f00 */
[-C--:B0-----:R-:W-:Y:S01]  /*18e0*/  @!P3 IMAD R34, R12, R36.reuse, RZ ;  /* 0x000000240c22b224 */ /* 0x081fe200078e02ff */
[----:B------:R-:W4:Y:S03]  /*18f0*/  @P5 LDG.E.U16 R88, desc[UR8][R32.64] ;  /* 0x0000000820585981 */ /* 0x000f26000c1e1500 */
[C---:B------:R-:W-:Y:S01]  /*1900*/  @!P3 IMAD R37, R66.reuse, R37, R34 ;  /* 0x000000254225b224 */ /* 0x040fe200078e0222 */
[----:B------:R0:W4:Y:S01]  /*1910*/  @P5 LDG.E.U16 R87, desc[UR8][R32.64+0x2] ;  /* 0x0000020820575981 */ /* 0x000122000c1e1500 */
[----:B------:R-:W-:Y:S01]  /*1920*/  @!P3 IMAD.WIDE.U32 R42, R66, R36, R42 ;  /* 0x00000024422ab225 */ /* 0x000fe200078e002a */
[----:B------:R-:W-:-:S02]  /*1930*/  @!P2 IADD3.X R39, PT, PT, R78, R35, RZ, P6, !PT ;  /* 0x000000234e27a210 */ /* 0x000fc400037fe4ff */
[----:B------:R-:W1:Y:S02]  /*1940*/  @!P4 LDC.64 R34, c[0x0][0x3a0] ;  /* 0x0000e800ff22cb82 */ /* 0x000e640000000a00 */
[----:B------:R-:W-:-:S06]  /*1950*/  @!P3 IADD3 R43, PT, PT, R43, R37, RZ ;  /* 0x000000252b2bb210 */ /* 0x000fcc0007ffe0ff */
[----:B0-----:R-:W0:Y:S08]  /*1960*/  @!P3 LDC.64 R32, c[0x0][0x398] ;  /* 0x0000e600ff20bb82 */ /* 0x001e300000000a00 */
[----:B------:R-:W0:Y:S01]  /*1970*/  @!P4 LDC.64 R36, c[0x0][0x398] ;  /* 0x0000e600ff24cb82 */ /* 0x000e220000000a00 */
[C---:B------:R-:W-:Y:S01]  /*1980*/  @!P3 SHF.L.U32 R81, R42.reuse, 0x1, RZ ;  /* 0x000000012a51b819 */ /* 0x040fe200000006ff */
[----:B--2---:R-:W-:Y:S01]  /*1990*/  @!P4 IMAD R78, R13, R28, RZ ;  /* 0x0000001c0d4ec224 */ /* 0x004fe200078e02ff */
[----:B------:R-:W-:-:S02]  /*19a0*/  @!P3 SHF.L.U64.HI R80, R42, 0x1, R43 ;  /* 0x000000012a50b819 */ /* 0x000fc4000001022b */
[----:B------:R-:W-:Y:S02]  /*19b0*/  @!P4 MOV R42, R122 ;  /* 0x0000007a002ac202 */ /* 0x000fe40000000f00 */
[----:B------:R-:W-:Y:S01]  /*19c0*/  @!P4 MOV R43, R121 ;  /* 0x00000079002bc202 */ /* 0x000fe20000000f00 */
[----:B------:R-:W-:-:S04]  /*19d0*/  IMAD.WIDE R44, R79, 0x2, R44 ;  /* 0x000000024f2c7825 */ /* 0x000fc800078e022c */
[C---:B------:R-:W-:Y:S01]  /*19e0*/  @!P4 IMAD R79, R65.reuse, R29, R78 ;  /* 0x0000001d414fc224 */ /* 0x040fe200078e024e */
[----:B------:R-:W-:Y:S01]  /*19f0*/  MOV R77, RZ ;  /* 0x000000ff004d7202 */ /* 0x000fe20000000f00 */
[----:B------:R-:W-:Y:S01]  /*1a00*/  @!P4 IMAD.WIDE.U32 R28, R65, R28, R42 ;  /* 0x0000001c411cc225 */ /* 0x000fe200078e002a */
[----:B------:R-:W-:Y:S01]  /*1a10*/  MOV R78, RZ ;  /* 0x000000ff004e7202 */ /* 0x000fe20000000f00 */
[----:B------:R-:W2:Y:S01]  /*1a20*/  LDG.E.U16 R85, desc[UR8][R44.64+0x2] ;  /* 0x000002082c557981 */ /* 0x000ea2000c1e1500 */
[----:B-1----:R-:W-:Y:S02]  /*1a30*/  @!P3 IADD3 R30, P1, PT, R81, R30, RZ ;  /* 0x0000001e511eb210 */ /* 0x002fe40007f3e0ff */
[----:B------:R-:W-:Y:S01]  /*1a40*/  @!P4 IADD3 R43, PT, PT, R29, R79, RZ ;  /* 0x0000004f1d2bc210 */ /* 0x000fe20007ffe0ff */
[----:B------:R-:W2:Y:S01]  /*1a50*/  @!P2 LDG.E R77, desc[UR8][R40.64] ;  /* 0x00000008284da981 */ /* 0x000ea2000c1e1900 */
[----:B------:R-:W-:Y:S02]  /*1a60*/  @!P4 SHF.L.U32 R29, R28, 0x1, RZ ;  /* 0x000000011c1dc819 */ /* 0x000fe400000006ff */
[----:B------:R-:W-:Y:S01]  /*1a70*/  @!P3 IADD3.X R31, PT, PT, R80, R31, RZ, P1, !PT ;  /* 0x0000001f501fb210 */ /* 0x000fe20000ffe4ff */
[----:B------:R-:W2:Y:S01]  /*1a80*/  @!P2 LDG.E R78, desc[UR8][R38.64] ;  /* 0x00000008264ea981 */ /* 0x000ea2000c1e1900 */
[----:B0-----:R-:W-:-:S02]  /*1a90*/  @!P3 IADD3 R32, P1, PT, R81, R32, RZ ;  /* 0x000000205120b210 */ /* 0x001fc40007f3e0ff */
[----:B------:R-:W-:Y:S01]  /*1aa0*/  @!P4 SHF.L.U64.HI R28, R28, 0x1, R43 ;  /* 0x000000011c1cc819 */ /* 0x000fe2000001022b */
[----:B------:R-:W2:Y:S01]  /*1ab0*/  LDG.E.U16 R83, desc[UR8][R44.64] ;  /* 0x000000082c537981 */ /* 0x000ea2000c1e1500 */
[C---:B------:R-:W-:Y:S02]  /*1ac0*/  @!P4 IADD3 R34, P2, PT, R29.reuse, R34, RZ ;  /* 0x000000221d22c210 */ /* 0x040fe40007f5e0ff */
[----:B------:R-:W-:Y:S02]  /*1ad0*/  @!P4 IADD3 R36, P6, PT, R29, R36, RZ ;  /* 0x000000241d24c210 */ /* 0x000fe40007fde0ff */
[----:B------:R-:W-:Y:S02]  /*1ae0*/  @!P3 IADD3.X R33, PT, PT, R80, R33, RZ, P1, !PT ;  /* 0x000000215021b210 */ /* 0x000fe40000ffe4ff */
[----:B------:R-:W-:Y:S02]  /*1af0*/  CS2R R80, SRZ ;  /* 0x0000000000507805 */ /* 0x000fe4000001ff00 */
[----:B------:R-:W-:-:S02]  /*1b00*/  MOV R79, RZ ;  /* 0x000000ff004f7202 */ /* 0x000fc40000000f00 */
[----:B------:R-:W-:Y:S02]  /*1b10*/  MOV R82, RZ ;  /* 0x000000ff00527202 */ /* 0x000fe40000000f00 */
[C---:B------:R-:W-:Y:S01]  /*1b20*/  @!P4 IADD3.X R35, PT, PT, R28.reuse, R35, RZ, P2, !PT ;  /* 0x000000231c23c210 */ /* 0x040fe200017fe4ff */
[----:B------:R-:W2:Y:S01]  /*1b30*/  @!P3 LDG.E R80, desc[UR8][R32.64] ;  /* 0x000000082050b981 */ /* 0x000ea2000c1e1900 */
[----:B------:R-:W-:-:S03]  /*1b40*/  @!P4 IADD3.X R37, PT, PT, R28, R37, RZ, P6, !PT ;  /* 0x000000251c25c210 */ /* 0x000fc600037fe4ff */
[----:B------:R-:W2:Y:S04]  /*1b50*/  @!P3 LDG.E R79, desc[UR8][R30.64] ;  /* 0x000000081e4fb981 */ /* 0x000ea8000c1e1900 */
[----:B------:R-:W2:Y:S04]  /*1b60*/  @!P4 LDG.E R82, desc[UR8][R34.64] ;  /* 0x000000082252c981 */ /* 0x000ea8000c1e1900 */
[----:B------:R-:W2:Y:S01]  /*1b70*/  @!P4 LDG.E R81, desc[UR8][R36.64] ;  /* 0x000000082451c981 */ /* 0x000ea2000c1e1900 */
[----:B------:R-:W-:Y:S01]  /*1b80*/  MOV R118, 0x3f800000 ;  /* 0x3f80000000767802 */ /* 0x000fe20000000f00 */
[----:B------:R-:W-:Y:S01]  /*1b90*/  UISETP.NE.AND UP0, UPT, UR11, URZ, UPT ;  /* 0x000000ff0b00728c */ /* 0x000fe2000bf05270 */
[----:B------:R-:W-:-:S02]  /*1ba0*/  MOV R86, RZ ;  /* 0x000000ff00567202 */ /* 0x000fc40000000f00 */
[----:B------:R-:W-:Y:S02]  /*1bb0*/  MOV R84, RZ ;  /* 0x000000ff00547202 */ /* 0x000fe40000000f00 */
        /* <DEDUP_REMOVED lines=14> */
[----:B---3--:R-:W-:Y:S02]  /*1ca0*/  PRMT R98, R18, 0x7632, R98 ;  /* 0x0000763212627816 */ /* 0x008fe40000000062 */
[----:B------:R-:W-:Y:S02]  /*1cb0*/  PRMT R116, R59, 0x7632, R116 ;  /* 0x000076323b747816 */ /* 0x000fe40000000074 */
[----:B------:R-:W-:-:S02]  /*1cc0*/  PRMT R117, R58, 0x7632, R117 ;  /* 0x000076323a757816 */ /* 0x000fc40000000075 */
[----:B------:R-:W-:Y:S02]  /*1cd0*/  PRMT R99, R19, 0x7632, R99 ;  /* 0x0000763213637816 */ /* 0x000fe40000000063 */
[----:B------:R-:W-:Y:S02]  /*1ce0*/  PRMT R96, R20, 0x7632, R96 ;  /* 0x0000763214607816 */ /* 0x000fe40000000060 */
[----:B------:R-:W-:Y:S01]  /*1cf0*/  PRMT R97, R21, 0x7632, R97 ;  /* 0x0000763215617816 */ /* 0x000fe20000000061 */
[----:B-----5:R-:W-:-:S05]  /*1d00*/  FFMA.FTZ R27, -R26, R26, R27 ;  /* 0x0000001a1a1b7223 */ /* 0x020fca000001011b */
[----:B------:R-:W-:-:S13]  /*1d10*/  FSETP.GTU.FTZ.AND P1, PT, R27, RZ, PT ;  /* 0x000000ff1b00720b */ /* 0x000fda0003f3c000 */
[----:B------:R-:W0:Y:S01]  /*1d20*/  @P1 LDC R28, c[0x0][0x3c0] ;  /* 0x0000f000ff1c1b82 */ /* 0x000e220000000800 */
[----:B------:R-:W-:Y:S02]  /*1d30*/  PRMT R106, R49, 0x7632, R106 ;  /* 0x00007632316a7816 */ /* 0x000fe4000000006a */
[----:B----4-:R-:W-:Y:S02]  /*1d40*/  PRMT R107, R48, 0x7632, R107 ;  /* 0x00007632306b7816 */ /* 0x010fe4000000006b */
[----:B------:R-:W-:Y:S02]  /*1d50*/  PRMT R94, R22, 0x7632, R94 ;  /* 0x00007632165e7816 */ /* 0x000fe4000000005e */
[----:B------:R-:W-:Y:S01]  /*1d60*/  PRMT R95, R23, 0x7632, R95 ;  /* 0x00007632175f7816 */ /* 0x000fe2000000005f */
[----:B0-----:R-:W-:-:S04]  /*1d70*/  @P1 FADD.FTZ R28, R27, R28 ;  /* 0x0000001c1b1c1221 */ /* 0x001fc80000010000 */
[----:B------:R0:W1:Y:S01]  /*1d80*/  @P1 MUFU.RSQ R118, R28 ;  /* 0x0000001c00761308 */ /* 0x0000620000001400 */
[----:B------:R-:W-:Y:S02]  /*1d90*/  @P5 SHF.L.U32 R86, R88, 0x10, RZ ;  /* 0x0000001058565819 */ /* 0x000fe400000006ff */
[----:B------:R-:W-:Y:S02]  /*1da0*/  @P5 SHF.L.U32 R84, R87, 0x10, RZ ;  /* 0x0000001057545819 */ /* 0x000fe400000006ff */
[----:B------:R-:W-:Y:S02]  /*1db0*/  PRMT R92, R24, 0x7632, R92 ;  /* 0x00007632185c7816 */ /* 0x000fe4000000005c */
[----:B------:R-:W-:Y:S02]  /*1dc0*/  PRMT R93, R25, 0x7632, R93 ;  /* 0x00007632195d7816 */ /* 0x000fe4000000005d */
[----:B--2---:R-:W-:Y:S02]  /*1dd0*/  SHF.L.U32 R27, R85, 0x10, RZ ;  /* 0x00000010551b7819 */ /* 0x004fe400000006ff */
[----:B------:R-:W-:-:S02]  /*1de0*/  PRMT R90, R77, 0x7632, R90 ;  /* 0x000076324d5a7816 */ /* 0x000fc4000000005a */
[----:B------:R-:W-:Y:S02]  /*1df0*/  PRMT R91, R78, 0x7632, R91 ;  /* 0x000076324e5b7816 */ /* 0x000fe4000000005b */
[----:B------:R-:W-:Y:S02]  /*1e00*/  SHF.L.U32 R83, R83, 0x10, RZ ;  /* 0x0000001053537819 */ /* 0x000fe400000006ff */
[----:B------:R-:W-:Y:S02]  /*1e10*/  PRMT R89, R80, 0x7632, R89 ;  /* 0x0000763250597816 */ /* 0x000fe40000000059 */
[----:B------:R-:W-:Y:S02]  /*1e20*/  PRMT R88, R79, 0x7632, R88 ;  /* 0x000076324f587816 */ /* 0x000fe40000000058 */
[----:B------:R-:W-:Y:S02]  /*1e30*/  PRMT R85, R82, 0x7632, R85 ;  /* 0x0000763252557816 */ /* 0x000fe40000000055 */
[----:B------:R-:W-:Y:S01]  /*1e40*/  PRMT R87, R81, 0x7632, R87 ;  /* 0x0000763251577816 */ /* 0x000fe20000000057 */
[----:B01----:R-:W-:Y:S06]  /*1e50*/  BRA.U UP0, `(.L_x_337) ;  /* 0x0000001100847547 */ /* 0x003fec000b800000 */
[----:B------:R-:W-:Y:S02]  /*1e60*/  SHF.L.U32 R29, R59, 0x10, RZ ;  /* 0x000000103b1d7819 */ /* 0x000fe400000006ff */
[----:B------:R-:W-:Y:S02]  /*1e70*/  SHF.L.U32 R31, R116, 0x10, RZ ;  /* 0x00000010741f7819 */ /* 0x000fe400000006ff */
[----:B------:R-:W-:Y:S01]  /*1e80*/  SHF.L.U32 R30, R58, 0x10, RZ ;  /* 0x000000103a1e7819 */ /* 0x000fe200000006ff */
[C---:B------:R-:W-:Y:S01]  /*1e90*/  FADD.FTZ R29, -R26.reuse, R29 ;  /* 0x0000001d1a1d7221 */ /* 0x040fe20000010100 */
[----:B------:R-:W-:Y:S01]  /*1ea0*/  SHF.L.U32 R28, R117, 0x10, RZ ;  /* 0x00000010751c7819 */ /* 0x000fe200000006ff */
[C---:B------:R-:W-:Y:S01]  /*1eb0*/  FADD.FTZ R31, -R26.reuse, R31 ;  /* 0x0000001f1a1f7221 */ /* 0x040fe20000010100 */
[----:B------:R-:W-:Y:S01]  /*1ec0*/  SHF.L.U32 R35, R57, 0x10, RZ ;  /* 0x0000001039237819 */ /* 0x000fe200000006ff */
[----:B------:R-:W-:Y:S01]  /*1ed0*/  FMUL.FTZ R32, R83, R30 ;  /* 0x0000001e53207220 */ /* 0x000fe20000410000 */
[-C--:B------:R-:W-:Y:S01]  /*1ee0*/  FMUL.FTZ R29, R29, R118.reuse ;  /* 0x000000761d1d7220 */ /* 0x080fe20000410000 */
[----:B------:R-:W-:Y:S01]  /*1ef0*/  FMUL.FTZ R33, R31, R118 ;  /* 0x000000761f217220 */ /* 0x000fe20000410000 */
[----:B------:R-:W-:Y:S01]  /*1f00*/  FMUL.FTZ R34, R27, R28 ;  /* 0x0000001c1b227220 */ /* 0x000fe20000410000 */
[----:B------:R-:W-:Y:S01]  /*1f10*/  FADD.FTZ R31, RZ, R32 ;  /* 0x00000020ff1f7221 */ /* 0x000fe20000010000 */
[----:B------:R-:W-:Y:S01]  /*1f20*/  FFMA.FTZ R32, R29, R32, RZ ;  /* 0x000000201d207223 */ /* 0x000fe200000100ff */
[----:B------:R-:W-:Y:S01]  /*1f30*/  FADD.FTZ R37, -R26, R35 ;  /* 0x000000231a257221 */ /* 0x000fe20000010100 */
[----:B------:R-:W-:Y:S01]  /*1f40*/  SHF.L.U32 R36, R56, 0x10, RZ ;  /* 0x0000001038247819 */ /* 0x000fe200000006ff */
[----:B------:R-:W-:Y:S01]  /*1f50*/  FADD.FTZ R31, R34, R31 ;  /* 0x0000001f221f7221 */ /* 0x000fe20000010000 */
[----:B------:R-:W-:Y:S01]  /*1f60*/  FFMA.FTZ R35, R33, R34, R32 ;  /* 0x0000002221237223 */ /* 0x000fe20000010020 */
[----:B------:R-:W-:Y:S01]  /*1f70*/  FMUL.FTZ R34, R37, R118 ;  /* 0x0000007625227220 */ /* 0x000fe20000410000 */
[----:B------:R-:W-:Y:S01]  /*1f80*/  SHF.L.U32 R37, R114, 0x10, RZ ;  /* 0x0000001072257819 */ /* 0x000fe200000006ff */
[----:B------:R-:W-:Y:S01]  /*1f90*/  FFMA.FTZ R39, R30, R29, RZ ;  /* 0x0000001d1e277223 */ /* 0x000fe200000100ff */
[----:B------:R-:W-:Y:S01]  /*1fa0*/  FADD.FTZ R29, RZ, R30 ;  /* 0x0000001eff1d7221 */ /* 0x000fe20000010000 */
[----:B------:R-:W-:-:S02]  /*1fb0*/  FMUL.FTZ R30, R83, R36 ;  /* 0x00000024531e7220 */ /* 0x000fc40000410000 */
[----:B------:R-:W-:Y:S01]  /*1fc0*/  FADD.FTZ R37, -R26, R37 ;  /* 0x000000251a257221 */ /* 0x000fe20000010100 */
[C---:B------:R-:W-:Y:S01]  /*1fd0*/  FADD.FTZ R29, R36.reuse, R29 ;  /* 0x0000001d241d7221 */ /* 0x040fe20000010000 */
[----:B------:R-:W-:Y:S01]  /*1fe0*/  FFMA.FTZ R32, R36, R34, R39 ;  /* 0x0000002224207223 */ /* 0x000fe20000010027 */
[----:B------:R-:W-:Y:S01]  /*1ff0*/  FFMA.FTZ R36, R34, R30, R35 ;  /* 0x0000001e22247223 */ /* 0x000fe20000010023 */
[----:B------:R-:W-:Y:S01]  /*2000*/  SHF.L.U32 R34, R115, 0x10, RZ ;  /* 0x0000001073227819 */ /* 0x000fe200000006ff */
[----:B------:R-:W-:Y:S01]  /*2010*/  FFMA.FTZ R35, R28, R33, RZ ;  /* 0x000000211c237223 */ /* 0x000fe200000100ff */
[----:B------:R-:W-:Y:S01]  /*2020*/  FADD.FTZ R33, RZ, R28 ;  /* 0x0000001cff217221 */ /* 0x000fe20000010000 */
[----:B------:R-:W-:Y:S01]  /*2030*/  FMUL.FTZ R37, R37, R118 ;  /* 0x0000007625257220 */ /* 0x000fe20000410000 */
[----:B------:R-:W-:Y:S01]  /*2040*/  SHF.L.U32 R39, R55, 0x10, RZ ;  /* 0x0000001037277819 */ /* 0x000fe200000006ff */
[----:B------:R-:W-:Y:S01]  /*2050*/  FADD.FTZ R31, R31, R30 ;  /* 0x0000001e1f1f7221 */ /* 0x000fe20000010000 */
[C---:B------:R-:W-:Y:S01]  /*2060*/  FADD.FTZ R33, R34.reuse, R33 ;  /* 0x0000002122217221 */ /* 0x040fe20000010000 */
[----:B------:R-:W-:Y:S01]  /*2070*/  FFMA.FTZ R28, R34, R37, R35 ;  /* 0x00000025221c7223 */ /* 0x000fe20000010023 */
[----:B------:R-:W-:Y:S01]  /*2080*/  FMUL.FTZ R34, R27, R34 ;  /* 0x000000221b227220 */ /* 0x000fe20000410000 */
[----:B------:R-:W-:Y:S01]  /*2090*/  FADD.FTZ R39, -R26, R39 ;  /* 0x000000271a277221 */ /* 0x000fe20000010100 */
[----:B------:R-:W-:-:S02]  /*20a0*/  SHF.L.U32 R35, R54, 0x10, RZ ;  /* 0x0000001036237819 */ /* 0x000fc400000006ff */
[----:B------:R-:W-:Y:S01]  /*20b0*/  FADD.FTZ R30, R34, R31 ;  /* 0x0000001f221e7221 */ /* 0x000fe20000010000 */
[----:B------:R-:W-:Y:S01]  /*20c0*/  FMUL.FTZ R39, R39, R118 ;  /* 0x0000007627277220 */ /* 0x000fe20000410000 */
[----:B------:R-:W-:Y:S01]  /*20d0*/  SHF.L.U32 R31, R112, 0x10, RZ ;  /* 0x00000010701f7819 */ /* 0x000fe200000006ff */
[----:B------:R-:W-:Y:S01]  /*20e0*/  FFMA.FTZ R36, R37, R34, R36 ;  /* 0x0000002225247223 */ /* 0x000fe20000010024 */
[----:B------:R-:W-:Y:S01]  /*20f0*/  FMUL.FTZ R37, R83, R35 ;  /* 0x0000002353257220 */ /* 0x000fe20000410000 */
[----:B------:R-:W-:Y:S01]  /*2100*/  FADD.FTZ R29, R29, R35 ;  /* 0x000000231d1d7221 */ /* 0x000fe20000010000 */
[----:B------:R-:W-:Y:S01]  /*2110*/  FFMA.FTZ R32, R35, R39, R32 ;  /* 0x0000002723207223 */ /* 0x000fe20000010020 */
[----:B------:R-:W-:Y:S01]  /*2120*/  FADD.FTZ R35, -R26, R31 ;  /* 0x0000001f1a237221 */ /* 0x000fe20000010100 */
[----:B------:R-:W-:Y:S01]  /*2130*/  SHF.L.U32 R31, R113, 0x10, RZ ;  /* 0x00000010711f7819 */ /* 0x000fe200000006ff */
[----:B------:R-:W-:Y:S01]  /*2140*/  FFMA.FTZ R36, R39, R37, R36 ;  /* 0x0000002527247223 */ /* 0x000fe20000010024 */
[----:B------:R-:W-:Y:S01]  /*2150*/  SHF.L.U32 R39, R53, 0x10, RZ ;  /* 0x0000001035277819 */ /* 0x000fe200000006ff */
[----:B------:R-:W-:Y:S01]  /*2160*/  FMUL.FTZ R35, R35, R118 ;  /* 0x0000007623237220 */ /* 0x000fe20000410000 */
[----:B------:R-:W-:Y:S01]  /*2170*/  FADD.FTZ R37, R30, R37 ;  /* 0x000000251e257221 */ /* 0x000fe20000010000 */
[----:B------:R-:W-:Y:S01]  /*2180*/  FMUL.FTZ R34, R27, R31 ;  /* 0x0000001f1b227220 */ /* 0x000fe20000410000 */
[----:B------:R-:W-:Y:S01]  /*2190*/  FADD.FTZ R33, R33, R31 ;  /* 0x0000001f21217221 */ /* 0x000fe20000010000 */
[----:B------:R-:W-:Y:S01]  /*21a0*/  FADD.FTZ R39, -R26, R39 ;  /* 0x000000271a277221 */ /* 0x000fe20000010100 */
[----:B------:R-:W-:Y:S01]  /*21b0*/  FFMA.FTZ R28, R31, R35, R28 ;  /* 0x000000231f1c7223 */ /* 0x000fe2000001001c */
[----:B------:R-:W-:Y:S01]  /*21c0*/  FFMA.FTZ R36, R35, R34, R36 ;  /* 0x0000002223247223 */ /* 0x000fe20000010024 */
[----:B------:R-:W-:Y:S01]  /*21d0*/  SHF.L.U32 R35, R52, 0x10, RZ ;  /* 0x0000001034237819 */ /* 0x000fe200000006ff */
[----:B------:R-:W-:Y:S01]  /*21e0*/  FMUL.FTZ R39, R39, R118 ;  /* 0x0000007627277220 */ /* 0x000fe20000410000 */
[----:B------:R-:W-:Y:S01]  /*21f0*/  SHF.L.U32 R31, R110, 0x10, RZ ;  /* 0x000000106e1f7819 */ /* 0x000fe200000006ff */
[----:B------:R-:W-:-:S02]  /*2200*/  FADD.FTZ R30, R34, R37 ;  /* 0x00000025221e7221 */ /* 0x000fc40000010000 */
[----:B------:R-:W-:Y:S01]  /*2210*/  FADD.FTZ R29, R29, R35 ;  /* 0x000000231d1d7221 */ /* 0x000fe20000010000 */
[----:B------:R-:W-:Y:S01]  /*2220*/  FFMA.FTZ R32, R35, R39, R32 ;  /* 0x0000002723207223 */ /* 0x000fe20000010020 */
[----:B------:R-:W-:Y:S01]  /*2230*/  FMUL.FTZ R37, R83, R35 ;  /* 0x0000002353257220 */ /* 0x000fe20000410000 */
[----:B------:R-:W-:Y:S01]  /*2240*/  FADD.FTZ R35, -R26, R31 ;  /* 0x0000001f1a237221 */ /* 0x000fe20000010100 */
[----:B------:R-:W-:Y:S02]  /*2250*/  SHF.L.U32 R31, R111, 0x10, RZ ;  /* 0x000000106f1f7819 */ /* 0x000fe400000006ff */
[----:B------:R-:W-:Y:S01]  /*2260*/  FFMA.FTZ R36, R39, R37, R36 ;  /* 0x0000002527247223 */ /* 0x000fe20000010024 */
[----:B------:R-:W-:Y:S01]  /*2270*/  SHF.L.U32 R39, R51, 0x10, RZ ;  /* 0x0000001033277819 */ /* 0x000fe200000006ff */
[----:B------:R-:W-:Y:S01]  /*2280*/  FMUL.FTZ R35, R35, R118 ;  /* 0x0000007623237220 */ /* 0x000fe20000410000 */
[----:B------:R-:W-:Y:S01]  /*2290*/  FMUL.FTZ R34, R27, R31 ;  /* 0x0000001f1b227220 */ /* 0x000fe20000410000 */
[----:B------:R-:W-:Y:S01]  /*22a0*/  FADD.FTZ R37, R30, R37 ;  /* 0x000000251e257221 */ /* 0x000fe20000010000 */
        /* <DEDUP_REMOVED lines=176> */
[----:B------:R-:W-:Y:S01]  /*2db0*/  FMUL.FTZ R35, R35, R118 ;  /* 0x0000007623237220 */ /* 0x000fe20000410000 */
[----:B------:R-:W-:Y:S01]  /*2dc0*/  SHF.L.U32 R39, R79, 0x10, RZ ;  /* 0x000000104f277819 */ /* 0x000fe200000006ff */
[----:B------:R-:W-:Y:S01]  /*2dd0*/  FMUL.FTZ R34, R27, R31 ;  /* 0x0000001f1b227220 */ /* 0x000fe20000410000 */
[----:B------:R-:W-:Y:S01]  /*2de0*/  FADD.FTZ R33, R33, R31 ;  /* 0x0000001f21217221 */ /* 0x000fe20000010000 */
[----:B------:R-:W-:Y:S01]  /*2df0*/  FFMA.FTZ R28, R31, R35, R28 ;  /* 0x000000231f1c7223 */ /* 0x000fe2000001001c */
[----:B------:R-:W-:Y:S01]  /*2e00*/  FADD.FTZ R37, R37, R30 ;  /* 0x0000001e25257221 */ /* 0x000fe20000010000 */
[----:B------:R-:W-:Y:S01]  /*2e10*/  SHF.L.U32 R31, R88, 0x10, RZ ;  /* 0x00000010581f7819 */ /* 0x000fe200000006ff */
[----:B------:R-:W-:Y:S01]  /*2e20*/  FADD.FTZ R39, -R26, R39 ;  /* 0x000000271a277221 */ /* 0x000fe20000010100 */
[----:B------:R-:W-:Y:S01]  /*2e30*/  FFMA.FTZ R36, R35, R34, R36 ;  /* 0x0000002223247223 */ /* 0x000fe20000010024 */
[----:B------:R-:W-:Y:S01]  /*2e40*/  FADD.FTZ R30, R34, R37 ;  /* 0x00000025221e7221 */ /* 0x000fe20000010000 */
[----:B------:R-:W-:Y:S01]  /*2e50*/  SHF.L.U32 R35, R80, 0x10, RZ ;  /* 0x0000001050237819 */ /* 0x000fe200000006ff */
[----:B------:R-:W-:Y:S01]  /*2e60*/  FMUL.FTZ R39, R39, R118 ;  /* 0x0000007627277220 */ /* 0x000fe20000410000 */
[----:B------:R-:W-:Y:S01]  /*2e70*/  FADD.FTZ R37, -R26, R31 ;  /* 0x0000001f1a257221 */ /* 0x000fe20000010100 */
[----:B------:R-:W-:-:S02]  /*2e80*/  SHF.L.U32 R31, R89, 0x10, RZ ;  /* 0x00000010591f7819 */ /* 0x000fc400000006ff */
[----:B------:R-:W-:Y:S01]  /*2e90*/  FADD.FTZ R29, R29, R35 ;  /* 0x000000231d1d7221 */ /* 0x000fe20000010000 */
[----:B------:R-:W-:Y:S01]  /*2ea0*/  FFMA.FTZ R32, R35, R39, R32 ;  /* 0x0000002723207223 */ /* 0x000fe20000010020 */
[----:B------:R-:W-:Y:S01]  /*2eb0*/  FMUL.FTZ R37, R37, R118 ;  /* 0x0000007625257220 */ /* 0x000fe20000410000 */
[----:B------:R-:W-:Y:S01]  /*2ec0*/  FMUL.FTZ R35, R83, R35 ;  /* 0x0000002353237220 */ /* 0x000fe20000410000 */
[----:B------:R-:W-:Y:S02]  /*2ed0*/  FADD.FTZ R33, R33, R31 ;  /* 0x0000001f21217221 */ /* 0x000fe40000010000 */
[----:B------:R-:W-:Y:S01]  /*2ee0*/  FFMA.FTZ R34, R31, R37, R28 ;  /* 0x000000251f227223 */ /* 0x000fe2000001001c */
[----:B------:R-:W-:Y:S01]  /*2ef0*/  FFMA.FTZ R36, R39, R35, R36 ;  /* 0x0000002327247223 */ /* 0x000fe20000010024 */
[----:B------:R-:W-:Y:S01]  /*2f00*/  FMUL.FTZ R28, R27, R31 ;  /* 0x0000001f1b1c7220 */ /* 0x000fe20000410000 */
[----:B------:R-:W-:Y:S01]  /*2f10*/  FADD.FTZ R35, R30, R35 ;  /* 0x000000231e237221 */ /* 0x000fe20000010000 */
[----:B------:R-:W-:-:S02]  /*2f20*/  SHF.L.U32 R39, R82, 0x10, RZ ;  /* 0x0000001052277819 */ /* 0x000fc400000006ff */
[----:B------:R-:W-:Y:S01]  /*2f30*/  SHF.L.U32 R31, R81, 0x10, RZ ;  /* 0x00000010511f7819 */ /* 0x000fe200000006ff */
[----:B------:R-:W-:Y:S01]  /*2f40*/  FFMA.FTZ R36, R37, R28, R36 ;  /* 0x0000001c25247223 */ /* 0x000fe20000010024 */
[----:B------:R-:W-:Y:S01]  /*2f50*/  FADD.FTZ R35, R28, R35 ;  /* 0x000000231c237221 */ /* 0x000fe20000010000 */
[C---:B------:R-:W-:Y:S01]  /*2f60*/  FADD.FTZ R39, -R26.reuse, R39 ;  /* 0x000000271a277221 */ /* 0x040fe20000010100 */
[----:B------:R-:W-:Y:S01]  /*2f70*/  SHF.L.U32 R37, R85, 0x10, RZ ;  /* 0x0000001055257819 */ /* 0x000fe200000006ff */
[----:B------:R-:W-:Y:S02]  /*2f80*/  FMUL.FTZ R28, R83, R31 ;  /* 0x0000001f531c7220 */ /* 0x000fe40000410000 */
[----:B------:R-:W-:Y:S02]  /*2f90*/  FMUL.FTZ R41, R39, R118 ;  /* 0x0000007627297220 */ /* 0x000fe40000410000 */
[----:B------:R-:W-:Y:S01]  /*2fa0*/  FADD.FTZ R30, R35, R28 ;  /* 0x0000001c231e7221 */ /* 0x000fe20000010000 */
[----:B------:R-:W-:Y:S01]  /*2fb0*/  FADD.FTZ R37, -R26, R37 ;  /* 0x000000251a257221 */ /* 0x000fe20000010100 */
[----:B------:R-:W-:Y:S01]  /*2fc0*/  SHF.L.U32 R35, R87, 0x10, RZ ;  /* 0x0000001057237819 */ /* 0x000fe200000006ff */
[----:B------:R-:W-:Y:S01]  /*2fd0*/  FFMA.FTZ R43, R41, R28, R36 ;  /* 0x0000001c292b7223 */ /* 0x000fe20000010024 */
[----:B------:R-:W-:Y:S01]  /*2fe0*/  FFMA.FTZ R28, R31, R41, R32 ;  /* 0x000000291f1c7223 */ /* 0x000fe20000010020 */
[----:B------:R-:W-:-:S02]  /*2ff0*/  FMUL.FTZ R36, R37, R118 ;  /* 0x0000007625247220 */ /* 0x000fc40000410000 */
[----:B------:R-:W-:-:S04]  /*3000*/  FMUL.FTZ R37, R27, R35 ;  /* 0x000000231b257220 */ /* 0x000fc80000410000 */
[----:B------:R-:W-:Y:S01]  /*3010*/  FADD.FTZ R39, R37, R30 ;  /* 0x0000001e25277221 */ /* 0x000fe20000010000 */
[----:B------:R-:W-:Y:S01]  /*3020*/  FADD.FTZ R30, R29, R31 ;  /* 0x0000001f1d1e7221 */ /* 0x000fe20000010000 */
[----:B------:R-:W-:Y:S01]  /*3030*/  FFMA.FTZ R37, R36, R37, R43 ;  /* 0x0000002524257223 */ /* 0x000fe2000001002b */
[----:B------:R-:W-:Y:S01]  /*3040*/  FADD.FTZ R31, R33, R35 ;  /* 0x00000023211f7221 */ /* 0x000fe20000010000 */
[----:B------:R-:W-:Y:S01]  /*3050*/  FFMA.FTZ R29, R35, R36, R34 ;  /* 0x00000024231d7223 */ /* 0x000fe20000010022 */
[----:B------:R-:W-:Y:S06]  /*3060*/  BRA `(.L_x_338) ;  /* 0x0000002400007947 */ /* 0x000fec0003800000 */
.L_x_337:
[----:B------:R-:W-:Y:S02]  /*3070*/  SHF.L.U32 R29, R59, 0x10, RZ ;  /* 0x000000103b1d7819 */ /* 0x000fe400000006ff */
[----:B------:R-:W-:Y:S02]  /*3080*/  SHF.L.U32 R31, R116, 0x10, RZ ;  /* 0x00000010741f7819 */ /* 0x000fe400000006ff */
[----:B------:R-:W-:Y:S01]  /*3090*/  SHF.L.U32 R36, R58, 0x10, RZ ;  /* 0x000000103a247819 */ /* 0x000fe200000006ff */
[C---:B------:R-:W-:Y:S01]  /*30a0*/  FADD.FTZ R29, -R26.reuse, R29 ;  /* 0x0000001d1a1d7221 */ /* 0x040fe20000010100 */
[----:B------:R-:W-:Y:S01]  /*30b0*/  SHF.L.U32 R37, R57, 0x10, RZ ;  /* 0x0000001039257819 */ /* 0x000fe200000006ff */
[C---:B------:R-:W-:Y:S01]  /*30c0*/  FADD.FTZ R33, -R26.reuse, R31 ;  /* 0x0000001f1a217221 */ /* 0x040fe20000010100 */
[----:B------:R-:W-:Y:S01]  /*30d0*/  SHF.L.U32 R43, R115, 0x10, RZ ;  /* 0x00000010732b7819 */ /* 0x000fe200000006ff */
[-C--:B------:R-:W-:Y:S02]  /*30e0*/  FMUL.FTZ R29, R29, R118.reuse ;  /* 0x000000761d1d7220 */ /* 0x080fe40000410000 */
[----:B------:R-:W-:Y:S01]  /*30f0*/  FMUL.FTZ R28, R33, R118 ;  /* 0x00000076211c7220 */ /* 0x000fe20000410000 */
[----:B------:R-:W-:Y:S01]  /*3100*/  FADD.FTZ R39, -R26, R37 ;  /* 0x000000251a277221 */ /* 0x000fe20000010100 */
[----:B------:R-:W-:-:S02]  /*3110*/  FFMA.FTZ R31, R83, R29, R86 ;  /* 0x0000001d531f7223 */ /* 0x000fc40000010056 */
[----:B------:R-:W-:Y:S01]  /*3120*/  FFMA.FTZ R30, R27, R28, R84 ;  /* 0x0000001c1b1e7223 */ /* 0x000fe20000010054 */
[----:B------:R-:W-:Y:S01]  /*3130*/  FMUL.FTZ R44, R39, R118 ;  /* 0x00000076272c7220 */ /* 0x000fe20000410000 */
[----:B------:R-:W-:Y:S02]  /*3140*/  FMUL.FTZ R32, R31, -1.4426950216293334961 ;  /* 0xbfb8aa3b1f207820 */ /* 0x000fe40000410000 */
[----:B------:R-:W-:Y:S01]  /*3150*/  FMUL.FTZ R34, R30, -1.4426950216293334961 ;  /* 0xbfb8aa3b1e227820 */ /* 0x000fe20000410000 */
[----:B------:R-:W-:-:S03]  /*3160*/  FFMA.FTZ R45, R83, R44, R86 ;  /* 0x0000002c532d7223 */ /* 0x000fc60000010056 */
[----:B------:R-:W0:Y:S04]  /*3170*/  MUFU.EX2 R32, R32 ;  /* 0x0000002000207308 */ /* 0x000e280000000800 */
[----:B------:R-:W1:Y:S01]  /*3180*/  MUFU.EX2 R34, R34 ;  /* 0x0000002200227308 */ /* 0x000e620000000800 */
[----:B0-----:R-:W-:Y:S01]  /*3190*/  FADD.FTZ R33, R32, 1 ;  /* 0x3f80000020217421 */ /* 0x001fe20000010000 */
[----:B------:R-:W-:Y:S01]  /*31a0*/  FMUL.FTZ R32, R45, -1.4426950216293334961 ;  /* 0xbfb8aa3b2d207820 */ /* 0x000fe20000410000 */
[----:B-1----:R-:W-:-:S04]  /*31b0*/  FADD.FTZ R35, R34, 1 ;  /* 0x3f80000022237421 */ /* 0x002fc80000010000 */
[----:B------:R-:W0:Y:S08]  /*31c0*/  MUFU.RCP R33, R33 ;  /* 0x0000002100217308 */ /* 0x000e300000001000 */
[----:B------:R-:W1:Y:S08]  /*31d0*/  MUFU.RCP R35, R35 ;  /* 0x0000002300237308 */ /* 0x000e700000001000 */
[----:B------:R-:W2:Y:S01]  /*31e0*/  MUFU.EX2 R32, R32 ;  /* 0x0000002000207308 */ /* 0x000ea20000000800 */
[----:B0-----:R-:W-:Y:S01]  /*31f0*/  FADD.FTZ R38, -R33, 1 ;  /* 0x3f80000021267421 */ /* 0x001fe20000010100 */
[----:B------:R-:W-:Y:S01]  /*3200*/  FMUL.FTZ R36, R36, R33 ;  /* 0x0000002124247220 */ /* 0x000fe20000410000 */
[----:B------:R-:W-:-:S02]  /*3210*/  SHF.L.U32 R33, R114, 0x10, RZ ;  /* 0x0000001072217819 */ /* 0x000fc400000006ff */
[----:B------:R-:W-:Y:S01]  /*3220*/  FFMA.FTZ R31, R31, R38, 1 ;  /* 0x3f8000001f1f7423 */ /* 0x000fe20000010026 */
[----:B------:R-:W-:Y:S02]  /*3230*/  SHF.L.U32 R38, R117, 0x10, RZ ;  /* 0x0000001075267819 */ /* 0x000fe400000006ff */
[----:B------:R-:W-:Y:S01]  /*3240*/  FADD.FTZ R33, -R26, R33 ;  /* 0x000000211a217221 */ /* 0x000fe20000010100 */
[----:B-1----:R-:W-:Y:S02]  /*3250*/  FADD.FTZ R37, -R35, 1 ;  /* 0x3f80000023257421 */ /* 0x002fe40000010100 */
[----:B------:R-:W-:Y:S02]  /*3260*/  FMUL.FTZ R38, R38, R35 ;  /* 0x0000002326267220 */ /* 0x000fe40000410000 */
[----:B------:R-:W-:Y:S01]  /*3270*/  FFMA.FTZ R37, R30, R37, 1 ;  /* 0x3f8000001e257423 */ /* 0x000fe20000010025 */
[----:B------:R-:W-:Y:S01]  /*3280*/  FMUL.FTZ R30, R36, R31 ;  /* 0x0000001f241e7220 */ /* 0x000fe20000410000 */
[----:B------:R-:W-:Y:S01]  /*3290*/  FMUL.FTZ R31, R33, R118 ;  /* 0x00000076211f7220 */ /* 0x000fe20000410000 */
[----:B------:R-:W-:Y:S01]  /*32a0*/  SHF.L.U32 R33, R55, 0x10, RZ ;  /* 0x0000001037217819 */ /* 0x000fe200000006ff */
[----:B------:R-:W-:Y:S01]  /*32b0*/  FMUL.FTZ R38, R38, R37 ;  /* 0x0000002526267220 */ /* 0x000fe20000410000 */
[----:B--2---:R-:W-:Y:S01]  /*32c0*/  FADD.FTZ R36, R32, 1 ;  /* 0x3f80000020247421 */ /* 0x004fe20000010000 */
[----:B------:R-:W-:-:S02]  /*32d0*/  FFMA.FTZ R42, R27, R31, R84 ;  /* 0x0000001f1b2a7223 */ /* 0x000fc40000010054 */
[----:B------:R-:W-:Y:S02]  /*32e0*/  FADD.FTZ R35, -R26, R33 ;  /* 0x000000211a237221 */ /* 0x000fe40000010100 */
[----:B------:R-:W-:Y:S01]  /*32f0*/  FMUL.FTZ R33, R42, -1.4426950216293334961 ;  /* 0xbfb8aa3b2a217820 */ /* 0x000fe20000410000 */
[----:B------:R-:W0:Y:S01]  /*3300*/  MUFU.RCP R36, R36 ;  /* 0x0000002400247308 */ /* 0x000e220000001000 */
[----:B------:R-:W-:Y:S01]  /*3310*/  FMUL.FTZ R34, R35, R118 ;  /* 0x0000007623227220 */ /* 0x000fe20000410000 */
[----:B------:R-:W-:-:S03]  /*3320*/  SHF.L.U32 R35, R112, 0x10, RZ ;  /* 0x0000001070237819 */ /* 0x000fc600000006ff */
[----:B------:R-:W-:Y:S02]  /*3330*/  FFMA.FTZ R37, R83, R34, R86 ;  /* 0x0000002253257223 */ /* 0x000fe40000010056 */
[----:B------:R-:W-:Y:S01]  /*3340*/  FADD.FTZ R35, -R26, R35 ;  /* 0x000000231a237221 */ /* 0x000fe20000010100 */
[----:B------:R-:W1:Y:S01]  /*3350*/  MUFU.EX2 R33, R33 ;  /* 0x0000002100217308 */ /* 0x000e620000000800 */
[----:B------:R-:W-:Y:S02]  /*3360*/  FMUL.FTZ R41, R37, -1.4426950216293334961 ;  /* 0xbfb8aa3b25297820 */ /* 0x000fe40000410000 */
[----:B------:R-:W-:-:S04]  /*3370*/  FMUL.FTZ R35, R35, R118 ;  /* 0x0000007623237220 */ /* 0x000fc80000410000 */
[----:B------:R-:W2:Y:S01]  /*3380*/  MUFU.EX2 R41, R41 ;  /* 0x0000002900297308 */ /* 0x000ea20000000800 */
[----:B------:R-:W-:Y:S01]  /*3390*/  FFMA.FTZ R32, R27, R35, R84 ;  /* 0x000000231b207223 */ /* 0x000fe20000010054 */
[----:B0-----:R-:W-:-:S03]  /*33a0*/  FADD.FTZ R124, -R36, 1 ;  /* 0x3f800000247c7421 */ /* 0x001fc60000010100 */
[----:B------:R-:W-:Y:S01]  /*33b0*/  FMUL.FTZ R39, R32, -1.4426950216293334961 ;  /* 0xbfb8aa3b20277820 */ /* 0x000fe20000410000 */
[----:B-1----:R-:W-:Y:S01]  /*33c0*/  FADD.FTZ R40, R33, 1 ;  /* 0x3f80000021287421 */ /* 0x002fe20000010000 */
[----:B------:R-:W-:Y:S01]  /*33d0*/  FFMA.FTZ R45, R45, R124, 1 ;  /* 0x3f8000002d2d7423 */ /* 0x000fe2000001007c */
[----:B------:R-:W-:-:S03]  /*33e0*/  SHF.L.U32 R124, R113, 0x10, RZ ;  /* 0x00000010717c7819 */ /* 0x000fc600000006ff */
[----:B------:R-:W0:Y:S01]  /*33f0*/  MUFU.EX2 R39, R39 ;  /* 0x0000002700277308 */ /* 0x000e220000000800 */
[----:B--2---:R-:W-:-:S03]  /*3400*/  FADD.FTZ R33, R41, 1 ;  /* 0x3f80000029217421 */ /* 0x004fc60000010000 */
[----:B------:R-:W1:Y:S01]  /*3410*/  MUFU.RCP R40, R40 ;  /* 0x0000002800287308 */ /* 0x000e620000001000 */
[----:B------:R-:W-:-:S05]  /*3420*/  SHF.L.U32 R41, R56, 0x10, RZ ;  /* 0x0000001038297819 */ /* 0x000fca00000006ff */
[----:B------:R-:W-:Y:S02]  /*3430*/  FMUL.FTZ R36, R41, R36 ;  /* 0x0000002429247220 */ /* 0x000fe40000410000 */
[----:B------:R-:W2:Y:S02]  /*3440*/  MUFU.RCP R33, R33 ;  /* 0x0000002100217308 */ /* 0x000ea40000001000 */
[----:B------:R-:W-:Y:S01]  /*3450*/  FMUL.FTZ R45, R36, R45 ;  /* 0x0000002d242d7220 */ /* 0x000fe20000410000 */
[----:B-1----:R-:W-:-:S04]  /*3460*/  FADD.FTZ R41, -R40, 1 ;  /* 0x3f80000028297421 */ /* 0x002fc80000010100 */
[----:B------:R-:W-:Y:S01]  /*3470*/  FFMA.FTZ R42, R42, R41, 1 ;  /* 0x3f8000002a2a7423 */ /* 0x000fe20000010029 */
[----:B0-----:R-:W-:Y:S01]  /*3480*/  FADD.FTZ R41, R39, 1 ;  /* 0x3f80000027297421 */ /* 0x001fe20000010000 */
[----:B------:R-:W-:Y:S01]  /*3490*/  FMUL.FTZ R39, R43, R40 ;  /* 0x000000282b277220 */ /* 0x000fe20000410000 */
[----:B--2---:R-:W-:-:S03]  /*34a0*/  FADD.FTZ R40, -R33, 1 ;  /* 0x3f80000021287421 */ /* 0x004fc60000010100 */
[----:B------:R-:W-:Y:S01]  /*34b0*/  FMUL.FTZ R42, R39, R42 ;  /* 0x0000002a272a7220 */ /* 0x000fe20000410000 */
[----:B------:R-:W0:Y:S01]  /*34c0*/  MUFU.RCP R41, R41 ;  /* 0x0000002900297308 */ /* 0x000e220000001000 */
[----:B------:R-:W-:Y:S01]  /*34d0*/  FFMA.FTZ R37, R37, R40, 1 ;  /* 0x3f80000025257423 */ /* 0x000fe20000010028 */
[----:B------:R-:W-:Y:S01]  /*34e0*/  SHF.L.U32 R40, R54, 0x10, RZ ;  /* 0x0000001036287819 */ /* 0x000fe200000006ff */
[----:B------:R-:W-:-:S04]  /*34f0*/  FMUL.FTZ R39, R27, R38 ;  /* 0x000000261b277220 */ /* 0x000fc80000410000 */
[----:B------:R-:W-:-:S04]  /*3500*/  FMUL.FTZ R40, R40, R33 ;  /* 0x0000002128287220 */ /* 0x000fc80000410000 */
[----:B------:R-:W-:Y:S01]  /*3510*/  FMUL.FTZ R37, R40, R37 ;  /* 0x0000002528257220 */ /* 0x000fe20000410000 */
[----:B0-----:R-:W-:Y:S01]  /*3520*/  FADD.FTZ R43, -R41, 1 ;  /* 0x3f800000292b7421 */ /* 0x001fe20000010100 */
[----:B------:R-:W-:-:S03]  /*3530*/  FMUL.FTZ R33, R124, R41 ;  /* 0x000000297c217220 */ /* 0x000fc60000410000 */
[----:B------:R-:W-:-:S04]  /*3540*/  FFMA.FTZ R32, R32, R43, 1 ;  /* 0x3f80000020207423 */ /* 0x000fc8000001002b */
[----:B------:R-:W-:Y:S01]  /*3550*/  FMUL.FTZ R36, R33, R32 ;  /* 0x0000002021247220 */ /* 0x000fe20000410000 */
[----:B------:R-:W-:Y:S01]  /*3560*/  SHF.L.U32 R33, R53, 0x10, RZ ;  /* 0x0000001035217819 */ /* 0x000fe200000006ff */
[----:B------:R-:W-:-:S04]  /*3570*/  FMUL.FTZ R32, R83, R30 ;  /* 0x0000001e53207220 */ /* 0x000fc80000410000 */
[----:B------:R-:W-:Y:S01]  /*3580*/  FADD.FTZ R41, -R26, R33 ;  /* 0x000000211a297221 */ /* 0x000fe20000010100 */
[----:B------:R-:W-:Y:S01]  /*3590*/  FFMA.FTZ R33, R29, R32, RZ ;  /* 0x000000201d217223 */ /* 0x000fe200000100ff */
[----:B------:R-:W-:Y:S02]  /*35a0*/  FADD.FTZ R40, RZ, R32 ;  /* 0x00000020ff287221 */ /* 0x000fe40000010000 */
[----:B------:R-:W-:Y:S01]  /*35b0*/  FMUL.FTZ R32, R41, R118 ;  /* 0x0000007629207220 */ /* 0x000fe20000410000 */
[----:B------:R-:W-:Y:S01]  /*35c0*/  FFMA.FTZ R124, R28, R39, R33 ;  /* 0x000000271c7c7223 */ /* 0x000fe20000010021 */
[----:B------:R-:W-:Y:S01]  /*35d0*/  FADD.FTZ R39, R39, R40 ;  /* 0x0000002827277221 */ /* 0x000fe20000010000 */
[----:B------:R-:W-:Y:S01]  /*35e0*/  FFMA.FTZ R41, R29, R30, RZ ;  /* 0x0000001e1d297223 */ /* 0x000fe200000100ff */
[C---:B------:R-:W-:Y:S01]  /*35f0*/  FFMA.FTZ R33, R83.reuse, R32, R86 ;  /* 0x0000002053217223 */ /* 0x040fe20000010056 */
[----:B------:R-:W-:Y:S01]  /*3600*/  FADD.FTZ R40, RZ, R30 ;  /* 0x0000001eff287221 */ /* 0x000fe20000010000 */
[-C--:B------:R-:W-:Y:S01]  /*3610*/  FMUL.FTZ R29, R83, R45.reuse ;  /* 0x0000002d531d7220 */ /* 0x080fe20000410000 */
[----:B------:R-:W-:Y:S01]  /*3620*/  SHF.L.U32 R30, R52, 0x10, RZ ;  /* 0x00000010341e7819 */ /* 0x000fe200000006ff */
[----:B------:R-:W-:Y:S01]  /*3630*/  FMUL.FTZ R125, R33, -1.4426950216293334961 ;  /* 0xbfb8aa3b217d7820 */ /* 0x000fe20000410000 */
[C---:B------:R-:W-:Y:S01]  /*3640*/  FFMA.FTZ R41, R44.reuse, R45, R41 ;  /* 0x0000002d2c297223 */ /* 0x040fe20000010029 */
[----:B------:R-:W-:Y:S01]  /*3650*/  FFMA.FTZ R44, R44, R29, R124 ;  /* 0x0000001d2c2c7223 */ /* 0x000fe2000001007c */
[----:B------:R-:W-:Y:S01]  /*3660*/  FADD.FTZ R40, R40, R45 ;  /* 0x0000002d28287221 */ /* 0x000fe20000010000 */
[----:B------:R-:W-:Y:S01]  /*3670*/  FFMA.FTZ R28, R28, R38, RZ ;  /* 0x000000261c1c7223 */ /* 0x000fe200000100ff */
[----:B------:R-:W-:Y:S01]  /*3680*/  FADD.FTZ R29, R39, R29 ;  /* 0x0000001d271d7221 */ /* 0x000fe20000010000 */
[----:B------:R-:W0:Y:S01]  /*3690*/  MUFU.EX2 R125, R125 ;  /* 0x0000007d007d7308 */ /* 0x000e220000000800 */
[----:B------:R-:W-:Y:S01]  /*36a0*/  FADD.FTZ R39, RZ, R38 ;  /* 0x00000026ff277221 */ /* 0x000fe20000010000 */
[-C--:B------:R-:W-:Y:S01]  /*36b0*/  FFMA.FTZ R38, R31, R42.reuse, R28 ;  /* 0x0000002a1f267223 */ /* 0x080fe2000001001c */
[----:B------:R-:W-:Y:S01]  /*36c0*/  FFMA.FTZ R41, R34, R37, R41 ;  /* 0x0000002522297223 */ /* 0x000fe20000010029 */
[----:B------:R-:W-:Y:S01]  /*36d0*/  FADD.FTZ R40, R40, R37 ;  /* 0x0000002528287221 */ /* 0x000fe20000010000 */
[----:B------:R-:W-:Y:S01]  /*36e0*/  FADD.FTZ R39, R39, R42 ;  /* 0x0000002a27277221 */ /* 0x000fe20000010000 */
[----:B0-----:R-:W-:Y:S01]  /*36f0*/  FADD.FTZ R43, R125, 1 ;  /* 0x3f8000007d2b7421 */ /* 0x001fe20000010000 */
[----:B------:R-:W-:-:S04]  /*3700*/  FMUL.FTZ R125, R27, R42 ;  /* 0x0000002a1b7d7220 */ /* 0x000fc80000410000 */
[----:B------:R-:W-:Y:S01]  /*3710*/  FADD.FTZ R42, R125, R29 ;  /* 0x0000001d7d2a7221 */ /* 0x000fe20000010000 */
[----:B------:R-:W0:Y:S02]  /*3720*/  MUFU.RCP R43, R43 ;  /* 0x0000002b002b7308 */ /* 0x000e240000001000 */
[----:B0-----:R-:W-:Y:S01]  /*3730*/  FMUL.FTZ R30, R30, R43 ;  /* 0x0000002b1e1e7220 */ /* 0x001fe20000410000 */
[----:B------:R-:W-:Y:S01]  /*3740*/  FADD.FTZ R124, -R43, 1 ;  /* 0x3f8000002b7c7421 */ /* 0x000fe20000010100 */
[----:B------:R-:W-:-:S03]  /*3750*/  SHF.L.U32 R43, R110, 0x10, RZ ;  /* 0x000000106e2b7819 */ /* 0x000fc600000006ff */
[----:B------:R-:W-:Y:S02]  /*3760*/  FFMA.FTZ R33, R33, R124, 1 ;  /* 0x3f80000021217423 */ /* 0x000fe4000001007c */
[----:B------:R-:W-:Y:S02]  /*3770*/  FADD.FTZ R43, -R26, R43 ;  /* 0x0000002b1a2b7221 */ /* 0x000fe40000010100 */
[----:B------:R-:W-:Y:S02]  /*3780*/  FMUL.FTZ R33, R30, R33 ;  /* 0x000000211e217220 */ /* 0x000fe40000410000 */
[----:B------:R-:W-:Y:S02]  /*3790*/  FMUL.FTZ R30, R43, R118 ;  /* 0x000000762b1e7220 */ /* 0x000fe40000410000 */
[----:B------:R-:W-:Y:S02]  /*37a0*/  FFMA.FTZ R41, R32, R33, R41 ;  /* 0x0000002120297223 */ /* 0x000fe40000010029 */
[----:B------:R-:W-:-:S04]  /*37b0*/  FFMA.FTZ R45, R27, R30, R84 ;  /* 0x0000001e1b2d7223 */ /* 0x000fc80000010054 */
[----:B------:R-:W-:-:S06]  /*37c0*/  FMUL.FTZ R43, R45, -1.4426950216293334961 ;  /* 0xbfb8aa3b2d2b7820 */ /* 0x000fcc0000410000 */
[----:B------:R-:W0:Y:S02]  /*37d0*/  MUFU.EX2 R43, R43 ;  /* 0x0000002b002b7308 */ /* 0x000e240000000800 */
[----:B0-----:R-:W-:Y:S01]  /*37e0*/  FADD.FTZ R124, R43, 1 ;  /* 0x3f8000002b7c7421 */ /* 0x001fe20000010000 */
[----:B------:R-:W-:Y:S01]  /*37f0*/  FFMA.FTZ R43, R31, R125, R44 ;  /* 0x0000007d1f2b7223 */ /* 0x000fe2000001002c */
[----:B------:R-:W-:-:S04]  /*3800*/  SHF.L.U32 R31, R111, 0x10, RZ ;  /* 0x000000106f1f7819 */ /* 0x000fc800000006ff */
[----:B------:R-:W0:Y:S02]  /*3810*/  MUFU.RCP R124, R124 ;  /* 0x0000007c007c7308 */ /* 0x000e240000001000 */
[----:B0-----:R-:W-:Y:S01]  /*3820*/  FADD.FTZ R28, -R124, 1 ;  /* 0x3f8000007c1c7421 */ /* 0x001fe20000010100 */
[----:B------:R-:W-:Y:S01]  /*3830*/  FMUL.FTZ R31, R31, R124 ;  /* 0x0000007c1f1f7220 */ /* 0x000fe20000410000 */
[----:B------:R-:W-:Y:S02]  /*3840*/  FMUL.FTZ R124, R83, R37 ;  /* 0x00000025537c7220 */ /* 0x000fe40000410000 */
[----:B------:R-:W-:Y:S01]  /*3850*/  FFMA.FTZ R28, R45, R28, 1 ;  /* 0x3f8000002d1c7423 */ /* 0x000fe2000001001c */
[----:B------:R-:W-:Y:S01]  /*3860*/  SHF.L.U32 R45, R51, 0x10, RZ ;  /* 0x00000010332d7819 */ /* 0x000fe200000006ff */
[----:B------:R-:W-:Y:S01]  /*3870*/  FFMA.FTZ R44, R34, R124, R43 ;  /* 0x0000007c222c7223 */ /* 0x000fe2000001002b */
[----:B------:R-:W-:Y:S01]  /*3880*/  SHF.L.U32 R43, R108, 0x10, RZ ;  /* 0x000000106c2b7819 */ /* 0x000fe200000006ff */
[----:B------:R-:W-:Y:S01]  /*3890*/  FMUL.FTZ R31, R31, R28 ;  /* 0x0000001c1f1f7220 */ /* 0x000fe20000410000 */
[----:B------:R-:W-:Y:S01]  /*38a0*/  SHF.L.U32 R34, R50, 0x10, RZ ;  /* 0x0000001032227819 */ /* 0x000fe200000006ff */
[----:B------:R-:W-:-:S02]  /*38b0*/  FADD.FTZ R45, -R26, R45 ;  /* 0x0000002d1a2d7221 */ /* 0x000fc40000010100 */
[----:B------:R-:W-:Y:S02]  /*38c0*/  FADD.FTZ R43, -R26, R43 ;  /* 0x0000002b1a2b7221 */ /* 0x000fe40000010100 */
[----:B------:R-:W-:-:S04]  /*38d0*/  FMUL.FTZ R28, R45, R118 ;  /* 0x000000762d1c7220 */ /* 0x000fc80000410000 */
[----:B------:R-:W-:-:S04]  /*38e0*/  FFMA.FTZ R45, R83, R28, R86 ;  /* 0x0000001c532d7223 */ /* 0x000fc80000010056 */
[----:B------:R-:W-:-:S06]  /*38f0*/  FMUL.FTZ R125, R45, -1.4426950216293334961 ;  /* 0xbfb8aa3b2d7d7820 */ /* 0x000fcc0000410000 */
[----:B------:R-:W0:Y:S02]  /*3900*/  MUFU.EX2 R125, R125 ;  /* 0x0000007d007d7308 */ /* 0x000e240000000800 */
[----:B0-----:R-:W-:-:S06]  /*3910*/  FADD.FTZ R29, R125, 1 ;  /* 0x3f8000007d1d7421 */ /* 0x001fcc0000010000 */
[----:B------:R-:W0:Y:S02]  /*3920*/  MUFU.RCP R29, R29 ;  /* 0x0000001d001d7308 */ /* 0x000e240000001000 */
[----:B0-----:R-:W-:Y:S01]  /*3930*/  FMUL.FTZ R34, R34, R29 ;  /* 0x0000001d22227220 */ /* 0x001fe20000410000 */
[----:B------:R-:W-:Y:S01]  /*3940*/  FADD.FTZ R37, -R29, 1 ;  /* 0x3f8000001d257421 */ /* 0x000fe20000010100 */
[----:B------:R-:W-:Y:S01]  /*3950*/  FMUL.FTZ R29, R43, R118 ;  /* 0x000000762b1d7220 */ /* 0x000fe20000410000 */
[----:B------:R-:W-:Y:S01]  /*3960*/  FADD.FTZ R43, R42, R124 ;  /* 0x0000007c2a2b7221 */ /* 0x000fe20000010000 */
[----:B------:R-:W-:Y:S01]  /*3970*/  FADD.FTZ R42, R39, R36 ;  /* 0x00000024272a7221 */ /* 0x000fe20000010000 */
[----:B------:R-:W-:Y:S01]  /*3980*/  FFMA.FTZ R37, R45, R37, 1 ;  /* 0x3f8000002d257423 */ /* 0x000fe20000010025 */
[C---:B------:R-:W-:Y:S01]  /*3990*/  FFMA.FTZ R125, R27.reuse, R29, R84 ;  /* 0x0000001d1b7d7223 */ /* 0x040fe20000010054 */
[----:B------:R-:W-:Y:S02]  /*39a0*/  FMUL.FTZ R39, R27, R36 ;  /* 0x000000241b277220 */ /* 0x000fe40000410000 */
[----:B------:R-:W-:Y:S01]  /*39b0*/  FMUL.FTZ R34, R34, R37 ;  /* 0x0000002522227220 */ /* 0x000fe20000410000 */
[----:B------:R-:W-:Y:S01]  /*39c0*/  FMUL.FTZ R37, R125, -1.4426950216293334961 ;  /* 0xbfb8aa3b7d257820 */ /* 0x000fe20000410000 */
[----:B------:R-:W-:Y:S01]  /*39d0*/  FFMA.FTZ R45, R35, R39, R44 ;  /* 0x00000027232d7223 */ /* 0x000fe2000001002c */
[----:B------:R-:W-:Y:S01]  /*39e0*/  FADD.FTZ R43, R39, R43 ;  /* 0x0000002b272b7221 */ /* 0x000fe20000010000 */
[----:B------:R-:W-:Y:S01]  /*39f0*/  FADD.FTZ R39, R40, R33 ;  /* 0x0000002128277221 */ /* 0x000fe20000010000 */
[----:B------:R-:W-:Y:S01]  /*3a00*/  FMUL.FTZ R40, R83, R33 ;  /* 0x0000002153287220 */ /* 0x000fe20000410000 */
[----:B------:R-:W-:Y:S01]  /*3a10*/  SHF.L.U32 R33, R48, 0x10, RZ ;  /* 0x0000001030217819 */ /* 0x000fe200000006ff */
[----:B------:R-:W0:Y:S01]  /*3a20*/  MUFU.EX2 R37, R37 ;  /* 0x0000002500257308 */ /* 0x000e220000000800 */
[----:B------:R-:W-:Y:S01]  /*3a30*/  FADD.FTZ R39, R39, R34 ;  /* 0x0000002227277221 */ /* 0x000fe20000010000 */
[----:B------:R-:W-:Y:S01]  /*3a40*/  FFMA.FTZ R45, R32, R40, R45 ;  /* 0x00000028202d7223 */ /* 0x000fe2000001002d */
[----:B0-----:R-:W-:Y:S01]  /*3a50*/  FADD.FTZ R124, R37, 1 ;  /* 0x3f800000257c7421 */ /* 0x001fe20000010000 */
[----:B------:R-:W-:Y:S01]  /*3a60*/  FFMA.FTZ R37, R35, R36, R38 ;  /* 0x0000002423257223 */ /* 0x000fe20000010026 */
[----:B------:R-:W-:-:S04]  /*3a70*/  SHF.L.U32 R35, R109, 0x10, RZ ;  /* 0x000000106d237819 */ /* 0x000fc800000006ff */
[----:B------:R-:W0:Y:S02]  /*3a80*/  MUFU.RCP R124, R124 ;  /* 0x0000007c007c7308 */ /* 0x000e240000001000 */
[----:B0-----:R-:W-:Y:S01]  /*3a90*/  FMUL.FTZ R36, R35, R124 ;  /* 0x0000007c23247220 */ /* 0x001fe20000410000 */
[----:B------:R-:W-:Y:S01]  /*3aa0*/  SHF.L.U32 R35, R49, 0x10, RZ ;  /* 0x0000001031237819 */ /* 0x000fe200000006ff */
[----:B------:R-:W-:-:S04]  /*3ab0*/  FADD.FTZ R38, -R124, 1 ;  /* 0x3f8000007c267421 */ /* 0x000fc80000010100 */
[----:B------:R-:W-:Y:S01]  /*3ac0*/  FADD.FTZ R35, -R26, R35 ;  /* 0x000000231a237221 */ /* 0x000fe20000010100 */
[----:B------:R-:W-:-:S03]  /*3ad0*/  FFMA.FTZ R125, R125, R38, 1 ;  /* 0x3f8000007d7d7423 */ /* 0x000fc60000010026 */
[----:B------:R-:W-:Y:S01]  /*3ae0*/  FMUL.FTZ R35, R35, R118 ;  /* 0x0000007623237220 */ /* 0x000fe20000410000 */
[----:B------:R-:W-:Y:S01]  /*3af0*/  FMUL.FTZ R36, R36, R125 ;  /* 0x0000007d24247220 */ /* 0x000fe20000410000 */
[----:B------:R-:W-:Y:S02]  /*3b00*/  SHF.L.U32 R125, R106, 0x10, RZ ;  /* 0x000000106a7d7819 */ /* 0x000fe400000006ff */
[----:B------:R-:W-:-:S03]  /*3b10*/  FFMA.FTZ R44, R83, R35, R86 ;  /* 0x00000023532c7223 */ /* 0x000fc60000010056 */
[----:B------:R-:W-:Y:S01]  /*3b20*/  FADD.FTZ R125, -R26, R125 ;  /* 0x0000007d1a7d7221 */ /* 0x000fe20000010100 */
        /* <DEDUP_REMOVED lines=8> */
[----:B------:R-:W-:Y:S01]  /*3bb0*/  FMUL.FTZ R32, R125, R118 ;  /* 0x000000767d207220 */ /* 0x000fe20000410000 */
[----:B------:R-:W-:Y:S01]  /*3bc0*/  FADD.FTZ R33, R43, R40 ;  /* 0x000000282b217221 */ /* 0x000fe20000010000 */
[-C--:B------:R-:W-:Y:S01]  /*3bd0*/  FFMA.FTZ R40, R30, R31.reuse, R37 ;  /* 0x0000001f1e287223 */ /* 0x080fe20000010025 */
[----:B------:R-:W-:Y:S01]  /*3be0*/  FADD.FTZ R43, R42, R31 ;  /* 0x0000001f2a2b7221 */ /* 0x000fe20000010000 */
[C---:B------:R-:W-:Y:S01]  /*3bf0*/  FFMA.FTZ R124, R27.reuse, R32, R84 ;  /* 0x000000201b7c7223 */ /* 0x040fe20000010054 */
[----:B------:R-:W-:Y:S01]  /*3c00*/  FMUL.FTZ R42, R27, R31 ;  /* 0x0000001f1b2a7220 */ /* 0x000fe20000410000 */
[----:B------:R-:W-:Y:S02]  /*3c10*/  SHF.L.U32 R31, R107, 0x10, RZ ;  /* 0x000000106b1f7819 */ /* 0x000fe400000006ff */
        /* <DEDUP_REMOVED lines=10> */
[----:B------:R-:W-:Y:S01]  /*3cc0*/  FMUL.FTZ R124, R83, R34 ;  /* 0x00000022537c7220 */ /* 0x000fe20000410000 */
[----:B------:R-:W-:-:S04]  /*3cd0*/  FADD.FTZ R37, -R26, R37 ;  /* 0x000000251a257221 */ /* 0x000fc80000010100 */
[----:B------:R-:W-:Y:S01]  /*3ce0*/  FMUL.FTZ R30, R37, R118 ;  /* 0x00000076251e7220 */ /* 0x000fe20000410000 */
[----:B------:R-:W-:Y:S01]  /*3cf0*/  FADD.FTZ R37, R42, R33 ;  /* 0x000000212a257221 */ /* 0x000fe20000010000 */
[C---:B------:R-:W-:Y:S01]  /*3d00*/  FFMA.FTZ R42, R28.reuse, R34, R41 ;  /* 0x000000221c2a7223 */ /* 0x040fe20000010029 */
[----:B------:R-:W-:Y:S01]  /*3d10*/  FFMA.FTZ R34, R28, R124, R45 ;  /* 0x0000007c1c227223 */ /* 0x000fe2000001002d */
[----:B------:R-:W-:Y:S01]  /*3d20*/  FFMA.FTZ R44, R83, R30, R86 ;  /* 0x0000001e532c7223 */ /* 0x000fe20000010056 */
[----:B------:R-:W-:Y:S02]  /*3d30*/  SHF.L.U32 R28, R46, 0x10, RZ ;  /* 0x000000102e1c7819 */ /* 0x000fe400000006ff */
[----:B------:R-:W-:Y:S01]  /*3d40*/  SHF.L.U32 R45, R104, 0x10, RZ ;  /* 0x00000010682d7819 */ /* 0x000fe200000006ff */
[----:B------:R-:W-:-:S04]  /*3d50*/  FMUL.FTZ R125, R44, -1.4426950216293334961 ;  /* 0xbfb8aa3b2c7d7820 */ /* 0x000fc80000410000 */
[----:B------:R-:W-:Y:S02]  /*3d60*/  FADD.FTZ R45, -R26, R45 ;  /* 0x0000002d1a2d7221 */ /* 0x000fe40000010100 */
[----:B------:R-:W0:Y:S02]  /*3d70*/  MUFU.EX2 R125, R125 ;  /* 0x0000007d007d7308 */ /* 0x000e240000000800 */
[----:B0-----:R-:W-:-:S06]  /*3d80*/  FADD.FTZ R33, R125, 1 ;  /* 0x3f8000007d217421 */ /* 0x001fcc0000010000 */
[----:B------:R-:W0:Y:S02]  /*3d90*/  MUFU.RCP R33, R33 ;  /* 0x0000002100217308 */ /* 0x000e240000001000 */
[----:B0-----:R-:W-:Y:S01]  /*3da0*/  FADD.FTZ R41, -R33, 1 ;  /* 0x3f80000021297421 */ /* 0x001fe20000010100 */
[----:B------:R-:W-:-:S03]  /*3db0*/  FMUL.FTZ R28, R28, R33 ;  /* 0x000000211c1c7220 */ /* 0x000fc60000410000 */
[----:B------:R-:W-:Y:S01]  /*3dc0*/  FFMA.FTZ R41, R44, R41, 1 ;  /* 0x3f8000002c297423 */ /* 0x000fe20000010029 */
[----:B------:R-:W-:Y:S01]  /*3dd0*/  FADD.FTZ R44, R43, R36 ;  /* 0x000000242b2c7221 */ /* 0x000fe20000010000 */
[----:B------:R-:W-:Y:S02]  /*3de0*/  FMUL.FTZ R43, R27, R36 ;  /* 0x000000241b2b7220 */ /* 0x000fe40000410000 */
[----:B------:R-:W-:Y:S01]  /*3df0*/  FMUL.FTZ R33, R28, R41 ;  /* 0x000000291c217220 */ /* 0x000fe20000410000 */
[----:B------:R-:W-:Y:S01]  /*3e00*/  FMUL.FTZ R28, R45, R118 ;  /* 0x000000762d1c7220 */ /* 0x000fe20000410000 */
[----:B------:R-:W-:Y:S01]  /*3e10*/  FADD.FTZ R41, R37, R124 ;  /* 0x0000007c25297221 */ /* 0x000fe20000010000 */
[C---:B------:R-:W-:Y:S01]  /*3e20*/  FFMA.FTZ R37, R29.reuse, R36, R40 ;  /* 0x000000241d257223 */ /* 0x040fe20000010028 */
[----:B------:R-:W-:Y:S01]  /*3e30*/  FFMA.FTZ R36, R29, R43, R34 ;  /* 0x0000002b1d247223 */ /* 0x000fe20000010022 */
[----:B------:R-:W-:Y:S01]  /*3e40*/  FFMA.FTZ R45, R27, R28, R84 ;  /* 0x0000001c1b2d7223 */ /* 0x000fe20000010054 */
[----:B------:R-:W-:Y:S01]  /*3e50*/  SHF.L.U32 R29, R105, 0x10, RZ ;  /* 0x00000010691d7819 */ /* 0x000fe200000006ff */
[----:B------:R-:W-:Y:S01]  /*3e60*/  FADD.FTZ R41, R43, R41 ;  /* 0x000000292b297221 */ /* 0x000fe20000010000 */
[----:B------:R-:W-:Y:S01]  /*3e70*/  FFMA.FTZ R37, R32, R31, R37 ;  /* 0x0000001f20257223 */ /* 0x000fe20000010025 */
[----:B------:R-:W-:-:S06]  /*3e80*/  FMUL.FTZ R125, R45, -1.4426950216293334961 ;  /* 0xbfb8aa3b2d7d7820 */ /* 0x000fcc0000410000 */
[----:B------:R-:W0:Y:S02]  /*3e90*/  MUFU.EX2 R125, R125 ;  /* 0x0000007d007d7308 */ /* 0x000e240000000800 */
[----:B0-----:R-:W-:Y:S01]  /*3ea0*/  FADD.FTZ R124, R125, 1 ;  /* 0x3f8000007d7c7421 */ /* 0x001fe20000010000 */
[----:B------:R-:W-:-:S04]  /*3eb0*/  FMUL.FTZ R125, R83, R38 ;  /* 0x00000026537d7220 */ /* 0x000fc80000410000 */
[----:B------:R-:W-:Y:S01]  /*3ec0*/  FFMA.FTZ R43, R35, R125, R36 ;  /* 0x0000007d232b7223 */ /* 0x000fe20000010024 */
[----:B------:R-:W0:Y:S01]  /*3ed0*/  MUFU.RCP R124, R124 ;  /* 0x0000007c007c7308 */ /* 0x000e220000001000 */
[----:B------:R-:W-:Y:S01]  /*3ee0*/  SHF.L.U32 R36, R17, 0x10, RZ ;  /* 0x0000001011247819 */ /* 0x000fe200000006ff */
[----:B0-----:R-:W-:Y:S01]  /*3ef0*/  FMUL.FTZ R34, R29, R124 ;  /* 0x0000007c1d227220 */ /* 0x001fe20000410000 */
[----:B------:R-:W-:Y:S01]  /*3f00*/  SHF.L.U32 R29, R16, 0x10, RZ ;  /* 0x00000010101d7819 */ /* 0x000fe200000006ff */
[----:B------:R-:W-:-:S04]  /*3f10*/  FADD.FTZ R40, -R124, 1 ;  /* 0x3f8000007c287421 */ /* 0x000fc80000010100 */
[----:B------:R-:W-:Y:S01]  /*3f20*/  FADD.FTZ R29, -R26, R29 ;  /* 0x0000001d1a1d7221 */ /* 0x000fe20000010100 */
[----:B------:R-:W-:-:S03]  /*3f30*/  FFMA.FTZ R45, R45, R40, 1 ;  /* 0x3f8000002d2d7423 */ /* 0x000fc60000010028 */
[----:B------:R-:W-:Y:S01]  /*3f40*/  FMUL.FTZ R29, R29, R118 ;  /* 0x000000761d1d7220 */ /* 0x000fe20000410000 */
[----:B------:R-:W-:-:S03]  /*3f50*/  FMUL.FTZ R34, R34, R45 ;  /* 0x0000002d22227220 */ /* 0x000fc60000410000 */
[----:B------:R-:W-:-:S04]  /*3f60*/  FFMA.FTZ R124, R83, R29, R86 ;  /* 0x0000001d537c7223 */ /* 0x000fc80000010056 */
[----:B------:R-:W-:-:S06]  /*3f70*/  FMUL.FTZ R40, R124, -1.4426950216293334961 ;  /* 0xbfb8aa3b7c287820 */ /* 0x000fcc0000410000 */
[----:B------:R-:W0:Y:S02]  /*3f80*/  MUFU.EX2 R40, R40 ;  /* 0x0000002800287308 */ /* 0x000e240000000800 */
[----:B0-----:R-:W-:Y:S01]  /*3f90*/  FADD.FTZ R45, R40, 1 ;  /* 0x3f800000282d7421 */ /* 0x001fe20000010000 */
[----:B------:R-:W-:Y:S01]  /*3fa0*/  FADD.FTZ R40, R39, R38 ;  /* 0x0000002627287221 */ /* 0x000fe20000010000 */
[----:B------:R-:W-:Y:S01]  /*3fb0*/  FFMA.FTZ R39, R35, R38, R42 ;  /* 0x0000002623277223 */ /* 0x000fe2000001002a */
[----:B------:R-:W-:-:S03]  /*3fc0*/  SHF.L.U32 R38, R102, 0x10, RZ ;  /* 0x0000001066267819 */ /* 0x000fc600000006ff */
[----:B------:R-:W0:Y:S02]  /*3fd0*/  MUFU.RCP R45, R45 ;  /* 0x0000002d002d7308 */ /* 0x000e240000001000 */
[----:B------:R-:W-:Y:S01]  /*3fe0*/  FADD.FTZ R38, -R26, R38 ;  /* 0x000000261a267221 */ /* 0x000fe20000010100 */
[----:B0-----:R-:W-:Y:S01]  /*3ff0*/  FADD.FTZ R35, -R45, 1 ;  /* 0x3f8000002d237421 */ /* 0x001fe20000010100 */
[----:B------:R-:W-:-:S03]  /*4000*/  FMUL.FTZ R36, R36, R45 ;  /* 0x0000002d24247220 */ /* 0x000fc60000410000 */
[----:B------:R-:W-:-:S04]  /*4010*/  FFMA.FTZ R35, R124, R35, 1 ;  /* 0x3f8000007c237423 */ /* 0x000fc80000010023 */
[----:B------:R-:W-:Y:S01]  /*4020*/  FMUL.FTZ R36, R36, R35 ;  /* 0x0000002324247220 */ /* 0x000fe20000410000 */
[----:B------:R-:W-:Y:S01]  /*4030*/  FMUL.FTZ R35, R38, R118 ;  /* 0x0000007626237220 */ /* 0x000fe20000410000 */
[----:B------:R-:W-:Y:S01]  /*4040*/  FADD.FTZ R38, R41, R125 ;  /* 0x0000007d29267221 */ /* 0x000fe20000010000 */
[----:B------:R-:W-:Y:S01]  /*4050*/  FADD.FTZ R41, R44, R31 ;  /* 0x0000001f2c297221 */ /* 0x000fe20000010000 */
[C---:B------:R-:W-:Y:S01]  /*4060*/  FMUL.FTZ R44, R27.reuse, R31 ;  /* 0x0000001f1b2c7220 */ /* 0x040fe20000410000 */
[----:B------:R-:W-:Y:S01]  /*4070*/  FFMA.FTZ R124, R27, R35, R84 ;  /* 0x000000231b7c7223 */ /* 0x000fe20000010054 */
[----:B------:R-:W-:Y:S01]  /*4080*/  SHF.L.U32 R31, R103, 0x10, RZ ;  /* 0x00000010671f7819 */ /* 0x000fe200000006ff */
[----:B------:R-:W-:Y:S01]  /*4090*/  FADD.FTZ R41, R41, R34 ;  /* 0x0000002229297221 */ /* 0x000fe20000010000 */
[----:B------:R-:W-:Y:S01]  /*40a0*/  FFMA.FTZ R45, R32, R44, R43 ;  /* 0x0000002c202d7223 */ /* 0x000fe2000001002b */
[----:B------:R-:W-:Y:S01]  /*40b0*/  FMUL.FTZ R125, R124, -1.4426950216293334961 ;  /* 0xbfb8aa3b7c7d7820 */ /* 0x000fe20000410000 */
[----:B------:R-:W-:-:S05]  /*40c0*/  SHF.L.U32 R43, R14, 0x10, RZ ;  /* 0x000000100e2b7819 */ /* 0x000fca00000006ff */
[----:B------:R-:W0:Y:S01]  /*40d0*/  MUFU.EX2 R125, R125 ;  /* 0x0000007d007d7308 */ /* 0x000e220000000800 */
[----:B------:R-:W-:Y:S01]  /*40e0*/  FADD.FTZ R43, -R26, R43 ;  /* 0x0000002b1a2b7221 */ /* 0x000fe20000010100 */
[----:B0-----:R-:W-:-:S06]  /*40f0*/  FADD.FTZ R42, R125, 1 ;  /* 0x3f8000007d2a7421 */ /* 0x001fcc0000010000 */
[----:B------:R-:W0:Y:S02]  /*4100*/  MUFU.RCP R42, R42 ;  /* 0x0000002a002a7308 */ /* 0x000e240000001000 */
[----:B0-----:R-:W-:Y:S01]  /*4110*/  FMUL.FTZ R32, R31, R42 ;  /* 0x0000002a1f207220 */ /* 0x001fe20000410000 */
[----:B------:R-:W-:Y:S01]  /*4120*/  FADD.FTZ R31, -R42, 1 ;  /* 0x3f8000002a1f7421 */ /* 0x000fe20000010100 */
[----:B------:R-:W-:-:S03]  /*4130*/  FADD.FTZ R42, R44, R38 ;  /* 0x000000262c2a7221 */ /* 0x000fc60000010000 */
[----:B------:R-:W-:Y:S01]  /*4140*/  FFMA.FTZ R31, R124, R31, 1 ;  /* 0x3f8000007c1f7423 */ /* 0x000fe2000001001f */
[----:B------:R-:W-:-:S03]  /*4150*/  FMUL.FTZ R124, R83, R33 ;  /* 0x00000021537c7220 */ /* 0x000fc60000410000 */
[----:B------:R-:W-:Y:S01]  /*4160*/  FMUL.FTZ R32, R32, R31 ;  /* 0x0000001f20207220 */ /* 0x000fe20000410000 */
[----:B------:R-:W-:Y:S01]  /*4170*/  FMUL.FTZ R31, R43, R118 ;  /* 0x000000762b1f7220 */ /* 0x000fe20000410000 */
[----:B------:R-:W-:Y:S01]  /*4180*/  FADD.FTZ R43, R40, R33 ;  /* 0x00000021282b7221 */ /* 0x000fe20000010000 */
[C---:B------:R-:W-:Y:S01]  /*4190*/  FFMA.FTZ R40, R30.reuse, R33, R39 ;  /* 0x000000211e287223 */ /* 0x040fe20000010027 */
[----:B------:R-:W-:Y:S01]  /*41a0*/  SHF.L.U32 R33, R15, 0x10, RZ ;  /* 0x000000100f217819 */ /* 0x000fe200000006ff */
[----:B------:R-:W-:Y:S01]  /*41b0*/  FFMA.FTZ R44, R83, R31, R86 ;  /* 0x0000001f532c7223 */ /* 0x000fe20000010056 */
[----:B------:R-:W-:Y:S01]  /*41c0*/  FFMA.FTZ R45, R30, R124, R45 ;  /* 0x0000007c1e2d7223 */ /* 0x000fe2000001002d */
[----:B------:R-:W-:Y:S01]  /*41d0*/  SHF.L.U32 R39, R100, 0x10, RZ ;  /* 0x0000001064277819 */ /* 0x000fe200000006ff */
[----:B------:R-:W-:Y:S01]  /*41e0*/  FADD.FTZ R43, R43, R36 ;  /* 0x000000242b2b7221 */ /* 0x000fe20000010000 */
[----:B------:R-:W-:Y:S01]  /*41f0*/  FMUL.FTZ R125, R44, -1.4426950216293334961 ;  /* 0xbfb8aa3b2c7d7820 */ /* 0x000fe20000410000 */
[----:B------:R-:W-:-:S02]  /*4200*/  FFMA.FTZ R40, R29, R36, R40 ;  /* 0x000000241d287223 */ /* 0x000fc40000010028 */
[----:B------:R-:W-:-:S03]  /*4210*/  FADD.FTZ R39, -R26, R39 ;  /* 0x000000271a277221 */ /* 0x000fc60000010100 */
        /* <DEDUP_REMOVED lines=9> */
[CC--:B------:R-:W-:Y:S01]  /*42b0*/  FFMA.FTZ R42, R28.reuse, R34.reuse, R37 ;  /* 0x000000221c2a7223 */ /* 0x0c0fe20000010025 */
[C---:B------:R-:W-:Y:S01]  /*42c0*/  FMUL.FTZ R124, R27.reuse, R34 ;  /* 0x000000221b7c7220 */ /* 0x040fe20000410000 */
[----:B------:R-:W-:Y:S01]  /*42d0*/  FFMA.FTZ R33, R27, R30, R84 ;  /* 0x0000001e1b217223 */ /* 0x000fe20000010054 */
[----:B------:R-:W-:Y:S01]  /*42e0*/  SHF.L.U32 R37, R101, 0x10, RZ ;  /* 0x0000001065257819 */ /* 0x000fe200000006ff */
[----:B------:R-:W-:Y:S01]  /*42f0*/  FADD.FTZ R43, R43, R38 ;  /* 0x000000262b2b7221 */ /* 0x000fe20000010000 */
[----:B------:R-:W-:Y:S01]  /*4300*/  FFMA.FTZ R34, R28, R124, R45 ;  /* 0x0000007c1c227223 */ /* 0x000fe2000001002d */
[----:B------:R-:W-:Y:S01]  /*4310*/  FMUL.FTZ R125, R33, -1.4426950216293334961 ;  /* 0xbfb8aa3b217d7820 */ /* 0x000fe20000410000 */
[----:B------:R-:W-:Y:S01]  /*4320*/  FADD.FTZ R39, R124, R39 ;  /* 0x000000277c277221 */ /* 0x000fe20000010000 */
[----:B------:R-:W-:-:S04]  /*4330*/  FMUL.FTZ R45, R83, R36 ;  /* 0x00000024532d7220 */ /* 0x000fc80000410000 */
[----:B------:R-:W0:Y:S01]  /*4340*/  MUFU.EX2 R125, R125 ;  /* 0x0000007d007d7308 */ /* 0x000e220000000800 */
[----:B------:R-:W-:Y:S01]  /*4350*/  FFMA.FTZ R36, R29, R45, R34 ;  /* 0x0000002d1d247223 */ /* 0x000fe20000010022 */
[----:B------:R-:W-:Y:S01]  /*4360*/  SHF.L.U32 R34, R19, 0x10, RZ ;  /* 0x0000001013227819 */ /* 0x000fe200000006ff */
[----:B------:R-:W-:Y:S01]  /*4370*/  FADD.FTZ R39, R39, R45 ;  /* 0x0000002d27277221 */ /* 0x000fe20000010000 */
[----:B0-----:R-:W-:Y:S01]  /*4380*/  FADD.FTZ R44, R125, 1 ;  /* 0x3f8000007d2c7421 */ /* 0x001fe20000010000 */
[----:B------:R-:W-:-:S05]  /*4390*/  SHF.L.U32 R125, R98, 0x10, RZ ;  /* 0x00000010627d7819 */ /* 0x000fca00000006ff */
[----:B------:R-:W0:Y:S01]  /*43a0*/  MUFU.RCP R44, R44 ;  /* 0x0000002c002c7308 */ /* 0x000e220000001000 */
[----:B------:R-:W-:Y:S01]  /*43b0*/  FADD.FTZ R125, -R26, R125 ;  /* 0x0000007d1a7d7221 */ /* 0x000fe20000010100 */
[----:B0-----:R-:W-:Y:S01]  /*43c0*/  FMUL.FTZ R28, R37, R44 ;  /* 0x0000002c251c7220 */ /* 0x001fe20000410000 */
[----:B------:R-:W-:-:S04]  /*43d0*/  FADD.FTZ R37, -R44, 1 ;  /* 0x3f8000002c257421 */ /* 0x000fc80000010100 */
[----:B------:R-:W-:Y:S01]  /*43e0*/  FFMA.FTZ R33, R33, R37, 1 ;  /* 0x3f80000021217423 */ /* 0x000fe20000010025 */
[----:B------:R-:W-:-:S03]  /*43f0*/  SHF.L.U32 R37, R18, 0x10, RZ ;  /* 0x0000001012257819 */ /* 0x000fc600000006ff */
[----:B------:R-:W-:Y:S02]  /*4400*/  FMUL.FTZ R33, R28, R33 ;  /* 0x000000211c217220 */ /* 0x000fe40000410000 */
        /* <DEDUP_REMOVED lines=9> */
[-C--:B------:R-:W-:Y:S02]  /*44a0*/  FFMA.FTZ R37, R35, R32.reuse, R42 ;  /* 0x0000002023257223 */ /* 0x080fe4000001002a */
[----:B------:R-:W-:Y:S01]  /*44b0*/  FFMA.FTZ R29, R44, R29, 1 ;  /* 0x3f8000002c1d7423 */ /* 0x000fe2000001001d */
[----:B------:R-:W-:Y:S01]  /*44c0*/  FADD.FTZ R44, R41, R32 ;  /* 0x00000020292c7221 */ /* 0x000fe20000010000 */
[----:B------:R-:W-:Y:S02]  /*44d0*/  FMUL.FTZ R41, R27, R32 ;  /* 0x000000201b297220 */ /* 0x000fe40000410000 */
[----:B------:R-:W-:Y:S01]  /*44e0*/  FMUL.FTZ R34, R34, R29 ;  /* 0x0000001d22227220 */ /* 0x000fe20000410000 */
[----:B------:R-:W-:Y:S01]  /*44f0*/  FMUL.FTZ R29, R125, R118 ;  /* 0x000000767d1d7220 */ /* 0x000fe20000410000 */
[----:B------:R-:W-:Y:S01]  /*4500*/  FFMA.FTZ R42, R35, R41, R36 ;  /* 0x00000029232a7223 */ /* 0x000fe20000010024 */
[----:B------:R-:W-:Y:S01]  /*4510*/  SHF.L.U32 R35, R99, 0x10, RZ ;  /* 0x0000001063237819 */ /* 0x000fe200000006ff */
[----:B------:R-:W-:Y:S01]  /*4520*/  FADD.FTZ R41, R41, R39 ;  /* 0x0000002729297221 */ /* 0x000fe20000010000 */
[----:B------:R-:W-:Y:S01]  /*4530*/  FFMA.FTZ R45, R27, R29, R84 ;  /* 0x0000001d1b2d7223 */ /* 0x000fe20000010054 */
[----:B------:R-:W-:Y:S01]  /*4540*/  FFMA.FTZ R39, R31, R38, R40 ;  /* 0x000000261f277223 */ /* 0x000fe20000010028 */
[----:B------:R-:W-:-:S02]  /*4550*/  SHF.L.U32 R40, R96, 0x10, RZ ;  /* 0x0000001060287819 */ /* 0x000fc400000006ff */
[----:B------:R-:W-:Y:S01]  /*4560*/  FMUL.FTZ R125, R45, -1.4426950216293334961 ;  /* 0xbfb8aa3b2d7d7820 */ /* 0x000fe20000410000 */
[----:B------:R-:W-:Y:S02]  /*4570*/  FFMA.FTZ R39, R28, R34, R39 ;  /* 0x000000221c277223 */ /* 0x000fe40000010027 */
[----:B------:R-:W-:-:S03]  /*4580*/  FADD.FTZ R40, -R26, R40 ;  /* 0x000000281a287221 */ /* 0x000fc60000010100 */
[----:B------:R-:W0:Y:S02]  /*4590*/  MUFU.EX2 R125, R125 ;  /* 0x0000007d007d7308 */ /* 0x000e240000000800 */
[----:B0-----:R-:W-:Y:S01]  /*45a0*/  FADD.FTZ R124, R125, 1 ;  /* 0x3f8000007d7c7421 */ /* 0x001fe20000010000 */
[----:B------:R-:W-:Y:S01]  /*45b0*/  FMUL.FTZ R125, R83, R38 ;  /* 0x00000026537d7220 */ /* 0x000fe20000410000 */
        /* <DEDUP_REMOVED lines=9> */
[----:B------:R-:W-:Y:S01]  /*4650*/  FFMA.FTZ R45, R31, R125, R42 ;  /* 0x0000007d1f2d7223 */ /* 0x000fe2000001002a */
[----:B------:R-:W-:Y:S01]  /*4660*/  FADD.FTZ R42, R41, R125 ;  /* 0x0000007d292a7221 */ /* 0x000fe20000010000 */
[----:B------:R-:W-:Y:S01]  /*4670*/  FFMA.FTZ R124, R83, R32, R86 ;  /* 0x00000020537c7223 */ /* 0x000fe20000010056 */
[----:B------:R-:W-:Y:S01]  /*4680*/  FADD.FTZ R41, R44, R33 ;  /* 0x000000212c297221 */ /* 0x000fe20000010000 */
[----:B------:R-:W-:Y:S02]  /*4690*/  FMUL.FTZ R44, R27, R33 ;  /* 0x000000211b2c7220 */ /* 0x000fe40000410000 */
[----:B------:R-:W-:Y:S01]  /*46a0*/  FMUL.FTZ R35, R124, -1.4426950216293334961 ;  /* 0xbfb8aa3b7c237820 */ /* 0x000fe20000410000 */
[----:B------:R-:W-:Y:S01]  /*46b0*/  FADD.FTZ R41, R41, R36 ;  /* 0x0000002429297221 */ /* 0x000fe20000010000 */
[----:B------:R-:W-:-:S04]  /*46c0*/  FFMA.FTZ R45, R30, R44, R45 ;  /* 0x0000002c1e2d7223 */ /* 0x000fc8000001002d */
        /* <DEDUP_REMOVED lines=8> */
[----:B------:R-:W-:Y:S01]  /*4750*/  FFMA.FTZ R40, R30, R33, R37 ;  /* 0x000000211e287223 */ /* 0x000fe20000010025 */
[----:B------:R-:W-:Y:S01]  /*4760*/  SHF.L.U32 R33, R97, 0x10, RZ ;  /* 0x0000001061217819 */ /* 0x000fe200000006ff */
[----:B------:R-:W-:Y:S01]  /*4770*/  FFMA.FTZ R39, R32, R35, R39 ;  /* 0x0000002320277223 */ /* 0x000fe20000010027 */
[----:B------:R-:W-:Y:S01]  /*4780*/  FFMA.FTZ R124, R27, R31, R84 ;  /* 0x0000001f1b7c7223 */ /* 0x000fe20000010054 */
[----:B------:R-:W-:Y:S01]  /*4790*/  SHF.L.U32 R37, R22, 0x10, RZ ;  /* 0x0000001016257819 */ /* 0x000fe200000006ff */
[----:B------:R-:W-:Y:S02]  /*47a0*/  FFMA.FTZ R40, R29, R36, R40 ;  /* 0x000000241d287223 */ /* 0x000fe40000010028 */
[----:B------:R-:W-:Y:S02]  /*47b0*/  FMUL.FTZ R125, R124, -1.4426950216293334961 ;  /* 0xbfb8aa3b7c7d7820 */ /* 0x000fe40000410000 */
[----:B------:R-:W-:-:S04]  /*47c0*/  FADD.FTZ R37, -R26, R37 ;  /* 0x000000251a257221 */ /* 0x000fc80000010100 */
[----:B------:R-:W0:Y:S02]  /*47d0*/  MUFU.EX2 R125, R125 ;  /* 0x0000007d007d7308 */ /* 0x000e240000000800 */
[----:B0-----:R-:W-:-:S06]  /*47e0*/  FADD.FTZ R38, R125, 1 ;  /* 0x3f8000007d267421 */ /* 0x001fcc0000010000 */
[----:B------:R-:W0:Y:S02]  /*47f0*/  MUFU.RCP R38, R38 ;  /* 0x0000002600267308 */ /* 0x000e240000001000 */
[----:B0-----:R-:W-:Y:S01]  /*4800*/  FMUL.FTZ R30, R33, R38 ;  /* 0x00000026211e7220 */ /* 0x001fe20000410000 */
[----:B------:R-:W-:-:S04]  /*4810*/  FADD.FTZ R33, -R38, 1 ;  /* 0x3f80000026217421 */ /* 0x000fc80000010100 */
[----:B------:R-:W-:Y:S01]  /*4820*/  FFMA.FTZ R33, R124, R33, 1 ;  /* 0x3f8000007c217423 */ /* 0x000fe20000010021 */
[----:B------:R-:W-:-:S03]  /*4830*/  FMUL.FTZ R124, R83, R34 ;  /* 0x00000022537c7220 */ /* 0x000fc60000410000 */
[----:B------:R-:W-:Y:S01]  /*4840*/  FMUL.FTZ R38, R30, R33 ;  /* 0x000000211e267220 */ /* 0x000fe20000410000 */
[----:B------:R-:W-:Y:S01]  /*4850*/  FMUL.FTZ R30, R37, R118 ;  /* 0x00000076251e7220 */ /* 0x000fe20000410000 */
[----:B------:R-:W-:Y:S01]  /*4860*/  FADD.FTZ R37, R44, R42 ;  /* 0x0000002a2c257221 */ /* 0x000fe20000010000 */
[----:B------:R-:W-:Y:S01]  /*4870*/  FADD.FTZ R42, R43, R34 ;  /* 0x000000222b2a7221 */ /* 0x000fe20000010000 */
[----:B------:R-:W-:Y:S01]  /*4880*/  FFMA.FTZ R34, R28, R124, R45 ;  /* 0x0000007c1c227223 */ /* 0x000fe2000001002d */
[----:B------:R-:W-:Y:S01]  /*4890*/  FFMA.FTZ R44, R83, R30, R86 ;  /* 0x0000001e532c7223 */ /* 0x000fe20000010056 */
[----:B------:R-:W-:Y:S01]  /*48a0*/  SHF.L.U32 R28, R23, 0x10, RZ ;  /* 0x00000010171c7819 */ /* 0x000fe200000006ff */
[----:B------:R-:W-:Y:S01]  /*48b0*/  FADD.FTZ R37, R37, R124 ;  /* 0x0000007c25257221 */ /* 0x000fe20000010000 */
[----:B------:R-:W-:Y:S01]  /*48c0*/  SHF.L.U32 R45, R94, 0x10, RZ ;  /* 0x000000105e2d7819 */ /* 0x000fe200000006ff */
[----:B------:R-:W-:Y:S01]  /*48d0*/  FMUL.FTZ R125, R44, -1.4426950216293334961 ;  /* 0xbfb8aa3b2c7d7820 */ /* 0x000fe20000410000 */
[----:B------:R-:W-:Y:S01]  /*48e0*/  FADD.FTZ R42, R42, R35 ;  /* 0x000000232a2a7221 */ /* 0x000fe20000010000 */
[----:B------:R-:W-:-:S02]  /*48f0*/  FADD.FTZ R41, R41, R38 ;  /* 0x0000002629297221 */ /* 0x000fc40000010000 */
[----:B------:R-:W-:Y:S02]  /*4900*/  FADD.FTZ R45, -R26, R45 ;  /* 0x0000002d1a2d7221 */ /* 0x000fe40000010100 */
[----:B------:R-:W0:Y:S02]  /*4910*/  MUFU.EX2 R125, R125 ;  /* 0x0000007d007d7308 */ /* 0x000e240000000800 */
[----:B0-----:R-:W-:Y:S01]  /*4920*/  FADD.FTZ R33, R125, 1 ;  /* 0x3f8000007d217421 */ /* 0x001fe20000010000 */
[----:B------:R-:W-:-:S04]  /*4930*/  FMUL.FTZ R125, R27, R36 ;  /* 0x000000241b7d7220 */ /* 0x000fc80000410000 */
[----:B------:R-:W-:Y:S01]  /*4940*/  FADD.FTZ R37, R125, R37 ;  /* 0x000000257d257221 */ /* 0x000fe20000010000 */
[----:B------:R-:W0:Y:S02]  /*4950*/  MUFU.RCP R33, R33 ;  /* 0x0000002100217308 */ /* 0x000e240000001000 */
[----:B0-----:R-:W-:Y:S01]  /*4960*/  FADD.FTZ R43, -R33, 1 ;  /* 0x3f800000212b7421 */ /* 0x001fe20000010100 */
[----:B------:R-:W-:-:S03]  /*4970*/  FMUL.FTZ R28, R28, R33 ;  /* 0x000000211c1c7220 */ /* 0x000fc60000410000 */
[----:B------:R-:W-:-:S04]  /*4980*/  FFMA.FTZ R43, R44, R43, 1 ;  /* 0x3f8000002c2b7423 */ /* 0x000fc8000001002b */
[----:B------:R-:W-:Y:S01]  /*4990*/  FMUL.FTZ R33, R28, R43 ;  /* 0x0000002b1c217220 */ /* 0x000fe20000410000 */
[----:B------:R-:W-:Y:S01]  /*49a0*/  FMUL.FTZ R28, R45, R118 ;  /* 0x000000762d1c7220 */ /* 0x000fe20000410000 */
[----:B------:R-:W-:Y:S01]  /*49b0*/  FFMA.FTZ R43, R29, R125, R34 ;  /* 0x0000007d1d2b7223 */ /* 0x000fe20000010022 */
[----:B------:R-:W-:Y:S02]  /*49c0*/  SHF.L.U32 R29, R95, 0x10, RZ ;  /* 0x000000105f1d7819 */ /* 0x000fe400000006ff */
[----:B------:R-:W-:-:S04]  /*49d0*/  FFMA.FTZ R45, R27, R28, R84 ;  /* 0x0000001c1b2d7223 */ /* 0x000fc80000010054 */
[----:B------:R-:W-:-:S06]  /*49e0*/  FMUL.FTZ R124, R45, -1.4426950216293334961 ;  /* 0xbfb8aa3b2d7c7820 */ /* 0x000fcc0000410000 */
        /* <DEDUP_REMOVED lines=9> */
[----:B------:R-:W-:Y:S01]  /*4a80*/  FFMA.FTZ R45, R45, R36, 1 ;  /* 0x3f8000002d2d7423 */ /* 0x000fe20000010024 */
[----:B------:R-:W-:Y:S01]  /*4a90*/  FFMA.FTZ R36, R32, R124, R43 ;  /* 0x0000007c20247223 */ /* 0x000fe2000001002b */
[----:B------:R-:W-:Y:S01]  /*4aa0*/  SHF.L.U32 R43, R92, 0x10, RZ ;  /* 0x000000105c2b7819 */ /* 0x000fe200000006ff */
[----:B------:R-:W-:Y:S01]  /*4ab0*/  FMUL.FTZ R29, R29, R118 ;  /* 0x000000761d1d7220 */ /* 0x000fe20000410000 */
[----:B------:R-:W-:-:S03]  /*4ac0*/  FMUL.FTZ R34, R34, R45 ;  /* 0x0000002d22227220 */ /* 0x000fc60000410000 */
[----:B------:R-:W-:Y:S01]  /*4ad0*/  FFMA.FTZ R45, R83, R29, R86 ;  /* 0x0000001d532d7223 */ /* 0x000fe20000010056 */
[----:B------:R-:W-:Y:S01]  /*4ae0*/  FADD.FTZ R43, -R26, R43 ;  /* 0x0000002b1a2b7221 */ /* 0x000fe20000010100 */
[----:B------:R-:W-:Y:S02]  /*4af0*/  FADD.FTZ R41, R41, R34 ;  /* 0x0000002229297221 */ /* 0x000fe40000010000 */
[----:B------:R-:W-:-:S06]  /*4b00*/  FMUL.FTZ R125, R45, -1.4426950216293334961 ;  /* 0xbfb8aa3b2d7d7820 */ /* 0x000fcc0000410000 */
[----:B------:R-:W0:Y:S02]  /*4b10*/  MUFU.EX2 R125, R125 ;  /* 0x0000007d007d7308 */ /* 0x000e240000000800 */
[----:B0-----:R-:W-:Y:S01]  /*4b20*/  FADD.FTZ R44, R125, 1 ;  /* 0x3f8000007d2c7421 */ /* 0x001fe20000010000 */
[----:B------:R-:W-:-:S05]  /*4b30*/  FMUL.FTZ R125, R27, R38 ;  /* 0x000000261b7d7220 */ /* 0x000fca0000410000 */
[----:B------:R-:W0:Y:S02]  /*4b40*/  MUFU.RCP R44, R44 ;  /* 0x0000002c002c7308 */ /* 0x000e240000001000 */
[----:B0-----:R-:W-:Y:S01]  /*4b50*/  FMUL.FTZ R32, R35, R44 ;  /* 0x0000002c23207220 */ /* 0x001fe20000410000 */
[----:B------:R-:W-:-:S04]  /*4b60*/  FADD.FTZ R35, -R44, 1 ;  /* 0x3f8000002c237421 */ /* 0x000fc80000010100 */
[----:B------:R-:W-:Y:S01]  /*4b70*/  FFMA.FTZ R35, R45, R35, 1 ;  /* 0x3f8000002d237423 */ /* 0x000fe20000010023 */
[----:B------:R-:W-:-:S03]  /*4b80*/  FFMA.FTZ R45, R31, R125, R36 ;  /* 0x0000007d1f2d7223 */ /* 0x000fc60000010024 */
[----:B------:R-:W-:Y:S01]  /*4b90*/  FMUL.FTZ R32, R32, R35 ;  /* 0x0000002320207220 */ /* 0x000fe20000410000 */
[----:B------:R-:W-:Y:S01]  /*4ba0*/  FMUL.FTZ R35, R43, R118 ;  /* 0x000000762b237220 */ /* 0x000fe20000410000 */
[----:B------:R-:W-:-:S03]  /*4bb0*/  FADD.FTZ R43, R37, R124 ;  /* 0x0000007c252b7221 */ /* 0x000fc60000010000 */
[----:B------:R-:W-:-:S04]  /*4bc0*/  FFMA.FTZ R44, R27, R35, R84 ;  /* 0x000000231b2c7223 */ /* 0x000fc80000010054 */
[----:B------:R-:W-:-:S06]  /*4bd0*/  FMUL.FTZ R37, R44, -1.4426950216293334961 ;  /* 0xbfb8aa3b2c257820 */ /* 0x000fcc0000410000 */
[----:B------:R-:W0:Y:S02]  /*4be0*/  MUFU.EX2 R37, R37 ;  /* 0x0000002500257308 */ /* 0x000e240000000800 */
[----:B0-----:R-:W-:Y:S01]  /*4bf0*/  FADD.FTZ R124, R37, 1 ;  /* 0x3f800000257c7421 */ /* 0x001fe20000010000 */
[----:B------:R-:W-:Y:S01]  /*4c00*/  FFMA.FTZ R37, R31, R38, R40 ;  /* 0x000000261f257223 */ /* 0x000fe20000010028 */
[----:B------:R-:W-:Y:S01]  /*4c10*/  SHF.L.U32 R31, R93, 0x10, RZ ;  /* 0x000000105d1f7819 */ /* 0x000fe200000006ff */
[----:B------:R-:W-:Y:S01]  /*4c20*/  FFMA.FTZ R40, R30, R33, R39 ;  /* 0x000000211e287223 */ /* 0x000fe20000010027 */
[----:B------:R-:W-:Y:S02]  /*4c30*/  SHF.L.U32 R38, R77, 0x10, RZ ;  /* 0x000000104d267819 */ /* 0x000fe400000006ff */
[----:B------:R-:W0:Y:S01]  /*4c40*/  MUFU.RCP R124, R124 ;  /* 0x0000007c007c7308 */ /* 0x000e220000001000 */
[----:B------:R-:W-:Y:S01]  /*4c50*/  SHF.L.U32 R39, R90, 0x10, RZ ;  /* 0x000000105a277819 */ /* 0x000fe200000006ff */
[----:B------:R-:W-:Y:S01]  /*4c60*/  FFMA.FTZ R40, R29, R32, R40 ;  /* 0x000000201d287223 */ /* 0x000fe20000010028 */
[----:B------:R-:W-:-:S03]  /*4c70*/  FADD.FTZ R38, -R26, R38 ;  /* 0x000000261a267221 */ /* 0x000fc60000010100 */
[----:B------:R-:W-:Y:S01]  /*4c80*/  FADD.FTZ R39, -R26, R39 ;  /* 0x000000271a277221 */ /* 0x000fe20000010100 */
[----:B0-----:R-:W-:Y:S01]  /*4c90*/  FMUL.FTZ R36, R31, R124 ;  /* 0x0000007c1f247220 */ /* 0x001fe20000410000 */
[----:B------:R-:W-:-:S04]  /*4ca0*/  FADD.FTZ R31, -R124, 1 ;  /* 0x3f8000007c1f7421 */ /* 0x000fc80000010100 */
[----:B------:R-:W-:Y:S01]  /*4cb0*/  FFMA.FTZ R31, R44, R31, 1 ;  /* 0x3f8000002c1f7423 */ /* 0x000fe2000001001f */
[----:B------:R-:W-:Y:S01]  /*4cc0*/  FADD.FTZ R44, R125, R43 ;  /* 0x0000002b7d2c7221 */ /* 0x000fe20000010000 */
[----:B------:R-:W-:Y:S01]  /*4cd0*/  FADD.FTZ R43, R42, R33 ;  /* 0x000000212a2b7221 */ /* 0x000fe20000010000 */
[C---:B------:R-:W-:Y:S01]  /*4ce0*/  FMUL.FTZ R42, R83.reuse, R33 ;  /* 0x00000021532a7220 */ /* 0x040fe20000410000 */
[----:B------:R-:W-:Y:S01]  /*4cf0*/  FMUL.FTZ R36, R36, R31 ;  /* 0x0000001f24247220 */ /* 0x000fe20000410000 */
[----:B------:R-:W-:Y:S01]  /*4d00*/  FMUL.FTZ R31, R38, R118 ;  /* 0x00000076261f7220 */ /* 0x000fe20000410000 */
[----:B------:R-:W-:Y:S01]  /*4d10*/  SHF.L.U32 R33, R78, 0x10, RZ ;  /* 0x000000104e217819 */ /* 0x000fe200000006ff */
[----:B------:R-:W-:Y:S01]  /*4d20*/  FFMA.FTZ R45, R30, R42, R45 ;  /* 0x0000002a1e2d7223 */ /* 0x000fe2000001002d */
[----:B------:R-:W-:Y:S01]  /*4d30*/  FADD.FTZ R44, R44, R42 ;  /* 0x0000002a2c2c7221 */ /* 0x000fe20000010000 */
[----:B------:R-:W-:Y:S01]  /*4d40*/  FFMA.FTZ R124, R83, R31, R86 ;  /* 0x0000001f537c7223 */ /* 0x000fe20000010056 */
[----:B------:R-:W-:Y:S01]  /*4d50*/  FFMA.FTZ R42, R28, R34, R37 ;  /* 0x000000221c2a7223 */ /* 0x000fe20000010025 */
[----:B------:R-:W-:Y:S01]  /*4d60*/  FADD.FTZ R43, R43, R32 ;  /* 0x000000202b2b7221 */ /* 0x000fe20000010000 */
[----:B------:R-:W-:Y:S01]  /*4d70*/  FADD.FTZ R41, R41, R36 ;  /* 0x0000002429297221 */ /* 0x000fe20000010000 */
[----:B------:R-:W-:-:S06]  /*4d80*/  FMUL.FTZ R125, R124, -1.4426950216293334961 ;  /* 0xbfb8aa3b7c7d7820 */ /* 0x000fcc0000410000 */
        /* <DEDUP_REMOVED lines=9> */
[----:B------:R-:W-:Y:S01]  /*4e20*/  FFMA.FTZ R34, R28, R124, R45 ;  /* 0x0000007c1c227223 */ /* 0x000fe2000001002d */
[----:B------:R-:W-:Y:S01]  /*4e30*/  SHF.L.U32 R28, R91, 0x10, RZ ;  /* 0x000000105b1c7819 */ /* 0x000fe200000006ff */
[----:B------:R-:W-:Y:S01]  /*4e40*/  FADD.FTZ R44, R124, R44 ;  /* 0x0000002c7c2c7221 */ /* 0x000fe20000010000 */
[----:B------:R-:W-:Y:S01]  /*4e50*/  FFMA.FTZ R39, R27, R30, R84 ;  /* 0x0000001e1b277223 */ /* 0x000fe20000010054 */
[----:B------:R-:W-:Y:S01]  /*4e60*/  FMUL.FTZ R45, R83, R32 ;  /* 0x00000020532d7220 */ /* 0x000fe20000410000 */
[----:B------:R-:W-:Y:S01]  /*4e70*/  SHF.L.U32 R32, R80, 0x10, RZ ;  /* 0x0000001050207819 */ /* 0x000fe200000006ff */
[----:B------:R-:W-:Y:S01]  /*4e80*/  FFMA.FTZ R40, R31, R38, R40 ;  /* 0x000000261f287223 */ /* 0x000fe20000010028 */
[----:B------:R-:W-:Y:S01]  /*4e90*/  FMUL.FTZ R125, R39, -1.4426950216293334961 ;  /* 0xbfb8aa3b277d7820 */ /* 0x000fe20000410000 */
[----:B------:R-:W-:Y:S01]  /*4ea0*/  FFMA.FTZ R34, R29, R45, R34 ;  /* 0x0000002d1d227223 */ /* 0x000fe20000010022 */
[----:B------:R-:W-:Y:S01]  /*4eb0*/  FADD.FTZ R44, R44, R45 ;  /* 0x0000002d2c2c7221 */ /* 0x000fe20000010000 */
[----:B------:R-:W-:-:S03]  /*4ec0*/  FADD.FTZ R43, R43, R38 ;  /* 0x000000262b2b7221 */ /* 0x000fc60000010000 */
[----:B------:R-:W0:Y:S02]  /*4ed0*/  MUFU.EX2 R125, R125 ;  /* 0x0000007d007d7308 */ /* 0x000e240000000800 */
[----:B0-----:R-:W-:Y:S01]  /*4ee0*/  FADD.FTZ R33, R125, 1 ;  /* 0x3f8000007d217421 */ /* 0x001fe20000010000 */
[----:B------:R-:W-:-:S04]  /*4ef0*/  FMUL.FTZ R125, R27, R36 ;  /* 0x000000241b7d7220 */ /* 0x000fc80000410000 */
[----:B------:R-:W-:Y:S01]  /*4f00*/  FADD.FTZ R44, R125, R44 ;  /* 0x0000002c7d2c7221 */ /* 0x000fe20000010000 */
[----:B------:R-:W0:Y:S02]  /*4f10*/  MUFU.RCP R33, R33 ;  /* 0x0000002100217308 */ /* 0x000e240000001000 */
[----:B0-----:R-:W-:Y:S01]  /*4f20*/  FADD.FTZ R37, -R33, 1 ;  /* 0x3f80000021257421 */ /* 0x001fe20000010100 */
[----:B------:R-:W-:-:S03]  /*4f30*/  FMUL.FTZ R28, R28, R33 ;  /* 0x000000211c1c7220 */ /* 0x000fc60000410000 */
[----:B------:R-:W-:Y:S01]  /*4f40*/  FFMA.FTZ R37, R39, R37, 1 ;  /* 0x3f80000027257423 */ /* 0x000fe20000010025 */
[----:B------:R-:W-:-:S03]  /*4f50*/  SHF.L.U32 R39, R79, 0x10, RZ ;  /* 0x000000104f277819 */ /* 0x000fc600000006ff */
[----:B------:R-:W-:Y:S02]  /*4f60*/  FMUL.FTZ R28, R28, R37 ;  /* 0x000000251c1c7220 */ /* 0x000fe40000410000 */
[----:B------:R-:W-:Y:S02]  /*4f70*/  FADD.FTZ R39, -R26, R39 ;  /* 0x000000271a277221 */ /* 0x000fe40000010100 */
[----:B------:R-:W-:Y:S02]  /*4f80*/  FADD.FTZ R41, R41, R28 ;  /* 0x0000001c29297221 */ /* 0x000fe40000010000 */
        /* <DEDUP_REMOVED lines=11> */
[----:B------:R-:W-:Y:S02]  /*5040*/  FADD.FTZ R37, -R26, R37 ;  /* 0x000000251a257221 */ /* 0x000fe40000010100 */
[----:B------:R-:W-:Y:S01]  /*5050*/  FFMA.FTZ R40, R33, R32, R40 ;  /* 0x0000002021287223 */ /* 0x000fe20000010028 */
[----:B------:R-:W-:Y:S01]  /*5060*/  FADD.FTZ R43, R43, R32 ;  /* 0x000000202b2b7221 */ /* 0x000fe20000010000 */
[----:B------:R-:W-:Y:S01]  /*5070*/  FMUL.FTZ R29, R37, R118 ;  /* 0x00000076251d7220 */ /* 0x000fe20000410000 */
[C---:B------:R-:W-:Y:S01]  /*5080*/  FFMA.FTZ R37, R35.reuse, R36, R42 ;  /* 0x0000002423257223 */ /* 0x040fe2000001002a */
[----:B------:R-:W-:Y:S01]  /*5090*/  FFMA.FTZ R36, R35, R125, R34 ;  /* 0x0000007d23247223 */ /* 0x000fe20000010022 */
[----:B------:R-:W-:Y:S01]  /*50a0*/  SHF.L.U32 R35, R82, 0x10, RZ ;  /* 0x0000001052237819 */ /* 0x000fe200000006ff */
[----:B------:R-:W-:Y:S01]  /*50b0*/  FFMA.FTZ R45, R27, R29, R84 ;  /* 0x0000001d1b2d7223 */ /* 0x000fe20000010054 */
[----:B------:R-:W-:Y:S01]  /*50c0*/  SHF.L.U32 R34, R89, 0x10, RZ ;  /* 0x0000001059227819 */ /* 0x000fe200000006ff */
[----:B------:R-:W-:-:S02]  /*50d0*/  FMUL.FTZ R125, R83, R38 ;  /* 0x00000026537d7220 */ /* 0x000fc40000410000 */
[----:B------:R-:W-:Y:S01]  /*50e0*/  FMUL.FTZ R124, R45, -1.4426950216293334961 ;  /* 0xbfb8aa3b2d7c7820 */ /* 0x000fe20000410000 */
[----:B------:R-:W-:Y:S01]  /*50f0*/  FADD.FTZ R35, -R26, R35 ;  /* 0x000000231a237221 */ /* 0x000fe20000010100 */
[----:B------:R-:W-:-:S03]  /*5100*/  FADD.FTZ R44, R44, R125 ;  /* 0x0000007d2c2c7221 */ /* 0x000fc60000010000 */
[----:B------:R-:W-:Y:S01]  /*5110*/  FMUL.FTZ R35, R35, R118 ;  /* 0x0000007623237220 */ /* 0x000fe20000410000 */
[----:B------:R-:W0:Y:S02]  /*5120*/  MUFU.EX2 R124, R124 ;  /* 0x0000007c007c7308 */ /* 0x000e240000000800 */
[----:B0-----:R-:W-:-:S06]  /*5130*/  FADD.FTZ R39, R124, 1 ;  /* 0x3f8000007c277421 */ /* 0x001fcc0000010000 */
[----:B------:R-:W0:Y:S02]  /*5140*/  MUFU.RCP R39, R39 ;  /* 0x0000002700277308 */ /* 0x000e240000001000 */
[----:B0-----:R-:W-:Y:S01]  /*5150*/  FADD.FTZ R42, -R39, 1 ;  /* 0x3f800000272a7421 */ /* 0x001fe20000010100 */
[----:B------:R-:W-:Y:S01]  /*5160*/  FMUL.FTZ R34, R34, R39 ;  /* 0x0000002722227220 */ /* 0x000fe20000410000 */
[----:B------:R-:W-:Y:S01]  /*5170*/  FFMA.FTZ R39, R31, R125, R36 ;  /* 0x0000007d1f277223 */ /* 0x000fe20000010024 */
[----:B------:R-:W-:Y:S01]  /*5180*/  SHF.L.U32 R31, R81, 0x10, RZ ;  /* 0x00000010511f7819 */ /* 0x000fe200000006ff */
[----:B------:R-:W-:-:S04]  /*5190*/  FFMA.FTZ R45, R45, R42, 1 ;  /* 0x3f8000002d2d7423 */ /* 0x000fc8000001002a */
[----:B------:R-:W-:Y:S01]  /*51a0*/  FMUL.FTZ R34, R34, R45 ;  /* 0x0000002d22227220 */ /* 0x000fe20000410000 */
[----:B------:R-:W-:-:S03]  /*51b0*/  FFMA.FTZ R45, R83, R35, R86 ;  /* 0x00000023532d7223 */ /* 0x000fc60000010056 */
[----:B------:R-:W-:Y:S01]  /*51c0*/  FADD.FTZ R41, R41, R34 ;  /* 0x0000002229297221 */ /* 0x000fe20000010000 */
[----:B------:R-:W-:-:S06]  /*51d0*/  FMUL.FTZ R124, R45, -1.4426950216293334961 ;  /* 0xbfb8aa3b2d7c7820 */ /* 0x000fcc0000410000 */
[----:B------:R-:W0:Y:S02]  /*51e0*/  MUFU.EX2 R124, R124 ;  /* 0x0000007c007c7308 */ /* 0x000e240000000800 */
[----:B0-----:R-:W-:-:S06]  /*51f0*/  FADD.FTZ R42, R124, 1 ;  /* 0x3f8000007c2a7421 */ /* 0x001fcc0000010000 */
[----:B------:R-:W0:Y:S02]  /*5200*/  MUFU.RCP R42, R42 ;  /* 0x0000002a002a7308 */ /* 0x000e240000001000 */
[----:B0-----:R-:W-:Y:S01]  /*5210*/  FMUL.FTZ R36, R31, R42 ;  /* 0x0000002a1f247220 */ /* 0x001fe20000410000 */
[----:B------:R-:W-:Y:S01]  /*5220*/  SHF.L.U32 R31, R85, 0x10, RZ ;  /* 0x00000010551f7819 */ /* 0x000fe200000006ff */
[----:B------:R-:W-:Y:S01]  /*5230*/  FADD.FTZ R38, -R42, 1 ;  /* 0x3f8000002a267421 */ /* 0x000fe20000010100 */
[-C--:B------:R-:W-:Y:S01]  /*5240*/  FFMA.FTZ R42, R30, R28.reuse, R37 ;  /* 0x0000001c1e2a7223 */ /* 0x080fe20000010025 */
[----:B------:R-:W-:Y:S01]  /*5250*/  FMUL.FTZ R28, R27, R28 ;  /* 0x0000001c1b1c7220 */ /* 0x000fe20000410000 */
[----:B------:R-:W-:Y:S01]  /*5260*/  SHF.L.U32 R37, R87, 0x10, RZ ;  /* 0x0000001057257819 */ /* 0x000fe200000006ff */
[----:B------:R-:W-:Y:S01]  /*5270*/  FADD.FTZ R31, -R26, R31 ;  /* 0x0000001f1a1f7221 */ /* 0x000fe20000010100 */
[----:B------:R-:W-:Y:S01]  /*5280*/  FFMA.FTZ R45, R45, R38, 1 ;  /* 0x3f8000002d2d7423 */ /* 0x000fe20000010026 */
[----:B------:R-:W-:Y:S01]  /*5290*/  FFMA.FTZ R30, R30, R28, R39 ;  /* 0x0000001c1e1e7223 */ /* 0x000fe20000010027 */
[----:B------:R-:W-:Y:S01]  /*52a0*/  FADD.FTZ R44, R28, R44 ;  /* 0x0000002c1c2c7221 */ /* 0x000fe20000010000 */
[----:B------:R-:W-:Y:S01]  /*52b0*/  FMUL.FTZ R31, R31, R118 ;  /* 0x000000761f1f7220 */ /* 0x000fe20000410000 */
[----:B------:R-:W-:Y:S01]  /*52c0*/  FMUL.FTZ R36, R36, R45 ;  /* 0x0000002d24247220 */ /* 0x000fe20000410000 */
[-C--:B------:R-:W-:Y:S01]  /*52d0*/  FMUL.FTZ R28, R27, R34.reuse ;  /* 0x000000221b1c7220 */ /* 0x080fe20000410000 */
[----:B------:R-:W-:Y:S01]  /*52e0*/  FFMA.FTZ R42, R29, R34, R42 ;  /* 0x000000221d2a7223 */ /* 0x000fe2000001002a */
        /* <DEDUP_REMOVED lines=9> */
[----:B------:R-:W-:-:S04]  /*5380*/  FMUL.FTZ R37, R83, R32 ;  /* 0x0000002053257220 */ /* 0x000fc80000410000 */
[----:B------:R-:W-:Y:S01]  /*5390*/  FFMA.FTZ R33, R33, R37, R30 ;  /* 0x0000002521217223 */ /* 0x000fe2000001001e */
[----:B------:R-:W-:-:S03]  /*53a0*/  FADD.FTZ R37, R44, R37 ;  /* 0x000000252c257221 */ /* 0x000fc60000010000 */
[----:B------:R-:W-:Y:S01]  /*53b0*/  FFMA.FTZ R30, R29, R28, R33 ;  /* 0x0000001c1d1e7223 */ /* 0x000fe20000010021 */
[----:B------:R-:W-:Y:S01]  /*53c0*/  FADD.FTZ R37, R28, R37 ;  /* 0x000000251c257221 */ /* 0x000fe20000010000 */
[----:B------:R-:W-:Y:S01]  /*53d0*/  FMUL.FTZ R28, R83, R36 ;  /* 0x00000024531c7220 */ /* 0x000fe20000410000 */
[----:B------:R-:W-:-:S03]  /*53e0*/  FFMA.FTZ R29, R31, R38, R42 ;  /* 0x000000261f1d7223 */ /* 0x000fc6000001002a */
[----:B------:R-:W-:Y:S01]  /*53f0*/  FFMA.FTZ R30, R35, R28, R30 ;  /* 0x0000001c231e7223 */ /* 0x000fe2000001001e */
[----:B------:R-:W-:Y:S01]  /*5400*/  FADD.FTZ R39, R37, R28 ;  /* 0x0000001c25277221 */ /* 0x000fe20000010000 */
[----:B------:R-:W-:-:S04]  /*5410*/  FMUL.FTZ R28, R27, R38 ;  /* 0x000000261b1c7220 */ /* 0x000fc80000410000 */
[----:B------:R-:W-:Y:S01]  /*5420*/  FFMA.FTZ R37, R31, R28, R30 ;  /* 0x0000001c1f257223 */ /* 0x000fe2000001001e */
[----:B------:R-:W-:Y:S01]  /*5430*/  FADD.FTZ R39, R28, R39 ;  /* 0x000000271c277221 */ /* 0x000fe20000010000 */
[----:B------:R-:W-:Y:S01]  /*5440*/  FFMA.FTZ R28, R35, R36, R40 ;  /* 0x00000024231c7223 */ /* 0x000fe20000010028 */
[----:B------:R-:W-:Y:S01]  /*5450*/  FADD.FTZ R30, R43, R36 ;  /* 0x000000242b1e7221 */ /* 0x000fe20000010000 */
[----:B------:R-:W-:-:S07]  /*5460*/  FADD.FTZ R31, R41, R38 ;  /* 0x00000026291f7221 */ /* 0x000fce0000010000 */
.L_x_338:
        /* <DEDUP_REMOVED lines=35> */
.L_x_340:
[----:B------:R-:W-:Y:S05]  /*56a0*/  BSYNC.RECONVERGENT B0 ;  /* 0x0000000000007941 */ /* 0x000fea0003800200 */
.L_x_339:
[----:B------:R-:W-:Y:S06]  /*56b0*/  BAR.SYNC.DEFER_BLOCKING 0x0 ;  /* 0x0000000000007b1d */ /* 0x000fec0000010000 */
        /* <DEDUP_REMOVED lines=13> */
.L_x_342:
[----:B------:R-:W-:Y:S05]  /*5790*/  BSYNC.RECONVERGENT B0 ;  /* 0x0000000000007941 */ /* 0x000fea0003800200 */
.L_x_341:
        /* <DEDUP_REMOVED lines=16> */
[----:B----4-:R-:W-:Y:S01]  /*58a0*/  FADD.FTZ R125, R125, R40 ;  /* 0x000000287d7d7221 */ /* 0x010fe20000010000 */
        /* <DEDUP_REMOVED lines=8> */
[----:B------:R-:W1:Y:S03]  /*5930*/  LDS.128 R36, [R75+0x180] ;  /* 0x000180004b247984 */ /* 0x000e660000000c00 */
[----:B--2---:R-:W-:Y:S01]  /*5940*/  FADD.FTZ R125, R125, R28 ;  /* 0x0000001c7d7d7221 */ /* 0x004fe20000010000 */
[----:B------:R-:W-:Y:S01]  /*5950*/  FADD.FTZ R40, R40, R29 ;  /* 0x0000001d28287221 */ /* 0x000fe20000010000 */
[----:B------:R-:W-:Y:S01]  /*5960*/  FADD.FTZ R41, R41, R30 ;  /* 0x0000001e29297221 */ /* 0x000fe20000010000 */
[----:B------:R-:W-:Y:S01]  /*5970*/  FADD.FTZ R42, R42, R31 ;  /* 0x0000001f2a2a7221 */ /* 0x000fe20000010000 */
[----:B------:R-:W2:Y:S04]  /*5980*/  LDS.128 R32, [R75+0x1c0] ;  /* 0x0001c0004b207984 */ /* 0x000ea80000000c00 */
[----:B------:R-:W-:Y:S01]  /*5990*/  LDS.128 R28, [R75+0x240] ;  /* 0x000240004b1c7984 */ /* 0x000fe20000000c00 */
        /* <DEDUP_REMOVED lines=9> */
[----:B------:R-:W-:Y:S01]  /*5a30*/  LDS.128 R32, [R75+0x2c0] ;  /* 0x0002c0004b207984 */ /* 0x000fe20000000c00 */
        /* <DEDUP_REMOVED lines=8> */
[----:B------:R-:W-:-:S02]  /*5ac0*/  FADD.FTZ R42, R42, R31 ;  /* 0x0000001f2a2a7221 */ /* 0x000fc40000010000 */
        /* <DEDUP_REMOVED lines=100> */
[----:B--2---:R-:W-:Y:S01]  /*6110*/  FADD.FTZ R125, R125, R32 ;  /* 0x000000207d7d7221 */ /* 0x004fe20000010000 */
[----:B------:R-:W-:Y:S01]  /*6120*/  FADD.FTZ R40, R40, R33 ;  /* 0x0000002128287221 */ /* 0x000fe20000010000 */
[----:B------:R-:W-:Y:S01]  /*6130*/  FADD.FTZ R41, R41, R34 ;  /* 0x0000002229297221 */ /* 0x000fe20000010000 */
[----:B------:R-:W-:Y:S01]  /*6140*/  FADD.FTZ R42, R42, R35 ;  /* 0x000000232a2a7221 */ /* 0x000fe20000010000 */
[----:B-1----:R-:W-:Y:S01]  /*6150*/  FADD.FTZ R28, R125, R36 ;  /* 0x000000247d1c7221 */ /* 0x002fe20000010000 */
[----:B------:R-:W-:Y:S01]  /*6160*/  FADD.FTZ R29, R40, R37 ;  /* 0x00000025281d7221 */ /* 0x000fe20000010000 */
[----:B------:R-:W-:Y:S01]  /*6170*/  FADD.FTZ R30, R41, R38 ;  /* 0x00000026291e7221 */ /* 0x000fe20000010000 */
[----:B------:R-:W-:-:S07]  /*6180*/  FADD.FTZ R31, R42, R39 ;  /* 0x000000272a1f7221 */ /* 0x000fce0000010000 */
.L_x_344:
[----:B------:R-:W-:Y:S05]  /*6190*/  BSYNC.RECONVERGENT B0 ;  /* 0x0000000000007941 */ /* 0x000fea0003800200 */
.L_x_343:
[----:B------:R-:W-:Y:S04]  /*61a0*/  BSSY.RECONVERGENT B0, `(.L_x_345) ;  /* 0x000001c000007945 */ /* 0x000fe80003800200 */
[----:B------:R-:W-:Y:S05]  /*61b0*/  @P1 BRA `(.L_x_346) ;  /* 0x0000000000681947 */ /* 0x000fea0003800000 */
[----:B-1----:R-:W1:Y:S08]  /*61c0*/  LDC.64 R32, c[0x0][0x3f8] ;  /* 0x0000fe00ff207b82 */ /* 0x002e700000000a00 */
[----:B------:R-:W4:Y:S01]  /*61d0*/  LDC.64 R40, c[0x0][0x3d8] ;  /* 0x0000f600ff287b82 */ /* 0x000f220000000a00 */
[C---:B-1----:R-:W-:Y:S01]  /*61e0*/  LEA.HI R39, P1, R33.reuse, R32, RZ, 0x1 ;  /* 0x0000002021277211 */ /* 0x042fe200078308ff */
[----:B--2---:R-:W-:Y:S01]  /*61f0*/  IMAD.WIDE.U32 R34, R32, 0x3, RZ ;  /* 0x0000000320227825 */ /* 0x004fe200078e00ff */
[----:B------:R-:W-:-:S02]  /*6200*/  LEA R37, R33, R33, 0x1 ;  /* 0x0000002121257211 */ /* 0x000fc400078e08ff */
[----:B------:R-:W-:Y:S02]  /*6210*/  IADD3.X R36, PT, PT, RZ, R33, RZ, P1, !PT ;  /* 0x00000021ff247210 */ /* 0x000fe40000ffe4ff */
[----:B------:R-:W-:Y:S02]  /*6220*/  IADD3 R35, PT, PT, R35, R37, RZ ;  /* 0x0000002523237210 */ /* 0x000fe40007ffe0ff */
[----:B------:R-:W-:Y:S01]  /*6230*/  SHF.L.U64.HI R37, R39, 0x1, R36 ;  /* 0x0000000127257819 */ /* 0x000fe20000010224 */
[----:B----4-:R-:W-:Y:S01]  /*6240*/  IMAD.WIDE R40, R119, 0x4, R40 ;  /* 0x0000000477287825 */ /* 0x010fe200078e0228 */
[----:B------:R-:W-:Y:S02]  /*6250*/  SHF.L.U32 R39, R39, 0x1, RZ ;  /* 0x0000000127277819 */ /* 0x000fe400000006ff */
[----:B------:R-:W-:Y:S02]  /*6260*/  LEA.HI R34, P4, R35, R34, RZ, 0x1 ;  /* 0x0000002223227211 */ /* 0x000fe400078908ff */
[----:B------:R-:W-:Y:S01]  /*6270*/  LOP3.LUT R39, R39, 0xfffffffc, RZ, 0xc0, !PT ;  /* 0xfffffffc27277812 */ /* 0x000fe200078ec0ff */
[----:B------:R4:W-:Y:S01]  /*6280*/  REDG.E.ADD.F32.FTZ.RN.STRONG.GPU desc[UR8][R40.64], R28 ;  /* 0x0000001c280079a6 */ /* 0x0009e2000c12f308 */
[----:B------:R-:W-:-:S02]  /*6290*/  SHF.L.U32 R43, R34, 0x1, RZ ;  /* 0x00000001222b7819 */ /* 0x000fc400000006ff */
[----:B------:R-:W-:Y:S02]  /*62a0*/  IADD3 R38, P1, PT, R40, R39, RZ ;  /* 0x0000002728267210 */ /* 0x000fe40007f3e0ff */
[----:B------:R-:W-:Y:S02]  /*62b0*/  IADD3.X R35, PT, PT, RZ, R35, RZ, P4, !PT ;  /* 0x00000023ff237210 */ /* 0x000fe400027fe4ff */
[----:B------:R-:W-:Y:S02]  /*62c0*/  LOP3.LUT R43, R43, 0xfffffffc, RZ, 0xc0, !PT ;  /* 0xfffffffc2b2b7812 */ /* 0x000fe400078ec0ff */
[----:B------:R-:W-:Y:S02]  /*62d0*/  IADD3.X R39, PT, PT, R41, R37, RZ, P1, !PT ;  /* 0x0000002529277210 */ /* 0x000fe40000ffe4ff */
[----:B------:R-:W-:Y:S02]  /*62e0*/  SHF.L.U64.HI R35, R34, 0x1, R35 ;  /* 0x0000000122237819 */ /* 0x000fe40000010223 */
[----:B------:R-:W-:Y:S01]  /*62f0*/  LEA R36, P1, R32, R40, 0x2 ;  /* 0x0000002820247211 */ /* 0x000fe200078210ff */
[----:B------:R4:W-:Y:S01]  /*6300*/  REDG.E.ADD.F32.FTZ.RN.STRONG.GPU desc[UR8][R38.64], R29 ;  /* 0x0000001d260079a6 */ /* 0x0009e2000c12f308 */
[----:B------:R-:W-:-:S02]  /*6310*/  IADD3 R34, P4, PT, R40, R43, RZ ;  /* 0x0000002b28227210 */ /* 0x000fc40007f9e0ff */
[----:B------:R-:W-:Y:S02]  /*6320*/  LEA.HI.X R37, R32, R41, R33, 0x2, P1 ;  /* 0x0000002920257211 */ /* 0x000fe400008f1421 */
[----:B------:R-:W-:-:S03]  /*6330*/  IADD3.X R35, PT, PT, R41, R35, RZ, P4, !PT ;  /* 0x0000002329237210 */ /* 0x000fc600027fe4ff */
[----:B------:R4:W-:Y:S04]  /*6340*/  REDG.E.ADD.F32.FTZ.RN.STRONG.GPU desc[UR8][R36.64], R30 ;  /* 0x0000001e240079a6 */ /* 0x0009e8000c12f308 */
[----:B------:R4:W-:Y:S02]  /*6350*/  REDG.E.ADD.F32.FTZ.RN.STRONG.GPU desc[UR8][R34.64], R31 ;  /* 0x0000001f220079a6 */ /* 0x0009e4000c12f308 */
.L_x_346:
[----:B------:R-:W-:Y:S05]  /*6360*/  BSYNC.RECONVERGENT B0 ;  /* 0x0000000000007941 */ /* 0x000fea0003800200 */
.L_x_345:
        /* <DEDUP_REMOVED lines=10> */
[----:B------:R-:W-:Y:S01]  /*6410*/  LOP3.LUT P1, R32, R61, 0x2, RZ, 0xc0, !PT ;  /* 0x000000023d207812 */ /* 0x000fe2000782c0ff */
[----:B-1----:R-:W-:Y:S01]  /*6420*/  IMAD R33, R3, UR10, R0 ;  /* 0x0000000a03217c24 */ /* 0x002fe2000f8e0200 */
[----:B------:R-:W-:Y:S02]  /*6430*/  IADD3 R31, PT, PT, R31, R0, RZ ;  /* 0x000000001f1f7210 */ /* 0x000fe40007ffe0ff */
[----:B--2---:R-:W-:-:S04]  /*6440*/  SEL R35, R4, RZ, !P1 ;  /* 0x000000ff04237207 */ /* 0x004fc80004800000 */
        /* <DEDUP_REMOVED lines=10> */
.L_x_349:
[----:B----4-:R-:W2:Y:S04]  /*64f0*/  LDG.E.STRONG.GPU R30, desc[UR8][R28.64] ;  /* 0x000000081c1e7981 */ /* 0x010ea8000c1ef900 */
[----:B--2---:R-:W-:Y:S01]  /*6500*/  CCTL.IVALL ;  /* 0x00000000ff00798f */ /* 0x004fe20002000000 */
[----:B------:R-:W-:Y:S05]  /*6510*/  YIELD ;  /* 0x0000000000007946 */ /* 0x000fea0003800000 */
[----:B------:R-:W-:-:S13]  /*6520*/  ISETP.NE.AND P1, PT, R30, R35, PT ;  /* 0x000000231e00720c */ /* 0x000fda0003f25270 */
[----:B------:R-:W-:Y:S05]  /*6530*/  @P1 BRA `(.L_x_349) ;  /* 0xfffffffc00ec1947 */ /* 0x000fea000383ffff */
.L_x_348:
[----:B------:R-:W-:Y:S05]  /*6540*/  WARPSYNC.ALL ;  /* 0x0000000000007948 */ /* 0x000fea0003800000 */
[----:B------:R-:W-:Y:S01]  /*6550*/  BAR.SYNC.DEFER_BLOCKING 0x0 ;  /* 0x0000000000007b1d */ /* 0x000fe20000010000 */
[----:B------:R-:W-:-:S05]  /*6560*/  HFMA2 R34, -RZ, RZ, 0, 0 ;  /* 0x00000000ff227431 */ /* 0x000fca00000001ff */
[----:B------:R-:W-:Y:S05]  /*6570*/  @!P3 BRA `(.L_x_350) ;  /* 0x000000040018b947 */ /* 0x000fea0003800000 */
[C-C-:B------:R-:W-:Y:S01]  /*6580*/  IMAD R41, R3.reuse, 0x6, R0.reuse ;  /* 0x0000000603297824 */ /* 0x140fe200078e0200 */
[----:B------:R-:W-:Y:S01]  /*6590*/  IADD3 R38, PT, PT, R0, R3, RZ ;  /* 0x0000000300267210 */ /* 0x000fe20007ffe0ff */
[C-C-:B------:R-:W-:Y:S01]  /*65a0*/  IMAD R40, R3.reuse, 0x3, R0.reuse ;  /* 0x0000000303287824 */ /* 0x140fe200078e0200 */
[----:B------:R-:W-:Y:S01]  /*65b0*/  MOV R37, RZ ;  /* 0x000000ff00257202 */ /* 0x000fe20000000f00 */
[----:B------:R-:W-:Y:S01]  /*65c0*/  IMAD R39, R3, 0x7, R0 ;  /* 0x0000000703277824 */ /* 0x000fe200078e0200 */
[----:B------:R-:W-:Y:S01]  /*65d0*/  MOV R36, R0 ;  /* 0x0000000000247202 */ /* 0x000fe20000000f00 */
[----:B------:R-:W-:Y:S01]  /*65e0*/  UIADD3 UR6, UPT, UPT, -UR10, URZ, URZ ;  /* 0x000000ff0a067290 */ /* 0x000fe2000fffe1ff */
[----:B--2---:R-:W-:Y:S02]  /*65f0*/  MOV R35, R62 ;  /* 0x0000003e00237202 */ /* 0x004fe40000000f00 */
[----:B------:R-:W-:Y:S02]  /*6600*/  MOV R32, R63 ;  /* 0x0000003f00207202 */ /* 0x000fe40000000f00 */
[----:B-1--4-:R-:W-:-:S02]  /*6610*/  MOV R33, R64 ;  /* 0x0000004000217202 */ /* 0x012fc40000000f00 */
[----:B------:R-:W-:-:S07]  /*6620*/  LOP3.LUT R34, R4, 0x7ffffff8, RZ, 0xc0, !PT ;  /* 0x7ffffff804227812 */ /* 0x000fce00078ec0ff */
.L_x_351:
        /* <DEDUP_REMOVED lines=59> */
.L_x_350:
[----:B------:R-:W-:-:S13]  /*69e0*/  ISETP.NE.AND P1, PT, R73, RZ, PT ;  /* 0x000000ff4900720c */ /* 0x000fda0003f25270 */
[----:B------:R-:W-:Y:S05]  /*69f0*/  @!P1 BRA `(.L_x_347) ;  /* 0x0000000000f09947 */ /* 0x000fea0003800000 */
[----:B----4-:R-:W-:Y:S02]  /*6a00*/  IADD3 R28, PT, PT, R73, -0x1, RZ ;  /* 0xffffffff491c7810 */ /* 0x010fe40007ffe0ff */
[----:B--2---:R-:W-:Y:S02]  /*6a10*/  LOP3.LUT P1, R35, R4, 0x3, RZ, 0xc0, !PT ;  /* 0x0000000304237812 */ /* 0x004fe4000782c0ff */
[----:B------:R-:W-:-:S13]  /*6a20*/  ISETP.GE.U32.AND P3, PT, R28, 0x3, PT ;  /* 0x000000031c00780c */ /* 0x000fda0003f66070 */
[----:B------:R-:W-:Y:S05]  /*6a30*/  @!P3 BRA `(.L_x_352) ;  /* 0x000000000070b947 */ /* 0x000fea0003800000 */
[----:B------:R-:W-:-:S13]  /*6a40*/  ISETP.EQ.OR P6, PT, R34, UR10, P2 ;  /* 0x0000000a22007c0c */ /* 0x000fda00097c2670 */
[----:B------:R-:W-:-:S04]  /*6a50*/  @!P6 IMAD R29, R34, R3, R0 ;  /* 0x00000003221de224 */ /* 0x000fc800078e0200 */
[----:B------:R-:W-:-:S06]  /*6a60*/  @!P6 IMAD.WIDE.U32 R28, R29, 0x8, R42 ;  /* 0x000000081d1ce825 */ /* 0x000fcc00078e002a */
[----:B------:R-:W0:Y:S01]  /*6a70*/  @!P6 LDG.E.64 R28, desc[UR8][R28.64] ;  /* 0x000000081c1ce981 */ /* 0x000e22000c1e1b00 */
[C---:B------:R-:W-:Y:S02]  /*6a80*/  IADD3 R31, PT, PT, R34.reuse, 0x1, RZ ;  /* 0x00000001221f7810 */ /* 0x040fe40007ffe0ff */
[C---:B-1----:R-:W-:Y:S02]  /*6a90*/  IADD3 R33, PT, PT, R34.reuse, 0x2, RZ ;  /* 0x0000000222217810 */ /* 0x042fe40007ffe0ff */
[----:B------:R-:W-:Y:S02]  /*6aa0*/  ISETP.EQ.OR P4, PT, R31, UR10, P2 ;  /* 0x0000000a1f007c0c */ /* 0x000fe40009782670 */
[----:B------:R-:W-:Y:S02]  /*6ab0*/  ISETP.EQ.OR P3, PT, R33, UR10, P2 ;  /* 0x0000000a21007c0c */ /* 0x000fe40009762670 */
[----:B------:R-:W-:-:S09]  /*6ac0*/  IADD3 R32, PT, PT, R34, 0x3, RZ ;  /* 0x0000000322207810 */ /* 0x000fd20007ffe0ff */
        /* <DEDUP_REMOVED lines=19> */
.L_x_352:
[----:B------:R-:W-:Y:S05]  /*6c00*/  @!P1 BRA `(.L_x_347) ;  /* 0x00000000006c9947 */ /* 0x000fea0003800000 */
[----:B------:R-:W-:Y:S02]  /*6c10*/  ISETP.NE.AND P1, PT, R35, 0x1, PT ;  /* 0x000000012300780c */ /* 0x000fe40003f25270 */
[----:B------:R-:W-:-:S11]  /*6c20*/  LOP3.LUT R32, R4, 0x1, RZ, 0xc0, !PT ;  /* 0x0000000104207812 */ /* 0x000fd600078ec0ff */
        /* <DEDUP_REMOVED lines=9> */
[----:B------:R-:W2:Y:S01]  /*6cc0*/  @!P1 LDG.E.64 R30, desc[UR8][R30.64] ;  /* 0x000000081e1e9981 */ /* 0x000ea2000c1e1b00 */
[----:B------:R-:W-:Y:S01]  /*6cd0*/  IADD3 R34, PT, PT, R34, 0x2, RZ ;  /* 0x0000000222227810 */ /* 0x000fe20007ffe0ff */
[----:B0--3--:R-:W-:Y:S01]  /*6ce0*/  @!P3 FADD.FTZ R44, R44, R28 ;  /* 0x0000001c2c2cb221 */ /* 0x009fe20000010000 */
[----:B------:R-:W-:-:S03]  /*6cf0*/  @!P3 FADD.FTZ R45, R45, R29 ;  /* 0x0000001d2d2db221 */ /* 0x000fc60000010000 */
[----:B--2---:R-:W-:Y:S01]  /*6d00*/  @!P1 FADD.FTZ R44, R44, R30 ;  /* 0x0000001e2c2c9221 */ /* 0x004fe20000010000 */
[----:B------:R-:W-:-:S07]  /*6d10*/  @!P1 FADD.FTZ R45, R45, R31 ;  /* 0x0000001f2d2d9221 */ /* 0x000fce0000010000 */
.L_x_353:
        /* <DEDUP_REMOVED lines=9> */
.L_x_354:
[----:B------:R-:W-:Y:S05]  /*6db0*/  BSYNC.RECONVERGENT B0 ;  /* 0x0000000000007941 */ /* 0x000fea0003800200 */
.L_x_347:
[----:B------:R-:W5:Y:S01]  /*6dc0*/  S2UR UR7, SR_CgaCtaId ;  /* 0x00000000000779c3 */ /* 0x000f620000008800 */
[----:B------:R-:W-:Y:S01]  /*6dd0*/  UMOV UR6, 0x400 ;  /* 0x0000040000067882 */ /* 0x000fe20000000000 */
[----:B------:R-:W0:Y:S01]  /*6de0*/  LDCU.64 UR12, c[0x0][0x400] ;  /* 0x00008000ff0c77ac */ /* 0x000e220008000a00 */
[----:B------:R-:W-:Y:S02]  /*6df0*/  SHF.L.U32 R59, R59, 0x10, RZ ;  /* 0x000000103b3b7819 */ /* 0x000fe400000006ff */
[----:B------:R-:W-:Y:S02]  /*6e00*/  SHF.L.U32 R116, R116, 0x10, RZ ;  /* 0x0000001074747819 */ /* 0x000fe400000006ff */
[----:B----4-:R-:W-:Y:S01]  /*6e10*/  SHF.L.U32 R30, R24, 0x10, RZ ;  /* 0x00000010181e7819 */ /* 0x010fe200000006ff */
[----:B------:R-:W-:Y:S01]  /*6e20*/  FADD.FTZ R59, -R26, R59 ;  /* 0x0000003b1a3b7221 */ /* 0x000fe20000010100 */
[----:B------:R-:W-:Y:S01]  /*6e30*/  IADD3 R34, PT, PT, R76, 0x20, RZ ;  /* 0x000000204c227810 */ /* 0x000fe20007ffe0ff */
[----:B------:R-:W-:Y:S01]  /*6e40*/  FADD.FTZ R116, -R26, R116 ;  /* 0x000000741a747221 */ /* 0x000fe20000010100 */
[----:B------:R-:W-:Y:S01]  /*6e50*/  IADD3 R24, PT, PT, R76, 0x40, RZ ;  /* 0x000000404c187810 */ /* 0x000fe20007ffe0ff */
[-C--:B------:R-:W-:Y:S01]  /*6e60*/  FMUL.FTZ R59, R59, R118.reuse ;  /* 0x000000763b3b7220 */ /* 0x080fe20000410000 */
[----:B------:R-:W-:Y:S01]  /*6e70*/  SHF.L.U32 R57, R57, 0x10, RZ ;  /* 0x0000001039397819 */ /* 0x000fe200000006ff */
[----:B------:R-:W-:Y:S01]  /*6e80*/  FADD.FTZ R37, -R26, R30 ;  /* 0x0000001e1a257221 */ /* 0x000fe20000010100 */
[----:B------:R-:W-:Y:S01]  /*6e90*/  SHF.L.U32 R114, R114, 0x10, RZ ;  /* 0x0000001072727819 */ /* 0x000fe200000006ff */
[----:B------:R-:W-:Y:S01]  /*6ea0*/  FMUL.FTZ R116, R116, R118 ;  /* 0x0000007674747220 */ /* 0x000fe20000410000 */
[----:B------:R-:W-:Y:S01]  /*6eb0*/  SHF.L.U32 R55, R55, 0x10, RZ ;  /* 0x0000001037377819 */ /* 0x000fe200000006ff */
[----:B------:R-:W-:Y:S01]  /*6ec0*/  FADD.FTZ R57, -R26, R57 ;  /* 0x000000391a397221 */ /* 0x000fe20000010100 */
[----:B------:R-:W-:Y:S01]  /*6ed0*/  SHF.L.U32 R112, R112, 0x10, RZ ;  /* 0x0000001070707819 */ /* 0x000fe200000006ff */
[C---:B------:R-:W-:Y:S01]  /*6ee0*/  FADD.FTZ R114, -R26.reuse, R114 ;  /* 0x000000721a727221 */ /* 0x040fe20000010100 */
[----:B------:R-:W-:Y:S01]  /*6ef0*/  SHF.L.U32 R53, R53, 0x10, RZ ;  /* 0x0000001035357819 */ /* 0x000fe200000006ff */
[----:B------:R-:W-:Y:S01]  /*6f00*/  FADD.FTZ R55, -R26, R55 ;  /* 0x000000371a377221 */ /* 0x000fe20000010100 */
[----:B------:R-:W-:Y:S01]  /*6f10*/  SHF.L.U32 R110, R110, 0x10, RZ ;  /* 0x000000106e6e7819 */ /* 0x000fe200000006ff */
[----:B-----5:R-:W-:Y:S01]  /*6f20*/  ULEA UR6, UR7, UR6, 0x18 ;  /* 0x0000000607067291 */ /* 0x020fe2000f8ec0ff */
[----:B------:R-:W-:Y:S01]  /*6f30*/  SHF.L.U32 R51, R51, 0x10, RZ ;  /* 0x0000001033337819 */ /* 0x000fe200000006ff */
[----:B------:R-:W-:Y:S01]  /*6f40*/  FADD.FTZ R112, -R26, R112 ;  /* 0x000000701a707221 */ /* 0x000fe20000010100 */
[----:B------:R-:W-:Y:S01]  /*6f50*/  SHF.L.U32 R108, R108, 0x10, RZ ;  /* 0x000000106c6c7819 */ /* 0x000fe200000006ff */
[C---:B------:R-:W-:Y:S01]  /*6f60*/  FADD.FTZ R53, -R26.reuse, R53 ;  /* 0x000000351a357221 */ /* 0x040fe20000010100 */
[----:B------:R-:W-:Y:S01]  /*6f70*/  SHF.L.U32 R49, R49, 0x10, RZ ;  /* 0x0000001031317819 */ /* 0x000fe200000006ff */
[----:B------:R-:W-:Y:S01]  /*6f80*/  FADD.FTZ R110, -R26, R110 ;  /* 0x0000006e1a6e7221 */ /* 0x000fe20000010100 */
[----:B------:R-:W-:Y:S01]  /*6f90*/  SHF.L.U32 R106, R106, 0x10, RZ ;  /* 0x000000106a6a7819 */ /* 0x000fe200000006ff */
[C---:B------:R-:W-:Y:S01]  /*6fa0*/  FADD.FTZ R51, -R26.reuse, R51 ;  /* 0x000000331a337221 */ /* 0x040fe20000010100 */
[----:B------:R-:W-:Y:S01]  /*6fb0*/  @!P2 STS.64 [UR6+0x30], R44 ;  /* 0x0000302cff00a988 */ /* 0x000fe20008000a06 */
[----:B------:R-:W-:Y:S01]  /*6fc0*/  SHF.L.U32 R47, R47, 0x10, RZ ;  /* 0x000000102f2f7819 */ /* 0x000fe200000006ff */
[----:B------:R-:W-:Y:S01]  /*6fd0*/  FADD.FTZ R108, -R26, R108 ;  /* 0x0000006c1a6c7221 */ /* 0x000fe20000010100 */
[----:B------:R-:W-:Y:S01]  /*6fe0*/  SHF.L.U32 R104, R104, 0x10, RZ ;  /* 0x0000001068687819 */ /* 0x000fe200000006ff */
[----:B------:R-:W-:Y:S01]  /*6ff0*/  BAR.SYNC.DEFER_BLOCKING 0x0 ;  /* 0x0000000000007b1d */ /* 0x000fe20000010000 */
[----:B------:R-:W-:Y:S01]  /*7000*/  SHF.L.U32 R16, R16, 0x10, RZ ;  /* 0x0000001010107819 */ /* 0x000fe200000006ff */
[----:B------:R-:W-:Y:S01]  /*7010*/  FADD.FTZ R49, -R26, R49 ;  /* 0x000000311a317221 */ /* 0x000fe20000010100 */
        /* <DEDUP_REMOVED lines=15> */
[C---:B------:R-:W-:Y:S01]  /*7110*/  FADD.FTZ R18, -R26.reuse, R18 ;  /* 0x000000121a127221 */ /* 0x040fe20000010100 */
[----:B------:R-:W-:Y:S01]  /*7120*/  SHF.L.U32 R77, R77, 0x10, RZ ;  /* 0x000000104d4d7819 */ /* 0x000fe200000006ff */
[----:B------:R-:W-:Y:S01]  /*7130*/  FADD.FTZ R98, -R26, R98 ;  /* 0x000000621a627221 */ /* 0x000fe20000010100 */
[----:B------:R-:W-:Y:S01]  /*7140*/  SHF.L.U32 R90, R90, 0x10, RZ ;  /* 0x000000105a5a7819 */ /* 0x000fe200000006ff */
[----:B------:R-:W-:Y:S01]  /*7150*/  FADD.FTZ R96, -R26, R96 ;  /* 0x000000601a607221 */ /* 0x000fe20000010100 */
[----:B------:R-:W-:Y:S01]  /*7160*/  SHF.L.U32 R79, R79, 0x10, RZ ;  /* 0x000000104f4f7819 */ /* 0x000fe200000006ff */
[----:B------:R-:W4:Y:S01]  /*7170*/  LDS.64 R28, [UR6+0x30] ;  /* 0x00003006ff1c7984 */ /* 0x000f220008000a00 */
[----:B------:R-:W4:Y:S01]  /*7180*/  LDCU UR6, c[0x0][0x42c] ;  /* 0x00008580ff0677ac */ /* 0x000f220008000800 */
[----:B------:R-:W-:Y:S01]  /*7190*/  SHF.L.U32 R88, R88, 0x10, RZ ;  /* 0x0000001058587819 */ /* 0x000fe200000006ff */
[----:B------:R-:W-:Y:S01]  /*71a0*/  FADD.FTZ R94, -R26, R94 ;  /* 0x0000005e1a5e7221 */ /* 0x000fe20000010100 */
[----:B------:R-:W-:Y:S01]  /*71b0*/  SHF.L.U32 R82, R82, 0x10, RZ ;  /* 0x0000001052527819 */ /* 0x000fe200000006ff */
[C---:B------:R-:W-:Y:S01]  /*71c0*/  FADD.FTZ R92, -R26.reuse, R92 ;  /* 0x0000005c1a5c7221 */ /* 0x040fe20000010100 */
[----:B------:R-:W-:Y:S01]  /*71d0*/  SHF.L.U32 R85, R85, 0x10, RZ ;  /* 0x0000001055557819 */ /* 0x000fe200000006ff */
[----:B------:R-:W-:Y:S01]  /*71e0*/  FADD.FTZ R77, -R26, R77 ;  /* 0x0000004d1a4d7221 */ /* 0x000fe20000010100 */
[----:B0-----:R-:W-:Y:S01]  /*71f0*/  ISETP.GE.U32.AND P2, PT, R76, UR12, PT ;  /* 0x0000000c4c007c0c */ /* 0x001fe2000bf46070 */
[----:B------:R-:W-:Y:S01]  /*7200*/  FADD.FTZ R90, -R26, R90 ;  /* 0x0000005a1a5a7221 */ /* 0x000fe20000010100 */
[----:B------:R-:W-:Y:S01]  /*7210*/  ISETP.GE.U32.AND P1, PT, R34, UR12, PT ;  /* 0x0000000c22007c0c */ /* 0x000fe2000bf26070 */
[----:B------:R-:W-:Y:S01]  /*7220*/  FADD.FTZ R79, -R26, R79 ;  /* 0x0000004f1a4f7221 */ /* 0x000fe20000010100 */
[----:B------:R-:W-:Y:S01]  /*7230*/  ISETP.GE.U32.AND P6, PT, R24, UR12, PT ;  /* 0x0000000c18007c0c */ /* 0x000fe2000bfc6070 */
[C---:B------:R-:W-:Y:S01]  /*7240*/  FADD.FTZ R88, -R26.reuse, R88 ;  /* 0x000000581a587221 */ /* 0x040fe20000010100 */
[----:B------:R-:W-:Y:S01]  /*7250*/  SHF.R.S32.HI R41, RZ, 0x1f, R34 ;  /* 0x0000001fff297819 */ /* 0x000fe20000011422 */
[C---:B------:R-:W-:Y:S01]  /*7260*/  FADD.FTZ R82, -R26.reuse, R82 ;  /* 0x000000521a527221 */ /* 0x040fe20000010100 */
[----:B------:R-:W-:Y:S01]  /*7270*/  SHF.R.S32.HI R40, RZ, 0x1f, R24 ;  /* 0x0000001fff287819 */ /* 0x000fe20000011418 */
[----:B------:R-:W-:Y:S01]  /*7280*/  FADD.FTZ R85, -R26, R85 ;  /* 0x000000551a557221 */ /* 0x000fe20000010100 */
[----:B------:R-:W-:-:S02]  /*7290*/  ISETP.GE.AND.EX P2, PT, R6, UR13, PT, P2 ;  /* 0x0000000d06007c0c */ /* 0x000fc4000bf46320 */
[----:B------:R-:W-:Y:S02]  /*72a0*/  ISETP.GE.AND.EX P1, PT, R41, UR13, PT, P1 ;  /* 0x0000000d29007c0c */ /* 0x000fe4000bf26310 */
[----:B------:R-:W-:Y:S02]  /*72b0*/  ISETP.GE.AND.EX P6, PT, R40, UR13, PT, P6 ;  /* 0x0000000d28007c0c */ /* 0x000fe4000bfc6360 */
[----:B------:R-:W-:Y:S01]  /*72c0*/  SHF.L.U32 R58, R58, 0x10, RZ ;  /* 0x000000103a3a7819 */ /* 0x000fe200000006ff */
[----:B----4-:R-:W-:Y:S01]  /*72d0*/  FMUL.FTZ R32, R28, UR6 ;  /* 0x000000061c207c20 */ /* 0x010fe20008410000 */
[----:B-1----:R-:W-:Y:S01]  /*72e0*/  FMUL.FTZ R33, R29, UR6 ;  /* 0x000000061d217c20 */ /* 0x002fe20008410000 */
[----:B------:R-:W-:Y:S02]  /*72f0*/  SHF.L.U32 R28, R20, 0x10, RZ ;  /* 0x00000010141c7819 */ /* 0x000fe400000006ff */
[----:B------:R-:W-:Y:S02]  /*7300*/  SHF.L.U32 R29, R22, 0x10, RZ ;  /* 0x00000010161d7819 */ /* 0x000fe400000006ff */
[----:B------:R-:W-:Y:S01]  /*7310*/  IADD3 R22, PT, PT, R76, 0x60, RZ ;  /* 0x000000604c167810 */ /* 0x000fe20007ffe0ff */
[----:B--2---:R-:W-:Y:S01]  /*7320*/  FADD.FTZ R35, -R26, R28 ;  /* 0x0000001c1a237221 */ /* 0x004fe20000010100 */
[----:B------:R-:W-:Y:S01]  /*7330*/  IADD3 R20, PT, PT, R76, 0x80, RZ ;  /* 0x000000804c147810 */ /* 0x000fe20007ffe0ff */
[----:B------:R-:W-:Y:S01]  /*7340*/  FADD.FTZ R36, -R26, R29 ;  /* 0x0000001d1a247221 */ /* 0x000fe20000010100 */
[----:B------:R-:W-:Y:S01]  /*7350*/  ISETP.GE.U32.AND P3, PT, R22, UR12, PT ;  /* 0x0000000c16007c0c */ /* 0x000fe2000bf66070 */
[----:B------:R-:W-:Y:S01]  /*7360*/  FFMA.FTZ R28, R32, R59, R33 ;  /* 0x0000003b201c7223 */ /* 0x000fe20000010021 */
[----:B------:R-:W-:-:S02]  /*7370*/  ISETP.GE.U32.AND P4, PT, R20, UR12, PT ;  /* 0x0000000c14007c0c */ /* 0x000fc4000bf86070 */
[----:B------:R-:W-:Y:S02]  /*7380*/  SHF.R.S32.HI R39, RZ, 0x1f, R22 ;  /* 0x0000001fff277819 */ /* 0x000fe40000011416 */
[----:B------:R-:W-:Y:S02]  /*7390*/  SHF.R.S32.HI R38, RZ, 0x1f, R20 ;  /* 0x0000001fff267819 */ /* 0x000fe40000011414 */
[----:B------:R-:W-:Y:S02]  /*73a0*/  ISETP.GE.AND.EX P3, PT, R39, UR13, PT, P3 ;  /* 0x0000000d27007c0c */ /* 0x000fe4000bf66330 */
[----:B------:R-:W-:Y:S02]  /*73b0*/  ISETP.GE.AND.EX P4, PT, R38, UR13, PT, P4 ;  /* 0x0000000d26007c0c */ /* 0x000fe4000bf86340 */
[----:B------:R-:W-:Y:S01]  /*73c0*/  SHF.L.U32 R26, R117, 0x10, RZ ;  /* 0x00000010751a7819 */ /* 0x000fe200000006ff */
[----:B------:R-:W-:Y:S10]  /*73d0*/  @!P5 BRA `(.L_x_355) ;  /* 0x000000000048d947 */ /* 0x000ff40003800000 */
[----:B------:R-:W-:Y:S01]  /*73e0*/  FFMA.FTZ R29, R27, R116, R84 ;  /* 0x000000741b1d7223 */ /* 0x000fe20000010054 */
[----:B------:R-:W-:-:S03]  /*73f0*/  FFMA.FTZ R30, R83, R59, R86 ;  /* 0x0000003b531e7223 */ /* 0x000fc60000010056 */
[----:B---3--:R-:W-:Y:S01]  /*7400*/  FMUL.FTZ R44, R29, -1.4426950216293334961 ;  /* 0xbfb8aa3b1d2c7820 */ /* 0x008fe20000410000 */
        /* <DEDUP_REMOVED lines=10> */
[----:B-1----:R-:W-:Y:S01]  /*74b0*/  FMUL.FTZ R58, R58, R43 ;  /* 0x0000002b3a3a7220 */ /* 0x002fe20000410000 */
[----:B------:R-:W-:Y:S02]  /*74c0*/  FADD.FTZ R43, -R43, 1 ;  /* 0x3f8000002b2b7421 */ /* 0x000fe40000010100 */
[----:B------:R-:W-:Y:S02]  /*74d0*/  FMUL.FTZ R26, R26, R29 ;  /* 0x0000001d1a1a7220 */ /* 0x000fe40000410000 */
[----:B------:R-:W-:-:S04]  /*74e0*/  FFMA.FTZ R43, R30, R43, 1 ;  /* 0x3f8000001e2b7423 */ /* 0x000fc8000001002b */
[----:B------:R-:W-:-:S07]  /*74f0*/  FMUL.FTZ R58, R58, R43 ;  /* 0x0000002b3a3a7220 */ /* 0x000fce0000410000 */
.L_x_355:
[----:B------:R-:W-:Y:S01]  /*7500*/  FFMA.FTZ R116, R32, R116, R33 ;  /* 0x0000007420747223 */ /* 0x000fe20000010021 */
[----:B------:R-:W-:Y:S01]  /*7510*/  BSSY.RECONVERGENT B0, `(.L_x_356) ;  /* 0x0000014000007945 */ /* 0x000fe20003800200 */
[----:B------:R-:W-:Y:S01]  /*7520*/  FFMA.FTZ R31, R83, R58, -R28 ;  /* 0x0000003a531f7223 */ /* 0x000fe2000001081c */
[-C--:B------:R-:W-:Y:S01]  /*7530*/  FMUL.FTZ R57, R57, R118.reuse ;  /* 0x0000007639397220 */ /* 0x080fe20000410000 */
[----:B------:R-:W-:Y:S01]  /*7540*/  FMUL.FTZ R114, R114, R118 ;  /* 0x0000007672727220 */ /* 0x000fe20000410000 */
[----:B---3--:R-:W-:Y:S01]  /*7550*/  FFMA.FTZ R45, R27, R26, -R116 ;  /* 0x0000001a1b2d7223 */ /* 0x008fe20000010874 */
[----:B------:R-:W-:Y:S06]  /*7560*/  @P2 BRA `(.L_x_357) ;  /* 0x0000000000382947 */ /* 0x000fec0003800000 */
        /* <DEDUP_REMOVED lines=9> */
[----:B-1----:R-:W-:Y:S02]  /*7600*/  LEA R30, P2, R28, UR6, 0x1 ;  /* 0x000000061c1e7c11 */ /* 0x002fe4000f8408ff */
[----:B------:R-:W-:Y:S02]  /*7610*/  IADD3 R59, PT, PT, R29, R59, RZ ;  /* 0x0000003b1d3b7210 */ /* 0x000fe40007ffe0ff */
[----:B------:R-:W-:Y:S02]  /*7620*/  F2FP.BF16.F32.PACK_AB R29, R26, R43 ;  /* 0x0000002b1a1d723e */ /* 0x000fe400000010ff */
[----:B------:R-:W-:-:S05]  /*7630*/  LEA.HI.X R31, R28, UR7, R59, 0x1, P2 ;  /* 0x000000071c1f7c11 */ /* 0x000fca00090f0c3b */
[----:B------:R0:W-:Y:S02]  /*7640*/  STG.E desc[UR8][R30.64], R29 ;  /* 0x0000001d1e007986 */ /* 0x0001e4000c101908 */
.L_x_357:
[----:B------:R-:W-:Y:S05]  /*7650*/  BSYNC.RECONVERGENT B0 ;  /* 0x0000000000007941 */ /* 0x000fea0003800200 */
.L_x_356:
[----:B------:R-:W-:Y:S01]  /*7660*/  SHF.L.U32 R56, R56, 0x10, RZ ;  /* 0x0000001038387819 */ /* 0x000fe200000006ff */
[C-C-:B------:R-:W-:Y:S01]  /*7670*/  FFMA.FTZ R26, R32.reuse, R57, R33.reuse ;  /* 0x00000039201a7223 */ /* 0x140fe20000010021 */
[----:B------:R-:W-:Y:S01]  /*7680*/  FFMA.FTZ R28, R32, R114, R33 ;  /* 0x00000072201c7223 */ /* 0x000fe20000010021 */
[----:B------:R-:W-:Y:S01]  /*7690*/  SHF.L.U32 R115, R115, 0x10, RZ ;  /* 0x0000001073737819 */ /* 0x000fe200000006ff */
[----:B------:R-:W-:Y:S06]  /*76a0*/  @!P5 BRA `(.L_x_358) ;  /* 0x000000000048d947 */ /* 0x000fec0003800000 */
[----:B------:R-:W-:Y:S01]  /*76b0*/  FFMA.FTZ R57, R83, R57, R86 ;  /* 0x0000003953397223 */ /* 0x000fe20000010056 */
[----:B------:R-:W-:-:S03]  /*76c0*/  FFMA.FTZ R114, R27, R114, R84 ;  /* 0x000000721b727223 */ /* 0x000fc60000010054 */
[----:B0-----:R-:W-:Y:S01]  /*76d0*/  FMUL.FTZ R29, R57, -1.4426950216293334961 ;  /* 0xbfb8aa3b391d7820 */ /* 0x001fe20000410000 */
[----:B------:R-:W-:-:S05]  /*76e0*/  FMUL.FTZ R42, R114, -1.4426950216293334961 ;  /* 0xbfb8aa3b722a7820 */ /* 0x000fca0000410000 */
[----:B------:R-:W0:Y:S04]  /*76f0*/  MUFU.EX2 R29, R29 ;  /* 0x0000001d001d7308 */ /* 0x000e280000000800 */
[----:B------:R-:W1:Y:S01]  /*7700*/  MUFU.EX2 R42, R42 ;  /* 0x0000002a002a7308 */ /* 0x000e620000000800 */
[----:B0-----:R-:W-:Y:S01]  /*7710*/  FADD.FTZ R30, R29, 1 ;  /* 0x3f8000001d1e7421 */ /* 0x001fe20000010000 */
[----:B-1----:R-:W-:-:S03]  /*7720*/  FADD.FTZ R43, R42, 1 ;  /* 0x3f8000002a2b7421 */ /* 0x002fc60000010000 */
[----:B------:R-:W0:Y:S08]  /*7730*/  MUFU.RCP R31, R30 ;  /* 0x0000001e001f7308 */ /* 0x000e300000001000 */
[----:B------:R-:W1:Y:S01]  /*7740*/  MUFU.RCP R44, R43 ;  /* 0x0000002b002c7308 */ /* 0x000e620000001000 */
[----:B0-----:R-:W-:Y:S01]  /*7750*/  FMUL.FTZ R56, R56, R31 ;  /* 0x0000001f38387220 */ /* 0x001fe20000410000 */
[----:B------:R-:W-:-:S04]  /*7760*/  FADD.FTZ R58, -R31, 1 ;  /* 0x3f8000001f3a7421 */ /* 0x000fc80000010100 */
[----:B------:R-:W-:Y:S01]  /*7770*/  FFMA.FTZ R57, R57, R58, 1 ;  /* 0x3f80000039397423 */ /* 0x000fe2000001003a */
[----:B-1----:R-:W-:Y:S01]  /*7780*/  FADD.FTZ R31, -R44, 1 ;  /* 0x3f8000002c1f7421 */ /* 0x002fe20000010100 */
[----:B------:R-:W-:Y:S02]  /*7790*/  FMUL.FTZ R115, R115, R44 ;  /* 0x0000002c73737220 */ /* 0x000fe40000410000 */
[----:B------:R-:W-:Y:S01]  /*77a0*/  FMUL.FTZ R56, R56, R57 ;  /* 0x0000003938387220 */ /* 0x000fe20000410000 */
[----:B------:R-:W-:-:S04]  /*77b0*/  FFMA.FTZ R114, R114, R31, 1 ;  /* 0x3f80000072727423 */ /* 0x000fc8000001001f */
[----:B------:R-:W-:-:S07]  /*77c0*/  FMUL.FTZ R115, R115, R114 ;  /* 0x0000007273737220 */ /* 0x000fce0000410000 */
.L_x_358:
[----:B------:R-:W-:Y:S01]  /*77d0*/  BSSY.RECONVERGENT B0, `(.L_x_359) ;  /* 0x0000013000007945 */ /* 0x000fe20003800200 */
[----:B0-----:R-:W-:Y:S01]  /*77e0*/  FFMA.FTZ R31, R83, R56, -R26 ;  /* 0x00000038531f7223 */ /* 0x001fe2000001081a */
[----:B------:R-:W-:Y:S01]  /*77f0*/  FMUL.FTZ R55, R55, R118 ;  /* 0x0000007637377220 */ /* 0x000fe20000410000 */
[----:B------:R-:W-:Y:S01]  /*7800*/  FFMA.FTZ R115, R27, R115, -R28 ;  /* 0x000000731b737223 */ /* 0x000fe2000001081c */
        /* <DEDUP_REMOVED lines=15> */
.L_x_360:
[----:B------:R-:W-:Y:S05]  /*7900*/  BSYNC.RECONVERGENT B0 ;  /* 0x0000000000007941 */ /* 0x000fea0003800200 */
.L_x_359:
[----:B------:R-:W-:Y:S01]  /*7910*/  SHF.L.U32 R54, R54, 0x10, RZ ;  /* 0x0000001036367819 */ /* 0x000fe200000006ff */
[----:B------:R-:W-:Y:S01]  /*7920*/  FFMA.FTZ R44, R32, R55, R33 ;  /* 0x00000037202c7223 */ /* 0x000fe20000010021 */
[----:B------:R-:W-:Y:S01]  /*7930*/  SHF.L.U32 R26, R113, 0x10, RZ ;  /* 0x00000010711a7819 */ /* 0x000fe200000006ff */
[----:B------:R-:W-:Y:S01]  /*7940*/  FMUL.FTZ R112, R112, R118 ;  /* 0x0000007670707220 */ /* 0x000fe20000410000 */
[----:B------:R-:W-:Y:S06]  /*7950*/  @!P5 BRA `(.L_x_361) ;  /* 0x000000000048d947 */ /* 0x000fec0003800000 */
[----:B------:R-:W-:Y:S01]  /*7960*/  FFMA.FTZ R28, R83, R55, R86 ;  /* 0x00000037531c7223 */ /* 0x000fe20000010056 */
[----:B0-----:R-:W-:-:S03]  /*7970*/  FFMA.FTZ R29, R27, R112, R84 ;  /* 0x000000701b1d7223 */ /* 0x001fc60000010054 */
        /* <DEDUP_REMOVED lines=16> */
.L_x_361:
[----:B------:R-:W-:Y:S01]  /*7a80*/  FFMA.FTZ R28, R32, R112, R33 ;  /* 0x00000070201c7223 */ /* 0x000fe20000010021 */
[----:B------:R-:W-:Y:S01]  /*7a90*/  BSSY.RECONVERGENT B0, `(.L_x_362) ;  /* 0x0000014000007945 */ /* 0x000fe20003800200 */
[----:B0-----:R-:W-:Y:S01]  /*7aa0*/  FFMA.FTZ R31, R83, R54, -R44 ;  /* 0x00000036531f7223 */ /* 0x001fe2000001082c */
        /* <DEDUP_REMOVED lines=18> */
.L_x_363:
[----:B------:R-:W-:Y:S05]  /*7bd0*/  BSYNC.RECONVERGENT B0 ;  /* 0x0000000000007941 */ /* 0x000fea0003800200 */
.L_x_362:
        /* <DEDUP_REMOVED lines=23> */
.L_x_364:
        /* <DEDUP_REMOVED lines=19> */
.L_x_366:
[----:B------:R-:W-:Y:S05]  /*7e80*/  BSYNC.RECONVERGENT B0 ;  /* 0x0000000000007941 */ /* 0x000fea0003800200 */
.L_x_365:
[----:B------:R-:W-:Y:S01]  /*7e90*/  SHF.L.U32 R50, R50, 0x10, RZ ;  /* 0x0000001032327819 */ /* 0x000fe200000006ff */
[----:B------:R-:W-:Y:S01]  /*7ea0*/  FFMA.FTZ R34, R32, R51, R33 ;  /* 0x0000003320227223 */ /* 0x000fe20000010021 */
[----:B------:R-:W-:Y:S01]  /*7eb0*/  SHF.L.U32 R22, R109, 0x10, RZ ;  /* 0x000000106d167819 */ /* 0x000fe200000006ff */
[----:B------:R-:W-:Y:S01]  /*7ec0*/  FMUL.FTZ R108, R108, R118 ;  /* 0x000000766c6c7220 */ /* 0x000fe20000410000 */
[----:B------:R-:W-:Y:S06]  /*7ed0*/  @!P5 BRA `(.L_x_367) ;  /* 0x000000000048d947 */ /* 0x000fec0003800000 */
        /* <DEDUP_REMOVED lines=18> */
.L_x_367:
[----:B------:R-:W-:Y:S01]  /*8000*/  FFMA.FTZ R24, R32, R108, R33 ;  /* 0x0000006c20187223 */ /* 0x000fe20000010021 */
[----:B------:R-:W-:Y:S01]  /*8010*/  BSSY.RECONVERGENT B0, `(.L_x_368) ;  /* 0x0000014000007945 */ /* 0x000fe20003800200 */
[----:B0-----:R-:W-:Y:S01]  /*8020*/  FFMA.FTZ R31, R83, R50, -R34 ;  /* 0x00000032531f7223 */ /* 0x001fe20000010822 */
[C---:B------:R-:W-:Y:S01]  /*8030*/  IADD3 R41, PT, PT, R76.reuse, 0xc0, RZ ;  /* 0x000000c04c297810 */ /* 0x040fe20007ffe0ff */
[----:B------:R-:W-:Y:S01]  /*8040*/  FFMA.FTZ R45, R27, R22, -R24 ;  /* 0x000000161b2d7223 */ /* 0x000fe20000010818 */
[----:B------:R-:W-:Y:S01]  /*8050*/  IADD3 R39, PT, PT, R76, 0xe0, RZ ;  /* 0x000000e04c277810 */ /* 0x000fe20007ffe0ff */
        /* <DEDUP_REMOVED lines=15> */
.L_x_369:
[----:B------:R-:W-:Y:S05]  /*8150*/  BSYNC.RECONVERGENT B0 ;  /* 0x0000000000007941 */ /* 0x000fea0003800200 */
.L_x_368:
[----:B------:R-:W-:Y:S01]  /*8160*/  ISETP.GE.U32.AND P2, PT, R41, UR12, PT ;  /* 0x0000000c29007c0c */ /* 0x000fe2000bf46070 */
[-C--:B------:R-:W-:Y:S01]  /*8170*/  FMUL.FTZ R49, R49, R118.reuse ;  /* 0x0000007631317220 */ /* 0x080fe20000410000 */
[----:B------:R-:W-:Y:S01]  /*8180*/  ISETP.GE.U32.AND P3, PT, R39, UR12, PT ;  /* 0x0000000c27007c0c */ /* 0x000fe2000bf66070 */
[----:B------:R-:W-:Y:S01]  /*8190*/  FMUL.FTZ R106, R106, R118 ;  /* 0x000000766a6a7220 */ /* 0x000fe20000410000 */
[----:B------:R-:W-:Y:S02]  /*81a0*/  ISETP.GE.U32.AND P1, PT, R72, UR12, PT ;  /* 0x0000000c48007c0c */ /* 0x000fe4000bf26070 */
[----:B------:R-:W-:Y:S02]  /*81b0*/  SHF.L.U32 R48, R48, 0x10, RZ ;  /* 0x0000001030307819 */ /* 0x000fe400000006ff */
[----:B------:R-:W-:Y:S02]  /*81c0*/  SHF.L.U32 R26, R107, 0x10, RZ ;  /* 0x000000106b1a7819 */ /* 0x000fe400000006ff */
[----:B------:R-:W-:-:S02]  /*81d0*/  SHF.R.S32.HI R20, RZ, 0x1f, R72 ;  /* 0x0000001fff147819 */ /* 0x000fc40000011448 */
[----:B------:R-:W-:Y:S02]  /*81e0*/  SHF.R.S32.HI R24, RZ, 0x1f, R41 ;  /* 0x0000001fff187819 */ /* 0x000fe40000011429 */
[----:B------:R-:W-:Y:S01]  /*81f0*/  SHF.R.S32.HI R22, RZ, 0x1f, R39 ;  /* 0x0000001fff167819 */ /* 0x000fe20000011427 */
        /* <DEDUP_REMOVED lines=19> */
.L_x_370:
[----:B------:R-:W-:Y:S04]  /*8330*/  BSSY.RECONVERGENT B0, `(.L_x_371) ;  /* 0x0000016000007945 */ /* 0x000fe80003800200 */
[----:B------:R-:W-:Y:S05]  /*8340*/  @P0 BRA `(.L_x_372) ;  /* 0x0000000000500947 */ /* 0x000fea0003800000 */
[----:B------:R-:W1:Y:S01]  /*8350*/  LDCU.64 UR6, c[0x0][0x3f8] ;  /* 0x00007f00ff0677ac */ /* 0x000e620008000a00 */
[----:B------:R-:W-:Y:S01]  /*8360*/  IADD3 R43, PT, PT, R76, 0xa0, RZ ;  /* 0x000000a04c2b7810 */ /* 0x000fe20007ffe0ff */
[C---:B------:R-:W-:Y:S01]  /*8370*/  FFMA.FTZ R28, R32.reuse, R49, R33 ;  /* 0x00000031201c7223 */ /* 0x040fe20000010021 */
[----:B0-----:R-:W-:Y:S01]  /*8380*/  MOV R29, R121 ;  /* 0x00000079001d7202 */ /* 0x001fe20000000f00 */
[----:B------:R-:W0:Y:S01]  /*8390*/  LDCU.64 UR14, c[0x0][0x380] ;  /* 0x00007000ff0e77ac */ /* 0x000e220008000a00 */
[----:B------:R-:W-:Y:S01]  /*83a0*/  SHF.R.S32.HI R34, RZ, 0x1f, R43 ;  /* 0x0000001fff227819 */ /* 0x000fe2000001142b */
[----:B------:R-:W-:Y:S01]  /*83b0*/  FFMA.FTZ R31, R83, R48, -R28 ;  /* 0x00000030531f7223 */ /* 0x000fe2000001081c */
[----:B------:R-:W-:Y:S01]  /*83c0*/  MOV R28, R122 ;  /* 0x0000007a001c7202 */ /* 0x000fe20000000f00 */
[----:B------:R-:W-:-:S04]  /*83d0*/  FFMA.FTZ R30, R32, R106, R33 ;  /* 0x0000006a201e7223 */ /* 0x000fc80000010021 */
[----:B------:R-:W-:-:S04]  /*83e0*/  FFMA.FTZ R45, R27, R26, -R30 ;  /* 0x0000001a1b2d7223 */ /* 0x000fc8000001081e */
[----:B------:R-:W-:Y:S01]  /*83f0*/  FMUL.FTZ R26, R45, R118 ;  /* 0x000000762d1a7220 */ /* 0x000fe20000410000 */
[----:B-1----:R-:W-:Y:S02]  /*8400*/  IMAD R34, R34, UR6, RZ ;  /* 0x0000000622227c24 */ /* 0x002fe4000f8e02ff */
[----:B------:R-:W-:-:S04]  /*8410*/  IMAD.WIDE.U32 R28, R43, UR6, R28 ;  /* 0x000000062b1c7c25 */ /* 0x000fc8000f8e001c */
[----:B------:R-:W-:Y:S02]  /*8420*/  IMAD R49, R43, UR7, R34 ;  /* 0x000000072b317c24 */ /* 0x000fe4000f8e0222 */
[----:B------:R-:W-:Y:S01]  /*8430*/  FMUL.FTZ R43, R31, R118 ;  /* 0x000000761f2b7220 */ /* 0x000fe20000410000 */
[----:B0-----:R-:W-:Y:S02]  /*8440*/  LEA R30, P0, R28, UR14, 0x1 ;  /* 0x0000000e1c1e7c11 */ /* 0x001fe4000f8008ff */
[----:B------:R-:W-:Y:S02]  /*8450*/  IADD3 R49, PT, PT, R29, R49, RZ ;  /* 0x000000311d317210 */ /* 0x000fe40007ffe0ff */
[----:B------:R-:W-:Y:S02]  /*8460*/  F2FP.BF16.F32.PACK_AB R29, R26, R43 ;  /* 0x0000002b1a1d723e */ /* 0x000fe400000010ff */
[----:B------:R-:W-:-:S05]  /*8470*/  LEA.HI.X R31, R28, UR15, R49, 0x1, P0 ;  /* 0x0000000f1c1f7c11 */ /* 0x000fca00080f0c31 */
[----:B------:R1:W-:Y:S02]  /*8480*/  STG.E desc[UR8][R30.64], R29 ;  /* 0x0000001d1e007986 */ /* 0x0003e4000c101908 */
.L_x_372:
[----:B------:R-:W-:Y:S05]  /*8490*/  BSYNC.RECONVERGENT B0 ;  /* 0x0000000000007941 */ /* 0x000fea0003800200 */
.L_x_371:
[----:B------:R-:W-:Y:S01]  /*84a0*/  UISETP.NE.AND UP0, UPT, UR11, URZ, UPT ;  /* 0x000000ff0b00728c */ /* 0x000fe2000bf05270 */
[-C--:B------:R-:W-:Y:S01]  /*84b0*/  FMUL.FTZ R47, R47, R118.reuse ;  /* 0x000000762f2f7220 */ /* 0x080fe20000410000 */
[----:B------:R-:W-:Y:S01]  /*84c0*/  FMUL.FTZ R104, R104, R118 ;  /* 0x0000007668687220 */ /* 0x000fe20000410000 */
[----:B------:R-:W-:Y:S02]  /*84d0*/  ISETP.GE.AND.EX P2, PT, R24, UR13, PT, P2 ;  /* 0x0000000d18007c0c */ /* 0x000fe4000bf46320 */
[----:B------:R-:W-:Y:S01]  /*84e0*/  ISETP.GE.AND.EX P3, PT, R22, UR13, PT, P3 ;  /* 0x0000000d16007c0c */ /* 0x000fe2000bf66330 */
[--C-:B------:R-:W-:Y:S01]  /*84f0*/  FFMA.FTZ R42, R32, R47, R33.reuse ;  /* 0x0000002f202a7223 */ /* 0x100fe20000010021 */
[----:B------:R-:W-:Y:S01]  /*8500*/  ISETP.GE.AND.EX P1, PT, R20, UR13, PT, P1 ;  /* 0x0000000d14007c0c */ /* 0x000fe2000bf26310 */
[----:B------:R-:W-:Y:S01]  /*8510*/  FFMA.FTZ R44, R32, R104, R33 ;  /* 0x00000068202c7223 */ /* 0x000fe20000010021 */
[----:B------:R-:W-:Y:S02]  /*8520*/  SHF.L.U32 R46, R46, 0x10, RZ ;  /* 0x000000102e2e7819 */ /* 0x000fe400000006ff */
[----:B------:R-:W-:Y:S01]  /*8530*/  SHF.L.U32 R26, R105, 0x10, RZ ;  /* 0x00000010691a7819 */ /* 0x000fe200000006ff */
[----:B------:R-:W-:Y:S08]  /*8540*/  BRA.U !UP0, `(.L_x_373) ;  /* 0x0000000108487547 */ /* 0x000ff0000b800000 */
[----:B------:R-:W-:Y:S01]  /*8550*/  FFMA.FTZ R28, R83, R47, R86 ;  /* 0x0000002f531c7223 */ /* 0x000fe20000010056 */
[----:B01----:R-:W-:-:S03]  /*8560*/  FFMA.FTZ R29, R27, R104, R84 ;  /* 0x000000681b1d7223 */ /* 0x003fc60000010054 */
        /* <DEDUP_REMOVED lines=16> */
.L_x_373:
[----:B------:R-:W-:Y:S01]  /*8670*/  BSSY.RECONVERGENT B0, `(.L_x_374) ;  /* 0x0000013000007945 */ /* 0x000fe20003800200 */
[----:B01----:R-:W-:Y:S01]  /*8680*/  FFMA.FTZ R31, R83, R46, -R42 ;  /* 0x0000002e531f7223 */ /* 0x003fe2000001082a */
        /* <DEDUP_REMOVED lines=17> */
.L_x_375:
[----:B------:R-:W-:Y:S05]  /*87a0*/  BSYNC.RECONVERGENT B0 ;  /* 0x0000000000007941 */ /* 0x000fea0003800200 */
.L_x_374:
[----:B------:R-:W-:Y:S01]  /*87b0*/  SHF.L.U32 R16, R17, 0x10, RZ ;  /* 0x0000001011107819 */ /* 0x000fe200000006ff */
[----:B------:R-:W-:Y:S01]  /*87c0*/  FFMA.FTZ R38, R32, R34, R33 ;  /* 0x0000002220267223 */ /* 0x000fe20000010021 */
[----:B------:R-:W-:Y:S01]  /*87d0*/  SHF.L.U32 R24, R103, 0x10, RZ ;  /* 0x0000001067187819 */ /* 0x000fe200000006ff */
[----:B------:R-:W-:Y:S01]  /*87e0*/  FMUL.FTZ R102, R102, R118 ;  /* 0x0000007666667220 */ /* 0x000fe20000410000 */
        /* <DEDUP_REMOVED lines=19> */
.L_x_376:
        /* <DEDUP_REMOVED lines=8> */
[----:B------:R-:W-:Y:S01]  /*89a0*/  MOV R16, R122 ;  /* 0x0000007a00107202 */ /* 0x000fe20000000f00 */
[-C--:B------:R-:W-:Y:S01]  /*89b0*/  FMUL.FTZ R31, R29, R118.reuse ;  /* 0x000000761d1f7220 */ /* 0x080fe20000410000 */
        /* <DEDUP_REMOVED lines=11> */
.L_x_378:
[----:B------:R-:W-:Y:S05]  /*8a70*/  BSYNC.RECONVERGENT B0 ;  /* 0x0000000000007941 */ /* 0x000fea0003800200 */
.L_x_377:
[----:B------:R-:W-:Y:S01]  /*8a80*/  SHF.L.U32 R14, R15, 0x10, RZ ;  /* 0x000000100f0e7819 */ /* 0x000fe200000006ff */
[C-C-:B------:R-:W-:Y:S01]  /*8a90*/  FFMA.FTZ R38, R32.reuse, R30, R33.reuse ;  /* 0x0000001e20267223 */ /* 0x140fe20000010021 */
[----:B------:R-:W-:Y:S01]  /*8aa0*/  FFMA.FTZ R40, R32, R100, R33 ;  /* 0x0000006420287223 */ /* 0x000fe20000010021 */
[----:B------:R-:W-:Y:S01]  /*8ab0*/  SHF.L.U32 R16, R101, 0x10, RZ ;  /* 0x0000001065107819 */ /* 0x000fe200000006ff */
[----:B------:R-:W-:Y:S06]  /*8ac0*/  BRA.U !UP0, `(.L_x_379) ;  /* 0x0000000108487547 */ /* 0x000fec000b800000 */
[----:B------:R-:W-:Y:S01]  /*8ad0*/  FFMA.FTZ R15, R83, R30, R86 ;  /* 0x0000001e530f7223 */ /* 0x000fe20000010056 */
[----:B0-----:R-:W-:-:S03]  /*8ae0*/  FFMA.FTZ R17, R27, R100, R84 ;  /* 0x000000641b117223 */ /* 0x001fc60000010054 */
        /* <DEDUP_REMOVED lines=16> */
.L_x_379:
        /* <DEDUP_REMOVED lines=9> */
[----:B------:R-:W-:Y:S01]  /*8c80*/  FMUL.FTZ R20, R31, R118 ;  /* 0x000000761f147220 */ /* 0x000fe20000410000 */
        /* <DEDUP_REMOVED lines=8> */
.L_x_381:
[----:B------:R-:W-:Y:S05]  /*8d10*/  BSYNC.RECONVERGENT B0 ;  /* 0x0000000000007941 */ /* 0x000fea0003800200 */
.L_x_380:
[-C--:B0-----:R-:W-:Y:S01]  /*8d20*/  FMUL.FTZ R15, R18, R118.reuse ;  /* 0x00000076120f7220 */ /* 0x081fe20000410000 */
        /* <DEDUP_REMOVED lines=61> */
.L_x_382:
[----:B------:R-:W-:Y:S01]  /*9100*/  BSSY.RECONVERGENT B0, `(.L_x_383) ;  /* 0x0000012000007945 */ /* 0x000fe20003800200 */
[----:B------:R-:W-:Y:S01]  /*9110*/  FFMA.FTZ R17, R83, R14, -R58 ;  /* 0x0000000e53117223 */ /* 0x000fe2000001083a */
[----:B------:R-:W-:Y:S02]  /*9120*/  FFMA.FTZ R19, R27, R16, -R98 ;  /* 0x000000101b137223 */ /* 0x000fe40000010862 */
[----:B------:R-:W-:Y:S05]  /*9130*/  @P2 BRA `(.L_x_384) ;  /* 0x0000000000382947 */ /* 0x000fea0003800000 */
[----:B------:R-:W0:Y:S01]  /*9140*/  LDCU.64 UR6, c[0x0][0x3f8] ;  /* 0x00007f00ff0677ac */ /* 0x000e220008000a00 */
[----:B------:R-:W-:Y:S01]  /*9150*/  MOV R14, R122 ;  /* 0x0000007a000e7202 */ /* 0x000fe20000000f00 */
[-C--:B------:R-:W-:Y:S01]  /*9160*/  FMUL.FTZ R54, R17, R118.reuse ;  /* 0x0000007611367220 */ /* 0x080fe20000410000 */
[----:B------:R-:W-:Y:S01]  /*9170*/  MOV R15, R121 ;  /* 0x00000079000f7202 */ /* 0x000fe20000000f00 */
[----:B------:R-:W1:Y:S01]  /*9180*/  LDCU.64 UR14, c[0x0][0x380] ;  /* 0x00007000ff0e77ac */ /* 0x000e620008000a00 */
[----:B------:R-:W-:-:S05]  /*9190*/  FMUL.FTZ R19, R19, R118 ;  /* 0x0000007613137220 */ /* 0x000fca0000410000 */
        /* <DEDUP_REMOVED lines=8> */
.L_x_384:
[----:B------:R-:W-:Y:S05]  /*9220*/  BSYNC.RECONVERGENT B0 ;  /* 0x0000000000007941 */ /* 0x000fea0003800200 */
.L_x_383:
        /* <DEDUP_REMOVED lines=21> */
.L_x_385:
[----:B------:R-:W-:Y:S01]  /*9380*/  BSSY.RECONVERGENT B0, `(.L_x_386) ;  /* 0x0000012000007945 */ /* 0x000fe20003800200 */
[----:B------:R-:W-:Y:S01]  /*9390*/  FFMA.FTZ R21, R83, R21, -R48 ;  /* 0x0000001553157223 */ /* 0x000fe20000010830 */
[----:B0-----:R-:W-:Y:S02]  /*93a0*/  FFMA.FTZ R19, R27, R97, -R50 ;  /* 0x000000611b137223 */ /* 0x001fe40000010832 */
        /* <DEDUP_REMOVED lines=15> */
.L_x_387:
[----:B------:R-:W-:Y:S05]  /*94a0*/  BSYNC.RECONVERGENT B0 ;  /* 0x0000000000007941 */ /* 0x000fea0003800200 */
.L_x_386:
        /* <DEDUP_REMOVED lines=21> */
.L_x_388:
        /* <DEDUP_REMOVED lines=18> */
.L_x_390:
[----:B------:R-:W-:Y:S05]  /*9720*/  BSYNC.RECONVERGENT B0 ;  /* 0x0000000000007941 */ /* 0x000fea0003800200 */
.L_x_389:
        /* <DEDUP_REMOVED lines=21> */
.L_x_391:
        /* <DEDUP_REMOVED lines=18> */
.L_x_393:
[----:B------:R-:W-:Y:S05]  /*99a0*/  BSYNC.RECONVERGENT B0 ;  /* 0x0000000000007941 */ /* 0x000fea0003800200 */
.L_x_392:
        /* <DEDUP_REMOVED lines=21> */
.L_x_394:
        /* <DEDUP_REMOVED lines=18> */
.L_x_396:
[----:B------:R-:W-:Y:S05]  /*9c20*/  BSYNC.RECONVERGENT B0 ;  /* 0x0000000000007941 */ /* 0x000fea0003800200 */
.L_x_395:
        /* <DEDUP_REMOVED lines=21> */
.L_x_397:
[----:B------:R-:W-:Y:S01]  /*9d80*/  BSSY.RECONVERGENT B0, `(.L_x_398) ;  /* 0x0000012000007945 */ /* 0x000fe20003800200 */
[----:B0-----:R-:W-:Y:S01]  /*9d90*/  FFMA.FTZ R19, R83, R80, -R24 ;  /* 0x0000005053137223 */ /* 0x001fe20000010818 */
        /* <DEDUP_REMOVED lines=16> */
.L_x_399:
[----:B------:R-:W-:Y:S05]  /*9ea0*/  BSYNC.RECONVERGENT B0 ;  /* 0x0000000000007941 */ /* 0x000fea0003800200 */
.L_x_398:
        /* <DEDUP_REMOVED lines=21> */
.L_x_400:
[----:B------:R-:W-:Y:S01]  /*a000*/  ISETP.GE.AND.EX P3, PT, R13, UR13, PT, P3 ;  /* 0x0000000d0d007c0c */ /* 0x000fe2000bf66330 */
[----:B------:R-:W-:Y:S01]  /*a010*/  FFMA.FTZ R81, R83, R81, -R20 ;  /* 0x0000005153517223 */ /* 0x000fe20000010814 */
[----:B------:R-:W-:Y:S01]  /*a020*/  FFMA.FTZ R27, R27, R87, -R32 ;  /* 0x000000571b1b7223 */ /* 0x000fe20000010820 */
[----:B------:R-:W-:Y:S02]  /*a030*/  BSSY.RECONVERGENT B0, `(.L_x_401) ;  /* 0x000000f000007945 */ /* 0x000fe40003800200 */
[-C--:B------:R-:W-:Y:S01]  /*a040*/  FMUL.FTZ R17, R81, R118.reuse ;  /* 0x0000007651117220 */ /* 0x080fe20000410000 */
[----:B------:R-:W-:-:S07]  /*a050*/  FMUL.FTZ R118, R27, R118 ;  /* 0x000000761b767220 */ /* 0x000fce0000410000 */
        /* <DEDUP_REMOVED lines=12> */
.L_x_402:
[----:B------:R-:W-:Y:S05]  /*a120*/  BSYNC.RECONVERGENT B0 ;  /* 0x0000000000007941 */ /* 0x000fea0003800200 */
.L_x_401:
[----:B------:R-:W-:Y:S02]  /*a130*/  IADD3 R60, PT, PT, R3, R60, RZ ;  /* 0x0000003c033c7210 */ /* 0x000fe40007ffe0ff */
[----:B------:R-:W-:Y:S02]  /*a140*/  IADD3 R61, PT, PT, R61, 0x1, RZ ;  /* 0x000000013d3d7810 */ /* 0x000fe40007ffe0ff */
[----:B------:R-:W-:-:S13]  /*a150*/  ISETP.GE.AND P0, PT, R60, UR4, PT ;  /* 0x000000043c007c0c */ /* 0x000fda000bf06270 */
[----:B------:R-:W-:Y:S05]  /*a160*/  @!P0 BRA `(.L_x_403) ;  /* 0xffffff60005c8947 */ /* 0x000fea000383ffff */
.L_x_336:
[----:B------:R-:W2:Y:S01]  /*a170*/  LDC R6, c[0x0][0x370] ;  /* 0x0000dc00ff067b82 */ /* 0x000ea20000000800 */
[----:B------:R-:W-:Y:S01]  /*a180*/  ISETP.NE.AND P2, PT, R2, RZ, PT ;  /* 0x000000ff0200720c */ /* 0x000fe20003f45270 */
[----:B------:R-:W-:Y:S06]  /*a190*/  BSSY.RECONVERGENT B0, `(.L_x_404) ;  /* 0x0000011000007945 */ /* 0x000fec0003800200 */
[----:B------:R-:W3:Y:S08]  /*a1a0*/  LDC R7, c[0x0][0x374] ;  /* 0x0000dd00ff077b82 */ /* 0x000ef00000000800 */
[----:B------:R-:W4:Y:S01]  /*a1b0*/  LDC.64 R4, c[0x0][0x3c8] ;  /* 0x0000f200ff047b82 */ /* 0x000f220000000a00 */
[----:B--2---:R-:W-:-:S02]  /*a1c0*/  ISETP.NE.AND P1, PT, R6, 0x1, PT ;  /* 0x000000010600780c */ /* 0x004fc40003f25270 */
[----:B------:R-:W-:Y:S02]  /*a1d0*/  IADD3 R8, PT, PT, R6, -0x1, RZ ;  /* 0xffffffff06087810 */ /* 0x000fe40007ffe0ff */
[----:B---3--:R-:W-:-:S04]  /*a1e0*/  IADD3 R3, PT, PT, R7, -0x1, RZ ;  /* 0xffffffff07037810 */ /* 0x008fc80007ffe0ff */
[----:B------:R-:W-:Y:S02]  /*a1f0*/  ISETP.NE.AND P0, PT, R0, R3, PT ;  /* 0x000000030000720c */ /* 0x000fe40003f05270 */
[----:B------:R-:W-:Y:S02]  /*a200*/  SHF.L.U32 R0, R7, 0x1, RZ ;  /* 0x0000000107007819 */ /* 0x000fe400000006ff */
[----:B------:R-:W-:Y:S02]  /*a210*/  ISETP.NE.OR P0, PT, R8, UR10, P0 ;  /* 0x0000000a08007c0c */ /* 0x000fe40008705670 */
[----:B------:R-:W-:-:S05]  /*a220*/  SEL R3, R0, RZ, P1 ;  /* 0x000000ff00037207 */ /* 0x000fca0000800000 */
[----:B----4-:R-:W-:Y:S01]  /*a230*/  IMAD.WIDE.U32 R4, R3, 0x4, R4 ;  /* 0x0000000403047825 */ /* 0x010fe200078e0004 */
[----:B------:R-:W-:Y:S06]  /*a240*/  @P2 BRA `(.L_x_405) ;  /* 0x0000000000142947 */ /* 0x000fec0003800000 */
[----:B------:R-:W-:Y:S01]  /*a250*/  HFMA2 R3, -RZ, RZ, 0, 5.9604644775390625e-08 ;  /* 0x00000001ff037431 */ /* 0x000fe200000001ff */
[----:B------:R-:W-:Y:S06]  /*a260*/  MEMBAR.ALL.GPU ;  /* 0x0000000000007992 */ /* 0x000fec000000a000 */
[----:B------:R-:W-:-:S00]  /*a270*/  ERRBAR ;  /* 0x00000000000079ab */ /* 0x000fc00000000000 */
[----:B------:R-:W-:Y:S06]  /*a280*/  CGAERRBAR ;  /* 0x00000000000075ab */ /* 0x000fec0000000000 */
[----:B------:R2:W-:Y:S02]  /*a290*/  REDG.E.ADD.S32.STRONG.GPU desc[UR8][R4.64], R3 ;  /* 0x000000030400798e */ /* 0x0005e4000c12e308 */
.L_x_405:
[----:B------:R-:W-:Y:S05]  /*a2a0*/  BSYNC.RECONVERGENT B0 ;  /* 0x0000000000007941 */ /* 0x000fea0003800200 */
.L_x_404:
[----:B------:R-:W-:Y:S05]  /*a2b0*/  @P0 EXIT ;  /* 0x000000000000094d */ /* 0x000fea0003800000 */
[----:B------:R-:W-:Y:S05]  /*a2c0*/  @P2 BRA `(.L_x_406) ;  /* 0x0000000000202947 */ /* 0x000fea0003800000 */
[----:B------:R-:W-:-:S05]  /*a2d0*/  IMAD R0, R6, R7, RZ ;  /* 0x0000000706007224 */ /* 0x000fca00078e02ff */
[----:B------:R-:W-:-:S13]  /*a2e0*/  ISETP.NE.AND P0, PT, R0, -0x1, PT ;  /* 0xffffffff0000780c */ /* 0x000fda0003f05270 */
[----:B------:R-:W-:Y:S05]  /*a2f0*/  @!P0 BRA `(.L_x_406) ;  /* 0x0000000000148947 */ /* 0x000fea0003800000 */
.L_x_407:
[----:B--2---:R-:W2:Y:S04]  /*a300*/  LDG.E.STRONG.GPU R3, desc[UR8][R4.64] ;  /* 0x0000000804037981 */ /* 0x004ea8000c1ef900 */
[----:B--2---:R-:W-:Y:S01]  /*a310*/  CCTL.IVALL ;  /* 0x00000000ff00798f */ /* 0x004fe20002000000 */
[----:B------:R-:W-:Y:S05]  /*a320*/  YIELD ;  /* 0x0000000000007946 */ /* 0x000fea0003800000 */
[----:B------:R-:W-:-:S13]  /*a330*/  ISETP.NE.AND P0, PT, R3, R0, PT ;  /* 0x000000000300720c */ /* 0x000fda0003f05270 */
[----:B------:R-:W-:Y:S05]  /*a340*/  @P0 BRA `(.L_x_407) ;  /* 0xfffffffc00ec0947 */ /* 0x000fea000383ffff */
.L_x_406:
        /* <DEDUP_REMOVED lines=20> */
[----:B01----:R-:W-:Y:S01]  /*a490*/  IADD3 R14, P1, PT, R4, R5, RZ ;  /* 0x00000005040e7210 */ /* 0x003fe20007f3e0ff */
        /* <DEDUP_REMOVED lines=25> */
[----:B------:R-:W-:Y:S01]  /*a630*/  IADD3 R2, P3, PT, R5, R2, RZ ;  /* 0x0000000205027210 */ /* 0x000fe20007f7e0ff */
[----:B------:R-:W-:Y:S01]  /*a640*/  IMAD.WIDE.U32 R4, R32, 0x4, RZ ;  /* 0x0000000420047825 */ /* 0x000fe200078e00ff */
        /* <DEDUP_REMOVED lines=12> */
.L_x_410:
        /* <DEDUP_REMOVED lines=14> */
[----:B------:R-:W-:-:S04]  /*a7f0*/  IADD3 R14, P1, PT, R14, 0x1, RZ ;  /* 0x000000010e0e7810 */ /* 0x000fc80007f3e0ff */
[----:B------:R-:W-:Y:S02]  /*a800*/  IADD3.X R16, PT, PT, RZ, R16, RZ, P1, !PT ;  /* 0x00000010ff107210 */ /* 0x000fe40000ffe4ff */
[----:B------:R-:W-:-:S04]  /*a810*/  ISETP.NE.U32.AND P1, PT, R14, RZ, PT ;  /* 0x000000ff0e00720c */ /* 0x000fc80003f25070 */
[----:B------:R-:W-:Y:S02]  /*a820*/  ISETP.NE.AND.EX P1, PT, R16, RZ, PT, P1 ;  /* 0x000000ff1000720c */ /* 0x000fe40003f25310 */
[----:B------:R-:W-:Y:S02]  /*a830*/  IADD3 R22, P2, PT, R22, 0x200, RZ ;  /* 0x0000020016167810 */ /* 0x000fe40007f5e0ff */
[----:B------:R-:W-:Y:S02]  /*a840*/  IADD3 R20, P3, PT, R20, 0x200, RZ ;  /* 0x0000020014147810 */ /* 0x000fe40007f7e0ff */
[----:B------:R-:W-:Y:S02]  /*a850*/  IADD3.X R23, PT, PT, RZ, R23, RZ, P2, !PT ;  /* 0x00000017ff177210 */ /* 0x000fe400017fe4ff */
[----:B--2---:R-:W-:Y:S02]  /*a860*/  F2FP.BF16.F32.PACK_AB R15, R9, R6 ;  /* 0x00000006090f723e */ /* 0x004fe400000010ff */
[----:B------:R-:W-:-:S02]  /*a870*/  MOV R6, R18 ;  /* 0x0000001200067202 */ /* 0x000fc40000000f00 */
[-C--:B------:R-:W-:Y:S02]  /*a880*/  MOV R9, R21.reuse ;  /* 0x0000001500097202 */ /* 0x080fe40000000f00 */
[----:B---3--:R-:W-:Y:S01]  /*a890*/  F2FP.BF16.F32.PACK_AB R17, R13, R10 ;  /* 0x0000000a0d11723e */ /* 0x008fe200000010ff */
[----:B------:R0:W-:Y:S04]  /*a8a0*/  STG.E desc[UR8][R6.64], R15 ;  /* 0x0000000f06007986 */ /* 0x0001e8000c101908 */
[----:B------:R0:W-:Y:S01]  /*a8b0*/  STG.E desc[UR8][R8.64], R17 ;  /* 0x0000001108007986 */ /* 0x0001e2000c101908 */
[----:B------:R-:W-:Y:S02]  /*a8c0*/  IADD3 R18, P4, PT, R18, 0x200, RZ ;  /* 0x0000020012127810 */ /* 0x000fe40007f9e0ff */
[----:B------:R-:W-:-:S02]  /*a8d0*/  IADD3.X R21, PT, PT, RZ, R21, RZ, P3, !PT ;  /* 0x00000015ff157210 */ /* 0x000fc40001ffe4ff */
[----:B------:R-:W-:Y:S01]  /*a8e0*/  IADD3.X R19, PT, PT, RZ, R19, RZ, P4, !PT ;  /* 0x00000013ff137210 */ /* 0x000fe200027fe4ff */
[----:B------:R-:W-:Y:S08]  /*a8f0*/  @P1 BRA `(.L_x_410) ;  /* 0xfffffffc00841947 */ /* 0x000ff0000383ffff */
.L_x_409:
[----:B------:R-:W-:Y:S05]  /*a900*/  BSYNC.RECONVERGENT B0 ;  /* 0x0000000000007941 */ /* 0x000fea0003800200 */
.L_x_408:
[----:B------:R-:W-:Y:S05]  /*a910*/  @!P0 EXIT ;  /* 0x000000000000894d */ /* 0x000fea0003800000 */
[C---:B------:R-:W-:Y:S01]  /*a920*/  SHF.L.U64.HI R29, R32.reuse, 0x2, R33 ;  /* 0x00000002201d7819 */ /* 0x040fe20000010221 */
[----:B------:R-:W1:Y:S01]  /*a930*/  LDCU.64 UR4, c[0x0][0x3d8] ;  /* 0x00007b00ff0477ac */ /* 0x000e620008000a00 */
[----:B------:R-:W-:Y:S02]  /*a940*/  SHF.L.U32 R27, R32, 0x2, RZ ;  /* 0x00000002201b7819 */ /* 0x000fe400000006ff */
[C---:B------:R-:W-:Y:S01]  /*a950*/  SHF.L.U64.HI R37, R25.reuse, 0x2, R30 ;  /* 0x0000000219257819 */ /* 0x040fe2000001021e */
[----:B------:R-:W2:Y:S01]  /*a960*/  LDCU.64 UR6, c[0x0][0x388] ;  /* 0x00007100ff0677ac */ /* 0x000ea20008000a00 */
[----:B------:R-:W-:Y:S02]  /*a970*/  SHF.L.U32 R39, R25, 0x2, RZ ;  /* 0x0000000219277819 */ /* 0x000fe400000006ff */
[C---:B------:R-:W-:Y:S01]  /*a980*/  SHF.L.U64.HI R33, R3.reuse, 0x2, R0 ;  /* 0x0000000203217819 */ /* 0x040fe20000010200 */
[----:B------:R-:W3:Y:S01]  /*a990*/  LDCU.64 UR10, c[0x0][0x390] ;  /* 0x00007200ff0a77ac */ /* 0x000ee20008000a00 */
[----:B------:R-:W-:-:S07]  /*a9a0*/  SHF.L.U32 R35, R3, 0x2, RZ ;  /* 0x0000000203237819 */ /* 0x000fce00000006ff */
.L_x_411:
[C---:B------:R-:W-:Y:S02]  /*a9b0*/  SHF.L.U32 R24, R2.reuse, 0x2, RZ ;  /* 0x0000000202187819 */ /* 0x040fe400000006ff */
[----:B------:R-:W-:Y:S02]  /*a9c0*/  SHF.L.U64.HI R26, R2, 0x2, R31 ;  /* 0x00000002021a7819 */ /* 0x000fe4000001021f */
[----:B-1----:R-:W-:-:S04]  /*a9d0*/  IADD3 R4, P0, PT, R24, UR4, RZ ;  /* 0x0000000418047c10 */ /* 0x002fc8000ff1e0ff */
[----:B----4-:R-:W-:Y:S02]  /*a9e0*/  IADD3.X R5, PT, PT, R26, UR5, RZ, P0, !PT ;  /* 0x000000051a057c10 */ /* 0x010fe400087fe4ff */
[C---:B0-----:R-:W-:Y:S02]  /*a9f0*/  IADD3 R6, P0, PT, R4.reuse, R35, RZ ;  /* 0x0000002304067210 */ /* 0x041fe40007f1e0ff */
[C---:B------:R-:W-:Y:S02]  /*aa00*/  IADD3 R10, P2, PT, R4.reuse, R39, RZ ;  /* 0x00000027040a7210 */ /* 0x040fe40007f5e0ff */
[C---:B------:R-:W-:Y:S02]  /*aa10*/  IADD3.X R7, PT, PT, R5.reuse, R33, RZ, P0, !PT ;  /* 0x0000002105077210 */ /* 0x040fe400007fe4ff */
[----:B------:R-:W-:Y:S02]  /*aa20*/  IADD3 R8, P1, PT, R4, R27, RZ ;  /* 0x0000001b04087210 */ /* 0x000fe40007f3e0ff */
[----:B------:R-:W4:Y:S01]  /*aa30*/  LDG.E R4, desc[UR8][R4.64] ;  /* 0x0000000804047981 */ /* 0x000f22000c1e1900 */
[----:B------:R-:W-:-:S02]  /*aa40*/  IADD3.X R11, PT, PT, R5, R37, RZ, P2, !PT ;  /* 0x00000025050b7210 */ /* 0x000fc400017fe4ff */
[----:B------:R-:W-:Y:S01]  /*aa50*/  IADD3.X R9, PT, PT, R5, R29, RZ, P1, !PT ;  /* 0x0000001d05097210 */ /* 0x000fe20000ffe4ff */
[----:B------:R-:W4:Y:S04]  /*aa60*/  LDG.E R7, desc[UR8][R6.64] ;  /* 0x0000000806077981 */ /* 0x000f28000c1e1900 */
[----:B------:R-:W5:Y:S04]  /*aa70*/  LDG.E R8, desc[UR8][R8.64] ;  /* 0x0000000808087981 */ /* 0x000f68000c1e1900 */
[----:B------:R-:W5:Y:S01]  /*aa80*/  LDG.E R11, desc[UR8][R10.64] ;  /* 0x000000080a0b7981 */ /* 0x000f62000c1e1900 */
[----:B------:R-:W-:-:S02]  /*aa90*/  LOP3.LUT R16, R24, 0xfffffffc, RZ, 0xc0, !PT ;  /* 0xfffffffc18107812 */ /* 0x000fc400078ec0ff */
[----:B------:R-:W-:Y:S02]  /*aaa0*/  LOP3.LUT R15, R26, 0x1, RZ, 0xc0, !PT ;  /* 0x000000011a0f7812 */ /* 0x000fe400078ec0ff */
[----:B--2---:R-:W-:-:S04]  /*aab0*/  IADD3 R12, P0, PT, R16, UR6, RZ ;  /* 0x00000006100c7c10 */ /* 0x004fc8000ff1e0ff */
[C---:B------:R-:W-:Y:S02]  /*aac0*/  IADD3.X R13, PT, PT, R15.reuse, UR7, RZ, P0, !PT ;  /* 0x000000070f0d7c10 */ /* 0x040fe400087fe4ff */
[C---:B---3--:R-:W-:Y:S02]  /*aad0*/  IADD3 R14, P0, PT, R16.reuse, UR10, RZ ;  /* 0x0000000a100e7c10 */ /* 0x048fe4000ff1e0ff */
[----:B------:R-:W-:Y:S02]  /*aae0*/  IADD3 R16, P1, PT, R16, UR4, RZ ;  /* 0x0000000410107c10 */ /* 0x000fe4000ff3e0ff */
[----:B------:R-:W-:Y:S02]  /*aaf0*/  IADD3.X R15, PT, PT, R15, UR11, RZ, P0, !PT ;  /* 0x0000000b0f0f7c10 */ /* 0x000fe400087fe4ff */
[----:B----4-:R-:W-:Y:S02]  /*ab00*/  F2FP.BF16.F32.PACK_AB R19, R7, R4 ;  /* 0x000000040713723e */ /* 0x010fe400000010ff */
[----:B------:R-:W-:-:S04]  /*ab10*/  LOP3.LUT R4, R26, 0x3, RZ, 0xc0, !PT ;  /* 0x000000031a047812 */ /* 0x000fc800078ec0ff */
[----:B------:R-:W-:Y:S02]  /*ab20*/  IADD3.X R17, PT, PT, R4, UR5, RZ, P1, !PT ;  /* 0x0000000504117c10 */ /* 0x000fe40008ffe4ff */
[----:B-----5:R-:W-:Y:S02]  /*ab30*/  F2FP.BF16.F32.PACK_AB R21, R11, R8 ;  /* 0x000000080b15723e */ /* 0x020fe400000010ff */
        /* <DEDUP_REMOVED lines=40> */
[----:B------:R-:W3:Y:S04]  /*adc0*/  LDG.E R16, desc[UR8][R16.64+0x600] ;  /* 0x0006000810107981 */ /* 0x000ee8000c1e1900 */
[----:B------:R-:W3:Y:S04]  /*add0*/  LDG.E R5, desc[UR8][R4.64+0x600] ;  /* 0x0006000804057981 */ /* 0x000ee8000c1e1900 */
[----:B------:R-:W5:Y:S04]  /*ade0*/  LDG.E R6, desc[UR8][R6.64+0x600] ;  /* 0x0006000806067981 */ /* 0x000f68000c1e1900 */
[----:B------:R-:W5:Y:S01]  /*adf0*/  LDG.E R9, desc[UR8][R8.64+0x600] ;  /* 0x0006000808097981 */ /* 0x000f62000c1e1900 */
[----:B--2---:R-:W-:-:S04]  /*ae00*/  IADD3 R13, P0, PT, R24, 0x600, RZ ;  /* 0x00000600180d7810 */ /* 0x004fc80007f1e0ff */
        /* <DEDUP_REMOVED lines=11> */
[----:B---3--:R-:W-:Y:S02]  /*aec0*/  F2FP.BF16.F32.PACK_AB R5, R5, R16 ;  /* 0x000000100505723e */ /* 0x008fe400000010ff */
[----:B-----5:R-:W-:-:S03]  /*aed0*/  F2FP.BF16.F32.PACK_AB R7, R9, R6 ;  /* 0x000000060907723e */ /* 0x020fc600000010ff */
[----:B------:R4:W-:Y:S04]  /*aee0*/  STG.E desc[UR8][R12.64], R5 ;  /* 0x000000050c007986 */ /* 0x0009e8000c101908 */
[----:B------:R4:W-:Y:S02]  /*aef0*/  STG.E desc[UR8][R14.64], R7 ;  /* 0x000000070e007986 */ /* 0x0009e4000c101908 */
[----:B------:R-:W-:Y:S05]  /*af00*/  @P0 BRA `(.L_x_411) ;  /* 0xfffffff800a80947 */ /* 0x000fea000383ffff */
[----:B------:R-:W-:Y:S05]  /*af10*/  EXIT ;  /* 0x000000000000794d */ /* 0x000fea0003800000 */
.L_x_412:
        /* <DEDUP_REMOVED lines=14> */
.L_x_3411:


//--------------------- .text._Z35group_norm_nhwc_bwd_one_pass_kernelI11Bf16IOFp16WLi64ELi8ELi128EEv26Group_norm_nhwc_bwd_params --------------------------
	.section	.text._Z35group_norm_nhwc_bwd_one_pass_kernelI11Bf16IOFp16WLi64ELi8ELi128EEv26Group_norm_nhwc_bwd_params,"ax",@progbits
	.align	128
        .global         _Z35group_norm_nhwc_bwd_one_pass_kernelI11Bf16IOFp16WLi64ELi8ELi128EEv26Group_norm_nhwc_bwd_params
        .type           _Z35group_norm_nhwc_bwd_one_pass_kernelI11Bf16IOFp16WLi64ELi8ELi128EEv26Group_norm_nhwc_bwd_params,@function
        .size           _Z35group_norm_nhwc_bwd_one_pass_kernelI11Bf16IOFp16WLi64ELi8ELi128EEv26Group_norm_nhwc_bwd_params,(.L_x_3412 - _Z35group_norm_nhwc_bwd_one_pass_kernelI11Bf16IOFp16WLi64ELi8ELi128EEv26Group_norm_nhwc_bwd_params)
        .other          _Z35group_norm_nhwc_bwd_one_pass_kernelI11Bf16IOFp16WLi64ELi8ELi128EEv26Group_norm_nhwc_bwd_params,@"STO_CUDA_ENTRY STV_DEFAULT"
_Z35group_norm_nhwc_bwd_one_pass_kernelI11Bf16IOFp16WLi64ELi8ELi128EEv26Group_norm_nhwc_bwd_params:
.text._Z35group_norm_nhwc_bwd_one_pass_kernelI11Bf16IOFp16WLi64ELi8ELi128EEv26Group_norm_nhwc_bwd_params:
        /* <DEDUP_REMOVED lines=33> */
.L_x_438:
        /* <DEDUP_REMOVED lines=8> */
[----:B------:R-:W0:Y:S01]  /*0290*/  I2F.RP R3, R8 ;  /* 0x0000000800037306 */ /* 0x000e220000209400 */
[----:B------:R-:W-:-:S02]  /*02a0*/  ISETP.LE.AND P3, PT, RZ, UR9, PT ;  /* 0x00000009ff007c0c */ /* 0x000fc4000bf63270 */
[----:B------:R-:W-:Y:S02]  /*02b0*/  IADD3 R25, PT, PT, R30, 0x20, RZ ;  /* 0x000000201e197810 */ /* 0x000fe40007ffe0ff */
[----:B------:R-:W-:-:S03]  /*02c0*/  ISETP.GE.AND P2, PT, R10, RZ, PT ;  /* 0x000000ff0a00720c */ /* 0x000fc60003f46270 */
        /* <DEDUP_REMOVED lines=16> */
[----:B------:R-:W-:-:S11]  /*03d0*/  ISETP.GE.AND.EX P0, PT, R7, UR29, PT, P0 ;  /* 0x0000001d07007c0c */ /* 0x000fd6000bf06300 */
[-C--:B------:R-:W-:Y:S02]  /*03e0*/  @!P1 IADD3 R3, PT, PT, R3, -R8.reuse, RZ ;  /* 0x8000000803039210 */ /* 0x080fe40007ffe0ff */
[----:B------:R-:W-:Y:S01]  /*03f0*/  @!P1 IADD3 R6, PT, PT, R6, 0x1, RZ ;  /* 0x0000000106069810 */ /* 0x000fe20007ffe0ff */
[----:B------:R-:W0:Y:S01]  /*0400*/  @!P0 LDC.64 R22, c[0x0][0x3f8] ;  /* 0x0000fe00ff168b82 */ /* 0x000e220000000a00 */
[-C--:B------:R-:W-:Y:S02]  /*0410*/  ISETP.GE.U32.AND P4, PT, R3, R8.reuse, PT ;  /* 0x000000080300720c */ /* 0x080fe40003f86070 */
[----:B------:R-:W-:Y:S02]  /*0420*/  ISETP.GT.U32.AND P5, PT, R8, R3, PT ;  /* 0x000000030800720c */ /* 0x000fe40003fa4070 */
[----:B------:R-:W-:Y:S02]  /*0430*/  ISETP.GE.U32.AND P1, PT, R25, UR28, PT ;  /* 0x0000001c19007c0c */ /* 0x000fe4000bf26070 */
[----:B------:R-:W-:Y:S01]  /*0440*/  SHF.R.S32.HI R13, RZ, 0x1f, R25 ;  /* 0x0000001fff0d7819 */ /* 0x000fe20000011419 */
[----:B------:R-:W1:Y:S01]  /*0450*/  @!P0 LDC.64 R16, c[0x0][0x3a0] ;  /* 0x0000e800ff108b82 */ /* 0x000e620000000a00 */
[----:B------:R-:W-:-:S02]  /*0460*/  IADD3 R8, PT, PT, R3, -R8, RZ ;  /* 0x8000000803087210 */ /* 0x000fc40007ffe0ff */
[----:B------:R-:W-:Y:S02]  /*0470*/  ISETP.GE.AND.EX P1, PT, R13, UR29, PT, P1 ;  /* 0x0000001d0d007c0c */ /* 0x000fe4000bf26310 */
[----:B------:R-:W-:Y:S02]  /*0480*/  SEL R3, R8, R3, !P5 ;  /* 0x0000000308037207 */ /* 0x000fe40006800000 */
[----:B------:R-:W-:Y:S01]  /*0490*/  @P4 IADD3 R6, PT, PT, R6, 0x1, RZ ;  /* 0x0000000106064810 */ /* 0x000fe20007ffe0ff */
[----:B---3--:R-:W3:Y:S01]  /*04a0*/  @!P0 LDC.64 R14, c[0x0][0x398] ;  /* 0x0000e600ff0e8b82 */ /* 0x008ee20000000a00 */
[----:B------:R-:W-:Y:S02]  /*04b0*/  ISETP.NE.AND P4, PT, R9, RZ, PT ;  /* 0x000000ff0900720c */ /* 0x000fe40003f85270 */
[----:B------:R-:W-:Y:S02]  /*04c0*/  LOP3.LUT R8, RZ, R9, RZ, 0x33, !PT ;  /* 0x00000009ff087212 */ /* 0x000fe400078e33ff */
[----:B------:R-:W-:-:S02]  /*04d0*/  @!P3 IADD3 R3, PT, PT, -R3, RZ, RZ ;  /* 0x000000ff0303b210 */ /* 0x000fc40007ffe1ff */
[----:B------:R-:W-:Y:S01]  /*04e0*/  @!P2 IADD3 R6, PT, PT, -R6, RZ, RZ ;  /* 0x000000ff0606a210 */ /* 0x000fe20007ffe1ff */
[----:B------:R-:W4:Y:S01]  /*04f0*/  @!P1 LDC.64 R18, c[0x0][0x3f8] ;  /* 0x0000fe00ff129b82 */ /* 0x000f220000000a00 */
[----:B------:R-:W-:Y:S02]  /*0500*/  SEL R31, R8, R3, !P4 ;  /* 0x00000003081f7207 */ /* 0x000fe40006000000 */
[----:B------:R-:W-:Y:S02]  /*0510*/  SHF.L.U32 R24, R0, 0x1, RZ ;  /* 0x0000000100187819 */ /* 0x000fe400000006ff */
[----:B------:R-:W-:Y:S02]  /*0520*/  SEL R9, R8, R6, !P4 ;  /* 0x0000000608097207 */ /* 0x000fe40006000000 */
[----:B------:R-:W-:Y:S02]  /*0530*/  SHF.L.U32 R3, R31, 0x3, RZ ;  /* 0x000000031f037819 */ /* 0x000fe400000006ff */
[----:B------:R-:W-:-:S02]  /*0540*/  LOP3.LUT R24, R24, 0x6, RZ, 0xc0, !PT ;  /* 0x0000000618187812 */ /* 0x000fc400078ec0ff */
        /* <DEDUP_REMOVED lines=8> */
[----:B0-----:R-:W-:-:S03]  /*05d0*/  @!P0 IMAD R7, R7, R22, RZ ;  /* 0x0000001607078224 */ /* 0x001fc600078e02ff */
[----:B------:R-:W-:Y:S01]  /*05e0*/  IADD3 R35, PT, PT, R33, R9, RZ ;  /* 0x0000000921237210 */ /* 0x000fe20007ffe0ff */
[C---:B------:R-:W-:Y:S01]  /*05f0*/  @!P0 IMAD R21, R30.reuse, R23, R7 ;  /* 0x000000171e158224 */ /* 0x040fe200078e0207 */
[----:B------:R-:W0:Y:S01]  /*0600*/  @!P1 LDC.64 R8, c[0x0][0x398] ;  /* 0x0000e600ff089b82 */ /* 0x000e220000000a00 */
[----:B------:R-:W-:-:S07]  /*0610*/  @!P0 IMAD.WIDE.U32 R22, R30, R22, R34 ;  /* 0x000000161e168225 */ /* 0x000fce00078e0022 */
[----:B------:R-:W5:Y:S01]  /*0620*/  @!P1 LDC.64 R6, c[0x0][0x3a0] ;  /* 0x0000e800ff069b82 */ /* 0x000f620000000a00 */
[----:B----4-:R-:W-:Y:S01]  /*0630*/  @!P1 IMAD R20, R13, R18, RZ ;  /* 0x000000120d149224 */ /* 0x010fe200078e02ff */
[----:B------:R-:W-:Y:S02]  /*0640*/  @!P0 IADD3 R21, PT, PT, R23, R21, RZ ;  /* 0x0000001517158210 */ /* 0x000fe40007ffe0ff */
[----:B------:R-:W-:-:S04]  /*0650*/  @!P0 SHF.L.U32 R23, R22, 0x1, RZ ;  /* 0x0000000116178819 */ /* 0x000fc800000006ff */
[----:B------:R-:W4:Y:S01]  /*0660*/  @P2 LDC.64 R10, c[0x0][0x3b0] ;  /* 0x0000ec00ff0a2b82 */ /* 0x000f220000000a00 */
[----:B------:R-:W-:Y:S01]  /*0670*/  @!P0 SHF.L.U64.HI R22, R22, 0x1, R21 ;  /* 0x0000000116168819 */ /* 0x000fe20000010215 */
[----:B------:R-:W-:Y:S01]  /*0680*/  @!P1 IMAD R19, R25, R19, R20 ;  /* 0x0000001319139224 */ /* 0x000fe200078e0214 */
[----:B------:R-:W-:-:S05]  /*0690*/  @!P1 MOV R20, R32 ;  /* 0x0000002000149202 */ /* 0x000fca0000000f00 */
[----:B------:R-:W4:Y:S01]  /*06a0*/  LDC.64 R12, c[0x0][0x3a8] ;  /* 0x0000ea00ff0c7b82 */ /* 0x000f220000000a00 */
[----:B------:R-:W-:Y:S02]  /*06b0*/  @!P1 MOV R21, R35 ;  /* 0x0000002300159202 */ /* 0x000fe40000000f00 */
[----:B-1----:R-:W-:Y:S01]  /*06c0*/  @!P0 IADD3 R16, P3, PT, R23, R16, RZ ;  /* 0x0000001017108210 */ /* 0x002fe20007f7e0ff */
[----:B------:R-:W-:-:S03]  /*06d0*/  @!P1 IMAD.WIDE.U32 R20, R25, R18, R20 ;  /* 0x0000001219149225 */ /* 0x000fc600078e0014 */
[----:B------:R-:W-:Y:S02]  /*06e0*/  @!P0 IADD3.X R17, PT, PT, R22, R17, RZ, P3, !PT ;  /* 0x0000001116118210 */ /* 0x000fe40001ffe4ff */
[----:B---3--:R-:W-:Y:S02]  /*06f0*/  @!P0 IADD3 R14, P3, PT, R23, R14, RZ ;  /* 0x0000000e170e8210 */ /* 0x008fe40007f7e0ff */
[----:B------:R-:W-:Y:S02]  /*0700*/  @!P1 IADD3 R21, PT, PT, R21, R19, RZ ;  /* 0x0000001315159210 */ /* 0x000fe40007ffe0ff */
[----:B------:R-:W-:Y:S01]  /*0710*/  @!P1 SHF.L.U32 R19, R20, 0x1, RZ ;  /* 0x0000000114139819 */ /* 0x000fe200000006ff */
[----:B------:R-:W-:Y:S01]  /*0720*/  @!P0 IMAD.X R15, R22, 0x1, R15, P3 ;  /* 0x00000001160f8824 */ /* 0x000fe200018e060f */
[----:B------:R-:W-:Y:S02]  /*0730*/  IADD3 R3, PT, PT, R24, R3, RZ ;  /* 0x0000000318037210 */ /* 0x000fe40007ffe0ff */
[----:B------:R-:W-:-:S02]  /*0740*/  @!P1 SHF.L.U64.HI R20, R20, 0x1, R21 ;  /* 0x0000000114149819 */ /* 0x000fc40000010215 */
[C---:B-----5:R-:W-:Y:S02]  /*0750*/  @!P1 IADD3 R6, P3, PT, R19.reuse, R6, RZ ;  /* 0x0000000613069210 */ /* 0x060fe40007f7e0ff */
[----:B0-----:R-:W-:Y:S02]  /*0760*/  @!P1 IADD3 R8, P4, PT, R19, R8, RZ ;  /* 0x0000000813089210 */ /* 0x001fe40007f9e0ff */
[----:B------:R-:W-:Y:S01]  /*0770*/  CS2R R26, SRZ ;  /* 0x00000000001a7805 */ /* 0x000fe2000001ff00 */
[----:B------:R-:W-:Y:S01]  /*0780*/  HFMA2 R24, -RZ, RZ, 0, 0 ;  /* 0x00000000ff187431 */ /* 0x000fe200000001ff */
[----:B------:R-:W-:Y:S01]  /*0790*/  MOV R23, RZ ;  /* 0x000000ff00177202 */ /* 0x000fe20000000f00 */
[C---:B----4-:R-:W-:Y:S01]  /*07a0*/  @P2 IMAD.WIDE R10, R3.reuse, 0x2, R10 ;  /* 0x00000002030a2825 */ /* 0x050fe200078e020a */
[C---:B------:R-:W-:Y:S02]  /*07b0*/  @!P1 IADD3.X R7, PT, PT, R20.reuse, R7, RZ, P3, !PT ;  /* 0x0000000714079210 */ /* 0x040fe40001ffe4ff */
        /* <DEDUP_REMOVED lines=14> */
[----:B------:R-:W-:-:S05]  /*08a0*/  MOV R4, UR36 ;  /* 0x0000002400047c02 */ /* 0x000fca0008000f00 */
        /* <DEDUP_REMOVED lines=11> */
[----:B----4-:R-:W-:Y:S01]  /*0960*/  PRMT R25, R26, 0x7632, R25 ;  /* 0x000076321a197816 */ /* 0x010fe20000000019 */
[----:B-----5:R-:W-:Y:S02]  /*0970*/  @P2 HADD2.F32 R5, -RZ, R18.H0_H0 ;  /* 0x20000012ff052230 */ /* 0x020fe40000004100 */
[----:B------:R-:W-:Y:S02]  /*0980*/  @P2 HADD2.F32 R3, -RZ, R19.H0_H0 ;  /* 0x20000013ff032230 */ /* 0x000fe40000004100 */
[----:B------:R-:W-:Y:S02]  /*0990*/  HADD2.F32 R4, -RZ, R16.H0_H0 ;  /* 0x20000010ff047230 */ /* 0x000fe40000004100 */
[----:B------:R-:W-:Y:S01]  /*09a0*/  HADD2.F32 R6, -RZ, R17.H0_H0 ;  /* 0x20000011ff067230 */ /* 0x000fe20000004100 */
[----:B------:R-:W-:-:S02]  /*09b0*/  PRMT R7, R24, 0x7632, R7 ;  /* 0x0000763218077816 */ /* 0x000fc40000000007 */
        /* <DEDUP_REMOVED lines=39> */
.L_x_414:
[C---:B------:R-:W-:Y:S02]  /*0c30*/  SHF.L.U32 R8, R27.reuse, 0x10, RZ ;  /* 0x000000101b087819 */ /* 0x040fe400000006ff */
        /* <DEDUP_REMOVED lines=36> */
[----:B------:R-:W-:Y:S01]  /*0e80*/  IMAD.U32 R37, R22, 0x10000, RZ ;  /* 0x0001000016257824 */ /* 0x000fe200078e00ff */
        /* <DEDUP_REMOVED lines=35> */
.L_x_415:
        /* <DEDUP_REMOVED lines=34> */
.L_x_417:
[----:B------:R-:W-:Y:S05]  /*12e0*/  BSYNC.RECONVERGENT B0 ;  /* 0x0000000000007941 */ /* 0x000fea0003800200 */
.L_x_416:
        /* <DEDUP_REMOVED lines=15> */
.L_x_419:
[----:B------:R-:W-:Y:S05]  /*13e0*/  BSYNC.RECONVERGENT B0 ;  /* 0x0000000000007941 */ /* 0x000fea0003800200 */
.L_x_418:
        /* <DEDUP_REMOVED lines=158> */
.L_x_421:
[----:B------:R-:W-:Y:S05]  /*1dd0*/  BSYNC.RECONVERGENT B0 ;  /* 0x0000000000007941 */ /* 0x000fea0003800200 */
.L_x_420:
        /* <DEDUP_REMOVED lines=28> */
.L_x_423:
[----:B------:R-:W-:Y:S05]  /*1fa0*/  BSYNC.RECONVERGENT B0 ;  /* 0x0000000000007941 */ /* 0x000fea0003800200 */
.L_x_422:
        /* <DEDUP_REMOVED lines=29> */
.L_x_426:
[----:B--2---:R-:W2:Y:S04]  /*2180*/  LDG.E.STRONG.GPU R8, desc[UR16][R10.64] ;  /* 0x000000100a087981 */ /* 0x004ea8000c1ef900 */
[----:B--2---:R-:W-:Y:S01]  /*2190*/  CCTL.IVALL ;  /* 0x00000000ff00798f */ /* 0x004fe20002000000 */
[----:B------:R-:W-:Y:S05]  /*21a0*/  YIELD ;  /* 0x0000000000007946 */ /* 0x000fea0003800000 */
[----:B------:R-:W-:-:S13]  /*21b0*/  ISETP.NE.AND P1, PT, R8, R15, PT ;  /* 0x0000000f0800720c */ /* 0x000fda0003f25270 */
[----:B------:R-:W-:Y:S05]  /*21c0*/  @P1 BRA `(.L_x_426) ;  /* 0xfffffffc00ec1947 */ /* 0x000fea000383ffff */
.L_x_425:
        /* <DEDUP_REMOVED lines=14> */
.L_x_428:
        /* <DEDUP_REMOVED lines=84> */
.L_x_427:
[----:B------:R-:W-:-:S09]  /*27f0*/  UISETP.NE.AND UP1, UPT, UR21, URZ, UPT ;  /* 0x000000ff1500728c */ /* 0x000fd2000bf25270 */
[----:B------:R-:W-:Y:S05]  /*2800*/  BRA.U !UP1, `(.L_x_424) ;  /* 0x00000005091c7547 */ /* 0x000fea000b800000 */
[----:B------:R-:W-:Y:S01]  /*2810*/  UISETP.NE.AND UP1, UPT, UR24, URZ, UPT ;  /* 0x000000ff1800728c */ /* 0x000fe2000bf25270 */
[----:B------:R-:W-:Y:S10]  /*2820*/  BRA.U !UP0, `(.L_x_429) ;  /* 0x00000001088c7547 */ /* 0x000ff4000b800000 */
[C---:B--2---:R-:W-:Y:S01]  /*2830*/  IADD3 R10, PT, PT, R16.reuse, 0x1, RZ ;  /* 0x00000001100a7810 */ /* 0x044fe20007ffe0ff */
[----:B------:R-:W-:Y:S01]  /*2840*/  IMAD.MOV.U32 R11, RZ, RZ, 0x8 ;  /* 0x00000008ff0b7424 */ /* 0x000fe200078e00ff */
[----:B------:R-:W-:Y:S01]  /*2850*/  ISETP.EQ.OR P1, PT, R16, UR15, P3 ;  /* 0x0000000f10007c0c */ /* 0x000fe20009f22670 */
[----:B------:R-:W-:Y:S01]  /*2860*/  HFMA2 R18, -RZ, RZ, 0, 4.76837158203125e-07 ;  /* 0x00000008ff127431 */ /* 0x000fe200000001ff */
        /* <DEDUP_REMOVED lines=8> */
[----:B-1----:R-:W-:Y:S01]  /*28f0*/  MOV R14, UR18 ;  /* 0x00000012000e7c02 */ /* 0x002fe20008000f00 */
[----:B------:R-:W-:Y:S01]  /*2900*/  @!P4 IMAD R10, R10, R15, UR5 ;  /* 0x000000050a0ace24 */ /* 0x000fe2000f8e020f */
[----:B------:R-:W-:Y:S01]  /*2910*/  MOV R15, 0x8 ;  /* 0x00000008000f7802 */ /* 0x000fe20000000f00 */
[----:B------:R-:W-:Y:S01]  /*2920*/  @!P1 IMAD.WIDE.U32 R8, R8, R11, UR10 ;  /* 0x0000000a08089e25 */ /* 0x000fe2000f8e000b */
[----:B------:R-:W-:-:S03]  /*2930*/  MOV R17, UR18 ;  /* 0x0000001200117c02 */ /* 0x000fc60008000f00 */
        /* <DEDUP_REMOVED lines=18> */
.L_x_429:
[----:B------:R-:W-:Y:S05]  /*2a60*/  BRA.U !UP1, `(.L_x_424) ;  /* 0x0000000109847547 */ /* 0x000fea000b800000 */
[----:B------:R-:W-:Y:S02]  /*2a70*/  UISETP.NE.AND UP1, UPT, UR24, 0x1, UPT ;  /* 0x000000011800788c */ /* 0x000fe4000bf25270 */
[----:B------:R-:W-:-:S07]  /*2a80*/  ULOP3.LUT UP2, URZ, UR19, 0x1, URZ, 0xc0, !UPT ;  /* 0x0000000113ff7892 */ /* 0x000fce000f84c0ff */
[----:B------:R-:W-:Y:S05]  /*2a90*/  BRA.U !UP1, `(.L_x_430) ;  /* 0x0000000109487547 */ /* 0x000fea000b800000 */
[C---:B--2---:R-:W-:Y:S02]  /*2aa0*/  IADD3 R10, PT, PT, R16.reuse, 0x1, RZ ;  /* 0x00000001100a7810 */ /* 0x044fe40007ffe0ff */
[----:B------:R-:W-:Y:S02]  /*2ab0*/  ISETP.EQ.OR P4, PT, R16, UR15, P3 ;  /* 0x0000000f10007c0c */ /* 0x000fe40009f82670 */
[----:B------:R-:W-:Y:S02]  /*2ac0*/  ISETP.EQ.OR P1, PT, R10, UR15, P3 ;  /* 0x0000000f0a007c0c */ /* 0x000fe40009f22670 */
[----:B------:R-:W-:Y:S02]  /*2ad0*/  MOV R9, UR18 ;  /* 0x0000001200097c02 */ /* 0x000fe40008000f00 */
[----:B------:R-:W-:Y:S02]  /*2ae0*/  MOV R13, UR18 ;  /* 0x00000012000d7c02 */ /* 0x000fe40008000f00 */
[----:B------:R-:W-:-:S05]  /*2af0*/  MOV R11, 0x8 ;  /* 0x00000008000b7802 */ /* 0x000fca0000000f00 */
[----:B------:R-:W-:Y:S02]  /*2b00*/  @!P4 IMAD R8, R16, R9, UR5 ;  /* 0x000000051008ce24 */ /* 0x000fe4000f8e0209 */
[----:B------:R-:W-:Y:S02]  /*2b10*/  @!P1 IMAD R10, R10, R13, UR5 ;  /* 0x000000050a0a9e24 */ /* 0x000fe4000f8e020d */
[----:B------:R-:W-:Y:S02]  /*2b20*/  HFMA2 R13, -RZ, RZ, 0, 4.76837158203125e-07 ;  /* 0x00000008ff0d7431 */ /* 0x000fe400000001ff */
        /* <DEDUP_REMOVED lines=9> */
.L_x_430:
[----:B------:R-:W-:Y:S01]  /*2bc0*/  ISETP.EQ.OR P1, PT, R16, UR15, P3 ;  /* 0x0000000f10007c0c */ /* 0x000fe20009f22670 */
[----:B------:R-:W-:Y:S03]  /*2bd0*/  BSSY.RECONVERGENT B0, `(.L_x_424) ;  /* 0x000000a000007945 */ /* 0x000fe60003800200 */
[----:B------:R-:W-:-:S13]  /*2be0*/  PLOP3.LUT P1, PT, P1, PT, UP2, 0xd5, 0x5d ;  /* 0x00000000005d781c */ /* 0x000fda0000f2fa2d */
[----:B------:R-:W-:Y:S05]  /*2bf0*/  @P1 BRA `(.L_x_431) ;  /* 0x00000000001c1947 */ /* 0x000fea0003800000 */
[----:B--2---:R-:W-:Y:S02]  /*2c00*/  MOV R9, UR18 ;  /* 0x0000001200097c02 */ /* 0x004fe40008000f00 */
[----:B------:R-:W-:-:S03]  /*2c10*/  MOV R11, 0x8 ;  /* 0x00000008000b7802 */ /* 0x000fc60000000f00 */
[----:B------:R-:W-:-:S04]  /*2c20*/  IMAD R8, R16, R9, UR5 ;  /* 0x0000000510087e24 */ /* 0x000fc8000f8e0209 */
[----:B------:R-:W-:-:S06]  /*2c30*/  IMAD.WIDE.U32 R8, R8, R11, UR10 ;  /* 0x0000000a08087e25 */ /* 0x000fcc000f8e000b */
[----:B------:R-:W0:Y:S02]  /*2c40*/  LDG.E.64 R8, desc[UR16][R8.64] ;  /* 0x0000001008087981 */ /* 0x000e24000c1e1b00 */
[----:B0--3--:R-:W-:Y:S01]  /*2c50*/  FADD.FTZ R20, R20, R8 ;  /* 0x0000000814147221 */ /* 0x009fe20000010000 */
[----:B------:R-:W-:-:S07]  /*2c60*/  FADD.FTZ R21, R21, R9 ;  /* 0x0000000915157221 */ /* 0x000fce0000010000 */
.L_x_431:
[----:B------:R-:W-:Y:S05]  /*2c70*/  BSYNC.RECONVERGENT B0 ;  /* 0x0000000000007941 */ /* 0x000fea0003800200 */
.L_x_424:
        /* <DEDUP_REMOVED lines=41> */
.L_x_432:
        /* <DEDUP_REMOVED lines=21> */
.L_x_434:
[----:B------:R-:W-:Y:S05]  /*3060*/  BSYNC.RECONVERGENT B0 ;  /* 0x0000000000007941 */ /* 0x000fea0003800200 */
.L_x_433:
        /* <DEDUP_REMOVED lines=24> */
.L_x_435:
        /* <DEDUP_REMOVED lines=24> */
.L_x_437:
[----:B------:R-:W-:Y:S05]  /*3370*/  BSYNC.RECONVERGENT B0 ;  /* 0x0000000000007941 */ /* 0x000fea0003800200 */
.L_x_436:
[----:B------:R-:W-:Y:S02]  /*3380*/  UIADD3 UR9, UPT, UPT, UR18, UR9, URZ ;  /* 0x0000000912097290 */ /* 0x000fe4000fffe0ff */
[----:B------:R-:W-:Y:S02]  /*3390*/  UIADD3 UR4, UPT, UPT, UR4, 0x1, URZ ;  /* 0x0000000104047890 */ /* 0x000fe4000fffe0ff */
[----:B------:R-:W-:-:S09]  /*33a0*/  UISETP.GE.AND UP1, UPT, UR9, UR6, UPT ;  /* 0x000000060900728c */ /* 0x000fd2000bf26270 */
[----:B------:R-:W-:Y:S05]  /*33b0*/  BRA.U !UP1, `(.L_x_438) ;  /* 0xffffffcd09947547 */ /* 0x000fea000b83ffff */
.L_x_413:
        /* <DEDUP_REMOVED lines=19> */
.L_x_440:
[----:B------:R-:W-:Y:S05]  /*34f0*/  BSYNC.RECONVERGENT B0 ;  /* 0x0000000000007941 */ /* 0x000fea0003800200 */
.L_x_439:
[----:B------:R-:W-:Y:S05]  /*3500*/  @P0 EXIT ;  /* 0x000000000000094d */ /* 0x000fea0003800000 */
[----:B------:R-:W-:Y:S05]  /*3510*/  @P2 BRA `(.L_x_441) ;  /* 0x0000000000202947 */ /* 0x000fea0003800000 */
[----:B------:R-:W-:-:S05]  /*3520*/  IMAD R4, R6, R7, RZ ;  /* 0x0000000706047224 */ /* 0x000fca00078e02ff */
[----:B------:R-:W-:-:S13]  /*3530*/  ISETP.NE.AND P0, PT, R4, -0x1, PT ;  /* 0xffffffff0400780c */ /* 0x000fda0003f05270 */
[----:B------:R-:W-:Y:S05]  /*3540*/  @!P0 BRA `(.L_x_441) ;  /* 0x0000000000148947 */ /* 0x000fea0003800000 */
.L_x_442:
[----:B--2---:R-:W2:Y:S04]  /*3550*/  LDG.E.STRONG.GPU R5, desc[UR16][R2.64] ;  /* 0x0000001002057981 */ /* 0x004ea8000c1ef900 */
[----:B--2---:R-:W-:Y:S01]  /*3560*/  CCTL.IVALL ;  /* 0x00000000ff00798f */ /* 0x004fe20002000000 */
[----:B------:R-:W-:Y:S05]  /*3570*/  YIELD ;  /* 0x0000000000007946 */ /* 0x000fea0003800000 */
[----:B------:R-:W-:-:S13]  /*3580*/  ISETP.NE.AND P0, PT, R5, R4, PT ;  /* 0x000000040500720c */ /* 0x000fda0003f05270 */
[----:B------:R-:W-:Y:S05]  /*3590*/  @P0 BRA `(.L_x_442) ;  /* 0xfffffffc00ec0947 */ /* 0x000fea000383ffff */
.L_x_441:
        /* <DEDUP_REMOVED lines=42> */
[C---:B------:R-:W-:Y:S02]  /*3840*/  SHF.L.U32 R7, R23.reuse, 0x7, RZ ;  /* 0x0000000717077819 */ /* 0x040fe400000006ff */
[----:B------:R-:W-:-:S02]  /*3850*/  LOP3.LUT R23, R23, 0x3, RZ, 0xc0, !PT ;  /* 0x0000000317177812 */ /* 0x000fc400078ec0ff */
[----:B------:R-:W-:Y:S02]  /*3860*/  LOP3.LUT R7, R7, 0x180, RZ, 0xc0, !PT ;  /* 0x0000018007077812 */ /* 0x000fe400078ec0ff */
[----:B------:R-:W-:Y:S02]  /*3870*/  SHF.L.U32 R9, R5, 0x2, RZ ;  /* 0x0000000205097819 */ /* 0x000fe400000006ff */
[----:B------:R-:W-:Y:S01]  /*3880*/  IADD3 R0, P3, PT, R7, R0, RZ ;  /* 0x0000000007007210 */ /* 0x000fe20007f7e0ff */
[----:B------:R-:W-:Y:S01]  /*3890*/  IMAD.WIDE.U32 R6, R4, 0x4, RZ ;  /* 0x0000000404067825 */ /* 0x000fe200078e00ff */
[----:B-1----:R-:W-:Y:S02]  /*38a0*/  IADD3 R14, P1, PT, R19, UR4, RZ ;  /* 0x00000004130e7c10 */ /* 0x002fe4000ff3e0ff */
[----:B------:R-:W-:Y:S02]  /*38b0*/  SHF.L.U64.HI R24, R3, 0x2, R2 ;  /* 0x0000000203187819 */ /* 0x000fe40000010202 */
[----:B--2---:R-:W-:-:S02]  /*38c0*/  IADD3 R18, P2, PT, R19, UR6, RZ ;  /* 0x0000000613127c10 */ /* 0x004fc4000ff5e0ff */
[C---:B------:R-:W-:Y:S02]  /*38d0*/  IADD3.X R15, PT, PT, R20.reuse, UR5, RZ, P1, !PT ;  /* 0x00000005140f7c10 */ /* 0x040fe40008ffe4ff */
[C---:B------:R-:W-:Y:S02]  /*38e0*/  IADD3.X R21, PT, PT, R20.reuse, UR7, RZ, P2, !PT ;  /* 0x0000000714157c10 */ /* 0x040fe400097fe4ff */
[----:B0-----:R-:W-:Y:S02]  /*38f0*/  IADD3 R19, P1, PT, R19, UR8, RZ ;  /* 0x0000000813137c10 */ /* 0x001fe4000ff3e0ff */
[----:B------:R-:W-:Y:S02]  /*3900*/  IADD3 R23, P2, PT, RZ, -R23, RZ ;  /* 0x80000017ff177210 */ /* 0x000fe40007f5e0ff */
[----:B------:R-:W-:Y:S02]  /*3910*/  IADD3.X R20, PT, PT, R20, UR9, RZ, P1, !PT ;  /* 0x0000000914147c10 */ /* 0x000fe40008ffe4ff */
[----:B------:R-:W-:-:S02]  /*3920*/  SHF.L.U64.HI R26, R25, 0x2, R16 ;  /* 0x00000002191a7819 */ /* 0x000fc40000010210 */
[----:B------:R-:W-:Y:S02]  /*3930*/  IADD3 R28, PT, PT, R7, R9, RZ ;  /* 0x00000009071c7210 */ /* 0x000fe40007ffe0ff */
[----:B------:R-:W-:Y:S02]  /*3940*/  IADD3.X R22, PT, PT, RZ, -0x1, RZ, P2, !PT ;  /* 0xffffffffff167810 */ /* 0x000fe400017fe4ff */
[----:B------:R-:W-:-:S07]  /*3950*/  IADD3.X R17, PT, PT, RZ, R17, RZ, P3, !PT ;  /* 0x00000011ff117210 */ /* 0x000fce0001ffe4ff */
.L_x_445:
[-C--:B------:R-:W-:Y:S01]  /*3960*/  LEA R12, P3, R25, R14.reuse, 0x2 ;  /* 0x0000000e190c7211 */ /* 0x080fe200078610ff */
[----:B-1----:R-:W2:Y:S01]  /*3970*/  LDG.E R27, desc[UR16][R14.64] ;  /* 0x000000100e1b7981 */ /* 0x002ea2000c1e1900 */
[----:B------:R-:W-:Y:S02]  /*3980*/  LEA R8, P1, R3, R14, 0x2 ;  /* 0x0000000e03087211 */ /* 0x000fe400078210ff */
[----:B------:R-:W-:Y:S01]  /*3990*/  IADD3 R10, P2, PT, R14, R6, RZ ;  /* 0x000000060e0a7210 */ /* 0x000fe20007f5e0ff */
[C---:B------:R-:W-:Y:S01]  /*39a0*/  IMAD.X R13, R15.reuse, 0x1, R26, P3 ;  /* 0x000000010f0d7824 */ /* 0x040fe200018e061a */
[C---:B------:R-:W-:Y:S02]  /*39b0*/  IADD3.X R9, PT, PT, R15.reuse, R24, RZ, P1, !PT ;  /* 0x000000180f097210 */ /* 0x040fe40000ffe4ff */
[----:B------:R-:W-:-:S03]  /*39c0*/  IADD3.X R11, PT, PT, R15, R28, RZ, P2, !PT ;  /* 0x0000001c0f0b7210 */ /* 0x000fc600017fe4ff */
[----:B------:R0:W2:Y:S04]  /*39d0*/  LDG.E R8, desc[UR16][R8.64] ;  /* 0x0000001008087981 */ /* 0x0000a8000c1e1900 */
[----:B------:R1:W3:Y:S04]  /*39e0*/  LDG.E R10, desc[UR16][R10.64] ;  /* 0x000000100a0a7981 */ /* 0x0002e8000c1e1900 */
[----:B------:R-:W3:Y:S01]  /*39f0*/  LDG.E R13, desc[UR16][R12.64] ;  /* 0x000000100c0d7981 */ /* 0x000ee2000c1e1900 */
[----:B0-----:R-:W-:Y:S02]  /*3a00*/  MOV R9, R20 ;  /* 0x0000001400097202 */ /* 0x001fe40000000f00 */
[----:B------:R-:W-:-:S02]  /*3a10*/  IADD3 R23, P1, PT, R23, 0x1, RZ ;  /* 0x0000000117177810 */ /* 0x000fc40007f3e0ff */
[----:B-1----:R-:W-:Y:S02]  /*3a20*/  MOV R11, R21 ;  /* 0x00000015000b7202 */ /* 0x002fe40000000f00 */
[----:B------:R-:W-:Y:S02]  /*3a30*/  IADD3.X R22, PT, PT, RZ, R22, RZ, P1, !PT ;  /* 0x00000016ff167210 */ /* 0x000fe40000ffe4ff */
[----:B------:R-:W-:-:S04]  /*3a40*/  ISETP.NE.U32.AND P1, PT, R23, RZ, PT ;  /* 0x000000ff1700720c */ /* 0x000fc80003f25070 */
[----:B------:R-:W-:Y:S02]  /*3a50*/  ISETP.NE.AND.EX P1, PT, R22, RZ, PT, P1 ;  /* 0x000000ff1600720c */ /* 0x000fe40003f25310 */
[----:B------:R-:W-:-:S04]  /*3a60*/  IADD3 R14, P2, PT, R14, 0x200, RZ ;  /* 0x000002000e0e7810 */ /* 0x000fc80007f5e0ff */
[----:B------:R-:W-:Y:S02]  /*3a70*/  IADD3.X R15, PT, PT, RZ, R15, RZ, P2, !PT ;  /* 0x0000000fff0f7210 */ /* 0x000fe400017fe4ff */
[----:B--2---:R-:W-:Y:S02]  /*3a80*/  F2FP.F16.F32.PACK_AB R27, R8, R27 ;  /* 0x0000001b081b723e */ /* 0x004fe400000000ff */
[----:B------:R-:W-:Y:S02]  /*3a90*/  MOV R8, R19 ;  /* 0x0000001300087202 */ /* 0x000fe40000000f00 */
[----:B---3--:R-:W-:Y:S02]  /*3aa0*/  F2FP.F16.F32.PACK_AB R29, R13, R10 ;  /* 0x0000000a0d1d723e */ /* 0x008fe400000000ff */
[----:B------:R-:W-:Y:S01]  /*3ab0*/  MOV R10, R18 ;  /* 0x00000012000a7202 */ /* 0x000fe20000000f00 */
[----:B------:R1:W-:Y:S04]  /*3ac0*/  STG.E desc[UR16][R8.64], R27 ;  /* 0x0000001b08007986 */ /* 0x0003e8000c101910 */
[----:B------:R1:W-:Y:S01]  /*3ad0*/  STG.E desc[UR16][R10.64], R29 ;  /* 0x0000001d0a007986 */ /* 0x0003e2000c101910 */
[----:B------:R-:W-:-:S02]  /*3ae0*/  IADD3 R18, P3, PT, R18, 0x200, RZ ;  /* 0x0000020012127810 */ /* 0x000fc40007f7e0ff */
[----:B------:R-:W-:Y:S02]  /*3af0*/  IADD3 R19, P4, PT, R19, 0x200, RZ ;  /* 0x0000020013137810 */ /* 0x000fe40007f9e0ff */
[----:B------:R-:W-:Y:S02]  /*3b00*/  IADD3.X R21, PT, PT, RZ, R21, RZ, P3, !PT ;  /* 0x00000015ff157210 */ /* 0x000fe40001ffe4ff */
[----:B------:R-:W-:Y:S01]  /*3b10*/  IADD3.X R20, PT, PT, RZ, R20, RZ, P4, !PT ;  /* 0x00000014ff147210 */ /* 0x000fe200027fe4ff */
[----:B------:R-:W-:Y:S08]  /*3b20*/  @P1 BRA `(.L_x_445) ;  /* 0xfffffffc008c1947 */ /* 0x000ff0000383ffff */
.L_x_444:
[----:B------:R-:W-:Y:S05]  /*3b30*/  BSYNC.RECONVERGENT B0 ;  /* 0x0000000000007941 */ /* 0x000fea0003800200 */
.L_x_443:
        /* <DEDUP_REMOVED lines=10> */
.L_x_446:
        /* <DEDUP_REMOVED lines=21> */
[----:B--2---:R-:W-:Y:S02]  /*3d30*/  F2FP.F16.F32.PACK_AB R31, R7, R4 ;  /* 0x00000004071f723e */ /* 0x004fe400000000ff */
[----:B------:R-:W-:-:S04]  /*3d40*/  IADD3 R4, P1, PT, R14, UR4, RZ ;  /* 0x000000040e047c10 */ /* 0x000fc8000ff3e0ff */
[----:B------:R-:W-:Y:S02]  /*3d50*/  IADD3.X R5, PT, PT, R5, UR5, RZ, P1, !PT ;  /* 0x0000000505057c10 */ /* 0x000fe40008ffe4ff */
[----:B---3--:R-:W-:Y:S02]  /*3d60*/  F2FP.F16.F32.PACK_AB R33, R11, R8 ;  /* 0x000000080b21723e */ /* 0x008fe400000000ff */
        /* <DEDUP_REMOVED lines=20> */
[----:B--2---:R-:W-:Y:S02]  /*3eb0*/  F2FP.F16.F32.PACK_AB R35, R35, R14 ;  /* 0x0000000e2323723e */ /* 0x004fe400000000ff */
[----:B---3--:R-:W-:-:S03]  /*3ec0*/  F2FP.F16.F32.PACK_AB R37, R37, R16 ;  /* 0x000000102525723e */ /* 0x008fc600000000ff */
        /* <DEDUP_REMOVED lines=14> */
[----:B---3--:R-:W-:Y:S02]  /*3fb0*/  F2FP.F16.F32.PACK_AB R33, R33, R14 ;  /* 0x0000000e2121723e */ /* 0x008fe400000000ff */
[----:B----4-:R-:W-:-:S03]  /*3fc0*/  F2FP.F16.F32.PACK_AB R35, R18, R16 ;  /* 0x000000101223723e */ /* 0x010fc600000000ff */
        /* <DEDUP_REMOVED lines=18> */
[----:B----4-:R-:W-:Y:S02]  /*40f0*/  F2FP.F16.F32.PACK_AB R11, R11, R4 ;  /* 0x000000040b0b723e */ /* 0x010fe400000000ff */
[----:B-----5:R-:W-:-:S03]  /*4100*/  F2FP.F16.F32.PACK_AB R5, R9, R6 ;  /* 0x000000060905723e */ /* 0x020fc600000000ff */
[----:B------:R3:W-:Y:S04]  /*4110*/  STG.E desc[UR16][R30.64], R11 ;  /* 0x0000000b1e007986 */ /* 0x0007e8000c101910 */
[----:B------:R3:W-:Y:S02]  /*4120*/  STG.E desc[UR16][R28.64], R5 ;  /* 0x000000051c007986 */ /* 0x0007e4000c101910 */
[----:B------:R-:W-:Y:S05]  /*4130*/  @P0 BRA `(.L_x_446) ;  /* 0xfffffff800a80947 */ /* 0x000fea000383ffff */
[----:B------:R-:W-:Y:S05]  /*4140*/  EXIT ;  /* 0x000000000000794d */ /* 0x000fea0003800000 */
.L_x_447:
        /* <DEDUP_REMOVED lines=11> */
.L_x_3412:


//--------------------- .text._Z35group_norm_nhwc_bwd_one_pass_kernelI11Bf16IOFp16WLi128ELi8ELi128EEv26Group_norm_nhwc_bwd_params --------------------------
	.section	.text._Z35group_norm_nhwc_bwd_one_pass_kernelI11Bf16IOFp16WLi128ELi8ELi128EEv26Group_norm_nhwc_bwd_params,"ax",@progbits
	.align	128
        .global         _Z35group_norm_nhwc_bwd_one_pass_kernelI11Bf16IOFp16WLi128ELi8ELi128EEv26Group_norm_nhwc_bwd_params
        .type           _Z35group_norm_nhwc_bwd_one_pass_kernelI11Bf16IOFp16WLi128ELi8ELi128EEv26Group_norm_nhwc_bwd_params,@function
        .size           _Z35group_norm_nhwc_bwd_one_pass_kernelI11Bf16IOFp16WLi128ELi8ELi128EEv26Group_norm_nhwc_bwd_params,(.L_x_3413 - _Z35group_norm_nhwc_bwd_one_pass_kernelI11Bf16IOFp16WLi128ELi8ELi128EEv26Group_norm_nhwc_bwd_params)
        .other          _Z35group_norm_nhwc_bwd_one_pass_kernelI11Bf16IOFp16WLi128ELi8ELi128EEv26Group_norm_nhwc_bwd_params,@"STO_CUDA_ENTRY STV_DEFAULT"
_Z35group_norm_nhwc_bwd_one_pass_kernelI11Bf16IOFp16WLi128ELi8ELi128EEv26Group_norm_nhwc_bwd_params:
.text._Z35group_norm_nhwc_bwd_one_pass_kernelI11Bf16IOFp16WLi128ELi8ELi128EEv26Group_norm_nhwc_bwd_params:
        /* <DEDUP_REMOVED lines=36> */
.L_x_479:
        /* <DEDUP_REMOVED lines=162> */
[----:B----4-:R-:W-:Y:S01]  /*0c60*/  @P4 HADD2.F32 R32, -RZ, R13.H0_H0 ;  /* 0x2000000dff204230 */ /* 0x010fe20000004100 */
[----:B--2---:R-:W-:Y:S01]  /*0c70*/  PRMT R13, R33, 0x7632, R13 ;  /* 0x00007632210d7816 */ /* 0x004fe2000000000d */
[----:B-----5:R-:W-:Y:S02]  /*0c80*/  HADD2.F32 R2, -RZ, R9.H0_H0 ;  /* 0x20000009ff027230 */ /* 0x020fe40000004100 */
[----:B------:R-:W-:Y:S01]  /*0c90*/  HADD2.F32 R3, -RZ, R12.H0_H0 ;  /* 0x2000000cff037230 */ /* 0x000fe20000004100 */
[----:B------:R-:W-:Y:S02]  /*0ca0*/  PRMT R12, R36, 0x7632, R12 ;  /* 0x00007632240c7816 */ /* 0x000fe4000000000c */
[----:B------:R-:W-:Y:S01]  /*0cb0*/  PRMT R9, R38, 0x7632, R9 ;  /* 0x0000763226097816 */ /* 0x000fe20000000009 */
[----:B------:R-:W-:Y:S01]  /*0cc0*/  @P4 HADD2.F32 R31, -RZ, R22.H0_H0 ;  /* 0x20000016ff1f4230 */ /* 0x000fe20000004100 */
[----:B------:R-:W-:-:S02]  /*0cd0*/  PRMT R8, R35, 0x7632, R8 ;  /* 0x0000763223087816 */ /* 0x000fc40000000008 */
        /* <DEDUP_REMOVED lines=76> */
.L_x_449:
        /* <DEDUP_REMOVED lines=149> */
.L_x_450:
        /* <DEDUP_REMOVED lines=38> */
.L_x_452:
[----:B------:R-:W-:Y:S05]  /*1d50*/  BSYNC.RECONVERGENT B0 ;  /* 0x0000000000007941 */ /* 0x000fea0003800200 */
.L_x_451:
        /* <DEDUP_REMOVED lines=15> */
.L_x_454:
[----:B------:R-:W-:Y:S05]  /*1e50*/  BSYNC.RECONVERGENT B0 ;  /* 0x0000000000007941 */ /* 0x000fea0003800200 */
.L_x_453:
        /* <DEDUP_REMOVED lines=158> */
.L_x_456:
[----:B------:R-:W-:Y:S05]  /*2840*/  BSYNC.RECONVERGENT B0 ;  /* 0x0000000000007941 */ /* 0x000fea0003800200 */
.L_x_455:
        /* <DEDUP_REMOVED lines=28> */
.L_x_458:
[----:B------:R-:W-:Y:S05]  /*2a10*/  BSYNC.RECONVERGENT B0 ;  /* 0x0000000000007941 */ /* 0x000fea0003800200 */
.L_x_457:
        /* <DEDUP_REMOVED lines=29> */
.L_x_461:
[----:B-1----:R-:W4:Y:S04]  /*2bf0*/  LDG.E.STRONG.GPU R8, desc[UR28][R10.64] ;  /* 0x0000001c0a087981 */ /* 0x002f28000c1ef900 */
[----:B----4-:R-:W-:Y:S01]  /*2c00*/  CCTL.IVALL ;  /* 0x00000000ff00798f */ /* 0x010fe20002000000 */
[----:B------:R-:W-:Y:S05]  /*2c10*/  YIELD ;  /* 0x0000000000007946 */ /* 0x000fea0003800000 */
[----:B------:R-:W-:-:S13]  /*2c20*/  ISETP.NE.AND P1, PT, R8, R15, PT ;  /* 0x0000000f0800720c */ /* 0x000fda0003f25270 */
[----:B------:R-:W-:Y:S05]  /*2c30*/  @P1 BRA `(.L_x_461) ;  /* 0xfffffffc00ec1947 */ /* 0x000fea000383ffff */
.L_x_460:
        /* <DEDUP_REMOVED lines=14> */
.L_x_463:
        /* <DEDUP_REMOVED lines=84> */
.L_x_462:
        /* <DEDUP_REMOVED lines=41> */
.L_x_464:
        /* <DEDUP_REMOVED lines=23> */
.L_x_465:
        /* <DEDUP_REMOVED lines=11> */
.L_x_466:
[----:B------:R-:W-:Y:S05]  /*3710*/  BSYNC.RECONVERGENT B0 ;  /* 0x0000000000007941 */ /* 0x000fea0003800200 */
.L_x_459:
        /* <DEDUP_REMOVED lines=40> */
.L_x_467:
        /* <DEDUP_REMOVED lines=21> */
.L_x_469:
[----:B------:R-:W-:Y:S05]  /*3af0*/  BSYNC.RECONVERGENT B0 ;  /* 0x0000000000007941 */ /* 0x000fea0003800200 */
.L_x_468:
        /* <DEDUP_REMOVED lines=58> */
.L_x_470:
        /* <DEDUP_REMOVED lines=19> */
.L_x_472:
[----:B------:R-:W-:Y:S05]  /*3fd0*/  BSYNC.RECONVERGENT B0 ;  /* 0x0000000000007941 */ /* 0x000fea0003800200 */
.L_x_471:
        /* <DEDUP_REMOVED lines=21> */
.L_x_473:
        /* <DEDUP_REMOVED lines=18> */
.L_x_475:
[----:B------:R-:W-:Y:S05]  /*4250*/  BSYNC.RECONVERGENT B0 ;  /* 0x0000000000007941 */ /* 0x000fea0003800200 */
.L_x_474:
        /* <DEDUP_REMOVED lines=22> */
.L_x_476:
        /* <DEDUP_REMOVED lines=18> */
.L_x_478:
[----:B------:R-:W-:Y:S05]  /*44e0*/  BSYNC.RECONVERGENT B0 ;  /* 0x0000000000007941 */ /* 0x000fea0003800200 */
.L_x_477:
[----:B------:R-:W-:Y:S02]  /*44f0*/  UIADD3 UR18, UPT, UPT, UR31, UR18, URZ ;  /* 0x000000121f127290 */ /* 0x000fe4000fffe0ff */
[----:B------:R-:W-:Y:S02]  /*4500*/  UIADD3 UR4, UPT, UPT, UR4, 0x1, URZ ;  /* 0x0000000104047890 */ /* 0x000fe4000fffe0ff */
[----:B------:R-:W-:-:S09]  /*4510*/  UISETP.GE.AND UP0, UPT, UR18, UR8, UPT ;  /* 0x000000081200728c */ /* 0x000fd2000bf06270 */
[----:B------:R-:W-:Y:S05]  /*4520*/  BRA.U !UP0, `(.L_x_479) ;  /* 0xffffffbd08447547 */ /* 0x000fea000b83ffff */
.L_x_448:
        /* <DEDUP_REMOVED lines=19> */
.L_x_481:
[----:B------:R-:W-:Y:S05]  /*4660*/  BSYNC.RECONVERGENT B0 ;  /* 0x0000000000007941 */ /* 0x000fea0003800200 */
.L_x_480:
[----:B------:R-:W-:Y:S05]  /*4670*/  @P0 EXIT ;  /* 0x000000000000094d */ /* 0x000fea0003800000 */
[----:B------:R-:W-:Y:S05]  /*4680*/  @P2 BRA `(.L_x_482) ;  /* 0x0000000000202947 */ /* 0x000fea0003800000 */
[----:B------:R-:W-:-:S05]  /*4690*/  IMAD R0, R4, R7, RZ ;  /* 0x0000000704007224 */ /* 0x000fca00078e02ff */
[----:B------:R-:W-:-:S13]  /*46a0*/  ISETP.NE.AND P0, PT, R0, -0x1, PT ;  /* 0xffffffff0000780c */ /* 0x000fda0003f05270 */
[----:B------:R-:W-:Y:S05]  /*46b0*/  @!P0 BRA `(.L_x_482) ;  /* 0x0000000000148947 */ /* 0x000fea0003800000 */
.L_x_483:
[----:B--2---:R-:W2:Y:S04]  /*46c0*/  LDG.E.STRONG.GPU R5, desc[UR28][R2.64] ;  /* 0x0000001c02057981 */ /* 0x004ea8000c1ef900 */
[----:B--2---:R-:W-:Y:S01]  /*46d0*/  CCTL.IVALL ;  /* 0x00000000ff00798f */ /* 0x004fe20002000000 */
[----:B------:R-:W-:Y:S05]  /*46e0*/  YIELD ;  /* 0x0000000000007946 */ /* 0x000fea0003800000 */
[----:B------:R-:W-:-:S13]  /*46f0*/  ISETP.NE.AND P0, PT, R5, R0, PT ;  /* 0x000000000500720c */ /* 0x000fda0003f05270 */
[----:B------:R-:W-:Y:S05]  /*4700*/  @P0 BRA `(.L_x_483) ;  /* 0xfffffffc00ec0947 */ /* 0x000fea000383ffff */
.L_x_482:
        /* <DEDUP_REMOVED lines=60> */
.L_x_486:
        /* <DEDUP_REMOVED lines=19> */
[----:B---3--:R-:W-:Y:S02]  /*4c00*/  F2FP.F16.F32.PACK_AB R21, R9, R10 ;  /* 0x0000000a0915723e */ /* 0x008fe400000000ff */
[----:B------:R-:W-:-:S02]  /*4c10*/  MOV R9, R24 ;  /* 0x0000001800097202 */ /* 0x000fc40000000f00 */
[----:B--2---:R-:W-:Y:S02]  /*4c20*/  F2FP.F16.F32.PACK_AB R19, R15, R2 ;  /* 0x000000020f13723e */ /* 0x004fe400000000ff */
[----:B------:R-:W-:-:S03]  /*4c30*/  MOV R10, R25 ;  /* 0x00000019000a7202 */ /* 0x000fc60000000f00 */
[----:B------:R0:W-:Y:S04]  /*4c40*/  STG.E desc[UR28][R8.64], R19 ;  /* 0x0000001308007986 */ /* 0x0001e8000c10191c */
[----:B------:R0:W-:Y:S01]  /*4c50*/  STG.E desc[UR28][R10.64], R21 ;  /* 0x000000150a007986 */ /* 0x0001e2000c10191c */
[----:B------:R-:W-:Y:S02]  /*4c60*/  IADD3 R25, P3, PT, R25, 0x200, RZ ;  /* 0x0000020019197810 */ /* 0x000fe40007f7e0ff */
[----:B------:R-:W-:Y:S02]  /*4c70*/  IADD3.X R24, PT, PT, RZ, R24, RZ, P4, !PT ;  /* 0x00000018ff187210 */ /* 0x000fe400027fe4ff */
[----:B------:R-:W-:Y:S01]  /*4c80*/  IADD3.X R26, PT, PT, RZ, R26, RZ, P3, !PT ;  /* 0x0000001aff1a7210 */ /* 0x000fe20001ffe4ff */
[----:B------:R-:W-:Y:S08]  /*4c90*/  @P1 BRA `(.L_x_486) ;  /* 0xfffffffc008c1947 */ /* 0x000ff0000383ffff */
.L_x_485:
[----:B------:R-:W-:Y:S05]  /*4ca0*/  BSYNC.RECONVERGENT B0 ;  /* 0x0000000000007941 */ /* 0x000fea0003800200 */
.L_x_484:
        /* <DEDUP_REMOVED lines=10> */
.L_x_487:
        /* <DEDUP_REMOVED lines=21> */
[----:B---3--:R-:W-:Y:S02]  /*4ea0*/  F2FP.F16.F32.PACK_AB R13, R15, R10 ;  /* 0x0000000a0f0d723e */ /* 0x008fe400000000ff */
[----:B------:R-:W-:-:S04]  /*4eb0*/  IADD3 R10, P1, PT, R22, UR4, RZ ;  /* 0x00000004160a7c10 */ /* 0x000fc8000ff3e0ff */
[----:B------:R-:W-:Y:S02]  /*4ec0*/  IADD3.X R11, PT, PT, R11, UR5, RZ, P1, !PT ;  /* 0x000000050b0b7c10 */ /* 0x000fe40008ffe4ff */
[----:B----4-:R-:W-:Y:S02]  /*4ed0*/  F2FP.F16.F32.PACK_AB R27, R19, R16 ;  /* 0x00000010131b723e */ /* 0x010fe400000000ff */
        /* <DEDUP_REMOVED lines=62> */
.L_x_488:
        /* <DEDUP_REMOVED lines=12> */
.L_x_3413:


//--------------------- .text._Z35group_norm_nhwc_bwd_one_pass_kernelI11Bf16IOFp16WLi256ELi8ELi128EEv26Group_norm_nhwc_bwd_params --------------------------
	.section	.text._Z35group_norm_nhwc_bwd_one_pass_kernelI11Bf16IOFp16WLi256ELi8ELi128EEv26Group_norm_nhwc_bwd_params,"ax",@progbits
	.align	128
        .global         _Z35group_norm_nhwc_bwd_one_pass_kernelI11Bf16IOFp16WLi256ELi8ELi128EEv26Group_norm_nhwc_bwd_params
        .type           _Z35group_norm_nhwc_bwd_one_pass_kernelI11Bf16IOFp16WLi256ELi8ELi128EEv26Group_norm_nhwc_bwd_params,@function
        .size           _Z35group_norm_nhwc_bwd_one_pass_kernelI11Bf16IOFp16WLi256ELi8ELi128EEv26Group_norm_nhwc_bwd_params,(.L_x_3414 - _Z35group_norm_nhwc_bwd_one_pass_kernelI11Bf16IOFp16WLi256ELi8ELi128EEv26Group_norm_nhwc_bwd_params)
        .other          _Z35group_norm_nhwc_bwd_one_pass_kernelI11Bf16IOFp16WLi256ELi8ELi128EEv26Group_norm_nhwc_bwd_params,@"STO_CUDA_ENTRY STV_DEFAULT"
_Z35group_norm_nhwc_bwd_one_pass_kernelI11Bf16IOFp16WLi256ELi8ELi128EEv26Group_norm_nhwc_bwd_params:
.text._Z35group_norm_nhwc_bwd_one_pass_kernelI11Bf16IOFp16WLi256ELi8ELi128EEv26Group_norm_nhwc_bwd_params:
        /* <DEDUP_REMOVED lines=21> */
.L_x_532:
        /* <DEDUP_REMOVED lines=254> */
[----:B----4-:R-:W-:Y:S01]  /*1130*/  PRMT R17, R44, 0x7632, R17 ;  /* 0x000076322c117816 */ /* 0x010fe20000000011 */
[----:B------:R-:W-:Y:S02]  /*1140*/  @P6 HADD2.F32 R3, -RZ, R30.H0_H0 ;  /* 0x2000001eff036230 */ /* 0x000fe40000004100 */
[----:B------:R-:W-:Y:S02]  /*1150*/  @P6 HADD2.F32 R4, -RZ, R31.H0_H0 ;  /* 0x2000001fff046230 */ /* 0x000fe40000004100 */
[----:B------:R-:W-:-:S02]  /*1160*/  HADD2.F32 R5, -RZ, R28.H0_H0 ;  /* 0x2000001cff057230 */ /* 0x000fc40000004100 */
[----:B------:R-:W-:Y:S01]  /*1170*/  HADD2.F32 R6, -RZ, R29.H0_H0 ;  /* 0x2000001dff067230 */ /* 0x000fe20000004100 */
        /* <DEDUP_REMOVED lines=155> */
.L_x_490:
        /* <DEDUP_REMOVED lines=300> */
.L_x_491:
        /* <DEDUP_REMOVED lines=44> */
.L_x_493:
[----:B------:R-:W-:Y:S05]  /*30b0*/  BSYNC.RECONVERGENT B0 ;  /* 0x0000000000007941 */ /* 0x000fea0003800200 */
.L_x_492:
        /* <DEDUP_REMOVED lines=12> */
.L_x_495:
[----:B------:R-:W-:Y:S05]  /*3180*/  BSYNC.RECONVERGENT B0 ;  /* 0x0000000000007941 */ /* 0x000fea0003800200 */
.L_x_494:
        /* <DEDUP_REMOVED lines=159> */
.L_x_497:
[----:B------:R-:W-:Y:S05]  /*3b80*/  BSYNC.RECONVERGENT B0 ;  /* 0x0000000000007941 */ /* 0x000fea0003800200 */
.L_x_496:
        /* <DEDUP_REMOVED lines=28> */
.L_x_499:
[----:B------:R-:W-:Y:S05]  /*3d50*/  BSYNC.RECONVERGENT B0 ;  /* 0x0000000000007941 */ /* 0x000fea0003800200 */
.L_x_498:
        /* <DEDUP_REMOVED lines=24> */
.L_x_502:
[----:B------:R-:W2:Y:S04]  /*3ee0*/  LDG.E.STRONG.GPU R7, desc[UR8][R12.64] ;  /* 0x000000080c077981 */ /* 0x000ea8000c1ef900 */
[----:B--2---:R-:W-:Y:S01]  /*3ef0*/  CCTL.IVALL ;  /* 0x00000000ff00798f */ /* 0x004fe20002000000 */
[----:B------:R-:W-:Y:S05]  /*3f00*/  YIELD ;  /* 0x0000000000007946 */ /* 0x000fea0003800000 */
[----:B------:R-:W-:-:S13]  /*3f10*/  ISETP.NE.AND P1, PT, R7, R16, PT ;  /* 0x000000100700720c */ /* 0x000fda0003f25270 */
[----:B------:R-:W-:Y:S05]  /*3f20*/  @P1 BRA `(.L_x_502) ;  /* 0xfffffffc00ec1947 */ /* 0x000fea000383ffff */
.L_x_501:
        /* <DEDUP_REMOVED lines=15> */
.L_x_504:
        /* <DEDUP_REMOVED lines=60> */
.L_x_503:
        /* <DEDUP_REMOVED lines=34> */
.L_x_505:
        /* <DEDUP_REMOVED lines=18> */
.L_x_506:
        /* <DEDUP_REMOVED lines=9> */
.L_x_507:
[----:B------:R-:W-:Y:S05]  /*47b0*/  BSYNC.RECONVERGENT B0 ;  /* 0x0000000000007941 */ /* 0x000fea0003800200 */
.L_x_500:
        /* <DEDUP_REMOVED lines=46> */
.L_x_508:
        /* <DEDUP_REMOVED lines=21> */
.L_x_510:
[----:B------:R-:W-:Y:S05]  /*4bf0*/  BSYNC.RECONVERGENT B0 ;  /* 0x0000000000007941 */ /* 0x000fea0003800200 */
.L_x_509:
        /* <DEDUP_REMOVED lines=36> */
.L_x_511:
        /* <DEDUP_REMOVED lines=22> */
.L_x_513:
[----:B------:R-:W-:Y:S05]  /*4fa0*/  BSYNC.RECONVERGENT B0 ;  /* 0x0000000000007941 */ /* 0x000fea0003800200 */
.L_x_512:
        /* <DEDUP_REMOVED lines=27> */
.L_x_514:
        /* <DEDUP_REMOVED lines=22> */
.L_x_516:
[----:B------:R-:W-:Y:S05]  /*52c0*/  BSYNC.RECONVERGENT B0 ;  /* 0x0000000000007941 */ /* 0x000fea0003800200 */
.L_x_515:
        /* <DEDUP_REMOVED lines=28> */
.L_x_517:
        /* <DEDUP_REMOVED lines=21> */
.L_x_519:
[----:B------:R-:W-:Y:S05]  /*55e0*/  BSYNC.RECONVERGENT B0 ;  /* 0x0000000000007941 */ /* 0x000fea0003800200 */
.L_x_518:
        /* <DEDUP_REMOVED lines=67> */
.L_x_520:
        /* <DEDUP_REMOVED lines=19> */
.L_x_522:
[----:B------:R-:W-:Y:S05]  /*5b50*/  BSYNC.RECONVERGENT B0 ;  /* 0x0000000000007941 */ /* 0x000fea0003800200 */
.L_x_521:
        /* <DEDUP_REMOVED lines=21> */
.L_x_523:
        /* <DEDUP_REMOVED lines=18> */
.L_x_525:
[----:B------:R-:W-:Y:S05]  /*5dd0*/  BSYNC.RECONVERGENT B0 ;  /* 0x0000000000007941 */ /* 0x000fea0003800200 */
.L_x_524:
        /* <DEDUP_REMOVED lines=21> */
.L_x_526:
        /* <DEDUP_REMOVED lines=18> */
.L_x_528:
[----:B------:R-:W-:Y:S05]  /*6050*/  BSYNC.RECONVERGENT B0 ;  /* 0x0000000000007941 */ /* 0x000fea0003800200 */
.L_x_527:
        /* <DEDUP_REMOVED lines=22> */
.L_x_529:
        /* <DEDUP_REMOVED lines=18> */
.L_x_531:
[----:B------:R-:W-:Y:S05]  /*62e0*/  BSYNC.RECONVERGENT B0 ;  /* 0x0000000000007941 */ /* 0x000fea0003800200 */
.L_x_530:
[----:B------:R-:W-:Y:S02]  /*62f0*/  IADD3 R49, PT, PT, R0, R49, RZ ;  /* 0x0000003100317210 */ /* 0x000fe40007ffe0ff */
[----:B------:R-:W-:Y:S02]  /*6300*/  IADD3 R58, PT, PT, R58, 0x1, RZ ;  /* 0x000000013a3a7810 */ /* 0x000fe40007ffe0ff */
[----:B------:R-:W-:-:S13]  /*6310*/  ISETP.GE.AND P0, PT, R49, UR4, PT ;  /* 0x0000000431007c0c */ /* 0x000fda000bf06270 */
[----:B------:R-:W-:Y:S05]  /*6320*/  @!P0 BRA `(.L_x_532) ;  /* 0xffffff9c00888947 */ /* 0x000fea000383ffff */
.L_x_489:
        /* <DEDUP_REMOVED lines=19> */
.L_x_534:
[----:B------:R-:W-:Y:S05]  /*6460*/  BSYNC.RECONVERGENT B0 ;  /* 0x0000000000007941 */ /* 0x000fea0003800200 */
.L_x_533:
[----:B------:R-:W-:Y:S05]  /*6470*/  @P0 EXIT ;  /* 0x000000000000094d */ /* 0x000fea0003800000 */
[----:B------:R-:W-:Y:S05]  /*6480*/  @P2 BRA `(.L_x_535) ;  /* 0x0000000000202947 */ /* 0x000fea0003800000 */
[----:B------:R-:W-:-:S05]  /*6490*/  IMAD R0, R4, R7, RZ ;  /* 0x0000000704007224 */ /* 0x000fca00078e02ff */
[----:B------:R-:W-:-:S13]  /*64a0*/  ISETP.NE.AND P0, PT, R0, -0x1, PT ;  /* 0xffffffff0000780c */ /* 0x000fda0003f05270 */
[----:B------:R-:W-:Y:S05]  /*64b0*/  @!P0 BRA `(.L_x_535) ;  /* 0x0000000000148947 */ /* 0x000fea0003800000 */
.L_x_536:
[----:B---3--:R-:W3:Y:S04]  /*64c0*/  LDG.E.STRONG.GPU R5, desc[UR8][R2.64] ;  /* 0x0000000802057981 */ /* 0x008ee8000c1ef900 */
[----:B---3--:R-:W-:Y:S01]  /*64d0*/  CCTL.IVALL ;  /* 0x00000000ff00798f */ /* 0x008fe20002000000 */
[----:B------:R-:W-:Y:S05]  /*64e0*/  YIELD ;  /* 0x0000000000007946 */ /* 0x000fea0003800000 */
[----:B------:R-:W-:-:S13]  /*64f0*/  ISETP.NE.AND P0, PT, R5, R0, PT ;  /* 0x000000000500720c */ /* 0x000fda0003f05270 */
[----:B------:R-:W-:Y:S05]  /*6500*/  @P0 BRA `(.L_x_536) ;  /* 0xfffffffc00ec0947 */ /* 0x000fea000383ffff */
.L_x_535:
        /* <DEDUP_REMOVED lines=60> */
.L_x_539:
        /* <DEDUP_REMOVED lines=24> */
[----:B--2---:R-:W-:Y:S02]  /*6a50*/  F2FP.F16.F32.PACK_AB R7, R11, R2 ;  /* 0x000000020b07723e */ /* 0x004fe400000000ff */
[----:B------:R-:W-:Y:S02]  /*6a60*/  MOV R11, R24 ;  /* 0x00000018000b7202 */ /* 0x000fe40000000f00 */
[----:B---3--:R-:W-:Y:S01]  /*6a70*/  F2FP.F16.F32.PACK_AB R19, R17, R14 ;  /* 0x0000000e1113723e */ /* 0x008fe200000000ff */
[----:B------:R0:W-:Y:S04]  /*6a80*/  STG.E desc[UR8][R8.64], R7 ;  /* 0x0000000708007986 */ /* 0x0001e8000c101908 */
[----:B------:R0:W-:Y:S01]  /*6a90*/  STG.E desc[UR8][R10.64], R19 ;  /* 0x000000130a007986 */ /* 0x0001e2000c101908 */
[----:B------:R-:W-:Y:S01]  /*6aa0*/  IADD3.X R24, PT, PT, RZ, R24, RZ, P3, !PT ;  /* 0x00000018ff187210 */ /* 0x000fe20001ffe4ff */
[----:B------:R-:W-:Y:S06]  /*6ab0*/  @P1 BRA `(.L_x_539) ;  /* 0xfffffffc00841947 */ /* 0x000fec000383ffff */
.L_x_538:
[----:B------:R-:W-:Y:S05]  /*6ac0*/  BSYNC.RECONVERGENT B0 ;  /* 0x0000000000007941 */ /* 0x000fea0003800200 */
.L_x_537:
        /* <DEDUP_REMOVED lines=10> */
.L_x_540:
        /* <DEDUP_REMOVED lines=80> */
[----:B----4-:R-:W-:Y:S02]  /*7070*/  F2FP.F16.F32.PACK_AB R11, R11, R4 ;  /* 0x000000040b0b723e */ /* 0x010fe400000000ff */
[----:B-----5:R-:W-:-:S03]  /*7080*/  F2FP.F16.F32.PACK_AB R5, R9, R6 ;  /* 0x000000060905723e */ /* 0x020fc600000000ff */
[----:B------:R3:W-:Y:S04]  /*7090*/  STG.E desc[UR8][R28.64], R11 ;  /* 0x0000000b1c007986 */ /* 0x0007e8000c101908 */
[----:B------:R3:W-:Y:S01]  /*70a0*/  STG.E desc[UR8][R26.64], R5 ;  /* 0x000000051a007986 */ /* 0x0007e2000c101908 */
[----:B------:R-:W-:Y:S01]  /*70b0*/  HFMA2 R6, -RZ, RZ, 0, 0 ;  /* 0x00000000ff067431 */ /* 0x000fe200000001ff */
[----:B------:R-:W-:Y:S06]  /*70c0*/  @P0 BRA `(.L_x_540) ;  /* 0xfffffff800a80947 */ /* 0x000fec000383ffff */
[----:B------:R-:W-:Y:S05]  /*70d0*/  EXIT ;  /* 0x000000000000794d */ /* 0x000fea0003800000 */
.L_x_541:
        /* <DEDUP_REMOVED lines=10> */
.L_x_3414:


//--------------------- .text._Z35group_norm_nhwc_bwd_one_pass_kernelI11Bf16IOFp16WLi512ELi8ELi128EEv26Group_norm_nhwc_bwd_params --------------------------
	.section	.text._Z35group_norm_nhwc_bwd_one_pass_kernelI11Bf16IOFp16WLi512ELi8ELi128EEv26Group_norm_nhwc_bwd_params,"ax",@progbits
	.align	128
        .global         _Z35group_norm_nhwc_bwd_one_pass_kernelI11Bf16IOFp16WLi512ELi8ELi128EEv26Group_norm_nhwc_bwd_params
        .type           _Z35group_norm_nhwc_bwd_one_pass_kernelI11Bf16IOFp16WLi512ELi8ELi128EEv26Group_norm_nhwc_bwd_params,@function
        .size           _Z35group_norm_nhwc_bwd_one_pass_kernelI11Bf16IOFp16WLi512ELi8ELi128EEv26Group_norm_nhwc_bwd_params,(.L_x_3415 - _Z35group_norm_nhwc_bwd_one_pass_kernelI11Bf16IOFp16WLi512ELi8ELi128EEv26Group_norm_nhwc_bwd_params)
        .other          _Z35group_norm_nhwc_bwd_one_pass_kernelI11Bf16IOFp16WLi512ELi8ELi128EEv26Group_norm_nhwc_bwd_params,@"STO_CUDA_ENTRY STV_DEFAULT"
_Z35group_norm_nhwc_bwd_one_pass_kernelI11Bf16IOFp16WLi512ELi8ELi128EEv26Group_norm_nhwc_bwd_params:
.text._Z35group_norm_nhwc_bwd_one_pass_kernelI11Bf16IOFp16WLi512ELi8ELi128EEv26Group_norm_nhwc_bwd_params:
        /* <DEDUP_REMOVED lines=46> */
.L_x_609:
        /* <DEDUP_REMOVED lines=15> */
[----:B------:R-:W0:Y:S01]  /*03d0*/  I2F.RP R16, R17 ;  /* 0x0000001100107306 */ /* 0x000e220000209400 */
[----:B------:R-:W-:-:S10]  /*03e0*/  IADD3 R45, PT, PT, R76, 0x80, RZ ;  /* 0x000000804c2d7810 */ /* 0x000fd40007ffe0ff */
[----:B------:R-:W1:Y:S01]  /*03f0*/  @!P2 LDC.64 R26, c[0x0][0x398] ;  /* 0x0000e600ff1aab82 */ /* 0x000e620000000a00 */
[----:B0-----:R-:W0:Y:S02]  /*0400*/  MUFU.RCP R16, R16 ;  /* 0x0000001000107308 */ /* 0x001e240000001000 */
[----:B0-----:R-:W-:-:S06]  /*0410*/  IADD3 R14, PT, PT, R16, 0xffffffe, RZ ;  /* 0x0ffffffe100e7810 */ /* 0x001fcc0007ffe0ff */
[----:B------:R0:W2:Y:S02]  /*0420*/  F2I.FTZ.U32.TRUNC.NTZ R15, R14 ;  /* 0x0000000e000f7305 */ /* 0x0000a4000021f000 */
[----:B0-----:R-:W-:Y:S02]  /*0430*/  MOV R14, RZ ;  /* 0x000000ff000e7202 */ /* 0x001fe40000000f00 */
[----:B--2---:R-:W-:-:S05]  /*0440*/  IADD3 R18, PT, PT, RZ, -R15, RZ ;  /* 0x8000000fff127210 */ /* 0x004fca0007ffe0ff */
[----:B------:R-:W-:Y:S01]  /*0450*/  IMAD R19, R18, R17, RZ ;  /* 0x0000001112137224 */ /* 0x000fe200078e02ff */
[----:B------:R-:W-:-:S03]  /*0460*/  IABS R18, R60 ;  /* 0x0000003c00127213 */ /* 0x000fc60000000000 */
[----:B------:R-:W-:Y:S01]  /*0470*/  IMAD.HI.U32 R15, R15, R19, R14 ;  /* 0x000000130f0f7227 */ /* 0x000fe200078e000e */
[----:B------:R-:W-:-:S04]  /*0480*/  LOP3.LUT R14, R60, R21, RZ, 0x3c, !PT ;  /* 0x000000153c0e7212 */ /* 0x000fc800078e3cff */
        /* <DEDUP_REMOVED lines=13> */
[----:B------:R-:W-:Y:S02]  /*0560*/  LOP3.LUT R17, RZ, R21, RZ, 0x33, !PT ;  /* 0x00000015ff117212 */ /* 0x000fe400078e33ff */
[----:B------:R-:W-:Y:S02]  /*0570*/  @!P1 IADD3 R16, PT, PT, -R16, RZ, RZ ;  /* 0x000000ff10109210 */ /* 0x000fe40007ffe1ff */
[----:B------:R-:W-:Y:S02]  /*0580*/  @P3 IADD3 R15, PT, PT, R15, 0x1, RZ ;  /* 0x000000010f0f3810 */ /* 0x000fe40007ffe0ff */
[----:B------:R-:W-:Y:S02]  /*0590*/  ISETP.NE.AND P3, PT, R21, RZ, PT ;  /* 0x000000ff1500720c */ /* 0x000fe40003f65270 */
[----:B------:R-:W-:Y:S01]  /*05a0*/  ISETP.GE.AND.EX P4, PT, R23, UR13, PT, P4 ;  /* 0x0000000d17007c0c */ /* 0x000fe2000bf86340 */
[----:B------:R-:W2:Y:S01]  /*05b0*/  @!P2 LDC.64 R20, c[0x0][0x3a0] ;  /* 0x0000e800ff14ab82 */ /* 0x000ea20000000a00 */
[----:B------:R-:W-:-:S02]  /*05c0*/  @!P0 IADD3 R15, PT, PT, -R15, RZ, RZ ;  /* 0x000000ff0f0f8210 */ /* 0x000fc40007ffe1ff */
[C---:B------:R-:W-:Y:S02]  /*05d0*/  SEL R119, R17.reuse, R16, !P3 ;  /* 0x0000001011777207 */ /* 0x040fe40005800000 */
[----:B------:R-:W-:Y:S02]  /*05e0*/  SEL R15, R17, R15, !P3 ;  /* 0x0000000f110f7207 */ /* 0x000fe40005800000 */
[----:B------:R-:W-:Y:S02]  /*05f0*/  SHF.L.U32 R43, R119, 0x3, RZ ;  /* 0x00000003772b7819 */ /* 0x000fe400000006ff */
[----:B------:R-:W-:Y:S02]  /*0600*/  SHF.R.S32.HI R14, RZ, 0x1f, R15 ;  /* 0x0000001fff0e7819 */ /* 0x000fe4000001140f */
[----:B------:R-:W-:Y:S01]  /*0610*/  SHF.R.S32.HI R123, RZ, 0x1f, R43 ;  /* 0x0000001fff7b7819 */ /* 0x000fe2000001142b */
[----:B------:R-:W3:Y:S01]  /*0620*/  @!P4 LDC.64 R16, c[0x0][0x3f8] ;  /* 0x0000fe00ff10cb82 */ /* 0x000ee20000000a00 */
[----:B------:R-:W-:Y:S01]  /*0630*/  LOP3.LUT R122, R43, R42, RZ, 0xfc, !PT ;  /* 0x0000002a2b7a7212 */ /* 0x000fe200078efcff */
[----:B------:R-:W-:Y:S01]  /*0640*/  IMAD R14, R14, UR14, RZ ;  /* 0x0000000e0e0e7c24 */ /* 0x000fe2000f8e02ff */
[----:B------:R-:W-:-:S02]  /*0650*/  ISETP.GE.U32.AND P0, PT, R35, UR12, PT ;  /* 0x0000000c23007c0c */ /* 0x000fc4000bf06070 */
[----:B------:R-:W-:Y:S01]  /*0660*/  ISETP.GE.U32.AND P3, PT, R39, UR12, PT ;  /* 0x0000000c27007c0c */ /* 0x000fe2000bf66070 */
[----:B------:R-:W-:Y:S01]  /*0670*/  IMAD.WIDE.U32 R122, R15, UR14, R122 ;  /* 0x0000000e0f7a7c25 */ /* 0x000fe2000f8e007a */
[----:B------:R-:W-:Y:S01]  /*0680*/  ISETP.GE.AND.EX P0, PT, R37, UR13, PT, P0 ;  /* 0x0000000d25007c0c */ /* 0x000fe2000bf06300 */
[----:B------:R-:W4:Y:S01]  /*0690*/  @!P4 LDC.64 R28, c[0x0][0x3a0] ;  /* 0x0000e800ff1ccb82 */ /* 0x000f220000000a00 */
[----:B------:R-:W-:Y:S01]  /*06a0*/  ISETP.GE.AND.EX P3, PT, R41, UR13, PT, P3 ;  /* 0x0000000d29007c0c */ /* 0x000fe2000bf66330 */
[----:B------:R-:W-:Y:S01]  /*06b0*/  IMAD R15, R15, UR15, R14 ;  /* 0x0000000f0f0f7c24 */ /* 0x000fe2000f8e020e */
[----:B------:R-:W-:Y:S01]  /*06c0*/  @!P2 MOV R120, R122 ;  /* 0x0000007a0078a202 */ /* 0x000fe20000000f00 */
[----:B0-----:R-:W-:Y:S01]  /*06d0*/  @!P2 IMAD R14, R25, R18, RZ ;  /* 0x00000012190ea224 */ /* 0x001fe200078e02ff */
[----:B------:R-:W-:Y:S02]  /*06e0*/  @!P4 MOV R22, R122 ;  /* 0x0000007a0016c202 */ /* 0x000fe40000000f00 */
[----:B------:R-:W-:Y:S01]  /*06f0*/  IADD3 R121, PT, PT, R123, R15, RZ ;  /* 0x0000000f7b797210 */ /* 0x000fe20007ffe0ff */
[----:B------:R-:W-:-:S02]  /*0700*/  @!P2 IMAD R19, R72, R19, R14 ;  /* 0x000000134813a224 */ /* 0x000fc400078e020e */
[----:B------:R-:W-:Y:S02]  /*0710*/  @!P2 IMAD.WIDE.U32 R14, R72, R18, R120 ;  /* 0x00000012480ea225 */ /* 0x000fe400078e0078 */
[----:B------:R-:W0:Y:S03]  /*0720*/  @!P0 LDC.64 R24, c[0x0][0x3f8] ;  /* 0x0000fe00ff188b82 */ /* 0x000e260000000a00 */
[----:B------:R-:W-:Y:S02]  /*0730*/  @!P2 IADD3 R19, PT, PT, R15, R19, RZ ;  /* 0x000000130f13a210 */ /* 0x000fe40007ffe0ff */
[C---:B------:R-:W-:Y:S02]  /*0740*/  @!P2 SHF.L.U32 R15, R14.reuse, 0x1, RZ ;  /* 0x000000010e0fa819 */ /* 0x040fe400000006ff */
[----:B------:R-:W-:Y:S01]  /*0750*/  @!P2 SHF.L.U64.HI R30, R14, 0x1, R19 ;  /* 0x000000010e1ea819 */ /* 0x000fe20000010213 */
[----:B---3--:R-:W-:Y:S01]  /*0760*/  @!P4 IMAD R14, R23, R16, RZ ;  /* 0x00000010170ec224 */ /* 0x008fe200078e02ff */
[----:B------:R-:W3:Y:S01]  /*0770*/  @!P4 LDC.64 R18, c[0x0][0x398] ;  /* 0x0000e600ff12cb82 */ /* 0x000ee20000000a00 */
[----:B------:R-:W-:-:S02]  /*0780*/  @!P4 MOV R23, R121 ;  /* 0x000000790017c202 */ /* 0x000fc40000000f00 */
[C---:B--2---:R-:W-:Y:S02]  /*0790*/  @!P2 IADD3 R20, P1, PT, R15.reuse, R20, RZ ;  /* 0x000000140f14a210 */ /* 0x044fe40007f3e0ff */
[----:B-1----:R-:W-:Y:S01]  /*07a0*/  @!P2 IADD3 R26, P5, PT, R15, R26, RZ ;  /* 0x0000001a0f1aa210 */ /* 0x002fe20007fbe0ff */
[C---:B------:R-:W-:Y:S01]  /*07b0*/  @!P4 IMAD R15, R31.reuse, R17, R14 ;  /* 0x000000111f0fc224 */ /* 0x040fe200078e020e */
[----:B------:R-:W-:Y:S01]  /*07c0*/  MOV R14, RZ ;  /* 0x000000ff000e7202 */ /* 0x000fe20000000f00 */
[----:B------:R-:W-:Y:S01]  /*07d0*/  @!P4 IMAD.WIDE.U32 R16, R31, R16, R22 ;  /* 0x000000101f10c225 */ /* 0x000fe200078e0016 */
[----:B------:R-:W-:Y:S01]  /*07e0*/  @!P2 IADD3.X R21, PT, PT, R30, R21, RZ, P1, !PT ;  /* 0x000000151e15a210 */ /* 0x000fe20000ffe4ff */
[----:B------:R-:W1:Y:S01]  /*07f0*/  @!P0 LDC.64 R22, c[0x0][0x3a0] ;  /* 0x0000e800ff168b82 */ /* 0x000e620000000a00 */
[----:B------:R-:W-:Y:S02]  /*0800*/  ISETP.GE.U32.AND P1, PT, R45, UR12, PT ;  /* 0x0000000c2d007c0c */ /* 0x000fe4000bf26070 */
[----:B------:R-:W-:Y:S01]  /*0810*/  @!P4 IADD3 R15, PT, PT, R17, R15, RZ ;  /* 0x0000000f110fc210 */ /* 0x000fe20007ffe0ff */
[----:B------:R2:W5:Y:S01]  /*0820*/  @!P2 LDG.E R14, desc[UR8][R20.64] ;  /* 0x00000008140ea981 */ /* 0x000562000c1e1900 */
[----:B------:R-:W-:-:S02]  /*0830*/  SHF.R.S32.HI R47, RZ, 0x1f, R45 ;  /* 0x0000001fff2f7819 */ /* 0x000fc4000001142d */
[C---:B------:R-:W-:Y:S02]  /*0840*/  @!P4 SHF.L.U32 R33, R16.reuse, 0x1, RZ ;  /* 0x000000011021c819 */ /* 0x040fe400000006ff */
[----:B------:R-:W-:Y:S02]  /*0850*/  @!P4 SHF.L.U64.HI R34, R16, 0x1, R15 ;  /* 0x000000011022c819 */ /* 0x000fe4000001020f */
[----:B------:R-:W1:Y:S01]  /*0860*/  @!P0 LDC.64 R16, c[0x0][0x398] ;  /* 0x0000e600ff108b82 */ /* 0x000e620000000a00 */
[----:B------:R-:W-:Y:S02]  /*0870*/  ISETP.GE.AND.EX P1, PT, R47, UR13, PT, P1 ;  /* 0x0000000d2f007c0c */ /* 0x000fe4000bf26310 */
[----:B------:R-:W-:Y:S02]  /*0880*/  MOV R15, RZ ;  /* 0x000000ff000f7202 */ /* 0x000fe40000000f00 */
[----:B------:R-:W-:Y:S02]  /*0890*/  @!P2 IADD3.X R27, PT, PT, R30, R27, RZ, P5, !PT ;  /* 0x0000001b1e1ba210 */ /* 0x000fe40002ffe4ff */
[----:B----4-:R-:W-:Y:S01]  /*08a0*/  @!P4 IADD3 R30, P5, PT, R33, R28, RZ ;  /* 0x0000001c211ec210 */ /* 0x010fe20007fbe0ff */
[----:B--2---:R-:W2:Y:S01]  /*08b0*/  @!P3 LDC.64 R20, c[0x0][0x3f8] ;  /* 0x0000fe00ff14bb82 */ /* 0x004ea20000000a00 */
[----:B0-----:R-:W-:Y:S01]  /*08c0*/  @!P0 IMAD R28, R37, R24, RZ ;  /* 0x00000018251c8224 */ /* 0x001fe200078e02ff */
[----:B------:R0:W4:Y:S01]  /*08d0*/  @!P2 LDG.E R15, desc[UR8][R26.64] ;  /* 0x000000081a0fa981 */ /* 0x000122000c1e1900 */
[----:B---3--:R-:W-:-:S02]  /*08e0*/  @!P4 IADD3 R32, P2, PT, R33, R18, RZ ;  /* 0x000000122120c210 */ /* 0x008fc40007f5e0ff */
[----:B------:R-:W-:Y:S02]  /*08f0*/  CS2R R56, SRZ ;  /* 0x0000000000387805 */ /* 0x000fe4000001ff00 */
[C---:B------:R-:W-:Y:S01]  /*0900*/  @!P4 IADD3.X R31, PT, PT, R34.reuse, R29, RZ, P5, !PT ;  /* 0x0000001d221fc210 */ /* 0x040fe20002ffe4ff */
[C---:B------:R-:W-:Y:S01]  /*0910*/  @!P0 IMAD R29, R35.reuse, R25, R28 ;  /* 0x00000019231d8224 */ /* 0x040fe200078e021c */
[----:B------:R-:W-:Y:S02]  /*0920*/  @!P4 IADD3.X R33, PT, PT, R34, R19, RZ, P2, !PT ;  /* 0x000000132221c210 */ /* 0x000fe400017fe4ff */
[----:B------:R-:W3:Y:S01]  /*0930*/  @!P1 LDC.64 R18, c[0x0][0x3f8] ;  /* 0x0000fe00ff129b82 */ /* 0x000ee20000000a00 */
[----:B------:R-:W-:Y:S01]  /*0940*/  IADD3 R49, PT, PT, R76, 0xc0, RZ ;  /* 0x000000c04c317810 */ /* 0x000fe20007ffe0ff */
[----:B------:R2:W4:Y:S01]  /*0950*/  @!P4 LDG.E R57, desc[UR8][R30.64] ;  /* 0x000000081e39c981 */ /* 0x000522000c1e1900 */
[----:B0-----:R-:W-:Y:S02]  /*0960*/  @!P0 MOV R26, R122 ;  /* 0x0000007a001a8202 */ /* 0x001fe40000000f00 */
[----:B------:R-:W-:Y:S01]  /*0970*/  @!P0 MOV R27, R121 ;  /* 0x00000079001b8202 */ /* 0x000fe20000000f00 */
[----:B------:R0:W4:Y:S02]  /*0980*/  @!P4 LDG.E R56, desc[UR8][R32.64] ;  /* 0x000000082038c981 */ /* 0x000124000c1e1900 */
[----:B------:R-:W-:-:S05]  /*0990*/  @!P0 IMAD.WIDE.U32 R24, R35, R24, R26 ;  /* 0x0000001823188225 */ /* 0x000fca00078e001a */
[----:B------:R-:W-:Y:S02]  /*09a0*/  @!P0 IADD3 R25, PT, PT, R25, R29, RZ ;  /* 0x0000001d19198210 */ /* 0x000fe40007ffe0ff */
[----:B------:R-:W-:Y:S02]  /*09b0*/  @!P0 SHF.L.U32 R29, R24, 0x1, RZ ;  /* 0x00000001181d8819 */ /* 0x000fe400000006ff */
[----:B------:R-:W-:Y:S02]  /*09c0*/  @!P3 MOV R26, R122 ;  /* 0x0000007a001ab202 */ /* 0x000fe40000000f00 */
[----:B-1----:R-:W-:Y:S01]  /*09d0*/  @!P0 IADD3 R28, P5, PT, R29, R16, RZ ;  /* 0x000000101d1c8210 */ /* 0x002fe20007fbe0ff */
[----:B--2---:R-:W-:Y:S01]  /*09e0*/  @!P3 IMAD R16, R41, R20, RZ ;  /* 0x000000142910b224 */ /* 0x004fe200078e02ff */
[----:B------:R-:W-:Y:S02]  /*09f0*/  @!P3 MOV R27, R121 ;  /* 0x00000079001bb202 */ /* 0x000fe40000000f00 */
[----:B------:R-:W-:-:S02]  /*0a00*/  ISETP.GE.U32.AND P4, PT, R49, UR12, PT ;  /* 0x0000000c31007c0c */ /* 0x000fc4000bf86070 */
[----:B------:R-:W-:Y:S01]  /*0a10*/  SHF.R.S32.HI R41, RZ, 0x1f, R49 ;  /* 0x0000001fff297819 */ /* 0x000fe20000011431 */
[C---:B------:R-:W-:Y:S01]  /*0a20*/  @!P3 IMAD R31, R39.reuse, R21, R16 ;  /* 0x00000015271fb224 */ /* 0x040fe200078e0210 */
[----:B------:R-:W-:Y:S01]  /*0a30*/  @!P0 SHF.L.U64.HI R34, R24, 0x1, R25 ;  /* 0x0000000118228819 */ /* 0x000fe20000010219 */
[----:B------:R-:W-:Y:S01]  /*0a40*/  @!P3 IMAD.WIDE.U32 R26, R39, R20, R26 ;  /* 0x00000014271ab225 */ /* 0x000fe200078e001a */
[----:B------:R-:W-:Y:S01]  /*0a50*/  ISETP.GE.AND.EX P4, PT, R41, UR13, PT, P4 ;  /* 0x0000000d29007c0c */ /* 0x000fe2000bf86340 */
[----:B------:R-:W1:Y:S01]  /*0a60*/  @!P3 LDC.64 R20, c[0x0][0x398] ;  /* 0x0000e600ff14bb82 */ /* 0x000e620000000a00 */
[----:B------:R-:W-:Y:S02]  /*0a70*/  @!P0 IADD3 R22, P2, PT, R29, R22, RZ ;  /* 0x000000161d168210 */ /* 0x000fe40007f5e0ff */
[----:B------:R-:W-:Y:S02]  /*0a80*/  @!P0 IADD3.X R29, PT, PT, R34, R17, RZ, P5, !PT ;  /* 0x00000011221d8210 */ /* 0x000fe40002ffe4ff */
[----:B------:R-:W-:-:S02]  /*0a90*/  CS2R R54, SRZ ;  /* 0x0000000000367805 */ /* 0x000fc4000001ff00 */
[----:B------:R-:W-:Y:S01]  /*0aa0*/  @!P3 IADD3 R17, PT, PT, R27, R31, RZ ;  /* 0x0000001f1b11b210 */ /* 0x000fe20007ffe0ff */
[----:B------:R-:W2:Y:S01]  /*0ab0*/  @!P3 LDC.64 R24, c[0x0][0x3a0] ;  /* 0x0000e800ff18bb82 */ /* 0x000ea20000000a00 */
[----:B------:R-:W-:Y:S01]  /*0ac0*/  @!P0 IADD3.X R23, PT, PT, R34, R23, RZ, P2, !PT ;  /* 0x0000001722178210 */ /* 0x000fe200017fe4ff */
[----:B---3--:R-:W-:Y:S01]  /*0ad0*/  @!P1 IMAD R16, R47, R18, RZ ;  /* 0x000000122f109224 */ /* 0x008fe200078e02ff */
[C---:B0-----:R-:W-:Y:S01]  /*0ae0*/  @!P3 SHF.L.U32 R33, R26.reuse, 0x1, RZ ;  /* 0x000000011a21b819 */ /* 0x041fe200000006ff */
[----:B------:R-:W3:Y:S01]  /*0af0*/  @!P0 LDG.E R54, desc[UR8][R28.64] ;  /* 0x000000081c368981 */ /* 0x000ee2000c1e1900 */
[----:B------:R-:W-:-:S03]  /*0b00*/  @!P3 SHF.L.U64.HI R32, R26, 0x1, R17 ;  /* 0x000000011a20b819 */ /* 0x000fc60000010211 */
[----:B------:R-:W0:Y:S01]  /*0b10*/  @!P1 LDC.64 R26, c[0x0][0x3a0] ;  /* 0x0000e800ff1a9b82 */ /* 0x000e220000000a00 */
[----:B------:R1:W3:Y:S01]  /*0b20*/  @!P0 LDG.E R55, desc[UR8][R22.64] ;  /* 0x0000000816378981 */ /* 0x0002e2000c1e1900 */
[----:B------:R-:W-:Y:S01]  /*0b30*/  @!P1 IMAD R37, R45, R19, R16 ;  /* 0x000000132d259224 */ /* 0x000fe200078e0210 */
[----:B------:R-:W-:-:S05]  /*0b40*/  @!P1 MOV R30, R122 ;  /* 0x0000007a001e9202 */ /* 0x000fca0000000f00 */
[----:B------:R-:W0:Y:S01]  /*0b50*/  @!P4 LDC.64 R16, c[0x0][0x3f8] ;  /* 0x0000fe00ff10cb82 */ /* 0x000e220000000a00 */
[----:B------:R-:W-:-:S07]  /*0b60*/  @!P1 MOV R31, R121 ;  /* 0x00000079001f9202 */ /* 0x000fce0000000f00 */
[----:B-1----:R-:W1:Y:S01]  /*0b70*/  @!P1 LDC.64 R22, c[0x0][0x398] ;  /* 0x0000e600ff169b82 */ /* 0x002e620000000a00 */
[----:B------:R-:W-:Y:S01]  /*0b80*/  @!P1 IMAD.WIDE.U32 R18, R45, R18, R30 ;  /* 0x000000122d129225 */ /* 0x000fe200078e001e */
[C---:B------:R-:W-:Y:S02]  /*0b90*/  @!P3 IADD3 R30, P0, PT, R33.reuse, R20, RZ ;  /* 0x00000014211eb210 */ /* 0x040fe40007f1e0ff */
[----:B--2---:R-:W-:Y:S02]  /*0ba0*/  @!P3 IADD3 R34, P5, PT, R33, R24, RZ ;  /* 0x000000182122b210 */ /* 0x004fe40007fbe0ff */
[----:B------:R-:W-:Y:S02]  /*0bb0*/  IADD3 R59, PT, PT, R76, 0xe0, RZ ;  /* 0x000000e04c3b7810 */ /* 0x000fe40007ffe0ff */
[----:B------:R-:W-:Y:S02]  /*0bc0*/  CS2R R52, SRZ ;  /* 0x0000000000347805 */ /* 0x000fe4000001ff00 */
[----:B------:R-:W-:-:S02]  /*0bd0*/  @!P3 IADD3.X R31, PT, PT, R32, R21, RZ, P0, !PT ;  /* 0x00000015201fb210 */ /* 0x000fc400007fe4ff */
[----:B------:R-:W-:Y:S01]  /*0be0*/  @!P1 IADD3 R19, PT, PT, R19, R37, RZ ;  /* 0x0000002513139210 */ /* 0x000fe20007ffe0ff */
[----:B------:R-:W2:Y:S01]  /*0bf0*/  @!P4 LDC.64 R20, c[0x0][0x3a0] ;  /* 0x0000e800ff14cb82 */ /* 0x000ea20000000a00 */
[----:B------:R-:W-:Y:S01]  /*0c00*/  @!P1 SHF.L.U32 R33, R18, 0x1, RZ ;  /* 0x0000000112219819 */ /* 0x000fe200000006ff */
[----:B------:R-:W3:Y:S01]  /*0c10*/  @!P3 LDG.E R52, desc[UR8][R30.64] ;  /* 0x000000081e34b981 */ /* 0x000ee2000c1e1900 */
[----:B------:R-:W-:Y:S02]  /*0c20*/  @!P3 IADD3.X R35, PT, PT, R32, R25, RZ, P5, !PT ;  /* 0x000000192023b210 */ /* 0x000fe40002ffe4ff */
[----:B------:R-:W-:Y:S02]  /*0c30*/  ISETP.GE.U32.AND P2, PT, R59, UR12, PT ;  /* 0x0000000c3b007c0c */ /* 0x000fe4000bf46070 */
[----:B------:R-:W-:Y:S01]  /*0c40*/  SHF.R.S32.HI R47, RZ, 0x1f, R59 ;  /* 0x0000001fff2f7819 */ /* 0x000fe2000001143b */
[----:B------:R1:W3:Y:S01]  /*0c50*/  @!P3 LDG.E R53, desc[UR8][R34.64] ;  /* 0x000000082235b981 */ /* 0x0002e2000c1e1900 */
[----:B------:R-:W-:-:S02]  /*0c60*/  @!P1 SHF.L.U64.HI R36, R18, 0x1, R19 ;  /* 0x0000000112249819 */ /* 0x000fc40000010213 */
[----:B0-----:R-:W-:Y:S01]  /*0c70*/  @!P1 IADD3 R32, P0, PT, R33, R26, RZ ;  /* 0x0000001a21209210 */ /* 0x001fe20007f1e0ff */
[----:B------:R-:W-:Y:S01]  /*0c80*/  @!P4 IMAD R28, R41, R16, RZ ;  /* 0x00000010291cc224 */ /* 0x000fe200078e02ff */
[----:B------:R-:W-:Y:S01]  /*0c90*/  ISETP.GE.AND.EX P2, PT, R47, UR13, PT, P2 ;  /* 0x0000000d2f007c0c */ /* 0x000fe2000bf46320 */
[----:B------:R-:W0:Y:S01]  /*0ca0*/  @!P4 LDC.64 R18, c[0x0][0x398] ;  /* 0x0000e600ff12cb82 */ /* 0x000e220000000a00 */
[----:B-1----:R-:W-:Y:S02]  /*0cb0*/  @!P1 IADD3 R22, P3, PT, R33, R22, RZ ;  /* 0x0000001621169210 */ /* 0x002fe40007f7e0ff */
[----:B------:R-:W-:Y:S02]  /*0cc0*/  @!P1 IADD3.X R33, PT, PT, R36, R27, RZ, P0, !PT ;  /* 0x0000001b24219210 */ /* 0x000fe400007fe4ff */
[----:B------:R-:W-:Y:S02]  /*0cd0*/  IADD3 R39, PT, PT, R76, 0xa0, RZ ;  /* 0x000000a04c277810 */ /* 0x000fe40007ffe0ff */
[----:B------:R-:W-:-:S02]  /*0ce0*/  @!P4 MOV R26, R122 ;  /* 0x0000007a001ac202 */ /* 0x000fc40000000f00 */
[----:B------:R-:W-:Y:S01]  /*0cf0*/  @!P4 MOV R27, R121 ;  /* 0x00000079001bc202 */ /* 0x000fe20000000f00 */
[----:B------:R-:W-:Y:S01]  /*0d00*/  @!P4 IMAD R29, R49, R17, R28 ;  /* 0x00000011311dc224 */ /* 0x000fe200078e021c */
[----:B------:R-:W-:Y:S01]  /*0d10*/  ISETP.GE.U32.AND P0, PT, R39, UR12, PT ;  /* 0x0000000c27007c0c */ /* 0x000fe2000bf06070 */
[----:B------:R-:W1:Y:S01]  /*0d20*/  @!P2 LDC.64 R24, c[0x0][0x3f8] ;  /* 0x0000fe00ff18ab82 */ /* 0x000e620000000a00 */
[----:B------:R-:W-:Y:S01]  /*0d30*/  SHF.R.S32.HI R37, RZ, 0x1f, R39 ;  /* 0x0000001fff257819 */ /* 0x000fe20000011427 */
[----:B------:R-:W-:-:S03]  /*0d40*/  @!P4 IMAD.WIDE.U32 R16, R49, R16, R26 ;  /* 0x000000103110c225 */ /* 0x000fc600078e001a */
[----:B------:R-:W-:Y:S02]  /*0d50*/  ISETP.GE.AND.EX P0, PT, R37, UR13, PT, P0 ;  /* 0x0000000d25007c0c */ /* 0x000fe4000bf06300 */
[----:B------:R-:W-:Y:S01]  /*0d60*/  @!P4 IADD3 R17, PT, PT, R17, R29, RZ ;  /* 0x0000001d1111c210 */ /* 0x000fe20007ffe0ff */
[----:B------:R-:W1:Y:S01]  /*0d70*/  @!P2 LDC.64 R26, c[0x0][0x3a0] ;  /* 0x0000e800ff1aab82 */ /* 0x000e620000000a00 */
[C---:B------:R-:W-:Y:S02]  /*0d80*/  @!P4 SHF.L.U32 R29, R16.reuse, 0x1, RZ ;  /* 0x00000001101dc819 */ /* 0x040fe400000006ff */
[----:B------:R-:W-:Y:S02]  /*0d90*/  @!P4 SHF.L.U64.HI R34, R16, 0x1, R17 ;  /* 0x000000011022c819 */ /* 0x000fe40000010211 */
[----:B--2---:R-:W-:Y:S02]  /*0da0*/  @!P4 IADD3 R30, P6, PT, R29, R20, RZ ;  /* 0x000000141d1ec210 */ /* 0x004fe40007fde0ff */
[----:B------:R-:W-:-:S02]  /*0db0*/  @!P1 IADD3.X R23, PT, PT, R36, R23, RZ, P3, !PT ;  /* 0x0000001724179210 */ /* 0x000fc40001ffe4ff */
[----:B------:R-:W-:Y:S02]  /*0dc0*/  CS2R R50, SRZ ;  /* 0x0000000000327805 */ /* 0x000fe4000001ff00 */
[----:B------:R-:W-:Y:S01]  /*0dd0*/  ISETP.GE.U32.AND P3, PT, R76, UR12, PT ;  /* 0x0000000c4c007c0c */ /* 0x000fe2000bf66070 */
[----:B------:R-:W2:Y:S01]  /*0de0*/  @!P2 LDC.64 R16, c[0x0][0x398] ;  /* 0x0000e600ff10ab82 */ /* 0x000ea20000000a00 */
[----:B------:R-:W-:Y:S02]  /*0df0*/  @!P4 IADD3.X R31, PT, PT, R34, R21, RZ, P6, !PT ;  /* 0x00000015221fc210 */ /* 0x000fe400037fe4ff */
[----:B------:R-:W-:Y:S01]  /*0e00*/  ISETP.GE.AND.EX P3, PT, R6, UR13, PT, P3 ;  /* 0x0000000d06007c0c */ /* 0x000fe2000bf66330 */
[----:B------:R1:W3:Y:S04]  /*0e10*/  @!P1 LDG.E R51, desc[UR8][R32.64] ;  /* 0x0000000820339981 */ /* 0x0002e8000c1e1900 */
[----:B------:R-:W2:Y:S01]  /*0e20*/  @!P0 LDC.64 R20, c[0x0][0x3f8] ;  /* 0x0000fe00ff148b82 */ /* 0x000ea20000000a00 */
[----:B0-----:R-:W-:Y:S01]  /*0e30*/  @!P4 IADD3 R28, P5, PT, R29, R18, RZ ;  /* 0x000000121d1cc210 */ /* 0x001fe20007fbe0ff */
[----:B-1----:R-:W-:Y:S01]  /*0e40*/  @!P2 IMAD R36, R47, R24, RZ ;  /* 0x000000182f24a224 */ /* 0x002fe200078e02ff */
[----:B------:R-:W-:Y:S01]  /*0e50*/  CS2R R46, SRZ ;  /* 0x00000000002e7805 */ /* 0x000fe2000001ff00 */
[----:B------:R2:W3:Y:S01]  /*0e60*/  @!P1 LDG.E R50, desc[UR8][R22.64] ;  /* 0x0000000816329981 */ /* 0x0004e2000c1e1900 */
[----:B------:R-:W-:-:S02]  /*0e70*/  @!P4 IADD3.X R29, PT, PT, R34, R19, RZ, P5, !PT ;  /* 0x00000013221dc210 */ /* 0x000fc40002ffe4ff */
[----:B------:R-:W-:Y:S01]  /*0e80*/  @!P2 MOV R32, R122 ;  /* 0x0000007a0020a202 */ /* 0x000fe20000000f00 */
[----:B------:R-:W0:Y:S01]  /*0e90*/  @!P3 LDC.64 R18, c[0x0][0x3f8] ;  /* 0x0000fe00ff12bb82 */ /* 0x000e220000000a00 */
[----:B------:R-:W-:Y:S01]  /*0ea0*/  @!P2 MOV R33, R121 ;  /* 0x000000790021a202 */ /* 0x000fe20000000f00 */
[----:B------:R-:W-:Y:S01]  /*0eb0*/  @!P2 IMAD R35, R59, R25, R36 ;  /* 0x000000193b23a224 */ /* 0x000fe200078e0224 */
[----:B------:R-:W-:Y:S01]  /*0ec0*/  ISETP.GE.U32.AND P1, PT, R71, UR12, PT ;  /* 0x0000000c47007c0c */ /* 0x000fe2000bf26070 */
[----:B------:R1:W3:Y:S01]  /*0ed0*/  @!P4 LDG.E R47, desc[UR8][R30.64] ;  /* 0x000000081e2fc981 */ /* 0x0002e2000c1e1900 */
[----:B------:R-:W-:-:S03]  /*0ee0*/  @!P2 IMAD.WIDE.U32 R24, R59, R24, R32 ;  /* 0x000000183b18a225 */ /* 0x000fc600078e0020 */
[----:B------:R0:W3:Y:S01]  /*0ef0*/  @!P4 LDG.E R46, desc[UR8][R28.64] ;  /* 0x000000081c2ec981 */ /* 0x0000e2000c1e1900 */
[----:B------:R-:W-:Y:S01]  /*0f00*/  ISETP.GE.AND.EX P4, PT, R7, UR13, PT, P1 ;  /* 0x0000000d07007c0c */ /* 0x000fe2000bf86310 */
[----:B------:R-:W5:Y:S01]  /*0f10*/  @!P0 LDC.64 R40, c[0x0][0x398] ;  /* 0x0000e600ff288b82 */ /* 0x000f620000000a00 */
[----:B------:R-:W-:Y:S02]  /*0f20*/  @!P2 IADD3 R33, PT, PT, R25, R35, RZ ;  /* 0x000000231921a210 */ /* 0x000fe40007ffe0ff */
[----:B------:R-:W-:Y:S01]  /*0f30*/  @!P2 SHF.L.U32 R25, R24, 0x1, RZ ;  /* 0x000000011819a819 */ /* 0x000fe200000006ff */
[----:B--2---:R-:W-:Y:S01]  /*0f40*/  @!P0 IMAD R22, R37, R20, RZ ;  /* 0x0000001425168224 */ /* 0x004fe200078e02ff */
[----:B------:R-:W-:-:S03]  /*0f50*/  @!P0 MOV R23, R121 ;  /* 0x0000007900178202 */ /* 0x000fc60000000f00 */
[----:B-1----:R-:W1:Y:S01]  /*0f60*/  @!P0 LDC.64 R30, c[0x0][0x3a0] ;  /* 0x0000e800ff1e8b82 */ /* 0x002e620000000a00 */
[----:B------:R-:W-:Y:S01]  /*0f70*/  @!P0 IMAD R37, R39, R21, R22 ;  /* 0x0000001527258224 */ /* 0x000fe200078e0216 */
[----:B------:R-:W-:Y:S02]  /*0f80*/  @!P0 MOV R22, R122 ;  /* 0x0000007a00168202 */ /* 0x000fe40000000f00 */
[----:B------:R-:W-:Y:S02]  /*0f90*/  @!P2 SHF.L.U64.HI R24, R24, 0x1, R33 ;  /* 0x000000011818a819 */ /* 0x000fe40000010221 */
[----:B------:R-:W-:Y:S01]  /*0fa0*/  @!P2 IADD3 R34, P5, PT, R25, R26, RZ ;  /* 0x0000001a1922a210 */ /* 0x000fe20007fbe0ff */
[----:B------:R-:W-:Y:S01]  /*0fb0*/  @!P0 IMAD.WIDE.U32 R20, R39, R20, R22 ;  /* 0x0000001427148225 */ /* 0x000fe200078e0016 */
[----:B------:R-:W-:Y:S01]  /*0fc0*/  @!P2 IADD3 R26, P6, PT, R25, R16, RZ ;  /* 0x00000010191aa210 */ /* 0x000fe20007fde0ff */
[----:B------:R-:W2:Y:S01]  /*0fd0*/  @!P4 LDC.64 R22, c[0x0][0x3f8] ;  /* 0x0000fe00ff16cb82 */ /* 0x000ea20000000a00 */
[----:B------:R-:W-:-:S02]  /*0fe0*/  @!P2 IADD3.X R35, PT, PT, R24, R27, RZ, P5, !PT ;  /* 0x0000001b1823a210 */ /* 0x000fc40002ffe4ff */
[----:B------:R-:W-:Y:S02]  /*0ff0*/  MOV R16, RZ ;  /* 0x000000ff00107202 */ /* 0x000fe40000000f00 */
[----:B------:R-:W-:Y:S01]  /*1000*/  ISETP.GE.U32.AND P5, PT, R70, UR12, PT ;  /* 0x0000000c46007c0c */ /* 0x000fe2000bfa6070 */
[----:B0-----:R-:W-:Y:S01]  /*1010*/  @!P3 IMAD R28, R6, R18, RZ ;  /* 0x00000012061cb224 */ /* 0x001fe200078e02ff */
[----:B------:R-:W-:Y:S01]  /*1020*/  @!P2 IADD3.X R27, PT, PT, R24, R17, RZ, P6, !PT ;  /* 0x00000011181ba210 */ /* 0x000fe200037fe4ff */
[----:B------:R-:W0:Y:S01]  /*1030*/  @!P3 LDC.64 R32, c[0x0][0x398] ;  /* 0x0000e600ff20bb82 */ /* 0x000e220000000a00 */
[----:B------:R-:W-:Y:S01]  /*1040*/  ISETP.GE.AND.EX P5, PT, R8, UR13, PT, P5 ;  /* 0x0000000d08007c0c */ /* 0x000fe2000bfa6350 */
[----:B------:R5:W3:Y:S01]  /*1050*/  @!P2 LDG.E R16, desc[UR8][R34.64] ;  /* 0x000000082210a981 */ /* 0x000ae2000c1e1900 */
[----:B------:R-:W-:-:S05]  /*1060*/  @!P3 MOV R29, R121 ;  /* 0x00000079001db202 */ /* 0x000fca0000000f00 */
[----:B------:R-:W0:Y:S01]  /*1070*/  @!P3 LDC.64 R24, c[0x0][0x3a0] ;  /* 0x0000e800ff18bb82 */ /* 0x000e220000000a00 */
[----:B------:R-:W-:Y:S01]  /*1080*/  MOV R17, RZ ;  /* 0x000000ff00117202 */ /* 0x000fe20000000f00 */
[----:B-----5:R-:W-:Y:S01]  /*1090*/  @!P3 IMAD R35, R76, R19, R28 ;  /* 0x000000134c23b224 */ /* 0x020fe200078e021c */
[----:B------:R-:W-:Y:S02]  /*10a0*/  @!P3 MOV R28, R122 ;  /* 0x0000007a001cb202 */ /* 0x000fe40000000f00 */
[----:B------:R-:W-:Y:S02]  /*10b0*/  @!P0 IADD3 R21, PT, PT, R21, R37, RZ ;  /* 0x0000002515158210 */ /* 0x000fe40007ffe0ff */
[----:B------:R5:W3:Y:S01]  /*10c0*/  @!P2 LDG.E R17, desc[UR8][R26.64] ;  /* 0x000000081a11a981 */ /* 0x000ae2000c1e1900 */
[----:B------:R-:W-:Y:S01]  /*10d0*/  @!P0 SHF.L.U32 R19, R20, 0x1, RZ ;  /* 0x0000000114138819 */ /* 0x000fe200000006ff */
[----:B------:R-:W-:Y:S01]  /*10e0*/  @!P3 IMAD.WIDE.U32 R28, R76, R18, R28 ;  /* 0x000000124c1cb225 */ /* 0x000fe200078e001c */
[----:B------:R-:W-:-:S02]  /*10f0*/  @!P0 SHF.L.U64.HI R34, R20, 0x1, R21 ;  /* 0x0000000114228819 */ /* 0x000fc40000010215 */
[C---:B-1----:R-:W-:Y:S01]  /*1100*/  @!P0 IADD3 R30, P6, PT, R19.reuse, R30, RZ ;  /* 0x0000001e131e8210 */ /* 0x042fe20007fde0ff */
[----:B------:R-:W1:Y:S01]  /*1110*/  @!P5 LDC.64 R20, c[0x0][0x3f8] ;  /* 0x0000fe00ff14db82 */ /* 0x000e620000000a00 */
[----:B------:R-:W-:Y:S02]  /*1120*/  @!P0 IADD3 R40, P1, PT, R19, R40, RZ ;  /* 0x0000002813288210 */ /* 0x000fe40007f3e0ff */
[----:B------:R-:W-:Y:S02]  /*1130*/  ISETP.GE.U32.AND P2, PT, R69, UR12, PT ;  /* 0x0000000c45007c0c */ /* 0x000fe4000bf46070 */
[----:B------:R-:W-:-:S03]  /*1140*/  @!P3 IADD3 R29, PT, PT, R29, R35, RZ ;  /* 0x000000231d1db210 */ /* 0x000fc60007ffe0ff */
[----:B------:R-:W4:Y:S01]  /*1150*/  @!P4 LDC.64 R18, c[0x0][0x3a0] ;  /* 0x0000e800ff12cb82 */ /* 0x000f220000000a00 */
[----:B------:R-:W-:Y:S02]  /*1160*/  ISETP.GE.AND.EX P2, PT, R9, UR13, PT, P2 ;  /* 0x0000000d09007c0c */ /* 0x000fe4000bf46320 */
[C---:B-----5:R-:W-:Y:S02]  /*1170*/  @!P3 SHF.L.U32 R27, R28.reuse, 0x1, RZ ;  /* 0x000000011c1bb819 */ /* 0x060fe400000006ff */
[----:B------:R-:W-:Y:S01]  /*1180*/  @!P3 SHF.L.U64.HI R26, R28, 0x1, R29 ;  /* 0x000000011c1ab819 */ /* 0x000fe2000001021d */
[----:B--2---:R-:W-:Y:S01]  /*1190*/  @!P4 IMAD R28, R7, R22, RZ ;  /* 0x00000016071cc224 */ /* 0x004fe200078e02ff */
[C---:B------:R-:W-:Y:S02]  /*11a0*/  @!P0 IADD3.X R31, PT, PT, R34.reuse, R31, RZ, P6, !PT ;  /* 0x0000001f221f8210 */ /* 0x040fe400037fe4ff */
[----:B------:R-:W-:Y:S02]  /*11b0*/  @!P0 IADD3.X R41, PT, PT, R34, R41, RZ, P1, !PT ;  /* 0x0000002922298210 */ /* 0x000fe40000ffe4ff */
[----:B------:R-:W-:-:S02]  /*11c0*/  @!P4 MOV R34, R122 ;  /* 0x0000007a0022c202 */ /* 0x000fc40000000f00 */
[----:B------:R-:W-:Y:S01]  /*11d0*/  @!P4 MOV R35, R121 ;  /* 0x000000790023c202 */ /* 0x000fe20000000f00 */
[----:B------:R-:W-:Y:S01]  /*11e0*/  @!P4 IMAD R23, R71, R23, R28 ;  /* 0x000000174717c224 */ /* 0x000fe200078e021c */
[C---:B0-----:R-:W-:Y:S01]  /*11f0*/  @!P3 IADD3 R24, P6, PT, R27.reuse, R24, RZ ;  /* 0x000000181b18b210 */ /* 0x041fe20007fde0ff */
[----:B------:R-:W0:Y:S01]  /*1200*/  @!P4 LDC.64 R28, c[0x0][0x398] ;  /* 0x0000e600ff1ccb82 */ /* 0x000e220000000a00 */
[----:B------:R-:W-:Y:S01]  /*1210*/  @!P3 IADD3 R32, P1, PT, R27, R32, RZ ;  /* 0x000000201b20b210 */ /* 0x000fe20007f3e0ff */
[----:B------:R-:W-:Y:S01]  /*1220*/  @!P4 IMAD.WIDE.U32 R34, R71, R22, R34 ;  /* 0x000000164722c225 */ /* 0x000fe200078e0022 */
[C---:B------:R-:W-:Y:S02]  /*1230*/  @!P3 IADD3.X R25, PT, PT, R26.reuse, R25, RZ, P6, !PT ;  /* 0x000000191a19b210 */ /* 0x040fe400037fe4ff */
[----:B------:R-:W-:-:S03]  /*1240*/  @!P3 IADD3.X R33, PT, PT, R26, R33, RZ, P1, !PT ;  /* 0x000000211a21b210 */ /* 0x000fc60000ffe4ff */
[----:B------:R-:W2:Y:S01]  /*1250*/  @!P2 LDC.64 R26, c[0x0][0x3f8] ;  /* 0x0000fe00ff1aab82 */ /* 0x000ea20000000a00 */
[----:B------:R-:W-:Y:S02]  /*1260*/  @!P4 IADD3 R35, PT, PT, R35, R23, RZ ;  /* 0x000000172323c210 */ /* 0x000fe40007ffe0ff */
[----:B------:R-:W-:Y:S02]  /*1270*/  CS2R R58, SRZ ;  /* 0x00000000003a7805 */ /* 0x000fe4000001ff00 */
[C---:B------:R-:W-:Y:S02]  /*1280*/  @!P4 SHF.L.U32 R37, R34.reuse, 0x1, RZ ;  /* 0x000000012225c819 */ /* 0x040fe400000006ff */
[----:B------:R-:W-:Y:S01]  /*1290*/  @!P4 SHF.L.U64.HI R38, R34, 0x1, R35 ;  /* 0x000000012226c819 */ /* 0x000fe20000010223 */
[----:B-1----:R-:W-:Y:S01]  /*12a0*/  @!P5 IMAD R35, R8, R20, RZ ;  /* 0x000000140823d224 */ /* 0x002fe200078e02ff */
[----:B------:R-:W1:Y:S01]  /*12b0*/  @!P5 LDC.64 R22, c[0x0][0x3a0] ;  /* 0x0000e800ff16db82 */ /* 0x000e620000000a00 */
[----:B----4-:R-:W-:Y:S01]  /*12c0*/  @!P4 IADD3 R34, P1, PT, R37, R18, RZ ;  /* 0x000000122522c210 */ /* 0x010fe20007f3e0ff */
[----:B------:R4:W5:Y:S01]  /*12d0*/  @!P3 LDG.E R59, desc[UR8][R24.64] ;  /* 0x00000008183bb981 */ /* 0x000962000c1e1900 */
[----:B------:R-:W-:-:S02]  /*12e0*/  @!P5 IMAD R39, R70, R21, R35 ;  /* 0x000000154627d224 */ /* 0x000fc400078e0223 */
[----:B------:R-:W-:Y:S01]  /*12f0*/  @!P4 IADD3.X R35, PT, PT, R38, R19, RZ, P1, !PT ;  /* 0x000000132623c210 */ /* 0x000fe20000ffe4ff */
[----:B------:R4:W5:Y:S01]  /*1300*/  @!P3 LDG.E R58, desc[UR8][R32.64] ;  /* 0x00000008203ab981 */ /* 0x000962000c1e1900 */
[----:B------:R-:W-:Y:S01]  /*1310*/  ISETP.GE.U32.AND P1, PT, R68, UR12, PT ;  /* 0x0000000c44007c0c */ /* 0x000fe2000bf26070 */
[----:B----4-:R-:W4:Y:S03]  /*1320*/  @!P5 LDC.64 R24, c[0x0][0x398] ;  /* 0x0000e600ff18db82 */ /* 0x010f260000000a00 */
[----:B------:R-:W-:Y:S02]  /*1330*/  ISETP.GE.AND.EX P1, PT, R10, UR13, PT, P1 ;  /* 0x0000000d0a007c0c */ /* 0x000fe4000bf26310 */
[----:B------:R-:W-:Y:S02]  /*1340*/  @!P5 MOV R32, R122 ;  /* 0x0000007a0020d202 */ /* 0x000fe40000000f00 */
[----:B------:R-:W-:-:S02]  /*1350*/  @!P5 MOV R33, R121 ;  /* 0x000000790021d202 */ /* 0x000fc40000000f00 */
[----:B0-----:R-:W-:Y:S02]  /*1360*/  @!P4 IADD3 R28, P3, PT, R37, R28, RZ ;  /* 0x0000001c251cc210 */ /* 0x001fe40007f7e0ff */
[----:B------:R-:W0:Y:S01]  /*1370*/  @!P2 LDC.64 R36, c[0x0][0x3a0] ;  /* 0x0000e800ff24ab82 */ /* 0x000e220000000a00 */
[----:B------:R-:W-:Y:S01]  /*1380*/  @!P5 IMAD.WIDE.U32 R20, R70, R20, R32 ;  /* 0x000000144614d225 */ /* 0x000fe200078e0020 */
[----:B------:R-:W-:-:S03]  /*1390*/  MOV R18, RZ ;  /* 0x000000ff00127202 */ /* 0x000fc60000000f00 */
[----:B--2---:R-:W-:Y:S01]  /*13a0*/  @!P2 IMAD R32, R9, R26, RZ ;  /* 0x0000001a0920a224 */ /* 0x004fe200078e02ff */
[----:B------:R-:W-:Y:S02]  /*13b0*/  @!P5 IADD3 R19, PT, PT, R21, R39, RZ ;  /* 0x000000271513d210 */ /* 0x000fe40007ffe0ff */
[----:B------:R-:W-:Y:S02]  /*13c0*/  @!P5 SHF.L.U32 R39, R20, 0x1, RZ ;  /* 0x000000011427d819 */ /* 0x000fe400000006ff */
[----:B------:R-:W-:Y:S01]  /*13d0*/  @!P4 IADD3.X R29, PT, PT, R38, R29, RZ, P3, !PT ;  /* 0x0000001d261dc210 */ /* 0x000fe20001ffe4ff */
[----:B------:R-:W-:Y:S01]  /*13e0*/  @!P2 IMAD R45, R69, R27, R32 ;  /* 0x0000001b452da224 */ /* 0x000fe200078e0220 */
[----:B------:R-:W-:Y:S01]  /*13f0*/  @!P5 SHF.L.U64.HI R38, R20, 0x1, R19 ;  /* 0x000000011426d819 */ /* 0x000fe20000010213 */
[----:B------:R-:W2:Y:S01]  /*1400*/  @!P1 LDC.64 R32, c[0x0][0x3f8] ;  /* 0x0000fe00ff209b82 */ /* 0x000ea20000000a00 */
[----:B-1----:R-:W-:Y:S01]  /*1410*/  @!P5 IADD3 R22, P3, PT, R39, R22, RZ ;  /* 0x000000162716d210 */ /* 0x002fe20007f7e0ff */
[----:B------:R1:W5:Y:S01]  /*1420*/  @!P4 LDG.E R18, desc[UR8][R34.64] ;  /* 0x000000082212c981 */ /* 0x000362000c1e1900 */
[----:B------:R-:W-:-:S02]  /*1430*/  @!P2 MOV R20, R122 ;  /* 0x0000007a0014a202 */ /* 0x000fc40000000f00 */
[----:B------:R-:W-:Y:S02]  /*1440*/  @!P2 MOV R21, R121 ;  /* 0x000000790015a202 */ /* 0x000fe40000000f00 */
[C---:B------:R-:W-:Y:S02]  /*1450*/  @!P5 IADD3.X R23, PT, PT, R38.reuse, R23, RZ, P3, !PT ;  /* 0x000000172617d210 */ /* 0x040fe40001ffe4ff */
[----:B----4-:R-:W-:Y:S01]  /*1460*/  @!P5 IADD3 R24, P3, PT, R39, R24, RZ ;  /* 0x000000182718d210 */ /* 0x010fe20007f7e0ff */
[----:B------:R-:W-:Y:S01]  /*1470*/  @!P2 IMAD.WIDE.U32 R26, R69, R26, R20 ;  /* 0x0000001a451aa225 */ /* 0x000fe200078e0014 */
[----:B-1----:R-:W1:Y:S01]  /*1480*/  @!P2 LDC.64 R34, c[0x0][0x398] ;  /* 0x0000e600ff22ab82 */ /* 0x002e620000000a00 */
[----:B------:R-:W-:Y:S02]  /*1490*/  MOV R19, RZ ;  /* 0x000000ff00137202 */ /* 0x000fe40000000f00 */
[----:B------:R-:W-:Y:S02]  /*14a0*/  @!P5 IADD3.X R25, PT, PT, R38, R25, RZ, P3, !PT ;  /* 0x000000192619d210 */ /* 0x000fe40001ffe4ff */
[----:B------:R-:W-:-:S02]  /*14b0*/  @!P2 IADD3 R21, PT, PT, R27, R45, RZ ;  /* 0x0000002d1b15a210 */ /* 0x000fc40007ffe0ff */
[----:B------:R-:W-:Y:S01]  /*14c0*/  ISETP.GE.U32.AND P3, PT, R67, UR12, PT ;  /* 0x0000000c43007c0c */ /* 0x000fe2000bf66070 */
[----:B------:R-:W4:Y:S01]  /*14d0*/  @!P4 LDG.E R19, desc[UR8][R28.64] ;  /* 0x000000081c13c981 */ /* 0x000f22000c1e1900 */
[----:B------:R-:W-:Y:S01]  /*14e0*/  MOV R20, RZ ;  /* 0x000000ff00147202 */ /* 0x000fe20000000f00 */
[----:B------:R-:W1:Y:S01]  /*14f0*/  @!P1 LDC.64 R38, c[0x0][0x3a0] ;  /* 0x0000e800ff269b82 */ /* 0x000e620000000a00 */
[C---:B------:R-:W-:Y:S02]  /*1500*/  @!P2 SHF.L.U32 R45, R26.reuse, 0x1, RZ ;  /* 0x000000011a2da819 */ /* 0x040fe400000006ff */
[----:B------:R-:W-:Y:S02]  /*1510*/  ISETP.GE.AND.EX P3, PT, R11, UR13, PT, P3 ;  /* 0x0000000d0b007c0c */ /* 0x000fe4000bf66330 */
[----:B------:R-:W-:Y:S01]  /*1520*/  @!P2 SHF.L.U64.HI R44, R26, 0x1, R21 ;  /* 0x000000011a2ca819 */ /* 0x000fe20000010215 */
[----:B------:R2:W4:Y:S01]  /*1530*/  @!P5 LDG.E R20, desc[UR8][R22.64] ;  /* 0x000000081614d981 */ /* 0x000522000c1e1900 */
[----:B0-----:R-:W-:Y:S01]  /*1540*/  @!P2 IADD3 R36, P4, PT, R45, R36, RZ ;  /* 0x000000242d24a210 */ /* 0x001fe20007f9e0ff */
[----:B------:R-:W0:Y:S01]  /*1550*/  LDC.64 R26, c[0x0][0x3b8] ;  /* 0x0000ee00ff1a7b82 */ /* 0x000e220000000a00 */
[----:B------:R-:W-:-:S02]  /*1560*/  MOV R21, RZ ;  /* 0x000000ff00157202 */ /* 0x000fc40000000f00 */
[----:B------:R-:W-:-:S04]  /*1570*/  @!P2 IADD3.X R37, PT, PT, R44, R37, RZ, P4, !PT ;  /* 0x000000252c25a210 */ /* 0x000fc800027fe4ff */
[----:B------:R1:W4:Y:S01]  /*1580*/  @!P5 LDG.E R21, desc[UR8][R24.64] ;  /* 0x000000081815d981 */ /* 0x000322000c1e1900 */
[----:B--2---:R-:W-:Y:S01]  /*1590*/  MOV R22, RZ ;  /* 0x000000ff00167202 */ /* 0x004fe20000000f00 */
[----:B------:R-:W-:Y:S01]  /*15a0*/  @!P1 IMAD R23, R10, R32, RZ ;  /* 0x000000200a179224 */ /* 0x000fe200078e02ff */
[----:B------:R-:W2:Y:S04]  /*15b0*/  @!P3 LDC.64 R28, c[0x0][0x3f8] ;  /* 0x0000fe00ff1cbb82 */ /* 0x000ea80000000a00 */
[----:B------:R1:W4:Y:S02]  /*15c0*/  @!P2 LDG.E R22, desc[UR8][R36.64] ;  /* 0x000000082416a981 */ /* 0x000324000c1e1900 */
[----:B-1----:R-:W-:Y:S02]  /*15d0*/  @!P2 IADD3 R34, P6, PT, R45, R34, RZ ;  /* 0x000000222d22a210 */ /* 0x002fe40007fde0ff */
[----:B------:R-:W1:Y:S01]  /*15e0*/  @!P1 LDC.64 R24, c[0x0][0x398] ;  /* 0x0000e600ff189b82 */ /* 0x000e620000000a00 */
[----:B------:R-:W-:Y:S01]  /*15f0*/  @!P1 IMAD R45, R68, R33, R23 ;  /* 0x00000021442d9224 */ /* 0x000fe200078e0217 */
[----:B------:R-:W-:-:S02]  /*1600*/  @!P1 MOV R36, R122 ;  /* 0x0000007a00249202 */ /* 0x000fc40000000f00 */
[----:B------:R-:W-:Y:S02]  /*1610*/  @!P1 MOV R37, R121 ;  /* 0x0000007900259202 */ /* 0x000fe40000000f00 */
[----:B------:R-:W-:Y:S01]  /*1620*/  ISETP.GE.U32.AND P4, PT, R66, UR12, PT ;  /* 0x0000000c42007c0c */ /* 0x000fe2000bf86070 */
[----:B------:R-:W-:Y:S01]  /*1630*/  @!P1 IMAD.WIDE.U32 R32, R68, R32, R36 ;  /* 0x0000002044209225 */ /* 0x000fe200078e0024 */
[----:B------:R-:W-:Y:S02]  /*1640*/  @!P2 IADD3.X R35, PT, PT, R44, R35, RZ, P6, !PT ;  /* 0x000000232c23a210 */ /* 0x000fe400037fe4ff */
[----:B------:R-:W-:Y:S02]  /*1650*/  ISETP.NE.AND P6, PT, RZ, UR11, PT ;  /* 0x0000000bff007c0c */ /* 0x000fe4000bfc5270 */
[----:B------:R-:W-:Y:S02]  /*1660*/  ISETP.GE.AND.EX P4, PT, R12, UR13, PT, P4 ;  /* 0x0000000d0c007c0c */ /* 0x000fe4000bf86340 */
[----:B------:R-:W-:-:S02]  /*1670*/  @!P1 IADD3 R33, PT, PT, R33, R45, RZ ;  /* 0x0000002d21219210 */ /* 0x000fc40007ffe0ff */
[----:B------:R-:W-:Y:S02]  /*1680*/  MOV R23, RZ ;  /* 0x000000ff00177202 */ /* 0x000fe40000000f00 */
[C---:B------:R-:W-:Y:S02]  /*1690*/  @!P1 SHF.L.U32 R45, R32.reuse, 0x1, RZ ;  /* 0x00000001202d9819 */ /* 0x040fe400000006ff */
[----:B------:R-:W-:Y:S02]  /*16a0*/  @!P1 SHF.L.U64.HI R44, R32, 0x1, R33 ;  /* 0x00000001202c9819 */ /* 0x000fe40000010221 */
[----:B------:R-:W2:Y:S01]  /*16b0*/  @!P3 LDC.64 R32, c[0x0][0x3a0] ;  /* 0x0000e800ff20bb82 */ /* 0x000ea20000000a00 */
[----:B------:R0:W4:Y:S01]  /*16c0*/  @!P2 LDG.E R23, desc[UR8][R34.64] ;  /* 0x000000082217a981 */ /* 0x000122000c1e1900 */
[----:B------:R-:W-:Y:S02]  /*16d0*/  CS2R R48, SRZ ;  /* 0x0000000000307805 */ /* 0x000fe4000001ff00 */
[----:B------:R-:W-:-:S02]  /*16e0*/  @!P1 IADD3 R38, P2, PT, R45, R38, RZ ;  /* 0x000000262d269210 */ /* 0x000fc40007f5e0ff */
[----:B------:R-:W-:Y:S02]  /*16f0*/  IADD3 R79, PT, PT, R42, R43, RZ ;  /* 0x0000002b2a4f7210 */ /* 0x000fe40007ffe0ff */
[----:B------:R-:W2:Y:S01]  /*1700*/  @P6 LDC.64 R42, c[0x0][0x3b0] ;  /* 0x0000ec00ff2a6b82 */ /* 0x000ea20000000a00 */
[----:B------:R1:W4:Y:S01]  /*1710*/  @!P0 LDG.E R49, desc[UR8][R30.64] ;  /* 0x000000081e318981 */ /* 0x000322000c1e1900 */
[----:B------:R-:W-:Y:S01]  /*1720*/  @!P1 IADD3.X R39, PT, PT, R44, R39, RZ, P2, !PT ;  /* 0x000000272c279210 */ /* 0x000fe200017fe4ff */
[----:B0-----:R-:W-:Y:S01]  /*1730*/  IMAD.WIDE R26, R60, 0x8, R26 ;  /* 0x000000083c1a7825 */ /* 0x001fe200078e021a */
[----:B------:R-:W-:Y:S01]  /*1740*/  ISETP.GE.U32.AND P5, PT, R65, UR12, PT ;  /* 0x0000000c41007c0c */ /* 0x000fe2000bfa6070 */
[----:B------:R0:W4:Y:S03]  /*1750*/  @!P0 LDG.E R48, desc[UR8][R40.64] ;  /* 0x0000000828308981 */ /* 0x000126000c1e1900 */
[----:B------:R-:W0:Y:S01]  /*1760*/  @!P3 LDC.64 R34, c[0x0][0x398] ;  /* 0x0000e600ff22bb82 */ /* 0x000e220000000a00 */
[----:B-1----:R-:W-:Y:S01]  /*1770*/  @!P1 IADD3 R30, P2, PT, R45, R24, RZ ;  /* 0x000000182d1e9210 */ /* 0x002fe20007f5e0ff */
[----:B--2---:R-:W-:Y:S01]  /*1780*/  @!P3 IMAD R24, R11, R28, RZ ;  /* 0x0000001c0b18b224 */ /* 0x004fe200078e02ff */
[----:B------:R-:W2:Y:S05]  /*1790*/  LDG.E.64 R26, desc[UR8][R26.64] ;  /* 0x000000081a1a7981 */ /* 0x000eaa000c1e1b00 */
[----:B------:R-:W1:Y:S01]  /*17a0*/  @!P4 LDC.64 R36, c[0x0][0x3f8] ;  /* 0x0000fe00ff24cb82 */ /* 0x000e620000000a00 */
[----:B0-----:R-:W-:-:S02]  /*17b0*/  @!P3 MOV R40, R122 ;  /* 0x0000007a0028b202 */ /* 0x001fc40000000f00 */
[----:B------:R-:W-:Y:S01]  /*17c0*/  @!P3 MOV R41, R121 ;  /* 0x000000790029b202 */ /* 0x000fe20000000f00 */
[----:B------:R-:W-:Y:S01]  /*17d0*/  @!P3 IMAD R77, R67, R29, R24 ;  /* 0x0000001d434db224 */ /* 0x000fe200078e0218 */
[----:B------:R-:W-:Y:S01]  /*17e0*/  ISETP.GE.AND.EX P5, PT, R13, UR13, PT, P5 ;  /* 0x0000000d0d007c0c */ /* 0x000fe2000bfa6350 */
[----:B------:R-:W-:Y:S01]  /*17f0*/  @!P3 IMAD.WIDE.U32 R40, R67, R28, R40 ;  /* 0x0000001c4328b225 */ /* 0x000fe200078e0028 */
[----:B------:R-:W-:Y:S02]  /*1800*/  @!P1 IADD3.X R31, PT, PT, R44, R25, RZ, P2, !PT ;  /* 0x000000192c1f9210 */ /* 0x000fe400017fe4ff */
[----:B------:R-:W-:Y:S01]  /*1810*/  CS2R R24, SRZ ;  /* 0x0000000000187805 */ /* 0x000fe2000001ff00 */
[----:B------:R-:W0:Y:S01]  /*1820*/  LDC.64 R44, c[0x0][0x3a8] ;  /* 0x0000ea00ff2c7b82 */ /* 0x000e220000000a00 */
[----:B------:R-:W-:Y:S02]  /*1830*/  @!P3 IADD3 R77, PT, PT, R41, R77, RZ ;  /* 0x0000004d294db210 */ /* 0x000fe40007ffe0ff */
[----:B------:R-:W-:-:S02]  /*1840*/  @!P3 SHF.L.U32 R41, R40, 0x1, RZ ;  /* 0x000000012829b819 */ /* 0x000fc400000006ff */
[----:B------:R1:W2:Y:S01]  /*1850*/  @!P1 LDG.E R24, desc[UR8][R38.64] ;  /* 0x0000000826189981 */ /* 0x0002a2000c1e1900 */
[----:B------:R-:W-:Y:S02]  /*1860*/  @!P3 SHF.L.U64.HI R78, R40, 0x1, R77 ;  /* 0x00000001284eb819 */ /* 0x000fe4000001024d */
[----:B------:R-:W0:Y:S01]  /*1870*/  @!P5 LDC.64 R28, c[0x0][0x3f8] ;  /* 0x0000fe00ff1cdb82 */ /* 0x000e220000000a00 */
[----:B------:R1:W2:Y:S01]  /*1880*/  @!P1 LDG.E R25, desc[UR8][R30.64] ;  /* 0x000000081e199981 */ /* 0x0002a2000c1e1900 */
[C---:B------:R-:W-:Y:S02]  /*1890*/  @!P3 IADD3 R40, P1, PT, R41.reuse, R32, RZ ;  /* 0x000000202928b210 */ /* 0x040fe40007f3e0ff */
[----:B-1----:R-:W-:Y:S02]  /*18a0*/  @!P3 IADD3 R38, P2, PT, R41, R34, RZ ;  /* 0x000000222926b210 */ /* 0x002fe40007f5e0ff */
[----:B------:R-:W-:Y:S01]  /*18b0*/  @!P3 IADD3.X R41, PT, PT, R78, R33, RZ, P1, !PT ;  /* 0x000000214e29b210 */ /* 0x000fe20000ffe4ff */
[----:B------:R-:W-:Y:S01]  /*18c0*/  @P6 IMAD.WIDE R32, R79, 0x2, R42 ;  /* 0x000000024f206825 */ /* 0x000fe200078e022a */
[----:B------:R-:W-:Y:S01]  /*18d0*/  @!P4 MOV R42, R122 ;  /* 0x0000007a002ac202 */ /* 0x000fe20000000f00 */
[----:B------:R-:W1:Y:S01]  /*18e0*/  @!P4 LDC.64 R30, c[0x0][0x3a0] ;  /* 0x0000e800ff1ecb82 */ /* 0x000e620000000a00 */
[----:B------:R-:W-:Y:S01]  /*18f0*/  @!P4 MOV R43, R121 ;  /* 0x00000079002bc202 */ /* 0x000fe20000000f00 */
[-C--:B------:R-:W-:Y:S01]  /*1900*/  @!P4 IMAD R34, R12, R36.reuse, RZ ;  /* 0x000000240c22c224 */ /* 0x080fe200078e02ff */
[----:B------:R-:W2:Y:S03]  /*1910*/  @P6 LDG.E.U16 R88, desc[UR8][R32.64] ;  /* 0x0000000820586981 */ /* 0x000ea6000c1e1500 */
[C---:B------:R-:W-:Y:S01]  /*1920*/  @!P4 IMAD R37, R66.reuse, R37, R34 ;  /* 0x000000254225c224 */ /* 0x040fe200078e0222 */
[----:B------:R0:W2:Y:S01]  /*1930*/  @P6 LDG.E.U16 R87, desc[UR8][R32.64+0x2] ;  /* 0x0000020820576981 */ /* 0x0000a2000c1e1500 */
[----:B------:R-:W-:Y:S01]  /*1940*/  @!P4 IMAD.WIDE.U32 R42, R66, R36, R42 ;  /* 0x00000024422ac225 */ /* 0x000fe200078e002a */
[----:B------:R-:W-:-:S02]  /*1950*/  @!P3 IADD3.X R39, PT, PT, R78, R35, RZ, P2, !PT ;  /* 0x000000234e27b210 */ /* 0x000fc400017fe4ff */
[----:B------:R-:W3:Y:S02]  /*1960*/  @!P5 LDC.64 R34, c[0x0][0x3a0] ;  /* 0x0000e800ff22db82 */ /* 0x000ee40000000a00 */
[----:B------:R-:W-:-:S06]  /*1970*/  @!P4 IADD3 R43, PT, PT, R43, R37, RZ ;  /* 0x000000252b2bc210 */ /* 0x000fcc0007ffe0ff */
[----:B0-----:R-:W0:Y:S08]  /*1980*/  @!P4 LDC.64 R32, c[0x0][0x398] ;  /* 0x0000e600ff20cb82 */ /* 0x001e300000000a00 */
[----:B------:R-:W3:Y:S01]  /*1990*/  @!P5 LDC.64 R36, c[0x0][0x398] ;  /* 0x0000e600ff24db82 */ /* 0x000ee20000000a00 */
[C---:B------:R-:W-:Y:S01]  /*19a0*/  @!P4 SHF.L.U32 R81, R42.reuse, 0x1, RZ ;  /* 0x000000012a51c819 */ /* 0x040fe200000006ff */
[----:B------:R-:W-:Y:S01]  /*19b0*/  @!P5 IMAD R78, R13, R28, RZ ;  /* 0x0000001c0d4ed224 */ /* 0x000fe200078e02ff */
        /* <DEDUP_REMOVED lines=18> */
[C---:B---3--:R-:W-:Y:S02]  /*1ae0*/  @!P5 IADD3 R34, P2, PT, R29.reuse, R34, RZ ;  /* 0x000000221d22d210 */ /* 0x048fe40007f5e0ff */
[----:B------:R-:W-:Y:S02]  /*1af0*/  @!P5 IADD3 R36, P3, PT, R29, R36, RZ ;  /* 0x000000241d24d210 */ /* 0x000fe40007f7e0ff */
[----:B------:R-:W-:Y:S02]  /*1b00*/  @!P4 IADD3.X R33, PT, PT, R80, R33, RZ, P1, !PT ;  /* 0x000000215021c210 */ /* 0x000fe40000ffe4ff */
[----:B------:R-:W-:Y:S02]  /*1b10*/  CS2R R80, SRZ ;  /* 0x0000000000507805 */ /* 0x000fe4000001ff00 */
[----:B------:R-:W-:-:S02]  /*1b20*/  MOV R79, RZ ;  /* 0x000000ff004f7202 */ /* 0x000fc40000000f00 */
[----:B------:R-:W-:Y:S02]  /*1b30*/  MOV R82, RZ ;  /* 0x000000ff00527202 */ /* 0x000fe40000000f00 */
[C---:B------:R-:W-:Y:S01]  /*1b40*/  @!P5 IADD3.X R35, PT, PT, R28.reuse, R35, RZ, P2, !PT ;  /* 0x000000231c23d210 */ /* 0x040fe200017fe4ff */
[----:B------:R-:W3:Y:S01]  /*1b50*/  @!P4 LDG.E R80, desc[UR8][R32.64] ;  /* 0x000000082050c981 */ /* 0x000ee2000c1e1900 */
[----:B------:R-:W-:-:S03]  /*1b60*/  @!P5 IADD3.X R37, PT, PT, R28, R37, RZ, P3, !PT ;  /* 0x000000251c25d210 */ /* 0x000fc60001ffe4ff */
[----:B------:R-:W3:Y:S04]  /*1b70*/  @!P4 LDG.E R79, desc[UR8][R30.64] ;  /* 0x000000081e4fc981 */ /* 0x000ee8000c1e1900 */
[----:B------:R-:W3:Y:S04]  /*1b80*/  @!P5 LDG.E R82, desc[UR8][R34.64] ;  /* 0x000000082252d981 */ /* 0x000ee8000c1e1900 */
[----:B------:R-:W3:Y:S01]  /*1b90*/  @!P5 LDG.E R81, desc[UR8][R36.64] ;  /* 0x000000082451d981 */ /* 0x000ee2000c1e1900 */
        /* <DEDUP_REMOVED lines=18> */
[----:B-----5:R-:W-:Y:S02]  /*1cc0*/  PRMT R116, R59, 0x7632, R116 ;  /* 0x000076323b747816 */ /* 0x020fe40000000074 */
[----:B------:R-:W-:Y:S02]  /*1cd0*/  PRMT R117, R58, 0x7632, R117 ;  /* 0x000076323a757816 */ /* 0x000fe40000000075 */
[----:B------:R-:W-:-:S02]  /*1ce0*/  PRMT R98, R18, 0x7632, R98 ;  /* 0x0000763212627816 */ /* 0x000fc40000000062 */
[----:B----4-:R-:W-:Y:S02]  /*1cf0*/  PRMT R99, R19, 0x7632, R99 ;  /* 0x0000763213637816 */ /* 0x010fe40000000063 */
[----:B------:R-:W-:Y:S02]  /*1d00*/  PRMT R96, R20, 0x7632, R96 ;  /* 0x0000763214607816 */ /* 0x000fe40000000060 */
[----:B------:R-:W-:Y:S01]  /*1d10*/  PRMT R97, R21, 0x7632, R97 ;  /* 0x0000763215617816 */ /* 0x000fe20000000061 */
[----:B--2---:R-:W-:-:S05]  /*1d20*/  FFMA.FTZ R27, -R26, R26, R27 ;  /* 0x0000001a1a1b7223 */ /* 0x004fca000001011b */
[----:B------:R-:W-:-:S13]  /*1d30*/  FSETP.GTU.FTZ.AND P1, PT, R27, RZ, PT ;  /* 0x000000ff1b00720b */ /* 0x000fda0003f3c000 */
[----:B------:R-:W0:Y:S01]  /*1d40*/  @P1 LDC R28, c[0x0][0x3c0] ;  /* 0x0000f000ff1c1b82 */ /* 0x000e220000000800 */
[----:B------:R-:W-:Y:S02]  /*1d50*/  PRMT R106, R49, 0x7632, R106 ;  /* 0x00007632316a7816 */ /* 0x000fe4000000006a */
[----:B------:R-:W-:Y:S02]  /*1d60*/  PRMT R107, R48, 0x7632, R107 ;  /* 0x00007632306b7816 */ /* 0x000fe4000000006b */
[----:B------:R-:W-:Y:S02]  /*1d70*/  PRMT R94, R22, 0x7632, R94 ;  /* 0x00007632165e7816 */ /* 0x000fe4000000005e */
[----:B------:R-:W-:Y:S01]  /*1d80*/  PRMT R95, R23, 0x7632, R95 ;  /* 0x00007632175f7816 */ /* 0x000fe2000000005f */
[----:B0-----:R-:W-:-:S04]  /*1d90*/  @P1 FADD.FTZ R28, R27, R28 ;  /* 0x0000001c1b1c1221 */ /* 0x001fc80000010000 */
[----:B------:R0:W1:Y:S01]  /*1da0*/  @P1 MUFU.RSQ R118, R28 ;  /* 0x0000001c00761308 */ /* 0x0000620000001400 */
[----:B------:R-:W-:Y:S01]  /*1db0*/  @P6 HADD2.F32 R86, -RZ, R88.H0_H0 ;  /* 0x20000058ff566230 */ /* 0x000fe20000004100 */
[----:B------:R-:W-:Y:S01]  /*1dc0*/  PRMT R92, R24, 0x7632, R92 ;  /* 0x00007632185c7816 */ /* 0x000fe2000000005c */
[----:B------:R-:W-:Y:S01]  /*1dd0*/  @P6 HADD2.F32 R84, -RZ, R87.H0_H0 ;  /* 0x20000057ff546230 */ /* 0x000fe20000004100 */
[----:B------:R-:W-:Y:S01]  /*1de0*/  PRMT R93, R25, 0x7632, R93 ;  /* 0x00007632195d7816 */ /* 0x000fe2000000005d */
[----:B------:R-:W-:Y:S01]  /*1df0*/  HADD2.F32 R27, -RZ, R85.H0_H0 ;  /* 0x20000055ff1b7230 */ /* 0x000fe20000004100 */
[----:B------:R-:W-:Y:S02]  /*1e00*/  PRMT R90, R77, 0x7632, R90 ;  /* 0x000076324d5a7816 */ /* 0x000fe4000000005a */
[----:B------:R-:W-:Y:S01]  /*1e10*/  PRMT R91, R78, 0x7632, R91 ;  /* 0x000076324e5b7816 */ /* 0x000fe2000000005b */
[----:B------:R-:W-:Y:S01]  /*1e20*/  HADD2.F32 R83, -RZ, R83.H0_H0 ;  /* 0x20000053ff537230 */ /* 0x000fe20000004100 */
[----:B---3--:R-:W-:-:S02]  /*1e30*/  PRMT R89, R80, 0x7632, R89 ;  /* 0x0000763250597816 */ /* 0x008fc40000000059 */
        /* <DEDUP_REMOVED lines=293> */
.L_x_543:
        /* <DEDUP_REMOVED lines=576> */
.L_x_544:
        /* <DEDUP_REMOVED lines=35> */
.L_x_546:
[----:B------:R-:W-:Y:S05]  /*56c0*/  BSYNC.RECONVERGENT B0 ;  /* 0x0000000000007941 */ /* 0x000fea0003800200 */
.L_x_545:
        /* <DEDUP_REMOVED lines=14> */
.L_x_548:
[----:B------:R-:W-:Y:S05]  /*57b0*/  BSYNC.RECONVERGENT B0 ;  /* 0x0000000000007941 */ /* 0x000fea0003800200 */
.L_x_547:
        /* <DEDUP_REMOVED lines=159> */
.L_x_550:
[----:B------:R-:W-:Y:S05]  /*61b0*/  BSYNC.RECONVERGENT B0 ;  /* 0x0000000000007941 */ /* 0x000fea0003800200 */
.L_x_549:
        /* <DEDUP_REMOVED lines=28> */
.L_x_552:
[----:B------:R-:W-:Y:S05]  /*6380*/  BSYNC.RECONVERGENT B0 ;  /* 0x0000000000007941 */ /* 0x000fea0003800200 */
.L_x_551:
        /* <DEDUP_REMOVED lines=24> */
.L_x_555:
[----:B----4-:R-:W2:Y:S04]  /*6510*/  LDG.E.STRONG.GPU R30, desc[UR8][R28.64] ;  /* 0x000000081c1e7981 */ /* 0x010ea8000c1ef900 */
[----:B--2---:R-:W-:Y:S01]  /*6520*/  CCTL.IVALL ;  /* 0x00000000ff00798f */ /* 0x004fe20002000000 */
[----:B------:R-:W-:Y:S05]  /*6530*/  YIELD ;  /* 0x0000000000007946 */ /* 0x000fea0003800000 */
[----:B------:R-:W-:-:S13]  /*6540*/  ISETP.NE.AND P1, PT, R30, R35, PT ;  /* 0x000000231e00720c */ /* 0x000fda0003f25270 */
[----:B------:R-:W-:Y:S05]  /*6550*/  @P1 BRA `(.L_x_555) ;  /* 0xfffffffc00ec1947 */ /* 0x000fea000383ffff */
.L_x_554:
        /* <DEDUP_REMOVED lines=15> */
.L_x_557:
        /* <DEDUP_REMOVED lines=59> */
.L_x_556:
        /* <DEDUP_REMOVED lines=34> */
.L_x_558:
        /* <DEDUP_REMOVED lines=18> */
.L_x_559:
        /* <DEDUP_REMOVED lines=9> */
.L_x_560:
[----:B------:R-:W-:Y:S05]  /*6dd0*/  BSYNC.RECONVERGENT B0 ;  /* 0x0000000000007941 */ /* 0x000fea0003800200 */
.L_x_553:
        /* <DEDUP_REMOVED lines=116> */
.L_x_561:
        /* <DEDUP_REMOVED lines=21> */
.L_x_563:
[----:B------:R-:W-:Y:S05]  /*7670*/  BSYNC.RECONVERGENT B0 ;  /* 0x0000000000007941 */ /* 0x000fea0003800200 */
.L_x_562:
        /* <DEDUP_REMOVED lines=23> */
.L_x_564:
        /* <DEDUP_REMOVED lines=19> */
.L_x_566:
[----:B------:R-:W-:Y:S05]  /*7920*/  BSYNC.RECONVERGENT B0 ;  /* 0x0000000000007941 */ /* 0x000fea0003800200 */
.L_x_565:
        /* <DEDUP_REMOVED lines=23> */
.L_x_567:
        /* <DEDUP_REMOVED lines=21> */
.L_x_569:
[----:B------:R-:W-:Y:S05]  /*7bf0*/  BSYNC.RECONVERGENT B0 ;  /* 0x0000000000007941 */ /* 0x000fea0003800200 */
.L_x_568:
        /* <DEDUP_REMOVED lines=23> */
.L_x_570:
        /* <DEDUP_REMOVED lines=19> */
.L_x_572:
[----:B------:R-:W-:Y:S05]  /*7ea0*/  BSYNC.RECONVERGENT B0 ;  /* 0x0000000000007941 */ /* 0x000fea0003800200 */
.L_x_571:
        /* <DEDUP_REMOVED lines=23> */
.L_x_573:
        /* <DEDUP_REMOVED lines=21> */
.L_x_575:
[----:B------:R-:W-:Y:S05]  /*8170*/  BSYNC.RECONVERGENT B0 ;  /* 0x0000000000007941 */ /* 0x000fea0003800200 */
.L_x_574:
        /* <DEDUP_REMOVED lines=29> */
.L_x_576:
        /* <DEDUP_REMOVED lines=22> */
.L_x_578:
[----:B------:R-:W-:Y:S05]  /*84b0*/  BSYNC.RECONVERGENT B0 ;  /* 0x0000000000007941 */ /* 0x000fea0003800200 */
.L_x_577:
        /* <DEDUP_REMOVED lines=29> */
.L_x_579:
        /* <DEDUP_REMOVED lines=19> */
.L_x_581:
[----:B------:R-:W-:Y:S05]  /*87c0*/  BSYNC.RECONVERGENT B0 ;  /* 0x0000000000007941 */ /* 0x000fea0003800200 */
.L_x_580:
        /* <DEDUP_REMOVED lines=23> */
.L_x_582:
        /* <DEDUP_REMOVED lines=21> */
.L_x_584:
[----:B------:R-:W-:Y:S05]  /*8a90*/  BSYNC.RECONVERGENT B0 ;  /* 0x0000000000007941 */ /* 0x000fea0003800200 */
.L_x_583:
        /* <DEDUP_REMOVED lines=23> */
.L_x_585:
        /* <DEDUP_REMOVED lines=18> */
.L_x_587:
[----:B------:R-:W-:Y:S05]  /*8d30*/  BSYNC.RECONVERGENT B0 ;  /* 0x0000000000007941 */ /* 0x000fea0003800200 */
.L_x_586:
        /* <DEDUP_REMOVED lines=62> */
.L_x_588:
        /* <DEDUP_REMOVED lines=18> */
.L_x_590:
[----:B------:R-:W-:Y:S05]  /*9240*/  BSYNC.RECONVERGENT B0 ;  /* 0x0000000000007941 */ /* 0x000fea0003800200 */
.L_x_589:
        /* <DEDUP_REMOVED lines=21> */
.L_x_591:
        /* <DEDUP_REMOVED lines=18> */
.L_x_593:
[----:B------:R-:W-:Y:S05]  /*94c0*/  BSYNC.RECONVERGENT B0 ;  /* 0x0000000000007941 */ /* 0x000fea0003800200 */
.L_x_592:
        /* <DEDUP_REMOVED lines=21> */
.L_x_594:
        /* <DEDUP_REMOVED lines=18> */
.L_x_596:
[----:B------:R-:W-:Y:S05]  /*9740*/  BSYNC.RECONVERGENT B0 ;  /* 0x0000000000007941 */ /* 0x000fea0003800200 */
.L_x_595:
        /* <DEDUP_REMOVED lines=21> */
.L_x_597:
        /* <DEDUP_REMOVED lines=18> */
.L_x_599:
[----:B------:R-:W-:Y:S05]  /*99c0*/  BSYNC.RECONVERGENT B0 ;  /* 0x0000000000007941 */ /* 0x000fea0003800200 */
.L_x_598:
        /* <DEDUP_REMOVED lines=21> */
.L_x_600:
        /* <DEDUP_REMOVED lines=18> */
.L_x_602:
[----:B------:R-:W-:Y:S05]  /*9c40*/  BSYNC.RECONVERGENT B0 ;  /* 0x0000000000007941 */ /* 0x000fea0003800200 */
.L_x_601:
        /* <DEDUP_REMOVED lines=21> */
.L_x_603:
        /* <DEDUP_REMOVED lines=18> */
.L_x_605:
[----:B------:R-:W-:Y:S05]  /*9ec0*/  BSYNC.RECONVERGENT B0 ;  /* 0x0000000000007941 */ /* 0x000fea0003800200 */
.L_x_604:
        /* <DEDUP_REMOVED lines=21> */
.L_x_606:
        /* <DEDUP_REMOVED lines=18> */
.L_x_608:
[----:B------:R-:W-:Y:S05]  /*a140*/  BSYNC.RECONVERGENT B0 ;  /* 0x0000000000007941 */ /* 0x000fea0003800200 */
.L_x_607:
[----:B------:R-:W-:Y:S02]  /*a150*/  IADD3 R60, PT, PT, R3, R60, RZ ;  /* 0x0000003c033c7210 */ /* 0x000fe40007ffe0ff */
[----:B------:R-:W-:Y:S02]  /*a160*/  IADD3 R61, PT, PT, R61, 0x1, RZ ;  /* 0x000000013d3d7810 */ /* 0x000fe40007ffe0ff */
[----:B------:R-:W-:-:S13]  /*a170*/  ISETP.GE.AND P0, PT, R60, UR4, PT ;  /* 0x000000043c007c0c */ /* 0x000fda000bf06270 */
[----:B------:R-:W-:Y:S05]  /*a180*/  @!P0 BRA `(.L_x_609) ;  /* 0xffffff6000548947 */ /* 0x000fea000383ffff */
.L_x_542:
        /* <DEDUP_REMOVED lines=19> */
.L_x_611:
[----:B------:R-:W-:Y:S05]  /*a2c0*/  BSYNC.RECONVERGENT B0 ;  /* 0x0000000000007941 */ /* 0x000fea0003800200 */
.L_x_610:
[----:B------:R-:W-:Y:S05]  /*a2d0*/  @P0 EXIT ;  /* 0x000000000000094d */ /* 0x000fea0003800000 */
[----:B------:R-:W-:Y:S05]  /*a2e0*/  @P2 BRA `(.L_x_612) ;  /* 0x0000000000202947 */ /* 0x000fea0003800000 */
[----:B------:R-:W-:-:S05]  /*a2f0*/  IMAD R0, R6, R7, RZ ;  /* 0x0000000706007224 */ /* 0x000fca00078e02ff */
[----:B------:R-:W-:-:S13]  /*a300*/  ISETP.NE.AND P0, PT, R0, -0x1, PT ;  /* 0xffffffff0000780c */ /* 0x000fda0003f05270 */
[----:B------:R-:W-:Y:S05]  /*a310*/  @!P0 BRA `(.L_x_612) ;  /* 0x0000000000148947 */ /* 0x000fea0003800000 */
.L_x_613:
[----:B--2---:R-:W2:Y:S04]  /*a320*/  LDG.E.STRONG.GPU R3, desc[UR8][R4.64] ;  /* 0x0000000804037981 */ /* 0x004ea8000c1ef900 */
[----:B--2---:R-:W-:Y:S01]  /*a330*/  CCTL.IVALL ;  /* 0x00000000ff00798f */ /* 0x004fe20002000000 */
[----:B------:R-:W-:Y:S05]  /*a340*/  YIELD ;  /* 0x0000000000007946 */ /* 0x000fea0003800000 */
[----:B------:R-:W-:-:S13]  /*a350*/  ISETP.NE.AND P0, PT, R3, R0, PT ;  /* 0x000000000300720c */ /* 0x000fda0003f05270 */
[----:B------:R-:W-:Y:S05]  /*a360*/  @P0 BRA `(.L_x_613) ;  /* 0xfffffffc00ec0947 */ /* 0x000fea000383ffff */
.L_x_612:
        /* <DEDUP_REMOVED lines=60> */
.L_x_616:
        /* <DEDUP_REMOVED lines=21> */
[----:B--2---:R-:W-:Y:S02]  /*a880*/  F2FP.F16.F32.PACK_AB R15, R9, R6 ;  /* 0x00000006090f723e */ /* 0x004fe400000000ff */
[----:B------:R-:W-:-:S02]  /*a890*/  MOV R6, R18 ;  /* 0x0000001200067202 */ /* 0x000fc40000000f00 */
[-C--:B------:R-:W-:Y:S02]  /*a8a0*/  MOV R9, R21.reuse ;  /* 0x0000001500097202 */ /* 0x080fe40000000f00 */
[----:B---3--:R-:W-:Y:S01]  /*a8b0*/  F2FP.F16.F32.PACK_AB R17, R13, R10 ;  /* 0x0000000a0d11723e */ /* 0x008fe200000000ff */
[----:B------:R0:W-:Y:S04]  /*a8c0*/  STG.E desc[UR8][R6.64], R15 ;  /* 0x0000000f06007986 */ /* 0x0001e8000c101908 */
[----:B------:R0:W-:Y:S01]  /*a8d0*/  STG.E desc[UR8][R8.64], R17 ;  /* 0x0000001108007986 */ /* 0x0001e2000c101908 */
[----:B------:R-:W-:Y:S02]  /*a8e0*/  IADD3 R18, P4, PT, R18, 0x200, RZ ;  /* 0x0000020012127810 */ /* 0x000fe40007f9e0ff */
[----:B------:R-:W-:-:S02]  /*a8f0*/  IADD3.X R21, PT, PT, RZ, R21, RZ, P3, !PT ;  /* 0x00000015ff157210 */ /* 0x000fc40001ffe4ff */
[----:B------:R-:W-:Y:S01]  /*a900*/  IADD3.X R19, PT, PT, RZ, R19, RZ, P4, !PT ;  /* 0x00000013ff137210 */ /* 0x000fe200027fe4ff */
[----:B------:R-:W-:Y:S08]  /*a910*/  @P1 BRA `(.L_x_616) ;  /* 0xfffffffc00841947 */ /* 0x000ff0000383ffff */
.L_x_615:
[----:B------:R-:W-:Y:S05]  /*a920*/  BSYNC.RECONVERGENT B0 ;  /* 0x0000000000007941 */ /* 0x000fea0003800200 */
.L_x_614:
        /* <DEDUP_REMOVED lines=10> */
.L_x_617:
        /* <DEDUP_REMOVED lines=21> */
[----:B----4-:R-:W-:Y:S02]  /*ab20*/  F2FP.F16.F32.PACK_AB R19, R7, R4 ;  /* 0x000000040713723e */ /* 0x010fe400000000ff */
[----:B------:R-:W-:-:S04]  /*ab30*/  LOP3.LUT R4, R26, 0x3, RZ, 0xc0, !PT ;  /* 0x000000031a047812 */ /* 0x000fc800078ec0ff */
[----:B------:R-:W-:Y:S02]  /*ab40*/  IADD3.X R17, PT, PT, R4, UR5, RZ, P1, !PT ;  /* 0x0000000504117c10 */ /* 0x000fe40008ffe4ff */
[----:B-----5:R-:W-:Y:S02]  /*ab50*/  F2FP.F16.F32.PACK_AB R21, R11, R8 ;  /* 0x000000080b15723e */ /* 0x020fe400000000ff */
        /* <DEDUP_REMOVED lines=56> */
[----:B---3--:R-:W-:Y:S02]  /*aee0*/  F2FP.F16.F32.PACK_AB R5, R5, R16 ;  /* 0x000000100505723e */ /* 0x008fe400000000ff */
[----:B-----5:R-:W-:-:S03]  /*aef0*/  F2FP.F16.F32.PACK_AB R7, R9, R6 ;  /* 0x000000060907723e */ /* 0x020fc600000000ff */
[----:B------:R4:W-:Y:S04]  /*af00*/  STG.E desc[UR8][R12.64], R5 ;  /* 0x000000050c007986 */ /* 0x0009e8000c101908 */
[----:B------:R4:W-:Y:S02]  /*af10*/  STG.E desc[UR8][R14.64], R7 ;  /* 0x000000070e007986 */ /* 0x0009e4000c101908 */
[----:B------:R-:W-:Y:S05]  /*af20*/  @P0 BRA `(.L_x_617) ;  /* 0xfffffff800a80947 */ /* 0x000fea000383ffff */
[----:B------:R-:W-:Y:S05]  /*af30*/  EXIT ;  /* 0x000000000000794d */ /* 0x000fea0003800000 */
.L_x_618:
        /* <DEDUP_REMOVED lines=12> */
.L_x_3415:


//--------------------- .text._Z35group_norm_nhwc_bwd_one_pass_kernelI11Fp16IOFp32WLi64ELi8ELi128EEv26Group_norm_nhwc_bwd_params --------------------------
	.section	.text._Z35group_norm_nhwc_bwd_one_pass_kernelI11Fp16IOFp32WLi64ELi8ELi128EEv26Group_norm_nhwc_bwd_params,"ax",@progbits
	.align	128
        .global         _Z35group_norm_nhwc_bwd_one_pass_kernelI11Fp16IOFp32WLi64ELi8ELi128EEv26Group_norm_nhwc_bwd_params
        .type           _Z35group_norm_nhwc_bwd_one_pass_kernelI11Fp16IOFp32WLi64ELi8ELi128EEv26Group_norm_nhwc_bwd_params,@function
        .size           _Z35group_norm_nhwc_bwd_one_pass_kernelI11Fp16IOFp32WLi64ELi8ELi128EEv26Group_norm_nhwc_bwd_params,(.L_x_3416 - _Z35group_norm_nhwc_bwd_one_pass_kernelI11Fp16IOFp32WLi64ELi8ELi128EEv26Group_norm_nhwc_bwd_params)
        .other          _Z35group_norm_nhwc_bwd_one_pass_kernelI11Fp16IOFp32WLi64ELi8ELi128EEv26Group_norm_nhwc_bwd_params,@"STO_CUDA_ENTRY STV_DEFAULT"
_Z35group_norm_nhwc_bwd_one_pass_kernelI11Fp16IOFp32WLi64ELi8ELi128EEv26Group_norm_nhwc_bwd_params:
.text._Z35group_norm_nhwc_bwd_one_pass_kernelI11Fp16IOFp32WLi64ELi8ELi128EEv26Group_norm_nhwc_bwd_params:
        /* <DEDUP_REMOVED lines=10> */
[----:B------:R-:W0:Y:S01]  /*00a0*/  LDC R3, c[0x0][0x41c] ;  /* 0x00010700ff037b82 */ /* 0x000e220000000800 */
[----:B------:R-:W1:Y:S01]  /*00b0*/  LDCU UR21, c[0x0][0x374] ;  /* 0x00006e80ff1577ac */ /* 0x000e620008000800 */
[----:B------:R-:W2:Y:S01]  /*00c0*/  S2R R0, SR_LANEID ;  /* 0x0000000000007919 */ /* 0x000ea20000000000 */
[----:B------:R-:W-:Y:S01]  /*00d0*/  SHF.R.U32.HI R28, RZ, 0x2, R2 ;  /* 0x00000002ff1c7819 */ /* 0x000fe20000011602 */
[----:B------:R-:W3:Y:S01]  /*00e0*/  LDCU UR22, c[0x0][0x370] ;  /* 0x00006e00ff1677ac */ /* 0x000ee20008000800 */
[----:B------:R-:W-:-:S03]  /*00f0*/  SHF.L.U32 R31, R2, 0x1, RZ ;  /* 0x00000001021f7819 */ /* 0x000fc600000006ff */
[----:B------:R-:W4:Y:S01]  /*0100*/  S2UR UR12, SR_CgaCtaId ;  /* 0x00000000000c79c3 */ /* 0x000f220000008800 */
[----:B------:R-:W-:Y:S01]  /*0110*/  UMOV UR8, 0x400 ;  /* 0x0000040000087882 */ /* 0x000fe20000000000 */
[----:B------:R-:W-:Y:S01]  /*0120*/  LOP3.LUT R31, R31, 0x6, RZ, 0xc0, !PT ;  /* 0x000000061f1f7812 */ /* 0x000fe200078ec0ff */
[----:B------:R-:W-:Y:S01]  /*0130*/  UIADD3 UR4, UPT, UPT, UR8, 0x40, URZ ;  /* 0x0000004008047890 */ /* 0x000fe2000fffe0ff */
[----:B------:R-:W0:Y:S01]  /*0140*/  LDCU.U8 UR23, c[0x0][0x414] ;  /* 0x00008280ff1777ac */ /* 0x000e220008000000 */
[----:B------:R-:W-:Y:S02]  /*0150*/  UIADD3 UR7, UPT, UPT, -UR20, URZ, URZ ;  /* 0x000000ff14077290 */ /* 0x000fe4000fffe1ff */
[----:B-1----:R-:W-:Y:S02]  /*0160*/  ULEA UR9, UR21, UR5, 0x1 ;  /* 0x0000000515097291 */ /* 0x002fe4000f8e08ff */
[----:B------:R-:W-:Y:S02]  /*0170*/  UIADD3 UR10, UPT, UPT, UR5, UR21, URZ ;  /* 0x00000015050a7290 */ /* 0x000fe4000fffe0ff */
[----:B---3--:R-:W-:Y:S01]  /*0180*/  ULOP3.LUT UR11, UR22, 0x7, URZ, 0xc0, !UPT ;  /* 0x00000007160b7892 */ /* 0x008fe2000f8ec0ff */
[----:B0-----:R-:W-:Y:S01]  /*0190*/  IMAD R30, R3, UR20, R28 ;  /* 0x00000014031e7c24 */ /* 0x001fe2000f8e021c */
[----:B------:R-:W-:Y:S01]  /*01a0*/  LOP3.LUT R28, R28, 0xf8, RZ, 0xc0, !PT ;  /* 0x000000f81c1c7812 */ /* 0x000fe200078ec0ff */
[----:B------:R-:W-:-:S02]  /*01b0*/  ULOP3.LUT UR24, UR22, 0x7ffffff8, URZ, 0xc0, !UPT ;  /* 0x7ffffff816187892 */ /* 0x000fc4000f8ec0ff */
[----:B------:R-:W-:Y:S01]  /*01c0*/  UIADD3 UR11, UPT, UPT, UR11, -0x1, URZ ;  /* 0xffffffff0b0b7890 */ /* 0x000fe2000fffe0ff */
[----:B------:R-:W-:Y:S02]  /*01d0*/  IADD3 R27, PT, PT, R30, 0x20, RZ ;  /* 0x000000201e1b7810 */ /* 0x000fe40007ffe0ff */
[----:B------:R-:W-:Y:S01]  /*01e0*/  SHF.R.S32.HI R3, RZ, 0x1f, R30 ;  /* 0x0000001fff037819 */ /* 0x000fe2000001141e */
[----:B----4-:R-:W-:Y:S01]  /*01f0*/  ULEA UR4, UR12, UR4, 0x18 ;  /* 0x000000040c047291 */ /* 0x010fe2000f8ec0ff */
[----:B------:R-:W-:Y:S01]  /*0200*/  SHF.R.S32.HI R5, RZ, 0x1f, R27 ;  /* 0x0000001fff057819 */ /* 0x000fe2000001141b */
[----:B------:R-:W-:Y:S02]  /*0210*/  UISETP.GE.U32.AND UP0, UPT, UR11, 0x3, UPT ;  /* 0x000000030b00788c */ /* 0x000fe4000bf06070 */
[----:B------:R-:W-:Y:S02]  /*0220*/  ULEA UR8, UR12, UR8, 0x18 ;  /* 0x000000080c087291 */ /* 0x000fe4000f8ec0ff */
[----:B------:R-:W-:Y:S01]  /*0230*/  LEA R29, R2, UR4, 0x4 ;  /* 0x00000004021d7c11 */ /* 0x000fe2000f8e20ff */
[----:B------:R-:W-:Y:S01]  /*0240*/  UMOV UR4, URZ ;  /* 0x000000ff00047c82 */ /* 0x000fe20008000000 */
[----:B--2---:R-:W-:-:S08]  /*0250*/  UMOV UR11, UR5 ;  /* 0x00000005000b7c82 */ /* 0x004fd00008000000 */
.L_x_644:
[----:B0-----:R-:W0:Y:S01]  /*0260*/  LDC R12, c[0x0][0x410] ;  /* 0x00010400ff0c7b82 */ /* 0x001e220000000800 */
[----:B------:R-:W1:Y:S01]  /*0270*/  LDCU.64 UR12, c[0x0][0x3b8] ;  /* 0x00007700ff0c77ac */ /* 0x000e620008000a00 */
[----:B------:R-:W-:Y:S01]  /*0280*/  ISETP.LE.AND P4, PT, RZ, UR11, PT ;  /* 0x0000000bff007c0c */ /* 0x000fe2000bf83270 */
[----:B------:R-:W2:Y:S05]  /*0290*/  LDCU.128 UR28, c[0x0][0x400] ;  /* 0x00008000ff1c77ac */ /* 0x000eaa0008000c00 */
[----:B------:R-:W3:Y:S01]  /*02a0*/  LDC.64 R20, c[0x0][0x3a8] ;  /* 0x0000ea00ff147b82 */ /* 0x000ee20000000a00 */
[----:B-1----:R-:W-:Y:S01]  /*02b0*/  UIMAD.WIDE UR12, UR11, 0x8, UR12 ;  /* 0x000000080b0c78a5 */ /* 0x002fe2000f8e020c */
[----:B--2---:R-:W-:-:S02]  /*02c0*/  ISETP.GE.U32.AND P0, PT, R30, UR28, PT ;  /* 0x0000001c1e007c0c */ /* 0x004fc4000bf06070 */
[----:B0-----:R-:W-:-:S03]  /*02d0*/  IABS R9, R12 ;  /* 0x0000000c00097213 */ /* 0x001fc60000000000 */
[----:B------:R-:W-:Y:S01]  /*02e0*/  MOV R10, UR12 ;  /* 0x0000000c000a7c02 */ /* 0x000fe20008000f00 */
[----:B------:R-:W0:Y:S01]  /*02f0*/  I2F.RP R4, R9 ;  /* 0x0000000900047306 */ /* 0x000e220000209400 */
[----:B------:R-:W-:-:S07]  /*0300*/  ISETP.GE.AND.EX P0, PT, R3, UR29, PT, P0 ;  /* 0x0000001d03007c0c */ /* 0x000fce000bf06300 */
[----:B0-----:R-:W0:Y:S02]  /*0310*/  MUFU.RCP R4, R4 ;  /* 0x0000000400047308 */ /* 0x001e240000001000 */
[----:B0-----:R-:W-:-:S06]  /*0320*/  IADD3 R6, PT, PT, R4, 0xffffffe, RZ ;  /* 0x0ffffffe04067810 */ /* 0x001fcc0007ffe0ff */
[----:B------:R0:W1:Y:S02]  /*0330*/  F2I.FTZ.U32.TRUNC.NTZ R7, R6 ;  /* 0x0000000600077305 */ /* 0x000064000021f000 */
[----:B0-----:R-:W-:Y:S01]  /*0340*/  HFMA2 R6, -RZ, RZ, 0, 0 ;  /* 0x00000000ff067431 */ /* 0x001fe200000001ff */
[----:B-1----:R-:W-:-:S05]  /*0350*/  IADD3 R8, PT, PT, RZ, -R7, RZ ;  /* 0x80000007ff087210 */ /* 0x002fca0007ffe0ff */
[----:B------:R-:W-:Y:S01]  /*0360*/  IMAD R11, R8, R9, RZ ;  /* 0x00000009080b7224 */ /* 0x000fe200078e02ff */
[----:B------:R-:W-:-:S03]  /*0370*/  IABS R8, UR11 ;  /* 0x0000000b00087c13 */ /* 0x000fc60008000000 */
[----:B------:R-:W-:Y:S01]  /*0380*/  IMAD.HI.U32 R7, R7, R11, R6 ;  /* 0x0000000b07077227 */ /* 0x000fe200078e0006 */
[----:B------:R-:W-:Y:S02]  /*0390*/  MOV R11, UR13 ;  /* 0x0000000d000b7c02 */ /* 0x000fe40008000f00 */
[----:B------:R-:W-:-:S03]  /*03a0*/  LOP3.LUT R6, R12, UR11, RZ, 0x3c, !PT ;  /* 0x0000000b0c067c12 */ /* 0x000fc6000f8e3cff */
[----:B------:R-:W-:Y:S01]  /*03b0*/  IMAD.HI.U32 R7, R7, R8, RZ ;  /* 0x0000000807077227 */ /* 0x000fe200078e00ff */
[----:B------:R-:W2:Y:S01]  /*03c0*/  LDG.E.64 R10, desc[UR18][R10.64] ;  /* 0x000000120a0a7981 */ /* 0x000ea2000c1e1b00 */
[----:B------:R-:W-:-:S03]  /*03d0*/  ISETP.GE.AND P5, PT, R6, RZ, PT ;  /* 0x000000ff0600720c */ /* 0x000fc60003fa6270 */
[----:B------:R-:W-:-:S05]  /*03e0*/  IADD3 R4, PT, PT, -R7, RZ, RZ ;  /* 0x000000ff07047210 */ /* 0x000fca0007ffe1ff */
[----:B------:R-:W-:-:S05]  /*03f0*/  IMAD R4, R9, R4, R8 ;  /* 0x0000000409047224 */ /* 0x000fca00078e0208 */
[----:B------:R-:W-:-:S13]  /*0400*/  ISETP.GT.U32.AND P2, PT, R9, R4, PT ;  /* 0x000000040900720c */ /* 0x000fda0003f44070 */
[----:B------:R-:W-:-:S04]  /*0410*/  @!P2 IADD3 R4, PT, PT, R4, -R9, RZ ;  /* 0x800000090404a210 */ /* 0x000fc80007ffe0ff */
[CC--:B------:R-:W-:Y:S02]  /*0420*/  ISETP.GE.U32.AND P1, PT, R4.reuse, R9.reuse, PT ;  /* 0x000000090400720c */ /* 0x0c0fe40003f26070 */
[-C--:B------:R-:W-:Y:S02]  /*0430*/  ISETP.GT.U32.AND P3, PT, R9, R4.reuse, PT ;  /* 0x000000040900720c */ /* 0x080fe40003f64070 */
[----:B------:R-:W-:Y:S02]  /*0440*/  IADD3 R9, PT, PT, R4, -R9, RZ ;  /* 0x8000000904097210 */ /* 0x000fe40007ffe0ff */
[----:B------:R-:W-:Y:S02]  /*0450*/  @!P2 IADD3 R7, PT, PT, R7, 0x1, RZ ;  /* 0x000000010707a810 */ /* 0x000fe40007ffe0ff */
[----:B------:R-:W-:Y:S02]  /*0460*/  SEL R4, R9, R4, !P3 ;  /* 0x0000000409047207 */ /* 0x000fe40005800000 */
[----:B------:R-:W-:-:S03]  /*0470*/  LOP3.LUT R9, RZ, R12, RZ, 0x33, !PT ;  /* 0x0000000cff097212 */ /* 0x000fc600078e33ff */
[----:B------:R-:W-:Y:S02]  /*0480*/  @P1 IADD3 R7, PT, PT, R7, 0x1, RZ ;  /* 0x0000000107071810 */ /* 0x000fe40007ffe0ff */
[----:B------:R-:W-:Y:S02]  /*0490*/  ISETP.NE.AND P1, PT, R12, RZ, PT ;  /* 0x000000ff0c00720c */ /* 0x000fe40003f25270 */
[----:B------:R-:W-:Y:S01]  /*04a0*/  @!P4 IADD3 R4, PT, PT, -R4, RZ, RZ ;  /* 0x000000ff0404c210 */ /* 0x000fe20007ffe1ff */
[----:B------:R-:W0:Y:S01]  /*04b0*/  @!P0 LDC.64 R12, c[0x0][0x3f8] ;  /* 0x0000fe00ff0c8b82 */ /* 0x000e220000000a00 */
[----:B------:R-:W-:Y:S02]  /*04c0*/  @!P5 IADD3 R7, PT, PT, -R7, RZ, RZ ;  /* 0x000000ff0707d210 */ /* 0x000fe40007ffe1ff */
[C---:B------:R-:W-:Y:S02]  /*04d0*/  SEL R17, R9.reuse, R4, !P1 ;  /* 0x0000000409117207 */ /* 0x040fe40004800000 */
[----:B------:R-:W-:-:S02]  /*04e0*/  SEL R9, R9, R7, !P1 ;  /* 0x0000000709097207 */ /* 0x000fc40004800000 */
[----:B------:R-:W-:Y:S02]  /*04f0*/  ISETP.GE.U32.AND P1, PT, R27, UR28, PT ;  /* 0x0000001c1b007c0c */ /* 0x000fe4000bf26070 */
[----:B------:R-:W-:Y:S02]  /*0500*/  SHF.R.S32.HI R6, RZ, 0x1f, R9 ;  /* 0x0000001fff067819 */ /* 0x000fe40000011409 */
[----:B------:R-:W-:Y:S02]  /*0510*/  SHF.L.U32 R4, R17, 0x3, RZ ;  /* 0x0000000311047819 */ /* 0x000fe400000006ff */
[----:B------:R-:W-:Y:S01]  /*0520*/  ISETP.GE.AND.EX P1, PT, R5, UR29, PT, P1 ;  /* 0x0000001d05007c0c */ /* 0x000fe2000bf26310 */
[----:B------:R-:W-:Y:S01]  /*0530*/  IMAD R8, R6, UR30, RZ ;  /* 0x0000001e06087c24 */ /* 0x000fe2000f8e02ff */
[----:B------:R-:W-:Y:S01]  /*0540*/  SHF.R.S32.HI R35, RZ, 0x1f, R4 ;  /* 0x0000001fff237819 */ /* 0x000fe20000011404 */
[----:B------:R-:W1:Y:S01]  /*0550*/  @!P0 LDC.64 R6, c[0x0][0x3a0] ;  /* 0x0000e800ff068b82 */ /* 0x000e620000000a00 */
[----:B------:R-:W-:-:S05]  /*0560*/  LOP3.LUT R34, R4, R31, RZ, 0xfc, !PT ;  /* 0x0000001f04227212 */ /* 0x000fca00078efcff */
[----:B------:R-:W-:-:S04]  /*0570*/  IMAD.WIDE.U32 R34, R9, UR30, R34 ;  /* 0x0000001e09227c25 */ /* 0x000fc8000f8e0022 */
[----:B------:R-:W-:Y:S01]  /*0580*/  IMAD R9, R9, UR31, R8 ;  /* 0x0000001f09097c24 */ /* 0x000fe2000f8e0208 */
[----:B------:R-:W4:Y:S01]  /*0590*/  @!P1 LDC.64 R14, c[0x0][0x3f8] ;  /* 0x0000fe00ff0e9b82 */ /* 0x000f220000000a00 */
[----:B0-----:R-:W-:Y:S01]  /*05a0*/  @!P0 IMAD R8, R3, R12, RZ ;  /* 0x0000000c03088224 */ /* 0x001fe200078e02ff */
[----:B------:R-:W-:Y:S02]  /*05b0*/  @!P0 MOV R36, R34 ;  /* 0x0000002200248202 */ /* 0x000fe40000000f00 */
[----:B------:R-:W-:Y:S01]  /*05c0*/  IADD3 R37, PT, PT, R35, R9, RZ ;  /* 0x0000000923257210 */ /* 0x000fe20007ffe0ff */
[C---:B------:R-:W-:Y:S02]  /*05d0*/  @!P0 IMAD R9, R30.reuse, R13, R8 ;  /* 0x0000000d1e098224 */ /* 0x040fe400078e0208 */
[----:B------:R-:W-:Y:S01]  /*05e0*/  @!P0 IMAD.WIDE.U32 R12, R30, R12, R36 ;  /* 0x0000000c1e0c8225 */ /* 0x000fe200078e0024 */
[----:B------:R-:W-:-:S04]  /*05f0*/  ISETP.NE.AND P2, PT, RZ, UR23, PT ;  /* 0x00000017ff007c0c */ /* 0x000fc8000bf45270 */
[----:B------:R-:W-:Y:S02]  /*0600*/  @!P0 IADD3 R13, PT, PT, R13, R9, RZ ;  /* 0x000000090d0d8210 */ /* 0x000fe40007ffe0ff */
[C---:B------:R-:W-:Y:S01]  /*0610*/  @!P0 SHF.L.U32 R25, R12.reuse, 0x1, RZ ;  /* 0x000000010c198819 */ /* 0x040fe200000006ff */
[----:B------:R-:W0:Y:S01]  /*0620*/  @!P0 LDC.64 R8, c[0x0][0x398] ;  /* 0x0000e600ff088b82 */ /* 0x000e220000000a00 */
[----:B------:R-:W-:Y:S02]  /*0630*/  @!P0 SHF.L.U64.HI R16, R12, 0x1, R13 ;  /* 0x000000010c108819 */ /* 0x000fe4000001020d */
[----:B-1----:R-:W-:-:S04]  /*0640*/  @!P0 IADD3 R32, P3, PT, R25, R6, RZ ;  /* 0x0000000619208210 */ /* 0x002fc80007f7e0ff */
[----:B------:R-:W-:Y:S01]  /*0650*/  @!P0 IADD3.X R33, PT, PT, R16, R7, RZ, P3, !PT ;  /* 0x0000000710218210 */ /* 0x000fe20001ffe4ff */
[----:B------:R-:W1:Y:S01]  /*0660*/  @!P1 LDC.64 R12, c[0x0][0x398] ;  /* 0x0000e600ff0c9b82 */ /* 0x000e620000000a00 */
[----:B----4-:R-:W-:-:S07]  /*0670*/  @!P1 IMAD R22, R5, R14, RZ ;  /* 0x0000000e05169224 */ /* 0x010fce00078e02ff */
[----:B------:R-:W4:Y:S01]  /*0680*/  @!P1 LDC.64 R6, c[0x0][0x3a0] ;  /* 0x0000e800ff069b82 */ /* 0x000f220000000a00 */
[----:B------:R-:W-:Y:S01]  /*0690*/  @!P1 IMAD R15, R27, R15, R22 ;  /* 0x0000000f1b0f9224 */ /* 0x000fe200078e0216 */
[----:B------:R-:W-:Y:S02]  /*06a0*/  @!P1 MOV R22, R34 ;  /* 0x0000002200169202 */ /* 0x000fe40000000f00 */
[----:B------:R-:W-:-:S04]  /*06b0*/  @!P1 MOV R23, R37 ;  /* 0x0000002500179202 */ /* 0x000fc80000000f00 */
[----:B------:R-:W3:Y:S01]  /*06c0*/  @P2 LDC.64 R18, c[0x0][0x3b0] ;  /* 0x0000ec00ff122b82 */ /* 0x000ee20000000a00 */
[----:B------:R-:W-:Y:S01]  /*06d0*/  @!P1 IMAD.WIDE.U32 R22, R27, R14, R22 ;  /* 0x0000000e1b169225 */ /* 0x000fe200078e0016 */
[----:B0-----:R-:W-:-:S04]  /*06e0*/  @!P0 IADD3 R8, P3, PT, R25, R8, RZ ;  /* 0x0000000819088210 */ /* 0x001fc80007f7e0ff */
[----:B------:R-:W-:Y:S02]  /*06f0*/  @!P1 IADD3 R23, PT, PT, R23, R15, RZ ;  /* 0x0000000f17179210 */ /* 0x000fe40007ffe0ff */
[----:B------:R-:W-:Y:S02]  /*0700*/  @!P1 SHF.L.U32 R15, R22, 0x1, RZ ;  /* 0x00000001160f9819 */ /* 0x000fe400000006ff */
[----:B------:R-:W-:Y:S02]  /*0710*/  @!P0 IADD3.X R9, PT, PT, R16, R9, RZ, P3, !PT ;  /* 0x0000000910098210 */ /* 0x000fe40001ffe4ff */
[----:B------:R-:W-:Y:S02]  /*0720*/  @!P1 SHF.L.U64.HI R22, R22, 0x1, R23 ;  /* 0x0000000116169819 */ /* 0x000fe40000010217 */
[----:B------:R-:W-:Y:S02]  /*0730*/  IADD3 R23, PT, PT, R31, R4, RZ ;  /* 0x000000041f177210 */ /* 0x000fe40007ffe0ff */
[----:B----4-:R-:W-:-:S02]  /*0740*/  @!P1 IADD3 R14, P3, PT, R15, R6, RZ ;  /* 0x000000060f0e9210 */ /* 0x010fc40007f7e0ff */
[----:B------:R-:W-:Y:S02]  /*0750*/  CS2R R24, SRZ ;  /* 0x0000000000187805 */ /* 0x000fe4000001ff00 */
[----:B-1----:R-:W-:Y:S01]  /*0760*/  @!P1 IADD3 R12, P4, PT, R15, R12, RZ ;  /* 0x0000000c0f0c9210 */ /* 0x002fe20007f9e0ff */
[----:B------:R-:W-:Y:S01]  /*0770*/  HFMA2 R26, -RZ, RZ, 0, 0 ;  /* 0x00000000ff1a7431 */ /* 0x000fe200000001ff */
[C---:B------:R-:W-:Y:S02]  /*0780*/  @!P1 IADD3.X R15, PT, PT, R22.reuse, R7, RZ, P3, !PT ;  /* 0x00000007160f9210 */ /* 0x040fe40001ffe4ff */
[----:B------:R-:W-:Y:S01]  /*0790*/  CS2R R6, SRZ ;  /* 0x0000000000067805 */ /* 0x000fe2000001ff00 */
[C---:B---3--:R-:W-:Y:S01]  /*07a0*/  IMAD.WIDE R20, R23.reuse, 0x4, R20 ;  /* 0x0000000417147825 */ /* 0x048fe200078e0214 */
[----:B------:R0:W5:Y:S03]  /*07b0*/  @!P0 LDG.E R25, desc[UR18][R8.64] ;  /* 0x0000001208198981 */ /* 0x000166000c1e1900 */
[----:B------:R-:W-:Y:S01]  /*07c0*/  @P2 IMAD.WIDE R18, R23, 0x4, R18 ;  /* 0x0000000417122825 */ /* 0x000fe200078e0212 */
[----:B------:R0:W5:Y:S04]  /*07d0*/  @!P0 LDG.E R26, desc[UR18][R32.64] ;  /* 0x00000012201a8981 */ /* 0x000168000c1e1900 */
[----:B------:R0:W5:Y:S04]  /*07e0*/  @P2 LDG.E.64 R6, desc[UR18][R18.64] ;  /* 0x0000001212062981 */ /* 0x000168000c1e1b00 */
[----:B------:R0:W5:Y:S01]  /*07f0*/  LDG.E.64 R8, desc[UR18][R20.64] ;  /* 0x0000001214087981 */ /* 0x000162000c1e1b00 */
[----:B------:R-:W-:Y:S01]  /*0800*/  HFMA2 R4, -RZ, RZ, 0, 0 ;  /* 0x00000000ff047431 */ /* 0x000fe200000001ff */
[----:B------:R-:W-:-:S02]  /*0810*/  @!P1 IADD3.X R13, PT, PT, R22, R13, RZ, P4, !PT ;  /* 0x0000000d160d9210 */ /* 0x000fc400027fe4ff */
[----:B------:R0:W5:Y:S04]  /*0820*/  @!P1 LDG.E R24, desc[UR18][R14.64] ;  /* 0x000000120e189981 */ /* 0x000168000c1e1900 */
[----:B------:R0:W5:Y:S01]  /*0830*/  @!P1 LDG.E R4, desc[UR18][R12.64] ;  /* 0x000000120c049981 */ /* 0x000162000c1e1900 */
[----:B------:R-:W-:Y:S01]  /*0840*/  UISETP.NE.AND UP2, UPT, UR23, URZ, UPT ;  /* 0x000000ff1700728c */ /* 0x000fe2000bf45270 */
[----:B------:R-:W-:Y:S01]  /*0850*/  UMOV UR25, 0x3f800000 ;  /* 0x3f80000000197882 */ /* 0x000fe20000000000 */
        /* <DEDUP_REMOVED lines=8> */
[----:B------:R-:W1:Y:S02]  /*08e0*/  @P1 MUFU.RSQ R10, R10 ;  /* 0x0000000a000a1308 */ /* 0x000e640000001400 */
[----:B-1----:R-:W-:-:S13]  /*08f0*/  @P1 R2UR UR12, R10 ;  /* 0x000000000a0c12ca */ /* 0x002fda00000e0000 */
[----:B------:R-:W-:Y:S01]  /*0900*/  @UP1 UMOV UR25, UR12 ;  /* 0x0000000c00191c82 */ /* 0x000fe20008000000 */
[----:B0-----:R-:W-:Y:S05]  /*0910*/  BRA.U UP2, `(.L_x_620) ;  /* 0x0000000102947547 */ /* 0x001fea000b800000 */
[--C-:B-----5:R-:W-:Y:S02]  /*0920*/  HADD2.F32 R12, -RZ, R26.reuse.H0_H0 ;  /* 0x2000001aff0c7230 */ /* 0x120fe40000004100 */
[--C-:B------:R-:W-:Y:S02]  /*0930*/  HADD2.F32 R11, -RZ, R25.reuse.H0_H0 ;  /* 0x20000019ff0b7230 */ /* 0x100fe40000004100 */
[----:B------:R-:W-:Y:S02]  /*0940*/  HADD2.F32 R13, -RZ, R26.H1_H1 ;  /* 0x3000001aff0d7230 */ /* 0x000fe40000004100 */
[----:B------:R-:W-:Y:S01]  /*0950*/  FADD.FTZ R12, R12, -UR31 ;  /* 0x8000001f0c0c7e21 */ /* 0x000fe20008010000 */
[----:B------:R-:W-:Y:S02]  /*0960*/  HADD2.F32 R10, -RZ, R25.H1_H1 ;  /* 0x30000019ff0a7230 */ /* 0x000fe40000004100 */
[----:B------:R-:W-:Y:S01]  /*0970*/  FMUL.FTZ R15, R8, R11 ;  /* 0x0000000b080f7220 */ /* 0x000fe20000410000 */
[----:B------:R-:W-:-:S02]  /*0980*/  HADD2.F32 R18, -RZ, R24.H0_H0 ;  /* 0x20000018ff127230 */ /* 0x000fc40000004100 */
[----:B------:R-:W-:Y:S01]  /*0990*/  FADD.FTZ R13, R13, -UR31 ;  /* 0x8000001f0d0d7e21 */ /* 0x000fe20008010000 */
[----:B------:R-:W-:Y:S01]  /*09a0*/  FMUL.FTZ R12, R12, UR25 ;  /* 0x000000190c0c7c20 */ /* 0x000fe20008410000 */
[----:B------:R-:W-:Y:S01]  /*09b0*/  FMUL.FTZ R14, R9, R10 ;  /* 0x0000000a090e7220 */ /* 0x000fe20000410000 */
[----:B------:R-:W-:Y:S01]  /*09c0*/  FADD.FTZ R19, RZ, R15 ;  /* 0x0000000fff137221 */ /* 0x000fe20000010000 */
[----:B------:R-:W-:Y:S01]  /*09d0*/  FMUL.FTZ R13, R13, UR25 ;  /* 0x000000190d0d7c20 */ /* 0x000fe20008410000 */
[----:B------:R-:W-:Y:S01]  /*09e0*/  FFMA.FTZ R16, R12, R15, RZ ;  /* 0x0000000f0c107223 */ /* 0x000fe200000100ff */
[----:B------:R-:W-:Y:S01]  /*09f0*/  FADD.FTZ R22, R18, -UR31 ;  /* 0x8000001f12167e21 */ /* 0x000fe20008010000 */
[----:B------:R-:W-:Y:S01]  /*0a00*/  FADD.FTZ R18, R14, R19 ;  /* 0x000000130e127221 */ /* 0x000fe20000010000 */
[----:B------:R-:W-:Y:S02]  /*0a10*/  HADD2.F32 R15, -RZ, R4.H0_H0 ;  /* 0x20000004ff0f7230 */ /* 0x000fe40000004100 */
[----:B------:R-:W-:Y:S01]  /*0a20*/  FFMA.FTZ R19, R13, R14, R16 ;  /* 0x0000000e0d137223 */ /* 0x000fe20000010010 */
[----:B------:R-:W-:-:S02]  /*0a30*/  HADD2.F32 R14, -RZ, R24.H1_H1 ;  /* 0x30000018ff0e7230 */ /* 0x000fc40000004100 */
[----:B------:R-:W-:Y:S01]  /*0a40*/  FMUL.FTZ R22, R22, UR25 ;  /* 0x0000001916167c20 */ /* 0x000fe20008410000 */
[----:B------:R-:W-:Y:S02]  /*0a50*/  HADD2.F32 R20, -RZ, R4.H1_H1 ;  /* 0x30000004ff147230 */ /* 0x000fe40000004100 */
[----:B------:R-:W-:Y:S01]  /*0a60*/  FMUL.FTZ R21, R8, R15 ;  /* 0x0000000f08157220 */ /* 0x000fe20000410000 */
[----:B------:R-:W-:Y:S01]  /*0a70*/  FFMA.FTZ R12, R11, R12, RZ ;  /* 0x0000000c0b0c7223 */ /* 0x000fe200000100ff */
[----:B------:R-:W-:Y:S01]  /*0a80*/  FADD.FTZ R14, R14, -UR31 ;  /* 0x8000001f0e0e7e21 */ /* 0x000fe20008010000 */
[----:B------:R-:W-:Y:S01]  /*0a90*/  FFMA.FTZ R13, R10, R13, RZ ;  /* 0x0000000d0a0d7223 */ /* 0x000fe200000100ff */
[----:B------:R-:W-:Y:S01]  /*0aa0*/  FFMA.FTZ R32, R22, R21, R19 ;  /* 0x0000001516207223 */ /* 0x000fe20000010013 */
[----:B------:R-:W-:Y:S01]  /*0ab0*/  FADD.FTZ R23, R18, R21 ;  /* 0x0000001512177221 */ /* 0x000fe20000010000 */
[----:B------:R-:W-:Y:S01]  /*0ac0*/  FMUL.FTZ R19, R14, UR25 ;  /* 0x000000190e137c20 */ /* 0x000fe20008410000 */
[----:B------:R-:W-:Y:S01]  /*0ad0*/  FMUL.FTZ R16, R9, R20 ;  /* 0x0000001409107220 */ /* 0x000fe20000410000 */
[----:B------:R-:W-:Y:S01]  /*0ae0*/  FADD.FTZ R14, RZ, R11 ;  /* 0x0000000bff0e7221 */ /* 0x000fe20000010000 */
[----:B------:R-:W-:Y:S01]  /*0af0*/  FADD.FTZ R11, RZ, R10 ;  /* 0x0000000aff0b7221 */ /* 0x000fe20000010000 */
[C---:B------:R-:W-:Y:S01]  /*0b00*/  FFMA.FTZ R12, R15.reuse, R22, R12 ;  /* 0x000000160f0c7223 */ /* 0x040fe2000001000c */
[----:B------:R-:W-:Y:S01]  /*0b10*/  FADD.FTZ R18, R16, R23 ;  /* 0x0000001710127221 */ /* 0x000fe20000010000 */
[----:B------:R-:W-:Y:S01]  /*0b20*/  FADD.FTZ R14, R15, R14 ;  /* 0x0000000e0f0e7221 */ /* 0x000fe20000010000 */
[----:B------:R-:W-:Y:S01]  /*0b30*/  FFMA.FTZ R16, R19, R16, R32 ;  /* 0x0000001013107223 */ /* 0x000fe20000010020 */
[C---:B------:R-:W-:Y:S01]  /*0b40*/  FADD.FTZ R15, R20.reuse, R11 ;  /* 0x0000000b140f7221 */ /* 0x040fe20000010000 */
[----:B------:R-:W-:Y:S01]  /*0b50*/  FFMA.FTZ R13, R20, R19, R13 ;  /* 0x00000013140d7223 */ /* 0x000fe2000001000d */
[----:B------:R-:W-:Y:S06]  /*0b60*/  BRA `(.L_x_621) ;  /* 0x0000000400207947 */ /* 0x000fec0003800000 */
.L_x_620:
[----:B-----5:R-:W-:Y:S02]  /*0b70*/  HADD2.F32 R10, -RZ, R26.H0_H0 ;  /* 0x2000001aff0a7230 */ /* 0x020fe40000004100 */
[--C-:B------:R-:W-:Y:S02]  /*0b80*/  HADD2.F32 R12, -RZ, R24.reuse.H0_H0 ;  /* 0x20000018ff0c7230 */ /* 0x100fe40000004100 */
[----:B------:R-:W-:Y:S02]  /*0b90*/  HADD2.F32 R20, -RZ, R24.H1_H1 ;  /* 0x30000018ff147230 */ /* 0x000fe40000004100 */
[----:B------:R-:W-:Y:S01]  /*0ba0*/  FADD.FTZ R10, R10, -UR31 ;  /* 0x8000001f0a0a7e21 */ /* 0x000fe20008010000 */
[----:B------:R-:W-:-:S03]  /*0bb0*/  FADD.FTZ R12, R12, -UR31 ;  /* 0x8000001f0c0c7e21 */ /* 0x000fc60008010000 */
[----:B------:R-:W-:Y:S01]  /*0bc0*/  FMUL.FTZ R11, R10, UR25 ;  /* 0x000000190a0b7c20 */ /* 0x000fe20008410000 */
[----:B------:R-:W-:Y:S02]  /*0bd0*/  HADD2.F32 R10, -RZ, R26.H1_H1 ;  /* 0x3000001aff0a7230 */ /* 0x000fe40000004100 */
[----:B------:R-:W-:Y:S01]  /*0be0*/  FMUL.FTZ R13, R12, UR25 ;  /* 0x000000190c0d7c20 */ /* 0x000fe20008410000 */
[----:B------:R-:W-:Y:S01]  /*0bf0*/  FADD.FTZ R20, R20, -UR31 ;  /* 0x8000001f14147e21 */ /* 0x000fe20008010000 */
[--C-:B------:R-:W-:Y:S01]  /*0c00*/  FFMA.FTZ R18, R8, R11, R6.reuse ;  /* 0x0000000b08127223 */ /* 0x100fe20000010006 */
[----:B------:R-:W-:Y:S01]  /*0c10*/  FADD.FTZ R10, R10, -UR31 ;  /* 0x8000001f0a0a7e21 */ /* 0x000fe20008010000 */
[----:B------:R-:W-:Y:S02]  /*0c20*/  FFMA.FTZ R12, R8, R13, R6 ;  /* 0x0000000d080c7223 */ /* 0x000fe40000010006 */
[----:B------:R-:W-:Y:S01]  /*0c30*/  FMUL.FTZ R14, R18, -1.4426950216293334961 ;  /* 0xbfb8aa3b120e7820 */ /* 0x000fe20000410000 */
[----:B------:R-:W-:Y:S01]  /*0c40*/  FMUL.FTZ R20, R20, UR25 ;  /* 0x0000001914147c20 */ /* 0x000fe20008410000 */
[----:B------:R-:W-:Y:S01]  /*0c50*/  FMUL.FTZ R10, R10, UR25 ;  /* 0x000000190a0a7c20 */ /* 0x000fe20008410000 */
[----:B------:R-:W-:-:S03]  /*0c60*/  FMUL.FTZ R16, R12, -1.4426950216293334961 ;  /* 0xbfb8aa3b0c107820 */ /* 0x000fc60000410000 */
[----:B------:R-:W0:Y:S01]  /*0c70*/  MUFU.EX2 R14, R14 ;  /* 0x0000000e000e7308 */ /* 0x000e220000000800 */
[----:B------:R-:W-:-:S03]  /*0c80*/  FFMA.FTZ R19, R9, R10, R7 ;  /* 0x0000000a09137223 */ /* 0x000fc60000010007 */
[----:B------:R-:W1:Y:S01]  /*0c90*/  MUFU.EX2 R16, R16 ;  /* 0x0000001000107308 */ /* 0x000e620000000800 */
[----:B------:R-:W-:-:S06]  /*0ca0*/  FMUL.FTZ R15, R19, -1.4426950216293334961 ;  /* 0xbfb8aa3b130f7820 */ /* 0x000fcc0000410000 */
[----:B------:R-:W2:Y:S01]  /*0cb0*/  MUFU.EX2 R15, R15 ;  /* 0x0000000f000f7308 */ /* 0x000ea20000000800 */
[----:B0-----:R-:W-:Y:S01]  /*0cc0*/  FADD.FTZ R22, R14, 1 ;  /* 0x3f8000000e167421 */ /* 0x001fe20000010000 */
[----:B------:R-:W-:Y:S01]  /*0cd0*/  FFMA.FTZ R14, R9, R20, R7 ;  /* 0x00000014090e7223 */ /* 0x000fe20000010007 */
[----:B-1----:R-:W-:-:S03]  /*0ce0*/  FADD.FTZ R33, R16, 1 ;  /* 0x3f80000010217421 */ /* 0x002fc60000010000 */
[----:B------:R-:W-:Y:S01]  /*0cf0*/  FMUL.FTZ R21, R14, -1.4426950216293334961 ;  /* 0xbfb8aa3b0e157820 */ /* 0x000fe20000410000 */
[----:B------:R-:W0:Y:S01]  /*0d00*/  MUFU.RCP R22, R22 ;  /* 0x0000001600167308 */ /* 0x000e220000001000 */
[----:B--2---:R-:W-:-:S07]  /*0d10*/  FADD.FTZ R32, R15, 1 ;  /* 0x3f8000000f207421 */ /* 0x004fce0000010000 */
[----:B------:R-:W1:Y:S04]  /*0d20*/  MUFU.EX2 R21, R21 ;  /* 0x0000001500157308 */ /* 0x000e680000000800 */
[----:B------:R1:W2:Y:S01]  /*0d30*/  MUFU.RCP R15, R32 ;  /* 0x00000020000f7308 */ /* 0x0002a20000001000 */
[----:B0-----:R-:W-:-:S07]  /*0d40*/  FADD.FTZ R23, -R22, 1 ;  /* 0x3f80000016177421 */ /* 0x001fce0000010100 */
[----:B------:R-:W0:Y:S01]  /*0d50*/  MUFU.RCP R16, R33 ;  /* 0x0000002100107308 */ /* 0x000e220000001000 */
[----:B------:R-:W-:Y:S01]  /*0d60*/  FFMA.FTZ R18, R18, R23, 1 ;  /* 0x3f80000012127423 */ /* 0x000fe20000010017 */
[----:B------:R-:W-:Y:S02]  /*0d70*/  HADD2.F32 R23, -RZ, R25.H0_H0 ;  /* 0x20000019ff177230 */ /* 0x000fe40000004100 */
[----:B-1----:R-:W-:-:S03]  /*0d80*/  FADD.FTZ R32, R21, 1 ;  /* 0x3f80000015207421 */ /* 0x002fc60000010000 */
[----:B------:R-:W-:Y:S01]  /*0d90*/  FMUL.FTZ R23, R23, R22 ;  /* 0x0000001617177220 */ /* 0x000fe20000410000 */
[----:B--2---:R-:W-:-:S04]  /*0da0*/  FADD.FTZ R22, -R15, 1 ;  /* 0x3f8000000f167421 */ /* 0x004fc80000010100 */
[----:B------:R-:W-:Y:S01]  /*0db0*/  FFMA.FTZ R21, R19, R22, 1 ;  /* 0x3f80000013157423 */ /* 0x000fe20000010016 */
[----:B------:R-:W-:Y:S01]  /*0dc0*/  HADD2.F32 R22, -RZ, R25.H1_H1 ;  /* 0x30000019ff167230 */ /* 0x000fe20000004100 */
[----:B------:R-:W1:Y:S04]  /*0dd0*/  MUFU.RCP R19, R32 ;  /* 0x0000002000137308 */ /* 0x000e680000001000 */
[----:B------:R-:W-:Y:S01]  /*0de0*/  FMUL.FTZ R22, R22, R15 ;  /* 0x0000000f16167220 */ /* 0x000fe20000410000 */
[----:B------:R-:W-:Y:S01]  /*0df0*/  FMUL.FTZ R15, R23, R18 ;  /* 0x00000012170f7220 */ /* 0x000fe20000410000 */
[----:B------:R-:W-:Y:S02]  /*0e00*/  HADD2.F32 R18, -RZ, R4.H0_H0 ;  /* 0x20000004ff127230 */ /* 0x000fe40000004100 */
[----:B0-----:R-:W-:Y:S01]  /*0e10*/  FADD.FTZ R23, -R16, 1 ;  /* 0x3f80000010177421 */ /* 0x001fe20000010100 */
[----:B------:R-:W-:-:S03]  /*0e20*/  FMUL.FTZ R21, R22, R21 ;  /* 0x0000001516157220 */ /* 0x000fc60000410000 */
[----:B------:R-:W-:Y:S01]  /*0e30*/  FFMA.FTZ R12, R12, R23, 1 ;  /* 0x3f8000000c0c7423 */ /* 0x000fe20000010017 */
[----:B------:R-:W-:Y:S01]  /*0e40*/  FMUL.FTZ R23, R18, R16 ;  /* 0x0000001012177220 */ /* 0x000fe20000410000 */
[----:B------:R-:W-:Y:S02]  /*0e50*/  HADD2.F32 R18, -RZ, R4.H1_H1 ;  /* 0x30000004ff127230 */ /* 0x000fe40000004100 */
[----:B-1----:R-:W-:-:S03]  /*0e60*/  FADD.FTZ R33, -R19, 1 ;  /* 0x3f80000013217421 */ /* 0x002fc60000010100 */
[----:B------:R-:W-:Y:S01]  /*0e70*/  FMUL.FTZ R19, R18, R19 ;  /* 0x0000001312137220 */ /* 0x000fe20000410000 */
[----:B------:R-:W-:Y:S01]  /*0e80*/  FFMA.FTZ R16, R14, R33, 1 ;  /* 0x3f8000000e107423 */ /* 0x000fe20000010021 */
[----:B------:R-:W-:Y:S01]  /*0e90*/  FMUL.FTZ R14, R23, R12 ;  /* 0x0000000c170e7220 */ /* 0x000fe20000410000 */
[----:B------:R-:W-:Y:S01]  /*0ea0*/  FMUL.FTZ R12, R8, R15 ;  /* 0x0000000f080c7220 */ /* 0x000fe20000410000 */
[----:B------:R-:W-:Y:S01]  /*0eb0*/  FMUL.FTZ R23, R9, R21 ;  /* 0x0000001509177220 */ /* 0x000fe20000410000 */
[----:B------:R-:W-:Y:S02]  /*0ec0*/  FMUL.FTZ R19, R19, R16 ;  /* 0x0000001013137220 */ /* 0x000fe40000410000 */
[----:B------:R-:W-:Y:S01]  /*0ed0*/  FFMA.FTZ R33, R11, R12, RZ ;  /* 0x0000000c0b217223 */ /* 0x000fe200000100ff */
[----:B------:R-:W-:-:S03]  /*0ee0*/  FADD.FTZ R16, RZ, R12 ;  /* 0x0000000cff107221 */ /* 0x000fc60000010000 */
[----:B------:R-:W-:Y:S01]  /*0ef0*/  FFMA.FTZ R12, R10, R23, R33 ;  /* 0x000000170a0c7223 */ /* 0x000fe20000010021 */
[----:B------:R-:W-:Y:S01]  /*0f00*/  FADD.FTZ R16, R23, R16 ;  /* 0x0000001017107221 */ /* 0x000fe20000010000 */
[----:B------:R-:W-:-:S04]  /*0f10*/  FMUL.FTZ R23, R8, R14 ;  /* 0x0000000e08177220 */ /* 0x000fc80000410000 */
[----:B------:R-:W-:Y:S01]  /*0f20*/  FFMA.FTZ R33, R13, R23, R12 ;  /* 0x000000170d217223 */ /* 0x000fe2000001000c */
[----:B------:R-:W-:Y:S01]  /*0f30*/  FFMA.FTZ R12, R11, R15, RZ ;  /* 0x0000000f0b0c7223 */ /* 0x000fe200000100ff */
[----:B------:R-:W-:Y:S01]  /*0f40*/  FADD.FTZ R18, R16, R23 ;  /* 0x0000001710127221 */ /* 0x000fe20000010000 */
[----:B------:R-:W-:Y:S01]  /*0f50*/  FADD.FTZ R15, RZ, R15 ;  /* 0x0000000fff0f7221 */ /* 0x000fe20000010000 */
[----:B------:R-:W-:Y:S01]  /*0f60*/  FFMA.FTZ R11, R10, R21, RZ ;  /* 0x000000150a0b7223 */ /* 0x000fe200000100ff */
[----:B------:R-:W-:Y:S01]  /*0f70*/  FMUL.FTZ R23, R9, R19 ;  /* 0x0000001309177220 */ /* 0x000fe20000410000 */
[----:B------:R-:W-:Y:S01]  /*0f80*/  FADD.FTZ R10, RZ, R21 ;  /* 0x00000015ff0a7221 */ /* 0x000fe20000010000 */
[----:B------:R-:W-:Y:S01]  /*0f90*/  FFMA.FTZ R12, R13, R14, R12 ;  /* 0x0000000e0d0c7223 */ /* 0x000fe2000001000c */
[----:B------:R-:W-:Y:S01]  /*0fa0*/  FADD.FTZ R14, R15, R14 ;  /* 0x0000000e0f0e7221 */ /* 0x000fe20000010000 */
[C---:B------:R-:W-:Y:S01]  /*0fb0*/  FFMA.FTZ R16, R20.reuse, R23, R33 ;  /* 0x0000001714107223 */ /* 0x040fe20000010021 */
[----:B------:R-:W-:Y:S01]  /*0fc0*/  FADD.FTZ R18, R23, R18 ;  /* 0x0000001217127221 */ /* 0x000fe20000010000 */
[----:B------:R-:W-:Y:S01]  /*0fd0*/  FFMA.FTZ R13, R20, R19, R11 ;  /* 0x00000013140d7223 */ /* 0x000fe2000001000b */
[----:B------:R-:W-:-:S07]  /*0fe0*/  FADD.FTZ R15, R10, R19 ;  /* 0x000000130a0f7221 */ /* 0x000fce0000010000 */
.L_x_621:
        /* <DEDUP_REMOVED lines=34> */
.L_x_623:
[----:B------:R-:W-:Y:S05]  /*1210*/  BSYNC.RECONVERGENT B0 ;  /* 0x0000000000007941 */ /* 0x000fea0003800200 */
.L_x_622:
        /* <DEDUP_REMOVED lines=15> */
.L_x_625:
[----:B------:R-:W-:Y:S05]  /*1310*/  BSYNC.RECONVERGENT B0 ;  /* 0x0000000000007941 */ /* 0x000fea0003800200 */
.L_x_624:
        /* <DEDUP_REMOVED lines=13> */
[----:B------:R-:W-:-:S02]  /*13f0*/  FADD.FTZ R22, R18, R23 ;  /* 0x0000001712167221 */ /* 0x000fc40000010000 */
[----:B------:R-:W2:Y:S01]  /*1400*/  LDS.128 R16, [R29+0x100] ;  /* 0x000100001d107984 */ /* 0x000ea20000000c00 */
[----:B-1----:R-:W-:Y:S01]  /*1410*/  FADD.FTZ R33, R33, R12 ;  /* 0x0000000c21217221 */ /* 0x002fe20000010000 */
[----:B------:R-:W-:Y:S01]  /*1420*/  FADD.FTZ R20, R20, R13 ;  /* 0x0000000d14147221 */ /* 0x000fe20000010000 */
[----:B------:R-:W-:Y:S01]  /*1430*/  FADD.FTZ R21, R21, R14 ;  /* 0x0000000e15157221 */ /* 0x000fe20000010000 */
[----:B------:R-:W-:Y:S02]  /*1440*/  FADD.FTZ R22, R22, R15 ;  /* 0x0000000f16167221 */ /* 0x000fe40000010000 */
[----:B------:R-:W1:Y:S01]  /*1450*/  LDS.128 R12, [R29+0x140] ;  /* 0x000140001d0c7984 */ /* 0x000e620000000c00 */
[----:B--2---:R-:W-:Y:S01]  /*1460*/  FADD.FTZ R33, R33, R16 ;  /* 0x0000001021217221 */ /* 0x004fe20000010000 */
        /* <DEDUP_REMOVED lines=137> */
.L_x_627:
[----:B------:R-:W-:Y:S05]  /*1d00*/  BSYNC.RECONVERGENT B0 ;  /* 0x0000000000007941 */ /* 0x000fea0003800200 */
.L_x_626:
[----:B------:R-:W-:Y:S04]  /*1d10*/  BSSY.RECONVERGENT B0, `(.L_x_628) ;  /* 0x000001c000007945 */ /* 0x000fe80003800200 */
[----:B------:R-:W-:Y:S05]  /*1d20*/  @P5 BRA `(.L_x_629) ;  /* 0x0000000000685947 */ /* 0x000fea0003800000 */
[----:B--2---:R-:W2:Y:S08]  /*1d30*/  LDC.64 R18, c[0x0][0x3d8] ;  /* 0x0000f600ff127b82 */ /* 0x004eb00000000a00 */
[----:B-1----:R-:W1:Y:S01]  /*1d40*/  LDC.64 R16, c[0x0][0x3f8] ;  /* 0x0000fe00ff107b82 */ /* 0x002e620000000a00 */
[----:B--2---:R-:W-:-:S05]  /*1d50*/  IMAD.WIDE R32, R32, 0x4, R18 ;  /* 0x0000000420207825 */ /* 0x004fca00078e0212 */
[----:B------:R4:W-:Y:S01]  /*1d60*/  REDG.E.ADD.F32.FTZ.RN.STRONG.GPU desc[UR18][R32.64], R12 ;  /* 0x0000000c200079a6 */ /* 0x0009e2000c12f312 */
[----:B-1----:R-:W-:Y:S01]  /*1d70*/  IMAD.WIDE.U32 R18, R16, 0x3, RZ ;  /* 0x0000000310127825 */ /* 0x002fe200078e00ff */
[----:B------:R-:W-:-:S04]  /*1d80*/  LEA R21, R17, R17, 0x1 ;  /* 0x0000001111157211 */ /* 0x000fc800078e08ff */
[----:B------:R-:W-:Y:S02]  /*1d90*/  IADD3 R21, PT, PT, R19, R21, RZ ;  /* 0x0000001513157210 */ /* 0x000fe40007ffe0ff */
[----:B------:R-:W-:Y:S02]  /*1da0*/  LEA.HI R22, P1, R17, R16, RZ, 0x1 ;  /* 0x0000001011167211 */ /* 0x000fe400078308ff */
[----:B------:R-:W-:Y:S02]  /*1db0*/  LEA.HI R20, P5, R21, R18, RZ, 0x1 ;  /* 0x0000001215147211 */ /* 0x000fe400078b08ff */
[----:B------:R-:W-:-:S04]  /*1dc0*/  LEA R18, P4, R16, R32, 0x2 ;  /* 0x0000002010127211 */ /* 0x000fc800078810ff */
[----:B------:R-:W-:Y:S02]  /*1dd0*/  LEA.HI.X R19, R16, R33, R17, 0x2, P4 ;  /* 0x0000002110137211 */ /* 0x000fe400020f1411 */
[----:B------:R-:W-:Y:S02]  /*1de0*/  SHF.L.U32 R16, R22, 0x1, RZ ;  /* 0x0000000116107819 */ /* 0x000fe400000006ff */
[----:B------:R-:W-:Y:S02]  /*1df0*/  SHF.L.U32 R23, R20, 0x1, RZ ;  /* 0x0000000114177819 */ /* 0x000fe400000006ff */
[----:B------:R-:W-:Y:S02]  /*1e00*/  IADD3.X R17, PT, PT, RZ, R17, RZ, P1, !PT ;  /* 0x00000011ff117210 */ /* 0x000fe40000ffe4ff */
[----:B------:R-:W-:Y:S02]  /*1e10*/  LOP3.LUT R16, R16, 0xfffffffc, RZ, 0xc0, !PT ;  /* 0xfffffffc10107812 */ /* 0x000fe400078ec0ff */
[----:B------:R-:W-:-:S02]  /*1e20*/  IADD3.X R21, PT, PT, RZ, R21, RZ, P5, !PT ;  /* 0x00000015ff157210 */ /* 0x000fc40002ffe4ff */
[----:B------:R-:W-:Y:S02]  /*1e30*/  LOP3.LUT R23, R23, 0xfffffffc, RZ, 0xc0, !PT ;  /* 0xfffffffc17177812 */ /* 0x000fe400078ec0ff */
[----:B------:R-:W-:Y:S02]  /*1e40*/  SHF.L.U64.HI R17, R22, 0x1, R17 ;  /* 0x0000000116117819 */ /* 0x000fe40000010211 */
[----:B------:R-:W-:Y:S02]  /*1e50*/  IADD3 R16, P1, PT, R32, R16, RZ ;  /* 0x0000001020107210 */ /* 0x000fe40007f3e0ff */
[----:B------:R-:W-:Y:S02]  /*1e60*/  SHF.L.U64.HI R21, R20, 0x1, R21 ;  /* 0x0000000114157819 */ /* 0x000fe40000010215 */
[----:B------:R-:W-:Y:S02]  /*1e70*/  IADD3 R20, P4, PT, R32, R23, RZ ;  /* 0x0000001720147210 */ /* 0x000fe40007f9e0ff */
[----:B------:R-:W-:-:S02]  /*1e80*/  IADD3.X R17, PT, PT, R33, R17, RZ, P1, !PT ;  /* 0x0000001121117210 */ /* 0x000fc40000ffe4ff */
[----:B------:R-:W-:-:S03]  /*1e90*/  IADD3.X R21, PT, PT, R33, R21, RZ, P4, !PT ;  /* 0x0000001521157210 */ /* 0x000fc600027fe4ff */
[----:B------:R4:W-:Y:S04]  /*1ea0*/  REDG.E.ADD.F32.FTZ.RN.STRONG.GPU desc[UR18][R16.64], R13 ;  /* 0x0000000d100079a6 */ /* 0x0009e8000c12f312 */
[----:B------:R4:W-:Y:S04]  /*1eb0*/  REDG.E.ADD.F32.FTZ.RN.STRONG.GPU desc[UR18][R18.64], R14 ;  /* 0x0000000e120079a6 */ /* 0x0009e8000c12f312 */
[----:B------:R4:W-:Y:S02]  /*1ec0*/  REDG.E.ADD.F32.FTZ.RN.STRONG.GPU desc[UR18][R20.64], R15 ;  /* 0x0000000f140079a6 */ /* 0x0009e4000c12f312 */
.L_x_629:
[----:B------:R-:W-:Y:S05]  /*1ed0*/  BSYNC.RECONVERGENT B0 ;  /* 0x0000000000007941 */ /* 0x000fea0003800200 */
.L_x_628:
        /* <DEDUP_REMOVED lines=12> */
[----:B-1----:R-:W-:Y:S01]  /*1fa0*/  MOV R16, UR4 ;  /* 0x0000000400107c02 */ /* 0x002fe20008000f00 */
[----:B------:R-:W-:Y:S02]  /*1fb0*/  UIADD3 UR17, UPT, UPT, UR16, UR5, URZ ;  /* 0x0000000510117290 */ /* 0x000fe4000fffe0ff */
[----:B------:R-:W-:Y:S01]  /*1fc0*/  UIMAD UR14, UR20, UR21, UR5 ;  /* 0x00000015140e72a4 */ /* 0x000fe2000f8e0205 */
[----:B------:R-:W-:-:S03]  /*1fd0*/  LOP3.LUT P1, R16, R16, 0x2, RZ, 0xc0, !PT ;  /* 0x0000000210107812 */ /* 0x000fc6000782c0ff */
[----:B------:R-:W-:Y:S01]  /*1fe0*/  UIMAD.WIDE.U32 UR14, UR14, 0x8, UR12 ;  /* 0x000000080e0e78a5 */ /* 0x000fe2000f8e000c */
[----:B------:R-:W-:Y:S02]  /*1ff0*/  SEL R19, RZ, UR22, P1 ;  /* 0x00000016ff137c07 */ /* 0x000fe40008800000 */
[----:B------:R-:W-:Y:S02]  /*2000*/  MOV R13, UR17 ;  /* 0x00000011000d7c02 */ /* 0x000fe40008000f00 */
[----:B------:R-:W-:Y:S02]  /*2010*/  ISETP.NE.AND P1, PT, R19, -0x1, PT ;  /* 0xffffffff1300780c */ /* 0x000fe40003f25270 */
[----:B------:R-:W-:Y:S02]  /*2020*/  MOV R12, UR14 ;  /* 0x0000000e000c7c02 */ /* 0x000fe40008000f00 */
[----:B------:R-:W-:Y:S01]  /*2030*/  IADD3 R17, PT, PT, -R16, 0x1, RZ ;  /* 0x0000000110117810 */ /* 0x000fe20007ffe1ff */
[----:B----4-:R-:W-:Y:S01]  /*2040*/  IMAD.WIDE.U32 R14, R13, 0x4, R14 ;  /* 0x000000040d0e7825 */ /* 0x010fe200078e000e */
[----:B------:R-:W-:-:S05]  /*2050*/  MOV R13, UR15 ;  /* 0x0000000f000d7c02 */ /* 0x000fca0008000f00 */
[----:B------:R4:W-:Y:S01]  /*2060*/  STG.E.64 desc[UR18][R12.64], R10 ;  /* 0x0000000a0c007986 */ /* 0x0009e2000c101b12 */
[----:B------:R-:W-:Y:S06]  /*2070*/  MEMBAR.ALL.GPU ;  /* 0x0000000000007992 */ /* 0x000fec000000a000 */
[----:B------:R-:W-:-:S00]  /*2080*/  ERRBAR ;  /* 0x00000000000079ab */ /* 0x000fc00000000000 */
[----:B------:R-:W-:Y:S06]  /*2090*/  CGAERRBAR ;  /* 0x00000000000075ab */ /* 0x000fec0000000000 */
[----:B------:R4:W-:Y:S01]  /*20a0*/  REDG.E.ADD.S32.STRONG.GPU desc[UR18][R14.64], R17 ;  /* 0x000000110e00798e */ /* 0x0009e2000c12e312 */
[----:B------:R-:W-:Y:S05]  /*20b0*/  @!P1 BRA `(.L_x_631) ;  /* 0x0000000000149947 */ /* 0x000fea0003800000 */
.L_x_632:
[----:B----4-:R-:W4:Y:S04]  /*20c0*/  LDG.E.STRONG.GPU R12, desc[UR18][R14.64] ;  /* 0x000000120e0c7981 */ /* 0x010f28000c1ef900 */
[----:B----4-:R-:W-:Y:S01]  /*20d0*/  CCTL.IVALL ;  /* 0x00000000ff00798f */ /* 0x010fe20002000000 */
[----:B------:R-:W-:Y:S05]  /*20e0*/  YIELD ;  /* 0x0000000000007946 */ /* 0x000fea0003800000 */
[----:B------:R-:W-:-:S13]  /*20f0*/  ISETP.NE.AND P1, PT, R12, R19, PT ;  /* 0x000000130c00720c */ /* 0x000fda0003f25270 */
[----:B------:R-:W-:Y:S05]  /*2100*/  @P1 BRA `(.L_x_632) ;  /* 0xfffffffc00ec1947 */ /* 0x000fea000383ffff */
.L_x_631:
        /* <DEDUP_REMOVED lines=10> */
[----:B------:R-:W-:Y:S01]  /*21b0*/  UMOV UR14, UR5 ;  /* 0x00000005000e7c82 */ /* 0x000fe20008000000 */
[----:B------:R-:W-:Y:S01]  /*21c0*/  UMOV UR15, UR7 ;  /* 0x00000007000f7c82 */ /* 0x000fe20008000000 */
[----:B------:R-:W-:Y:S01]  /*21d0*/  UMOV UR16, UR10 ;  /* 0x0000000a00107c82 */ /* 0x000fe20008000000 */
[----:B------:R-:W-:-:S07]  /*21e0*/  UMOV UR17, UR9 ;  /* 0x0000000900117c82 */ /* 0x000fce0008000000 */
.L_x_634:
[----:B------:R-:W-:Y:S02]  /*21f0*/  ISETP.EQ.OR P1, PT, RZ, UR15, P3 ;  /* 0x0000000fff007c0c */ /* 0x000fe40009f22670 */
[C---:B----4-:R-:W-:Y:S02]  /*2200*/  IADD3 R12, PT, PT, R20.reuse, 0x1, RZ ;  /* 0x00000001140c7810 */ /* 0x050fe40007ffe0ff */
[----:B------:R-:W-:Y:S02]  /*2210*/  IADD3 R13, PT, PT, R20, 0x2, RZ ;  /* 0x00000002140d7810 */ /* 0x000fe40007ffe0ff */
[----:B------:R-:W-:Y:S02]  /*2220*/  ISETP.EQ.OR P4, PT, R12, UR20, P3 ;  /* 0x000000140c007c0c */ /* 0x000fe40009f82670 */
[----:B------:R-:W-:Y:S02]  /*2230*/  ISETP.EQ.OR P6, PT, R13, UR20, P3 ;  /* 0x000000140d007c0c */ /* 0x000fe40009fc2670 */
[----:B------:R-:W-:-:S03]  /*2240*/  IADD3 R12, PT, PT, R20, 0x3, RZ ;  /* 0x00000003140c7810 */ /* 0x000fc60007ffe0ff */
[----:B------:R-:W-:Y:S01]  /*2250*/  VOTEU.ALL UP1, P1 ;  /* 0x0000000000ff7886 */ /* 0x000fe20000820000 */
[----:B------:R-:W-:-:S04]  /*2260*/  ISETP.EQ.OR P5, PT, R12, UR20, P3 ;  /* 0x000000140c007c0c */ /* 0x000fc80009fa2670 */
[----:B------:R-:W-:Y:S01]  /*2270*/  @!UP1 UIMAD.WIDE.U32 UR32, UR14, 0x8, UR12 ;  /* 0x000000080e2098a5 */ /* 0x000fe2000f8e000c */
[----:B------:R-:W-:Y:S02]  /*2280*/  VOTEU.ALL UP1, P4 ;  /* 0x0000000000ff7886 */ /* 0x000fe40002020000 */
[----:B------:R-:W-:-:S03]  /*2290*/  VOTEU.ALL UP2, P6 ;  /* 0x0000000000ff7886 */ /* 0x000fc60003040000 */
[----:B------:R-:W-:Y:S01]  /*22a0*/  MOV R12, UR32 ;  /* 0x00000020000c7c02 */ /* 0x000fe20008000f00 */
[----:B------:R-:W-:Y:S01]  /*22b0*/  @!UP1 UIMAD.WIDE.U32 UR34, UR16, 0x8, UR12 ;  /* 0x00000008102298a5 */ /* 0x000fe2000f8e000c */
[----:B------:R-:W-:Y:S01]  /*22c0*/  MOV R13, UR33 ;  /* 0x00000021000d7c02 */ /* 0x000fe20008000f00 */
[----:B------:R-:W-:Y:S01]  /*22d0*/  @!UP2 UIMAD.WIDE.U32 UR32, UR17, 0x8, UR12 ;  /* 0x000000081120a8a5 */ /* 0x000fe2000f8e000c */
[----:B------:R-:W-:-:S03]  /*22e0*/  VOTEU.ALL UP1, P5 ;  /* 0x0000000000ff7886 */ /* 0x000fc60002820000 */
[----:B------:R-:W-:Y:S01]  /*22f0*/  MOV R14, UR34 ;  /* 0x00000022000e7c02 */ /* 0x000fe20008000f00 */
[----:B------:R-:W0:Y:S01]  /*2300*/  @!P1 LDG.E.64 R12, desc[UR18][R12.64] ;  /* 0x000000120c0c9981 */ /* 0x000e22000c1e1b00 */
[----:B------:R-:W-:Y:S02]  /*2310*/  MOV R15, UR35 ;  /* 0x00000023000f7c02 */ /* 0x000fe40008000f00 */
[----:B-1----:R-:W-:Y:S02]  /*2320*/  MOV R16, UR32 ;  /* 0x0000002000107c02 */ /* 0x002fe40008000f00 */
[----:B------:R-:W-:Y:S01]  /*2330*/  MOV R17, UR33 ;  /* 0x0000002100117c02 */ /* 0x000fe20008000f00 */
[----:B------:R-:W-:Y:S01]  /*2340*/  @!UP1 UIMAD.WIDE.U32 UR32, UR26, 0x8, UR12 ;  /* 0x000000081a2098a5 */ /* 0x000fe2000f8e000c */
[----:B------:R-:W4:Y:S04]  /*2350*/  @!P4 LDG.E.64 R14, desc[UR18][R14.64] ;  /* 0x000000120e0ec981 */ /* 0x000f28000c1e1b00 */
[----:B------:R-:W5:Y:S01]  /*2360*/  @!P6 LDG.E.64 R16, desc[UR18][R16.64] ;  /* 0x000000121010e981 */ /* 0x000f62000c1e1b00 */
[----:B--2---:R-:W-:-:S02]  /*2370*/  MOV R18, UR32 ;  /* 0x0000002000127c02 */ /* 0x004fc40008000f00 */
[----:B------:R-:W-:-:S06]  /*2380*/  MOV R19, UR33 ;  /* 0x0000002100137c02 */ /* 0x000fcc0008000f00 */
[----:B------:R-:W2:Y:S01]  /*2390*/  @!P5 LDG.E.64 R18, desc[UR18][R18.64] ;  /* 0x000000121212d981 */ /* 0x000ea2000c1e1b00 */
[----:B------:R-:W-:Y:S01]  /*23a0*/  IADD3 R21, PT, PT, R20, 0x4, RZ ;  /* 0x0000000414157810 */ /* 0x000fe20007ffe0ff */
[----:B0--3--:R-:W-:Y:S01]  /*23b0*/  @!P1 FADD.FTZ R10, R10, R12 ;  /* 0x0000000c0a0a9221 */ /* 0x009fe20000010000 */
[----:B------:R-:W-:Y:S01]  /*23c0*/  @!P1 FADD.FTZ R11, R11, R13 ;  /* 0x0000000d0b0b9221 */ /* 0x000fe20000010000 */
[----:B------:R-:W-:Y:S02]  /*23d0*/  IADD3 R12, PT, PT, R20, 0x5, RZ ;  /* 0x00000005140c7810 */ /* 0x000fe40007ffe0ff */
[----:B------:R-:W-:Y:S01]  /*23e0*/  ISETP.EQ.OR P1, PT, R21, UR20, P3 ;  /* 0x0000001415007c0c */ /* 0x000fe20009f22670 */
[----:B----4-:R-:W-:Y:S01]  /*23f0*/  @!P4 FADD.FTZ R10, R10, R14 ;  /* 0x0000000e0a0ac221 */ /* 0x010fe20000010000 */
[----:B------:R-:W-:Y:S01]  /*2400*/  @!P4 FADD.FTZ R11, R11, R15 ;  /* 0x0000000f0b0bc221 */ /* 0x000fe20000010000 */
[----:B------:R-:W-:Y:S02]  /*2410*/  ISETP.EQ.OR P4, PT, R12, UR20, P3 ;  /* 0x000000140c007c0c */ /* 0x000fe40009f82670 */
[----:B------:R-:W-:Y:S01]  /*2420*/  IADD3 R12, PT, PT, R20, 0x6, RZ ;  /* 0x00000006140c7810 */ /* 0x000fe20007ffe0ff */
[----:B-----5:R-:W-:Y:S01]  /*2430*/  @!P6 FADD.FTZ R10, R10, R16 ;  /* 0x000000100a0ae221 */ /* 0x020fe20000010000 */
[----:B------:R-:W-:-:S02]  /*2440*/  @!P6 FADD.FTZ R11, R11, R17 ;  /* 0x000000110b0be221 */ /* 0x000fc40000010000 */
[----:B------:R-:W-:Y:S02]  /*2450*/  ISETP.EQ.OR P6, PT, R12, UR20, P3 ;  /* 0x000000140c007c0c */ /* 0x000fe40009fc2670 */
[----:B------:R-:W-:Y:S02]  /*2460*/  IADD3 R12, PT, PT, R20, 0x7, RZ ;  /* 0x00000007140c7810 */ /* 0x000fe40007ffe0ff */
[----:B------:R-:W-:Y:S01]  /*2470*/  VOTEU.ALL UP2, P1 ;  /* 0x0000000000ff7886 */ /* 0x000fe20000840000 */
[----:B--2---:R-:W-:Y:S01]  /*2480*/  @!P5 FADD.FTZ R10, R10, R18 ;  /* 0x000000120a0ad221 */ /* 0x004fe20000010000 */
[----:B------:R-:W-:Y:S01]  /*2490*/  @!P5 FADD.FTZ R11, R11, R19 ;  /* 0x000000130b0bd221 */ /* 0x000fe20000010000 */
[----:B------:R-:W-:Y:S02]  /*24a0*/  ISETP.EQ.OR P5, PT, R12, UR20, P3 ;  /* 0x000000140c007c0c */ /* 0x000fe40009fa2670 */
[----:B------:R-:W-:Y:S01]  /*24b0*/  @!UP2 UIMAD.WIDE.U32 UR32, UR27, 0x8, UR12 ;  /* 0x000000081b20a8a5 */ /* 0x000fe2000f8e000c */
[----:B------:R-:W-:-:S03]  /*24c0*/  VOTEU.ALL UP1, P4 ;  /* 0x0000000000ff7886 */ /* 0x000fc60002020000 */
[----:B------:R-:W-:Y:S02]  /*24d0*/  VOTEU.ALL UP2, P6 ;  /* 0x0000000000ff7886 */ /* 0x000fe40003040000 */
[----:B------:R-:W-:Y:S01]  /*24e0*/  MOV R12, UR32 ;  /* 0x00000020000c7c02 */ /* 0x000fe20008000f00 */
[----:B------:R-:W-:Y:S01]  /*24f0*/  @!UP1 UIMAD.WIDE.U32 UR34, UR28, 0x8, UR12 ;  /* 0x000000081c2298a5 */ /* 0x000fe2000f8e000c */
[----:B------:R-:W-:Y:S01]  /*2500*/  MOV R13, UR33 ;  /* 0x00000021000d7c02 */ /* 0x000fe20008000f00 */
[----:B------:R-:W-:Y:S02]  /*2510*/  @!UP2 UIMAD.WIDE.U32 UR32, UR29, 0x8, UR12 ;  /* 0x000000081d20a8a5 */ /* 0x000fe4000f8e000c */
        /* <DEDUP_REMOVED lines=33> */
.L_x_633:
[----:B------:R-:W-:-:S04]  /*2730*/  ULOP3.LUT UR14, UR22, 0x7, URZ, 0xc0, !UPT ;  /* 0x00000007160e7892 */ /* 0x000fc8000f8ec0ff */
[----:B------:R-:W-:-:S09]  /*2740*/  UISETP.NE.AND UP1, UPT, UR14, URZ, UPT ;  /* 0x000000ff0e00728c */ /* 0x000fd2000bf25270 */
[----:B------:R-:W-:Y:S05]  /*2750*/  BRA.U !UP1, `(.L_x_630) ;  /* 0x0000000509207547 */ /* 0x000fea000b800000 */
[----:B------:R-:W-:-:S04]  /*2760*/  ULOP3.LUT UR14, UR22, 0x3, URZ, 0xc0, !UPT ;  /* 0x00000003160e7892 */ /* 0x000fc8000f8ec0ff */
[----:B------:R-:W-:Y:S01]  /*2770*/  UISETP.NE.AND UP1, UPT, UR14, URZ, UPT ;  /* 0x000000ff0e00728c */ /* 0x000fe2000bf25270 */
[----:B------:R-:W-:Y:S10]  /*2780*/  BRA.U !UP0, `(.L_x_635) ;  /* 0x00000001088c7547 */ /* 0x000ff4000b800000 */
[C---:B----4-:R-:W-:Y:S01]  /*2790*/  IADD3 R14, PT, PT, R20.reuse, 0x1, RZ ;  /* 0x00000001140e7810 */ /* 0x050fe20007ffe0ff */
[----:B------:R-:W-:Y:S01]  /*27a0*/  HFMA2 R21, -RZ, RZ, 0, 4.76837158203125e-07 ;  /* 0x00000008ff157431 */ /* 0x000fe200000001ff */
[C---:B------:R-:W-:Y:S02]  /*27b0*/  ISETP.EQ.OR P1, PT, R20.reuse, UR20, P3 ;  /* 0x0000001414007c0c */ /* 0x040fe40009f22670 */
[----:B--2---:R-:W-:Y:S02]  /*27c0*/  IADD3 R18, PT, PT, R20, 0x2, RZ ;  /* 0x0000000214127810 */ /* 0x004fe40007ffe0ff */
[----:B------:R-:W-:Y:S02]  /*27d0*/  ISETP.EQ.OR P4, PT, R14, UR20, P3 ;  /* 0x000000140e007c0c */ /* 0x000fe40009f82670 */
[----:B------:R-:W-:Y:S02]  /*27e0*/  ISETP.EQ.OR P5, PT, R18, UR20, P3 ;  /* 0x0000001412007c0c */ /* 0x000fe40009fa2670 */
[----:B-1----:R-:W-:-:S02]  /*27f0*/  IADD3 R16, PT, PT, R20, 0x3, RZ ;  /* 0x0000000314107810 */ /* 0x002fc40007ffe0ff */
[----:B------:R-:W-:Y:S02]  /*2800*/  MOV R13, UR21 ;  /* 0x00000015000d7c02 */ /* 0x000fe40008000f00 */
[----:B------:R-:W-:Y:S02]  /*2810*/  ISETP.EQ.OR P6, PT, R16, UR20, P3 ;  /* 0x0000001410007c0c */ /* 0x000fe40009fc2670 */
[----:B------:R-:W-:Y:S01]  /*2820*/  MOV R17, UR21 ;  /* 0x0000001500117c02 */ /* 0x000fe20008000f00 */
[----:B------:R-:W-:Y:S01]  /*2830*/  @!P1 IMAD R12, R20, R13, UR5 ;  /* 0x00000005140c9e24 */ /* 0x000fe2000f8e020d */
[----:B------:R-:W-:Y:S02]  /*2840*/  MOV R15, 0x8 ;  /* 0x00000008000f7802 */ /* 0x000fe40000000f00 */
[----:B------:R-:W-:Y:S01]  /*2850*/  MOV R19, UR21 ;  /* 0x0000001500137c02 */ /* 0x000fe20008000f00 */
[----:B------:R-:W-:Y:S02]  /*2860*/  @!P4 IMAD R14, R14, R17, UR5 ;  /* 0x000000050e0ece24 */ /* 0x000fe4000f8e0211 */
[----:B------:R-:W-:-:S04]  /*2870*/  @!P1 IMAD.WIDE.U32 R12, R12, R15, UR12 ;  /* 0x0000000c0c0c9e25 */ /* 0x000fc8000f8e000f */
[----:B------:R-:W-:Y:S01]  /*2880*/  @!P5 IMAD R18, R18, R19, UR5 ;  /* 0x000000051212de24 */ /* 0x000fe2000f8e0213 */
[----:B------:R-:W-:Y:S01]  /*2890*/  MOV R19, 0x8 ;  /* 0x0000000800137802 */ /* 0x000fe20000000f00 */
[----:B------:R-:W-:Y:S01]  /*28a0*/  @!P4 IMAD.WIDE.U32 R14, R14, R21, UR12 ;  /* 0x0000000c0e0ece25 */ /* 0x000fe2000f8e0015 */
[----:B------:R-:W0:Y:S03]  /*28b0*/  @!P1 LDG.E.64 R12, desc[UR18][R12.64] ;  /* 0x000000120c0c9981 */ /* 0x000e26000c1e1b00 */
[----:B------:R-:W-:Y:S02]  /*28c0*/  HFMA2 R22, -RZ, RZ, 0, 4.76837158203125e-07 ;  /* 0x00000008ff167431 */ /* 0x000fe400000001ff */
        /* <DEDUP_REMOVED lines=15> */
.L_x_635:
[----:B------:R-:W-:Y:S05]  /*29c0*/  BRA.U !UP1, `(.L_x_630) ;  /* 0x0000000109847547 */ /* 0x000fea000b800000 */
[----:B------:R-:W-:Y:S02]  /*29d0*/  UISETP.NE.AND UP1, UPT, UR14, 0x1, UPT ;  /* 0x000000010e00788c */ /* 0x000fe4000bf25270 */
[----:B------:R-:W-:-:S07]  /*29e0*/  ULOP3.LUT UP2, URZ, UR22, 0x1, URZ, 0xc0, !UPT ;  /* 0x0000000116ff7892 */ /* 0x000fce000f84c0ff */
[----:B------:R-:W-:Y:S05]  /*29f0*/  BRA.U !UP1, `(.L_x_636) ;  /* 0x0000000109487547 */ /* 0x000fea000b800000 */
[C---:B----4-:R-:W-:Y:S02]  /*2a00*/  IADD3 R14, PT, PT, R20.reuse, 0x1, RZ ;  /* 0x00000001140e7810 */ /* 0x050fe40007ffe0ff */
        /* <DEDUP_REMOVED lines=17> */
.L_x_636:
[----:B------:R-:W-:Y:S01]  /*2b20*/  ISETP.EQ.OR P1, PT, R20, UR20, P3 ;  /* 0x0000001414007c0c */ /* 0x000fe20009f22670 */
[----:B------:R-:W-:Y:S03]  /*2b30*/  BSSY.RECONVERGENT B0, `(.L_x_630) ;  /* 0x000000a000007945 */ /* 0x000fe60003800200 */
[----:B------:R-:W-:-:S13]  /*2b40*/  PLOP3.LUT P1, PT, P1, PT, UP2, 0xd5, 0x5d ;  /* 0x00000000005d781c */ /* 0x000fda0000f2fa2d */
[----:B------:R-:W-:Y:S05]  /*2b50*/  @P1 BRA `(.L_x_637) ;  /* 0x00000000001c1947 */ /* 0x000fea0003800000 */
[----:B----4-:R-:W-:Y:S02]  /*2b60*/  MOV R13, UR21 ;  /* 0x00000015000d7c02 */ /* 0x010fe40008000f00 */
[----:B------:R-:W-:-:S03]  /*2b70*/  MOV R15, 0x8 ;  /* 0x00000008000f7802 */ /* 0x000fc60000000f00 */
[----:B------:R-:W-:-:S04]  /*2b80*/  IMAD R12, R20, R13, UR5 ;  /* 0x00000005140c7e24 */ /* 0x000fc8000f8e020d */
[----:B------:R-:W-:-:S06]  /*2b90*/  IMAD.WIDE.U32 R12, R12, R15, UR12 ;  /* 0x0000000c0c0c7e25 */ /* 0x000fcc000f8e000f */
[----:B------:R-:W0:Y:S02]  /*2ba0*/  LDG.E.64 R12, desc[UR18][R12.64] ;  /* 0x000000120c0c7981 */ /* 0x000e24000c1e1b00 */
[----:B0--3--:R-:W-:Y:S01]  /*2bb0*/  FADD.FTZ R10, R10, R12 ;  /* 0x0000000c0a0a7221 */ /* 0x009fe20000010000 */
[----:B------:R-:W-:-:S07]  /*2bc0*/  FADD.FTZ R11, R11, R13 ;  /* 0x0000000d0b0b7221 */ /* 0x000fce0000010000 */
.L_x_637:
[----:B------:R-:W-:Y:S05]  /*2bd0*/  BSYNC.RECONVERGENT B0 ;  /* 0x0000000000007941 */ /* 0x000fea0003800200 */
.L_x_630:
[----:B------:R-:W5:Y:S01]  /*2be0*/  S2UR UR13, SR_CgaCtaId ;  /* 0x00000000000d79c3 */ /* 0x000f620000008800 */
[----:B------:R-:W-:Y:S01]  /*2bf0*/  UMOV UR12, 0x400 ;  /* 0x00000400000c7882 */ /* 0x000fe20000000000 */
[--C-:B-1--4-:R-:W-:Y:S02]  /*2c00*/  HADD2.F32 R16, -RZ, R26.reuse.H0_H0 ;  /* 0x2000001aff107230 */ /* 0x112fe40000004100 */
[----:B------:R-:W-:Y:S02]  /*2c10*/  HADD2.F32 R26, -RZ, R26.H1_H1 ;  /* 0x3000001aff1a7230 */ /* 0x000fe40000004100 */
[--C-:B------:R-:W-:Y:S02]  /*2c20*/  HADD2.F32 R17, -RZ, R24.reuse.H0_H0 ;  /* 0x20000018ff117230 */ /* 0x100fe40000004100 */
[----:B------:R-:W-:Y:S02]  /*2c30*/  HADD2.F32 R24, -RZ, R24.H1_H1 ;  /* 0x30000018ff187230 */ /* 0x000fe40000004100 */
[----:B------:R-:W-:-:S02]  /*2c40*/  HADD2.F32 R19, -RZ, R25.H0_H0 ;  /* 0x20000019ff137230 */ /* 0x000fc40000004100 */
[----:B------:R-:W-:Y:S01]  /*2c50*/  FADD.FTZ R17, R17, -UR31 ;  /* 0x8000001f11117e21 */ /* 0x000fe20008010000 */
[----:B--2---:R-:W-:Y:S01]  /*2c60*/  HADD2.F32 R18, -RZ, R25.H1_H1 ;  /* 0x30000019ff127230 */ /* 0x004fe20000004100 */
[----:B-----5:R-:W-:-:S09]  /*2c70*/  ULEA UR12, UR13, UR12, 0x18 ;  /* 0x0000000c0d0c7291 */ /* 0x020fd2000f8ec0ff */
[----:B------:R0:W-:Y:S01]  /*2c80*/  @!P3 STS.64 [UR12+0x30], R10 ;  /* 0x0000300aff00b988 */ /* 0x0001e20008000a0c */
[----:B------:R-:W-:Y:S01]  /*2c90*/  BAR.SYNC.DEFER_BLOCKING 0x0 ;  /* 0x0000000000007b1d */ /* 0x000fe20000010000 */
[----:B0--3--:R-:W-:Y:S01]  /*2ca0*/  FADD.FTZ R11, R16, -UR31 ;  /* 0x8000001f100b7e21 */ /* 0x009fe20008010000 */
[----:B------:R-:W-:Y:S01]  /*2cb0*/  FADD.FTZ R10, R26, -UR31 ;  /* 0x8000001f1a0a7e21 */ /* 0x000fe20008010000 */
[----:B------:R-:W-:Y:S02]  /*2cc0*/  FADD.FTZ R16, R24, -UR31 ;  /* 0x8000001f18107e21 */ /* 0x000fe40008010000 */
[----:B------:R-:W-:Y:S01]  /*2cd0*/  FMUL.FTZ R11, R11, UR25 ;  /* 0x000000190b0b7c20 */ /* 0x000fe20008410000 */
[----:B------:R-:W-:Y:S01]  /*2ce0*/  FMUL.FTZ R10, R10, UR25 ;  /* 0x000000190a0a7c20 */ /* 0x000fe20008410000 */
[----:B------:R-:W0:Y:S01]  /*2cf0*/  LDS.64 R12, [UR12+0x30] ;  /* 0x0000300cff0c7984 */ /* 0x000e220008000a00 */
[----:B------:R-:W0:Y:S02]  /*2d00*/  LDCU UR12, c[0x0][0x42c] ;  /* 0x00008580ff0c77ac */ /* 0x000e240008000800 */
[----:B0-----:R-:W-:Y:S01]  /*2d10*/  FMUL.FTZ R14, R12, UR12 ;  /* 0x0000000c0c0e7c20 */ /* 0x001fe20008410000 */
        /* <DEDUP_REMOVED lines=20> */
.L_x_638:
[----:B------:R-:W-:Y:S04]  /*2e60*/  BSSY.RECONVERGENT B0, `(.L_x_639) ;  /* 0x0000014000007945 */ /* 0x000fe80003800200 */
[----:B------:R-:W-:Y:S05]  /*2e70*/  @P0 BRA `(.L_x_640) ;  /* 0x0000000000480947 */ /* 0x000fea0003800000 */
[----:B------:R-:W0:Y:S01]  /*2e80*/  LDCU.64 UR14, c[0x0][0x3f8] ;  /* 0x00007f00ff0e77ac */ /* 0x000e220008000a00 */
[C-C-:B------:R-:W-:Y:S01]  /*2e90*/  FFMA.FTZ R11, R14.reuse, R11, R15.reuse ;  /* 0x0000000b0e0b7223 */ /* 0x140fe2000001000f */
[----:B------:R-:W-:Y:S01]  /*2ea0*/  FFMA.FTZ R10, R14, R10, R15 ;  /* 0x0000000a0e0a7223 */ /* 0x000fe2000001000f */
[----:B------:R-:W1:Y:S02]  /*2eb0*/  LDCU.64 UR12, c[0x0][0x380] ;  /* 0x00007000ff0c77ac */ /* 0x000e640008000a00 */
[----:B------:R-:W-:Y:S01]  /*2ec0*/  FFMA.FTZ R19, R8, R19, -R11 ;  /* 0x0000001308137223 */ /* 0x000fe2000001080b */
[----:B------:R-:W-:Y:S01]  /*2ed0*/  FFMA.FTZ R18, R9, R18, -R10 ;  /* 0x0000001209127223 */ /* 0x000fe2000001080a */
[----:B------:R-:W-:Y:S02]  /*2ee0*/  MOV R10, R34 ;  /* 0x00000022000a7202 */ /* 0x000fe40000000f00 */
[----:B------:R-:W-:Y:S01]  /*2ef0*/  MOV R11, R37 ;  /* 0x00000025000b7202 */ /* 0x000fe20000000f00 */
[----:B------:R-:W-:Y:S01]  /*2f00*/  FMUL.FTZ R19, R19, UR25 ;  /* 0x0000001913137c20 */ /* 0x000fe20008410000 */
[----:B------:R-:W-:Y:S01]  /*2f10*/  FMUL.FTZ R18, R18, UR25 ;  /* 0x0000001912127c20 */ /* 0x000fe20008410000 */
[----:B0-----:R-:W-:-:S02]  /*2f20*/  IMAD R13, R3, UR14, RZ ;  /* 0x0000000e030d7c24 */ /* 0x001fc4000f8e02ff */
[----:B------:R-:W-:-:S04]  /*2f30*/  IMAD.WIDE.U32 R10, R30, UR14, R10 ;  /* 0x0000000e1e0a7c25 */ /* 0x000fc8000f8e000a */
[----:B------:R-:W-:Y:S01]  /*2f40*/  IMAD R13, R30, UR15, R13 ;  /* 0x0000000f1e0d7c24 */ /* 0x000fe2000f8e020d */
[----:B-1----:R-:W-:-:S04]  /*2f50*/  LEA R12, P0, R10, UR12, 0x1 ;  /* 0x0000000c0a0c7c11 */ /* 0x002fc8000f8008ff */
[----:B------:R-:W-:Y:S02]  /*2f60*/  IADD3 R13, PT, PT, R11, R13, RZ ;  /* 0x0000000d0b0d7210 */ /* 0x000fe40007ffe0ff */
[----:B------:R-:W-:Y:S02]  /*2f70*/  F2FP.F16.F32.PACK_AB R11, R18, R19 ;  /* 0x00000013120b723e */ /* 0x000fe400000000ff */
[----:B------:R-:W-:-:S05]  /*2f80*/  LEA.HI.X R13, R10, UR13, R13, 0x1, P0 ;  /* 0x0000000d0a0d7c11 */ /* 0x000fca00080f0c0d */
[----:B------:R0:W-:Y:S02]  /*2f90*/  STG.E desc[UR18][R12.64], R11 ;  /* 0x0000000b0c007986 */ /* 0x0001e4000c101912 */
.L_x_640:
[----:B------:R-:W-:Y:S05]  /*2fa0*/  BSYNC.RECONVERGENT B0 ;  /* 0x0000000000007941 */ /* 0x000fea0003800200 */
.L_x_639:
[----:B------:R-:W-:Y:S01]  /*2fb0*/  UISETP.NE.AND UP1, UPT, UR23, URZ, UPT ;  /* 0x000000ff1700728c */ /* 0x000fe2000bf25270 */
[--C-:B0-----:R-:W-:Y:S02]  /*2fc0*/  HADD2.F32 R11, -RZ, R4.reuse.H0_H0 ;  /* 0x20000004ff0b7230 */ /* 0x101fe40000004100 */
[----:B------:R-:W-:Y:S01]  /*2fd0*/  FMUL.FTZ R17, R17, UR25 ;  /* 0x0000001911117c20 */ /* 0x000fe20008410000 */
[----:B------:R-:W-:Y:S02]  /*2fe0*/  HADD2.F32 R4, -RZ, R4.H1_H1 ;  /* 0x30000004ff047230 */ /* 0x000fe40000004100 */
[----:B------:R-:W-:-:S03]  /*2ff0*/  FMUL.FTZ R16, R16, UR25 ;  /* 0x0000001910107c20 */ /* 0x000fc60008410000 */
[----:B------:R-:W-:Y:S05]  /*3000*/  BRA.U !UP1, `(.L_x_641) ;  /* 0x0000000109487547 */ /* 0x000fea000b800000 */
        /* <DEDUP_REMOVED lines=18> */
.L_x_641:
[----:B------:R-:W0:Y:S01]  /*3130*/  LDCU.64 UR12, c[0x0][0x400] ;  /* 0x00008000ff0c77ac */ /* 0x000e220008000a00 */
[C-C-:B------:R-:W-:Y:S01]  /*3140*/  FFMA.FTZ R17, R14.reuse, R17, R15.reuse ;  /* 0x000000110e117223 */ /* 0x140fe2000001000f */
[----:B------:R-:W-:Y:S01]  /*3150*/  FFMA.FTZ R14, R14, R16, R15 ;  /* 0x000000100e0e7223 */ /* 0x000fe2000001000f */
[----:B------:R-:W-:Y:S02]  /*3160*/  BSSY.RECONVERGENT B0, `(.L_x_642) ;  /* 0x0000013000007945 */ /* 0x000fe40003800200 */
[----:B------:R-:W-:Y:S01]  /*3170*/  FFMA.FTZ R17, R8, R11, -R17 ;  /* 0x0000000b08117223 */ /* 0x000fe20000010811 */
[----:B------:R-:W-:-:S03]  /*3180*/  FFMA.FTZ R14, R9, R4, -R14 ;  /* 0x00000004090e7223 */ /* 0x000fc6000001080e */
[----:B------:R-:W-:Y:S01]  /*3190*/  FMUL.FTZ R9, R17, UR25 ;  /* 0x0000001911097c20 */ /* 0x000fe20008410000 */
[----:B------:R-:W-:Y:S01]  /*31a0*/  FMUL.FTZ R14, R14, UR25 ;  /* 0x000000190e0e7c20 */ /* 0x000fe20008410000 */
[----:B0-----:R-:W-:-:S04]  /*31b0*/  ISETP.GE.U32.AND P0, PT, R27, UR12, PT ;  /* 0x0000000c1b007c0c */ /* 0x001fc8000bf06070 */
[----:B------:R-:W-:-:S13]  /*31c0*/  ISETP.GE.AND.EX P0, PT, R5, UR13, PT, P0 ;  /* 0x0000000d05007c0c */ /* 0x000fda000bf06300 */
[----:B------:R-:W-:Y:S05]  /*31d0*/  @P0 BRA `(.L_x_643) ;  /* 0x00000000002c0947 */ /* 0x000fea0003800000 */
[----:B------:R-:W0:Y:S01]  /*31e0*/  LDCU.64 UR12, c[0x0][0x3f8] ;  /* 0x00007f00ff0c77ac */ /* 0x000e220008000a00 */
[----:B------:R-:W-:Y:S02]  /*31f0*/  MOV R35, R37 ;  /* 0x0000002500237202 */ /* 0x000fe40000000f00 */
[----:B------:R-:W-:Y:S01]  /*3200*/  F2FP.F16.F32.PACK_AB R9, R14, R9 ;  /* 0x000000090e09723e */ /* 0x000fe200000000ff */
        /* <DEDUP_REMOVED lines=8> */
.L_x_643:
[----:B------:R-:W-:Y:S05]  /*3290*/  BSYNC.RECONVERGENT B0 ;  /* 0x0000000000007941 */ /* 0x000fea0003800200 */
.L_x_642:
[----:B------:R-:W-:Y:S02]  /*32a0*/  UIADD3 UR11, UPT, UPT, UR21, UR11, URZ ;  /* 0x0000000b150b7290 */ /* 0x000fe4000fffe0ff */
[----:B------:R-:W-:Y:S02]  /*32b0*/  UIADD3 UR4, UPT, UPT, UR4, 0x1, URZ ;  /* 0x0000000104047890 */ /* 0x000fe4000fffe0ff */
[----:B------:R-:W-:-:S09]  /*32c0*/  UISETP.GE.AND UP1, UPT, UR11, UR6, UPT ;  /* 0x000000060b00728c */ /* 0x000fd2000bf26270 */
[----:B------:R-:W-:Y:S05]  /*32d0*/  BRA.U !UP1, `(.L_x_644) ;  /* 0xffffffcd09e07547 */ /* 0x000fea000b83ffff */
.L_x_619:
[----:B0-----:R-:W0:Y:S01]  /*32e0*/  LDC R6, c[0x0][0x370] ;  /* 0x0000dc00ff067b82 */ /* 0x001e220000000800 */
[----:B------:R-:W-:Y:S01]  /*32f0*/  ISETP.NE.AND P2, PT, R2, RZ, PT ;  /* 0x000000ff0200720c */ /* 0x000fe20003f45270 */
[----:B------:R-:W-:Y:S06]  /*3300*/  BSSY.RECONVERGENT B0, `(.L_x_645) ;  /* 0x0000011000007945 */ /* 0x000fec0003800200 */
[----:B------:R-:W1:Y:S08]  /*3310*/  LDC R7, c[0x0][0x374] ;  /* 0x0000dd00ff077b82 */ /* 0x000e700000000800 */
[----:B------:R-:W2:Y:S01]  /*3320*/  LDC.64 R4, c[0x0][0x3c8] ;  /* 0x0000f200ff047b82 */ /* 0x000ea20000000a00 */
[----:B0-----:R-:W-:-:S02]  /*3330*/  IADD3 R3, PT, PT, R6, -0x1, RZ ;  /* 0xffffffff06037810 */ /* 0x001fc40007ffe0ff */
[----:B------:R-:W-:Y:S02]  /*3340*/  ISETP.NE.AND P1, PT, R6, 0x1, PT ;  /* 0x000000010600780c */ /* 0x000fe40003f25270 */
[----:B-1----:R-:W-:-:S04]  /*3350*/  IADD3 R0, PT, PT, R7, -0x1, RZ ;  /* 0xffffffff07007810 */ /* 0x002fc80007ffe0ff */
        /* <DEDUP_REMOVED lines=11> */
.L_x_646:
[----:B------:R-:W-:Y:S05]  /*3410*/  BSYNC.RECONVERGENT B0 ;  /* 0x0000000000007941 */ /* 0x000fea0003800200 */
.L_x_645:
[----:B------:R-:W-:Y:S05]  /*3420*/  @P0 EXIT ;  /* 0x000000000000094d */ /* 0x000fea0003800000 */
[----:B------:R-:W-:Y:S05]  /*3430*/  @P2 BRA `(.L_x_647) ;  /* 0x0000000000202947 */ /* 0x000fea0003800000 */
[----:B------:R-:W-:-:S05]  /*3440*/  IMAD R0, R6, R7, RZ ;  /* 0x0000000706007224 */ /* 0x000fca00078e02ff */
[----:B------:R-:W-:-:S13]  /*3450*/  ISETP.NE.AND P0, PT, R0, -0x1, PT ;  /* 0xffffffff0000780c */ /* 0x000fda0003f05270 */
[----:B------:R-:W-:Y:S05]  /*3460*/  @!P0 BRA `(.L_x_647) ;  /* 0x0000000000148947 */ /* 0x000fea0003800000 */
.L_x_648:
[----:B0-----:R-:W2:Y:S04]  /*3470*/  LDG.E.STRONG.GPU R3, desc[UR18][R4.64] ;  /* 0x0000001204037981 */ /* 0x001ea8000c1ef900 */
[----:B--2---:R-:W-:Y:S01]  /*3480*/  CCTL.IVALL ;  /* 0x00000000ff00798f */ /* 0x004fe20002000000 */
[----:B------:R-:W-:Y:S05]  /*3490*/  YIELD ;  /* 0x0000000000007946 */ /* 0x000fea0003800000 */
[----:B------:R-:W-:-:S13]  /*34a0*/  ISETP.NE.AND P0, PT, R3, R0, PT ;  /* 0x000000000300720c */ /* 0x000fda0003f05270 */
[----:B------:R-:W-:Y:S05]  /*34b0*/  @P0 BRA `(.L_x_648) ;  /* 0xfffffffc00ec0947 */ /* 0x000fea000383ffff */
.L_x_647:
[----:B------:R-:W-:Y:S05]  /*34c0*/  WARPSYNC.ALL ;  /* 0x0000000000007948 */ /* 0x000fea0003800000 */
[----:B------:R-:W1:Y:S08]  /*34d0*/  LDC.64 R30, c[0x0][0x3f8] ;  /* 0x0000fe00ff1e7b82 */ /* 0x000e700000000a00 */
[----:B------:R-:W-:Y:S01]  /*34e0*/  BAR.SYNC.DEFER_BLOCKING 0x0 ;  /* 0x0000000000007b1d */ /* 0x000fe20000010000 */
[----:B-1----:R-:W-:-:S04]  /*34f0*/  LEA.HI R25, P0, R31, R30, RZ, 0x1 ;  /* 0x0000001e1f197211 */ /* 0x002fc800078108ff */
[----:B------:R-:W-:-:S04]  /*3500*/  IADD3.X R0, PT, PT, RZ, R31, RZ, P0, !PT ;  /* 0x0000001fff007210 */ /* 0x000fc800007fe4ff */
[--C-:B------:R-:W-:Y:S02]  /*3510*/  SHF.R.S64 R25, R25, 0x1, R0.reuse ;  /* 0x0000000119197819 */ /* 0x100fe40000001000 */
[----:B------:R-:W-:Y:S02]  /*3520*/  SHF.R.S32.HI R0, RZ, 0x1, R0 ;  /* 0x00000001ff007819 */ /* 0x000fe40000011400 */
[----:B------:R-:W-:-:S04]  /*3530*/  ISETP.GT.U32.AND P0, PT, R25, R2, PT ;  /* 0x000000021900720c */ /* 0x000fc80003f04070 */
[----:B------:R-:W-:-:S13]  /*3540*/  ISETP.GT.AND.EX P0, PT, R0, RZ, PT, P0 ;  /* 0x000000ff0000720c */ /* 0x000fda0003f04300 */
[----:B------:R-:W-:Y:S05]  /*3550*/  @!P0 EXIT ;  /* 0x000000000000894d */ /* 0x000fea0003800000 */
[----:B------:R-:W-:Y:S01]  /*3560*/  MOV R24, R2 ;  /* 0x0000000200187202 */ /* 0x000fe20000000f00 */
[----:B0-----:R-:W-:Y:S01]  /*3570*/  HFMA2 R3, -RZ, RZ, 0, 0 ;  /* 0x00000000ff037431 */ /* 0x001fe200000001ff */
[----:B------:R-:W-:Y:S01]  /*3580*/  LEA R9, R31, R31, 0x1 ;  /* 0x0000001f1f097211 */ /* 0x000fe200078e08ff */
[----:B------:R-:W-:Y:S01]  /*3590*/  BSSY.RECONVERGENT B0, `(.L_x_649) ;  /* 0x000004b000007945 */ /* 0x000fe20003800200 */
[----:B------:R-:W-:Y:S02]  /*35a0*/  IADD3 R4, P1, PT, R24, 0x80, RZ ;  /* 0x0000008018047810 */ /* 0x000fe40007f3e0ff */
[----:B------:R-:W-:Y:S02]  /*35b0*/  LOP3.LUT R2, RZ, R24, RZ, 0x33, !PT ;  /* 0x00000018ff027212 */ /* 0x000fe400078e33ff */
[----:B------:R-:W-:Y:S02]  /*35c0*/  ISETP.GT.U32.AND P0, PT, R25, R4, PT ;  /* 0x000000041900720c */ /* 0x000fe40003f04070 */
[----:B------:R-:W-:-:S04]  /*35d0*/  IADD3.X R7, PT, PT, RZ, R3, RZ, P1, !PT ;  /* 0x00000003ff077210 */ /* 0x000fc80000ffe4ff */
[----:B------:R-:W-:-:S04]  /*35e0*/  ISETP.GT.AND.EX P0, PT, R0, R7, PT, P0 ;  /* 0x000000070000720c */ /* 0x000fc80003f04300 */
[----:B------:R-:W-:Y:S02]  /*35f0*/  SEL R5, R25, R4, P0 ;  /* 0x0000000419057207 */ /* 0x000fe40000000000 */
[----:B------:R-:W-:Y:S02]  /*3600*/  SEL R7, R0, R7, P0 ;  /* 0x0000000700077207 */ /* 0x000fe40000000000 */
[----:B------:R-:W-:Y:S01]  /*3610*/  IADD3 R20, P1, PT, R2, R5, RZ ;  /* 0x0000000502147210 */ /* 0x000fe20007f3e0ff */
        /* <DEDUP_REMOVED lines=25> */
[----:B------:R-:W-:Y:S02]  /*37b0*/  IADD3 R20, P3, PT, RZ, -R20, RZ ;  /* 0x80000014ff147210 */ /* 0x000fe40007f7e0ff */
        /* <DEDUP_REMOVED lines=8> */
[----:B------:R-:W-:Y:S02]  /*3840*/  SHF.L.U64.HI R22, R37, 0x2, R2 ;  /* 0x0000000225167819 */ /* 0x000fe40000010202 */
[----:B------:R-:W-:-:S02]  /*3850*/  IADD3.X R28, PT, PT, R28, UR9, RZ, P1, !PT ;  /* 0x000000091c1c7c10 */ /* 0x000fc40008ffe4ff */
[----:B------:R-:W-:Y:S02]  /*3860*/  IADD3 R32, PT, PT, R5, R7, RZ ;  /* 0x0000000705207210 */ /* 0x000fe40007ffe0ff */
[----:B------:R-:W-:Y:S02]  /*3870*/  IADD3.X R23, PT, PT, RZ, -0x1, RZ, P3, !PT ;  /* 0xffffffffff177810 */ /* 0x000fe40001ffe4ff */
[----:B------:R-:W-:-:S07]  /*3880*/  IADD3.X R3, PT, PT, RZ, R3, RZ, P2, !PT ;  /* 0x00000003ff037210 */ /* 0x000fce00017fe4ff */
.L_x_651:
        /* <DEDUP_REMOVED lines=27> */
.L_x_650:
[----:B------:R-:W-:Y:S05]  /*3a40*/  BSYNC.RECONVERGENT B0 ;  /* 0x0000000000007941 */ /* 0x000fea0003800200 */
.L_x_649:
        /* <DEDUP_REMOVED lines=10> */
.L_x_652:
        /* <DEDUP_REMOVED lines=82> */
.L_x_653:
        /* <DEDUP_REMOVED lines=15> */
.L_x_3416:


//--------------------- .text._Z35group_norm_nhwc_bwd_one_pass_kernelI11Fp16IOFp32WLi128ELi8ELi128EEv26Group_norm_nhwc_bwd_params --------------------------
	.section	.text._Z35group_norm_nhwc_bwd_one_pass_kernelI11Fp16IOFp32WLi128ELi8ELi128EEv26Group_norm_nhwc_bwd_params,"ax",@progbits
	.align	128
        .global         _Z35group_norm_nhwc_bwd_one_pass_kernelI11Fp16IOFp32WLi128ELi8ELi128EEv26Group_norm_nhwc_bwd_params
        .type           _Z35group_norm_nhwc_bwd_one_pass_kernelI11Fp16IOFp32WLi128ELi8ELi128EEv26Group_norm_nhwc_bwd_params,@function
        .size           _Z35group_norm_nhwc_bwd_one_pass_kernelI11Fp16IOFp32WLi128ELi8ELi128EEv26Group_norm_nhwc_bwd_params,(.L_x_3417 - _Z35group_norm_nhwc_bwd_one_pass_kernelI11Fp16IOFp32WLi128ELi8ELi128EEv26Group_norm_nhwc_bwd_params)
        .other          _Z35group_norm_nhwc_bwd_one_pass_kernelI11Fp16IOFp32WLi128ELi8ELi128EEv26Group_norm_nhwc_bwd_params,@"STO_CUDA_ENTRY STV_DEFAULT"
_Z35group_norm_nhwc_bwd_one_pass_kernelI11Fp16IOFp32WLi128ELi8ELi128EEv26Group_norm_nhwc_bwd_params:
.text._Z35group_norm_nhwc_bwd_one_pass_kernelI11Fp16IOFp32WLi128ELi8ELi128EEv26Group_norm_nhwc_bwd_params:
        /* <DEDUP_REMOVED lines=11> */
[----:B------:R-:W1:Y:S01]  /*00b0*/  S2R R0, SR_LANEID ;  /* 0x0000000000007919 */ /* 0x000e620000000000 */
[----:B------:R-:W2:Y:S01]  /*00c0*/  LDCU UR18, c[0x0][0x374] ;  /* 0x00006e80ff1277ac */ /* 0x000ea20008000800 */
[----:B------:R-:W-:Y:S02]  /*00d0*/  SHF.R.U32.HI R44, RZ, 0x2, R2 ;  /* 0x00000002ff2c7819 */ /* 0x000fe40000011602 */
[----:B------:R-:W-:Y:S01]  /*00e0*/  SHF.L.U32 R47, R2, 0x1, RZ ;  /* 0x00000001022f7819 */ /* 0x000fe200000006ff */
[----:B------:R-:W3:Y:S02]  /*00f0*/  LDCU UR19, c[0x0][0x370] ;  /* 0x00006e00ff1377ac */ /* 0x000ee40008000800 */
[----:B------:R-:W4:Y:S01]  /*0100*/  S2UR UR6, SR_CgaCtaId ;  /* 0x00000000000679c3 */ /* 0x000f220000008800 */
[----:B------:R-:W-:Y:S01]  /*0110*/  LOP3.LUT R47, R47, 0x6, RZ, 0xc0, !PT ;  /* 0x000000062f2f7812 */ /* 0x000fe200078ec0ff */
[----:B------:R-:W-:Y:S01]  /*0120*/  UMOV UR9, 0x400 ;  /* 0x0000040000097882 */ /* 0x000fe20000000000 */
[----:B------:R-:W0:Y:S01]  /*0130*/  LDCU.U8 UR20, c[0x0][0x414] ;  /* 0x00008280ff1477ac */ /* 0x000e220008000000 */
[----:B------:R-:W-:Y:S01]  /*0140*/  UIADD3 UR4, UPT, UPT, UR9, 0x40, URZ ;  /* 0x0000004009047890 */ /* 0x000fe2000fffe0ff */
[----:B------:R-:W-:Y:S01]  /*0150*/  UMOV UR10, UR5 ;  /* 0x00000005000a7c82 */ /* 0x000fe20008000000 */
[----:B0-----:R-:W-:Y:S01]  /*0160*/  IMAD R46, R3, UR15, R44 ;  /* 0x0000000f032e7c24 */ /* 0x001fe2000f8e022c */
[----:B------:R-:W-:Y:S01]  /*0170*/  LOP3.LUT R44, R44, 0xf8, RZ, 0xc0, !PT ;  /* 0x000000f82c2c7812 */ /* 0x000fe200078ec0ff */
[----:B---3--:R-:W-:-:S03]  /*0180*/  ULOP3.LUT UR21, UR19, 0x7ffffff8, URZ, 0xc0, !UPT ;  /* 0x7ffffff813157892 */ /* 0x008fc6000f8ec0ff */
[C---:B------:R-:W-:Y:S02]  /*0190*/  IADD3 R43, PT, PT, R46.reuse, 0x20, RZ ;  /* 0x000000202e2b7810 */ /* 0x040fe40007ffe0ff */
[C---:B------:R-:W-:Y:S01]  /*01a0*/  IADD3 R42, PT, PT, R46.reuse, 0x40, RZ ;  /* 0x000000402e2a7810 */ /* 0x040fe20007ffe0ff */
[----:B----4-:R-:W-:Y:S01]  /*01b0*/  ULEA UR4, UR6, UR4, 0x18 ;  /* 0x0000000406047291 */ /* 0x010fe2000f8ec0ff */
[----:B------:R-:W-:Y:S01]  /*01c0*/  IADD3 R41, PT, PT, R46, 0x60, RZ ;  /* 0x000000602e297810 */ /* 0x000fe20007ffe0ff */
[----:B------:R-:W-:Y:S01]  /*01d0*/  ULEA UR9, UR6, UR9, 0x18 ;  /* 0x0000000906097291 */ /* 0x000fe2000f8ec0ff */
[----:B------:R-:W-:Y:S02]  /*01e0*/  SHF.R.S32.HI R3, RZ, 0x1f, R46 ;  /* 0x0000001fff037819 */ /* 0x000fe4000001142e */
[----:B------:R-:W-:Y:S02]  /*01f0*/  SHF.R.S32.HI R5, RZ, 0x1f, R43 ;  /* 0x0000001fff057819 */ /* 0x000fe4000001142b */
[----:B------:R-:W-:-:S02]  /*0200*/  SHF.R.S32.HI R7, RZ, 0x1f, R42 ;  /* 0x0000001fff077819 */ /* 0x000fc4000001142a */
[----:B------:R-:W-:Y:S02]  /*0210*/  SHF.R.S32.HI R9, RZ, 0x1f, R41 ;  /* 0x0000001fff097819 */ /* 0x000fe40000011429 */
[----:B------:R-:W-:Y:S01]  /*0220*/  LEA R45, R2, UR4, 0x4 ;  /* 0x00000004022d7c11 */ /* 0x000fe2000f8e20ff */
[----:B-12---:R-:W-:-:S06]  /*0230*/  UMOV UR4, URZ ;  /* 0x000000ff00047c82 */ /* 0x006fcc0008000000 */
.L_x_685:
[----:B0-----:R-:W0:Y:S01]  /*0240*/  LDC R8, c[0x0][0x410] ;  /* 0x00010400ff087b82 */ /* 0x001e220000000800 */
[----:B-1----:R-:W1:Y:S01]  /*0250*/  LDCU.128 UR24, c[0x0][0x400] ;  /* 0x00008000ff1877ac */ /* 0x002e620008000c00 */
[----:B------:R-:W-:Y:S01]  /*0260*/  ISETP.LE.AND P3, PT, RZ, UR10, PT ;  /* 0x0000000aff007c0c */ /* 0x000fe2000bf63270 */
[----:B--2---:R-:W2:Y:S01]  /*0270*/  LDCU.64 UR6, c[0x0][0x3b8] ;  /* 0x00007700ff0677ac */ /* 0x004ea20008000a00 */
[----:B-1----:R-:W-:-:S04]  /*0280*/  ISETP.GE.U32.AND P1, PT, R43, UR24, PT ;  /* 0x000000182b007c0c */ /* 0x002fc8000bf26070 */
[----:B------:R-:W-:Y:S01]  /*0290*/  ISETP.GE.AND.EX P1, PT, R5, UR25, PT, P1 ;  /* 0x0000001905007c0c */ /* 0x000fe2000bf26310 */
[----:B--2---:R-:W-:Y:S01]  /*02a0*/  UIMAD.WIDE UR6, UR10, 0x8, UR6 ;  /* 0x000000080a0678a5 */ /* 0x004fe2000f8e0206 */
[----:B0-----:R-:W-:-:S04]  /*02b0*/  IABS R13, R8 ;  /* 0x00000008000d7213 */ /* 0x001fc80000000000 */
[----:B------:R-:W0:Y:S01]  /*02c0*/  I2F.RP R4, R13 ;  /* 0x0000000d00047306 */ /* 0x000e220000209400 */
[----:B------:R-:W-:-:S06]  /*02d0*/  MOV R14, UR6 ;  /* 0x00000006000e7c02 */ /* 0x000fcc0008000f00 */
[----:B------:R-:W1:Y:S01]  /*02e0*/  @!P1 LDC.64 R16, c[0x0][0x3f8] ;  /* 0x0000fe00ff109b82 */ /* 0x000e620000000a00 */
[----:B0-----:R-:W0:Y:S07]  /*02f0*/  MUFU.RCP R4, R4 ;  /* 0x0000000400047308 */ /* 0x001e2e0000001000 */
        /* <DEDUP_REMOVED lines=8> */
[----:B------:R-:W-:-:S05]  /*0380*/  MOV R15, UR7 ;  /* 0x00000007000f7c02 */ /* 0x000fca0008000f00 */
[----:B------:R-:W-:Y:S01]  /*0390*/  IMAD.HI.U32 R11, R11, R6, RZ ;  /* 0x000000060b0b7227 */ /* 0x000fe200078e00ff */
[----:B------:R-:W3:Y:S04]  /*03a0*/  LDG.E.64 R14, desc[UR16][R14.64] ;  /* 0x000000100e0e7981 */ /* 0x000ee8000c1e1b00 */
[----:B------:R-:W-:-:S05]  /*03b0*/  IADD3 R4, PT, PT, -R11, RZ, RZ ;  /* 0x000000ff0b047210 */ /* 0x000fca0007ffe1ff */
[----:B------:R-:W-:Y:S01]  /*03c0*/  IMAD R4, R13, R4, R6 ;  /* 0x000000040d047224 */ /* 0x000fe200078e0206 */
[----:B------:R-:W-:-:S04]  /*03d0*/  LOP3.LUT R6, R8, UR10, RZ, 0x3c, !PT ;  /* 0x0000000a08067c12 */ /* 0x000fc8000f8e3cff */
[----:B------:R-:W-:Y:S02]  /*03e0*/  ISETP.GT.U32.AND P2, PT, R13, R4, PT ;  /* 0x000000040d00720c */ /* 0x000fe40003f44070 */
[----:B------:R-:W-:-:S11]  /*03f0*/  ISETP.GE.AND P0, PT, R6, RZ, PT ;  /* 0x000000ff0600720c */ /* 0x000fd60003f06270 */
        /* <DEDUP_REMOVED lines=11> */
[----:B------:R-:W-:-:S02]  /*04b0*/  ISETP.GE.AND.EX P2, PT, R7, UR25, PT, P2 ;  /* 0x0000001907007c0c */ /* 0x000fc4000bf46320 */
[----:B------:R-:W-:Y:S02]  /*04c0*/  @!P0 IADD3 R11, PT, PT, -R11, RZ, RZ ;  /* 0x000000ff0b0b8210 */ /* 0x000fe40007ffe1ff */
[C---:B------:R-:W-:Y:S02]  /*04d0*/  SEL R27, R13.reuse, R4, !P4 ;  /* 0x000000040d1b7207 */ /* 0x040fe40006000000 */
[----:B------:R-:W-:Y:S02]  /*04e0*/  SEL R13, R13, R11, !P4 ;  /* 0x0000000b0d0d7207 */ /* 0x000fe40006000000 */
[----:B------:R-:W-:Y:S02]  /*04f0*/  SHF.L.U32 R4, R27, 0x3, RZ ;  /* 0x000000031b047819 */ /* 0x000fe400000006ff */
[----:B------:R-:W-:Y:S02]  /*0500*/  SHF.R.S32.HI R6, RZ, 0x1f, R13 ;  /* 0x0000001fff067819 */ /* 0x000fe4000001140d */
[----:B------:R-:W-:Y:S01]  /*0510*/  SHF.R.S32.HI R53, RZ, 0x1f, R4 ;  /* 0x0000001fff357819 */ /* 0x000fe20000011404 */
[----:B------:R-:W0:Y:S01]  /*0520*/  @!P2 LDC.64 R10, c[0x0][0x3f8] ;  /* 0x0000fe00ff0aab82 */ /* 0x000e220000000a00 */
[----:B------:R-:W-:Y:S01]  /*0530*/  LOP3.LUT R52, R4, R47, RZ, 0xfc, !PT ;  /* 0x0000002f04347212 */ /* 0x000fe200078efcff */
[----:B------:R-:W-:Y:S01]  /*0540*/  IMAD R6, R6, UR26, RZ ;  /* 0x0000001a06067c24 */ /* 0x000fe2000f8e02ff */
[----:B------:R-:W-:-:S03]  /*0550*/  ISETP.GE.U32.AND P0, PT, R46, UR24, PT ;  /* 0x000000182e007c0c */ /* 0x000fc6000bf06070 */
[----:B------:R-:W-:Y:S01]  /*0560*/  IMAD.WIDE.U32 R52, R13, UR26, R52 ;  /* 0x0000001a0d347c25 */ /* 0x000fe2000f8e0034 */
[----:B------:R-:W-:Y:S01]  /*0570*/  ISETP.GE.AND.EX P0, PT, R3, UR25, PT, P0 ;  /* 0x0000001903007c0c */ /* 0x000fe2000bf06300 */
[----:B------:R-:W4:Y:S02]  /*0580*/  @!P2 LDC.64 R30, c[0x0][0x3a0] ;  /* 0x0000e800ff1eab82 */ /* 0x000f240000000a00 */
[----:B------:R-:W-:Y:S01]  /*0590*/  IMAD R51, R13, UR27, R6 ;  /* 0x0000001b0d337c24 */ /* 0x000fe2000f8e0206 */
[----:B------:R-:W-:Y:S01]  /*05a0*/  @!P1 MOV R50, R52 ;  /* 0x0000003400329202 */ /* 0x000fe20000000f00 */
[----:B-1----:R-:W-:-:S03]  /*05b0*/  @!P1 IMAD R6, R5, R16, RZ ;  /* 0x0000001005069224 */ /* 0x002fc600078e02ff */
[----:B------:R-:W-:Y:S01]  /*05c0*/  IADD3 R51, PT, PT, R53, R51, RZ ;  /* 0x0000003335337210 */ /* 0x000fe20007ffe0ff */
[C---:B------:R-:W-:Y:S01]  /*05d0*/  @!P1 IMAD R21, R43.reuse, R17, R6 ;  /* 0x000000112b159224 */ /* 0x040fe200078e0206 */
[----:B------:R-:W1:Y:S01]  /*05e0*/  @!P1 LDC.64 R12, c[0x0][0x398] ;  /* 0x0000e600ff0c9b82 */ /* 0x000e620000000a00 */
[----:B------:R-:W-:Y:S01]  /*05f0*/  @!P1 IMAD.WIDE.U32 R16, R43, R16, R50 ;  /* 0x000000102b109225 */ /* 0x000fe200078e0032 */
[----:B------:R-:W-:-:S04]  /*0600*/  ISETP.GE.U32.AND P3, PT, R41, UR24, PT ;  /* 0x0000001829007c0c */ /* 0x000fc8000bf66070 */
[----:B------:R-:W-:Y:S02]  /*0610*/  @!P1 IADD3 R17, PT, PT, R17, R21, RZ ;  /* 0x0000001511119210 */ /* 0x000fe40007ffe0ff */
[----:B------:R-:W4:Y:S01]  /*0620*/  @!P0 LDC.64 R24, c[0x0][0x3f8] ;  /* 0x0000fe00ff188b82 */ /* 0x000f220000000a00 */
[C---:B------:R-:W-:Y:S01]  /*0630*/  @!P1 SHF.L.U32 R21, R16.reuse, 0x1, RZ ;  /* 0x0000000110159819 */ /* 0x040fe200000006ff */
[----:B0-----:R-:W-:Y:S01]  /*0640*/  @!P2 IMAD R8, R7, R10, RZ ;  /* 0x0000000a0708a224 */ /* 0x001fe200078e02ff */
[----:B------:R-:W-:Y:S02]  /*0650*/  @!P1 SHF.L.U64.HI R6, R16, 0x1, R17 ;  /* 0x0000000110069819 */ /* 0x000fe40000010211 */
[----:B------:R-:W-:Y:S02]  /*0660*/  @!P2 MOV R16, R52 ;  /* 0x000000340010a202 */ /* 0x000fe40000000f00 */
[----:B------:R-:W-:Y:S01]  /*0670*/  @!P2 MOV R17, R51 ;  /* 0x000000330011a202 */ /* 0x000fe20000000f00 */
[C---:B------:R-:W-:Y:S01]  /*0680*/  @!P2 IMAD R23, R42.reuse, R11, R8 ;  /* 0x0000000b2a17a224 */ /* 0x040fe200078e0208 */
[----:B------:R-:W-:Y:S01]  /*0690*/  ISETP.GE.AND.EX P3, PT, R9, UR25, PT, P3 ;  /* 0x0000001909007c0c */ /* 0x000fe2000bf66330 */
[----:B------:R-:W-:-:S03]  /*06a0*/  @!P2 IMAD.WIDE.U32 R10, R42, R10, R16 ;  /* 0x0000000a2a0aa225 */ /* 0x000fc600078e0010 */
[----:B------:R-:W0:Y:S01]  /*06b0*/  @!P2 LDC.64 R16, c[0x0][0x398] ;  /* 0x0000e600ff10ab82 */ /* 0x000e220000000a00 */
[----:B--2---:R-:W-:Y:S02]  /*06c0*/  @!P1 IADD3 R18, P4, PT, R21, R18, RZ ;  /* 0x0000001215129210 */ /* 0x004fe40007f9e0ff */
[----:B------:R-:W-:Y:S02]  /*06d0*/  @!P2 IADD3 R11, PT, PT, R11, R23, RZ ;  /* 0x000000170b0ba210 */ /* 0x000fe40007ffe0ff */
[----:B------:R-:W-:Y:S02]  /*06e0*/  @!P1 IADD3.X R19, PT, PT, R6, R19, RZ, P4, !PT ;  /* 0x0000001306139210 */ /* 0x000fe400027fe4ff */
[----:B-1----:R-:W-:Y:S01]  /*06f0*/  @!P1 IADD3 R12, P4, PT, R21, R12, RZ ;  /* 0x0000000c150c9210 */ /* 0x002fe20007f9e0ff */
[----:B------:R-:W-:Y:S01]  /*0700*/  HFMA2 R38, -RZ, RZ, 0, 0 ;  /* 0x00000000ff267431 */ /* 0x000fe200000001ff */
[----:B------:R-:W-:Y:S01]  /*0710*/  @!P2 SHF.L.U32 R29, R10, 0x1, RZ ;  /* 0x000000010a1da819 */ /* 0x000fe200000006ff */
[----:B------:R-:W1:Y:S01]  /*0720*/  @!P3 LDC.64 R20, c[0x0][0x3f8] ;  /* 0x0000fe00ff14bb82 */ /* 0x000e620000000a00 */
[----:B------:R-:W-:Y:S01]  /*0730*/  @!P1 IADD3.X R13, PT, PT, R6, R13, RZ, P4, !PT ;  /* 0x0000000d060d9210 */ /* 0x000fe200027fe4ff */
[----:B----4-:R-:W-:Y:S01]  /*0740*/  @!P0 IMAD R8, R3, R24, RZ ;  /* 0x0000001803088224 */ /* 0x010fe200078e02ff */
[----:B------:R-:W-:-:S02]  /*0750*/  @!P2 SHF.L.U64.HI R6, R10, 0x1, R11 ;  /* 0x000000010a06a819 */ /* 0x000fc4000001020b */
[----:B------:R-:W-:Y:S02]  /*0760*/  CS2R R36, SRZ ;  /* 0x0000000000247805 */ /* 0x000fe4000001ff00 */
[----:B------:R-:W-:Y:S01]  /*0770*/  @!P2 IADD3 R30, P4, PT, R29, R30, RZ ;  /* 0x0000001e1d1ea210 */ /* 0x000fe20007f9e0ff */
[----:B------:R2:W5:Y:S01]  /*0780*/  @!P1 LDG.E R38, desc[UR16][R18.64] ;  /* 0x0000001012269981 */ /* 0x000562000c1e1900 */
[----:B------:R-:W-:Y:S01]  /*0790*/  @!P0 MOV R10, R52 ;  /* 0x00000034000a8202 */ /* 0x000fe20000000f00 */
[----:B------:R-:W4:Y:S01]  /*07a0*/  @!P0 LDC.64 R22, c[0x0][0x3a0] ;  /* 0x0000e800ff168b82 */ /* 0x000f220000000a00 */
[----:B------:R-:W-:Y:S01]  /*07b0*/  @!P0 MOV R11, R51 ;  /* 0x00000033000b8202 */ /* 0x000fe20000000f00 */
[----:B------:R-:W-:Y:S01]  /*07c0*/  @!P0 IMAD R33, R46, R25, R8 ;  /* 0x000000192e218224 */ /* 0x000fe200078e0208 */
[----:B------:R-:W-:Y:S01]  /*07d0*/  @!P2 IADD3.X R31, PT, PT, R6, R31, RZ, P4, !PT ;  /* 0x0000001f061fa210 */ /* 0x000fe200027fe4ff */
[----:B------:R0:W5:Y:S01]  /*07e0*/  @!P1 LDG.E R37, desc[UR16][R12.64] ;  /* 0x000000100c259981 */ /* 0x000162000c1e1900 */
[----:B------:R-:W-:Y:S01]  /*07f0*/  ISETP.NE.AND P4, PT, RZ, UR20, PT ;  /* 0x00000014ff007c0c */ /* 0x000fe2000bf85270 */
[----:B------:R-:W-:-:S02]  /*0800*/  @!P0 IMAD.WIDE.U32 R24, R46, R24, R10 ;  /* 0x000000182e188225 */ /* 0x000fc400078e000a */
[----:B--2---:R-:W2:Y:S01]  /*0810*/  @!P0 LDC.64 R18, c[0x0][0x398] ;  /* 0x0000e600ff128b82 */ /* 0x004ea20000000a00 */
[----:B0-----:R-:W-:Y:S01]  /*0820*/  @!P2 IADD3 R28, P1, PT, R29, R16, RZ ;  /* 0x000000101d1ca210 */ /* 0x001fe20007f3e0ff */
[----:B------:R4:W5:Y:S01]  /*0830*/  @!P2 LDG.E R36, desc[UR16][R30.64] ;  /* 0x000000101e24a981 */ /* 0x000962000c1e1900 */
[----:B------:R-:W-:Y:S02]  /*0840*/  @!P0 IADD3 R25, PT, PT, R25, R33, RZ ;  /* 0x0000002119198210 */ /* 0x000fe40007ffe0ff */
[----:B------:R-:W-:-:S03]  /*0850*/  @!P2 IADD3.X R29, PT, PT, R6, R17, RZ, P1, !PT ;  /* 0x00000011061da210 */ /* 0x000fc60000ffe4ff */
[----:B------:R-:W0:Y:S01]  /*0860*/  @!P3 LDC.64 R10, c[0x0][0x3a0] ;  /* 0x0000e800ff0abb82 */ /* 0x000e220000000a00 */
[C---:B------:R-:W-:Y:S02]  /*0870*/  @!P0 SHF.L.U32 R35, R24.reuse, 0x1, RZ ;  /* 0x0000000118238819 */ /* 0x040fe400000006ff */
[----:B------:R-:W-:-:S05]  /*0880*/  @!P0 SHF.L.U64.HI R6, R24, 0x1, R25 ;  /* 0x0000000118068819 */ /* 0x000fca0000010219 */
[----:B------:R-:W0:Y:S01]  /*0890*/  @!P3 LDC.64 R12, c[0x0][0x398] ;  /* 0x0000e600ff0cbb82 */ /* 0x000e220000000a00 */
[----:B-1----:R-:W-:Y:S01]  /*08a0*/  @!P3 IMAD R8, R9, R20, RZ ;  /* 0x000000140908b224 */ /* 0x002fe200078e02ff */
[----:B------:R-:W-:Y:S02]  /*08b0*/  @!P3 MOV R32, R52 ;  /* 0x000000340020b202 */ /* 0x000fe40000000f00 */
[----:B------:R-:W-:-:S04]  /*08c0*/  @!P3 MOV R33, R51 ;  /* 0x000000330021b202 */ /* 0x000fc80000000f00 */
[----:B------:R-:W1:Y:S01]  /*08d0*/  LDC.64 R24, c[0x0][0x3a8] ;  /* 0x0000ea00ff187b82 */ /* 0x000e620000000a00 */
[----:B------:R-:W-:-:S07]  /*08e0*/  @!P3 IMAD R39, R41, R21, R8 ;  /* 0x000000152927b224 */ /* 0x000fce00078e0208 */
[----:B------:R-:W1:Y:S01]  /*08f0*/  @P4 LDC.64 R16, c[0x0][0x3b0] ;  /* 0x0000ec00ff104b82 */ /* 0x000e620000000a00 */
[----:B----4-:R-:W-:Y:S01]  /*0900*/  @!P0 IADD3 R30, P1, PT, R35, R22, RZ ;  /* 0x00000016231e8210 */ /* 0x010fe20007f3e0ff */
[----:B------:R-:W-:-:S04]  /*0910*/  @!P3 IMAD.WIDE.U32 R20, R41, R20, R32 ;  /* 0x000000142914b225 */ /* 0x000fc800078e0020 */
[----:B------:R-:W-:Y:S01]  /*0920*/  HFMA2 R8, -RZ, RZ, 0, 0 ;  /* 0x00000000ff087431 */ /* 0x000fe200000001ff */
[----:B------:R-:W-:Y:S02]  /*0930*/  @!P0 IADD3.X R31, PT, PT, R6, R23, RZ, P1, !PT ;  /* 0x00000017061f8210 */ /* 0x000fe40000ffe4ff */
[----:B--2---:R-:W-:Y:S02]  /*0940*/  @!P0 IADD3 R22, P1, PT, R35, R18, RZ ;  /* 0x0000001223168210 */ /* 0x004fe40007f3e0ff */
[----:B------:R-:W-:Y:S01]  /*0950*/  @!P3 IADD3 R33, PT, PT, R21, R39, RZ ;  /* 0x000000271521b210 */ /* 0x000fe20007ffe0ff */
[----:B------:R2:W5:Y:S01]  /*0960*/  @!P2 LDG.E R8, desc[UR16][R28.64] ;  /* 0x000000101c08a981 */ /* 0x000562000c1e1900 */
[----:B------:R-:W-:Y:S02]  /*0970*/  @!P3 SHF.L.U32 R21, R20, 0x1, RZ ;  /* 0x000000011415b819 */ /* 0x000fe400000006ff */
[----:B------:R-:W-:Y:S02]  /*0980*/  @!P0 IADD3.X R23, PT, PT, R6, R19, RZ, P1, !PT ;  /* 0x0000001306178210 */ /* 0x000fe40000ffe4ff */
[----:B------:R-:W-:-:S02]  /*0990*/  @!P3 SHF.L.U64.HI R6, R20, 0x1, R33 ;  /* 0x000000011406b819 */ /* 0x000fc40000010221 */
[C---:B0-----:R-:W-:Y:S02]  /*09a0*/  @!P3 IADD3 R20, P1, PT, R21.reuse, R10, RZ ;  /* 0x0000000a1514b210 */ /* 0x041fe40007f3e0ff */
[----:B------:R-:W-:Y:S02]  /*09b0*/  @!P3 IADD3 R18, P2, PT, R21, R12, RZ ;  /* 0x0000000c1512b210 */ /* 0x000fe40007f5e0ff */
[----:B------:R-:W-:Y:S01]  /*09c0*/  IADD3 R33, PT, PT, R47, R4, RZ ;  /* 0x000000042f217210 */ /* 0x000fe20007ffe0ff */
[----:B------:R-:W-:Y:S01]  /*09d0*/  HFMA2 R40, -RZ, RZ, 0, 0 ;  /* 0x00000000ff287431 */ /* 0x000fe200000001ff */
[C---:B------:R-:W-:Y:S02]  /*09e0*/  @!P3 IADD3.X R21, PT, PT, R6.reuse, R11, RZ, P1, !PT ;  /* 0x0000000b0615b210 */ /* 0x040fe40000ffe4ff */
[----:B------:R-:W-:Y:S02]  /*09f0*/  CS2R R10, SRZ ;  /* 0x00000000000a7805 */ /* 0x000fe4000001ff00 */
[----:B------:R-:W-:Y:S01]  /*0a00*/  @!P3 IADD3.X R19, PT, PT, R6, R13, RZ, P2, !PT ;  /* 0x0000000d0613b210 */ /* 0x000fe200017fe4ff */
[----:B-1----:R-:W-:Y:S01]  /*0a10*/  IMAD.WIDE R12, R33, 0x4, R24 ;  /* 0x00000004210c7825 */ /* 0x002fe200078e0218 */
[----:B------:R-:W-:-:S03]  /*0a20*/  MOV R39, RZ ;  /* 0x000000ff00277202 */ /* 0x000fc60000000f00 */
[----:B------:R-:W-:Y:S01]  /*0a30*/  HFMA2 R6, -RZ, RZ, 0, 0 ;  /* 0x00000000ff067431 */ /* 0x000fe200000001ff */
[----:B------:R-:W-:Y:S01]  /*0a40*/  MOV R4, RZ ;  /* 0x000000ff00047202 */ /* 0x000fe20000000f00 */
[----:B------:R-:W-:Y:S01]  /*0a50*/  @P4 IMAD.WIDE R16, R33, 0x4, R16 ;  /* 0x0000000421104825 */ /* 0x000fe200078e0210 */
[----:B------:R2:W5:Y:S04]  /*0a60*/  @!P0 LDG.E R40, desc[UR16][R30.64] ;  /* 0x000000101e288981 */ /* 0x000568000c1e1900 */
[----:B------:R2:W5:Y:S04]  /*0a70*/  @!P0 LDG.E R39, desc[UR16][R22.64] ;  /* 0x0000001016278981 */ /* 0x000568000c1e1900 */
[----:B------:R2:W5:Y:S04]  /*0a80*/  @!P3 LDG.E R6, desc[UR16][R20.64] ;  /* 0x000000101406b981 */ /* 0x000568000c1e1900 */
[----:B------:R2:W5:Y:S04]  /*0a90*/  @!P3 LDG.E R4, desc[UR16][R18.64] ;  /* 0x000000101204b981 */ /* 0x000568000c1e1900 */
[----:B------:R2:W5:Y:S04]  /*0aa0*/  @P4 LDG.E.64 R10, desc[UR16][R16.64] ;  /* 0x00000010100a4981 */ /* 0x000568000c1e1b00 */
[----:B------:R-:W5:Y:S01]  /*0ab0*/  LDG.E.64 R12, desc[UR16][R12.64] ;  /* 0x000000100c0c7981 */ /* 0x000f62000c1e1b00 */
[----:B------:R-:W-:Y:S01]  /*0ac0*/  UISETP.NE.AND UP1, UPT, UR20, URZ, UPT ;  /* 0x000000ff1400728c */ /* 0x000fe2000bf25270 */
[----:B---3--:R-:W-:-:S13]  /*0ad0*/  R2UR UR22, R14 ;  /* 0x000000000e1672ca */ /* 0x008fda00000e0000 */
        /* <DEDUP_REMOVED lines=8> */
[----:B------:R-:W-:Y:S01]  /*0b60*/  UMOV UR23, 0x3f800000 ;  /* 0x3f80000000177882 */ /* 0x000fe20000000000 */
[----:B0-----:R-:W-:-:S13]  /*0b70*/  @P1 R2UR UR6, R14 ;  /* 0x000000000e0612ca */ /* 0x001fda00000e0000 */
[----:B------:R-:W-:Y:S01]  /*0b80*/  @UP0 UMOV UR23, UR6 ;  /* 0x0000000600170c82 */ /* 0x000fe20008000000 */
[----:B--2---:R-:W-:Y:S05]  /*0b90*/  BRA.U UP1, `(.L_x_655) ;  /* 0x0000000501247547 */ /* 0x004fea000b800000 */
[--C-:B-----5:R-:W-:Y:S02]  /*0ba0*/  HADD2.F32 R16, -RZ, R40.reuse.H0_H0 ;  /* 0x20000028ff107230 */ /* 0x120fe40000004100 */
[----:B------:R-:W-:Y:S02]  /*0bb0*/  HADD2.F32 R17, -RZ, R40.H1_H1 ;  /* 0x30000028ff117230 */ /* 0x000fe40000004100 */
[--C-:B------:R-:W-:Y:S02]  /*0bc0*/  HADD2.F32 R15, -RZ, R39.reuse.H0_H0 ;  /* 0x20000027ff0f7230 */ /* 0x100fe40000004100 */
[----:B------:R-:W-:Y:S01]  /*0bd0*/  FADD.FTZ R16, R16, -UR22 ;  /* 0x8000001610107e21 */ /* 0x000fe20008010000 */
[----:B------:R-:W-:Y:S02]  /*0be0*/  HADD2.F32 R14, -RZ, R39.H1_H1 ;  /* 0x30000027ff0e7230 */ /* 0x000fe40000004100 */
[----:B------:R-:W-:Y:S01]  /*0bf0*/  FADD.FTZ R17, R17, -UR22 ;  /* 0x8000001611117e21 */ /* 0x000fe20008010000 */
[----:B------:R-:W-:-:S02]  /*0c00*/  HADD2.F32 R22, -RZ, R38.H0_H0 ;  /* 0x20000026ff167230 */ /* 0x000fc40000004100 */
[----:B------:R-:W-:Y:S01]  /*0c10*/  FMUL.FTZ R19, R12, R15 ;  /* 0x0000000f0c137220 */ /* 0x000fe20000410000 */
[----:B------:R-:W-:Y:S01]  /*0c20*/  FMUL.FTZ R16, R16, UR23 ;  /* 0x0000001710107c20 */ /* 0x000fe20008410000 */
[----:B------:R-:W-:Y:S01]  /*0c30*/  FMUL.FTZ R18, R13, R14 ;  /* 0x0000000e0d127220 */ /* 0x000fe20000410000 */
[----:B------:R-:W-:Y:S01]  /*0c40*/  FMUL.FTZ R17, R17, UR23 ;  /* 0x0000001711117c20 */ /* 0x000fe20008410000 */
[----:B------:R-:W-:Y:S01]  /*0c50*/  FADD.FTZ R23, RZ, R19 ;  /* 0x00000013ff177221 */ /* 0x000fe20000010000 */
[----:B------:R-:W-:Y:S01]  /*0c60*/  FFMA.FTZ R20, R16, R19, RZ ;  /* 0x0000001310147223 */ /* 0x000fe200000100ff */
[--C-:B------:R-:W-:Y:S02]  /*0c70*/  HADD2.F32 R21, -RZ, R37.reuse.H0_H0 ;  /* 0x20000025ff157230 */ /* 0x100fe40000004100 */
[----:B------:R-:W-:Y:S01]  /*0c80*/  FADD.FTZ R24, R22, -UR22 ;  /* 0x8000001616187e21 */ /* 0x000fe20008010000 */
[----:B------:R-:W-:Y:S02]  /*0c90*/  HADD2.F32 R22, -RZ, R38.H1_H1 ;  /* 0x30000026ff167230 */ /* 0x000fe40000004100 */
[----:B------:R-:W-:Y:S01]  /*0ca0*/  FADD.FTZ R23, R18, R23 ;  /* 0x0000001712177221 */ /* 0x000fe20000010000 */
[----:B------:R-:W-:Y:S01]  /*0cb0*/  FFMA.FTZ R19, R17, R18, R20 ;  /* 0x0000001211137223 */ /* 0x000fe20000010014 */
[----:B------:R-:W-:Y:S01]  /*0cc0*/  FMUL.FTZ R26, R12, R21 ;  /* 0x000000150c1a7220 */ /* 0x000fe20000410000 */
[----:B------:R-:W-:Y:S01]  /*0cd0*/  FMUL.FTZ R20, R24, UR23 ;  /* 0x0000001718147c20 */ /* 0x000fe20008410000 */
[----:B------:R-:W-:-:S02]  /*0ce0*/  HADD2.F32 R18, -RZ, R37.H1_H1 ;  /* 0x30000025ff127230 */ /* 0x000fc40000004100 */
[----:B------:R-:W-:Y:S01]  /*0cf0*/  FADD.FTZ R22, R22, -UR22 ;  /* 0x8000001616167e21 */ /* 0x000fe20008010000 */
[----:B------:R-:W-:Y:S02]  /*0d00*/  HADD2.F32 R29, -RZ, R36.H0_H0 ;  /* 0x20000024ff1d7230 */ /* 0x000fe40000004100 */
[----:B------:R-:W-:Y:S01]  /*0d10*/  FADD.FTZ R25, R23, R26 ;  /* 0x0000001a17197221 */ /* 0x000fe20000010000 */
[----:B------:R-:W-:Y:S01]  /*0d20*/  FFMA.FTZ R28, R20, R26, R19 ;  /* 0x0000001a141c7223 */ /* 0x000fe20000010013 */
[----:B------:R-:W-:Y:S02]  /*0d30*/  HADD2.F32 R19, -RZ, R8.H0_H0 ;  /* 0x20000008ff137230 */ /* 0x000fe40000004100 */
[----:B------:R-:W-:Y:S01]  /*0d40*/  FMUL.FTZ R26, R13, R18 ;  /* 0x000000120d1a7220 */ /* 0x000fe20000410000 */
[----:B------:R-:W-:Y:S01]  /*0d50*/  FMUL.FTZ R23, R22, UR23 ;  /* 0x0000001716177c20 */ /* 0x000fe20008410000 */
[----:B------:R-:W-:Y:S01]  /*0d60*/  FFMA.FTZ R24, R15, R16, RZ ;  /* 0x000000100f187223 */ /* 0x000fe200000100ff */
[----:B------:R-:W-:Y:S01]  /*0d70*/  FADD.FTZ R16, R29, -UR22 ;  /* 0x800000161d107e21 */ /* 0x000fe20008010000 */
[----:B------:R-:W-:Y:S01]  /*0d80*/  FADD.FTZ R22, RZ, R15 ;  /* 0x0000000fff167221 */ /* 0x000fe20000010000 */
[----:B------:R-:W-:Y:S01]  /*0d90*/  FFMA.FTZ R15, R23, R26, R28 ;  /* 0x0000001a170f7223 */ /* 0x000fe2000001001c */
[----:B------:R-:W-:Y:S01]  /*0da0*/  FADD.FTZ R25, R26, R25 ;  /* 0x000000191a197221 */ /* 0x000fe20000010000 */
[----:B------:R-:W-:Y:S01]  /*0db0*/  FMUL.FTZ R28, R12, R19 ;  /* 0x000000130c1c7220 */ /* 0x000fe20000410000 */
[----:B------:R-:W-:Y:S01]  /*0dc0*/  FMUL.FTZ R16, R16, UR23 ;  /* 0x0000001710107c20 */ /* 0x000fe20008410000 */
[----:B------:R-:W-:-:S02]  /*0dd0*/  HADD2.F32 R26, -RZ, R36.H1_H1 ;  /* 0x30000024ff1a7230 */ /* 0x000fc40000004100 */
[----:B------:R-:W-:Y:S01]  /*0de0*/  FFMA.FTZ R20, R21, R20, R24 ;  /* 0x0000001415147223 */ /* 0x000fe20000010018 */
[----:B------:R-:W-:Y:S01]  /*0df0*/  FADD.FTZ R25, R25, R28 ;  /* 0x0000001c19197221 */ /* 0x000fe20000010000 */
[----:B------:R-:W-:Y:S01]  /*0e00*/  FFMA.FTZ R28, R16, R28, R15 ;  /* 0x0000001c101c7223 */ /* 0x000fe2000001000f */
[----:B------:R-:W-:Y:S02]  /*0e10*/  HADD2.F32 R24, -RZ, R8.H1_H1 ;  /* 0x30000008ff187230 */ /* 0x000fe40000004100 */
[----:B------:R-:W-:Y:S01]  /*0e20*/  FFMA.FTZ R15, R14, R17, RZ ;  /* 0x000000110e0f7223 */ /* 0x000fe200000100ff */
[----:B------:R-:W-:Y:S01]  /*0e30*/  FADD.FTZ R17, R26, -UR22 ;  /* 0x800000161a117e21 */ /* 0x000fe20008010000 */
[----:B------:R-:W-:Y:S01]  /*0e40*/  FADD.FTZ R22, R21, R22 ;  /* 0x0000001615167221 */ /* 0x000fe20000010000 */
[----:B------:R-:W-:Y:S01]  /*0e50*/  FADD.FTZ R21, RZ, R14 ;  /* 0x0000000eff157221 */ /* 0x000fe20000010000 */
[----:B------:R-:W-:Y:S01]  /*0e60*/  FMUL.FTZ R14, R13, R24 ;  /* 0x000000180d0e7220 */ /* 0x000fe20000410000 */
[----:B------:R-:W-:Y:S01]  /*0e70*/  FMUL.FTZ R17, R17, UR23 ;  /* 0x0000001711117c20 */ /* 0x000fe20008410000 */
[----:B------:R-:W-:-:S02]  /*0e80*/  HADD2.F32 R26, -RZ, R6.H0_H0 ;  /* 0x20000006ff1a7230 */ /* 0x000fc40000004100 */
[C---:B------:R-:W-:Y:S01]  /*0e90*/  FADD.FTZ R21, R18.reuse, R21 ;  /* 0x0000001512157221 */ /* 0x040fe20000010000 */
[----:B------:R-:W-:Y:S01]  /*0ea0*/  FFMA.FTZ R23, R18, R23, R15 ;  /* 0x0000001712177223 */ /* 0x000fe2000001000f */
[----:B------:R-:W-:Y:S01]  /*0eb0*/  FADD.FTZ R18, R14, R25 ;  /* 0x000000190e127221 */ /* 0x000fe20000010000 */
[----:B------:R-:W-:Y:S01]  /*0ec0*/  FFMA.FTZ R25, R17, R14, R28 ;  /* 0x0000000e11197223 */ /* 0x000fe2000001001c */
[----:B------:R-:W-:Y:S02]  /*0ed0*/  HADD2.F32 R15, -RZ, R4.H0_H0 ;  /* 0x20000004ff0f7230 */ /* 0x000fe40000004100 */
[----:B------:R-:W-:Y:S01]  /*0ee0*/  FADD.FTZ R26, R26, -UR22 ;  /* 0x800000161a1a7e21 */ /* 0x000fe20008010000 */
[----:B------:R-:W-:Y:S02]  /*0ef0*/  HADD2.F32 R28, -RZ, R6.H1_H1 ;  /* 0x30000006ff1c7230 */ /* 0x000fe40000004100 */
[----:B------:R-:W-:Y:S01]  /*0f00*/  FADD.FTZ R22, R22, R19 ;  /* 0x0000001316167221 */ /* 0x000fe20000010000 */
[----:B------:R-:W-:-:S02]  /*0f10*/  HADD2.F32 R14, -RZ, R4.H1_H1 ;  /* 0x30000004ff0e7230 */ /* 0x000fc40000004100 */
[----:B------:R-:W-:Y:S01]  /*0f20*/  FMUL.FTZ R29, R12, R15 ;  /* 0x0000000f0c1d7220 */ /* 0x000fe20000410000 */
        /* <DEDUP_REMOVED lines=16> */
.L_x_655:
[----:B-----5:R-:W-:Y:S02]  /*1030*/  HADD2.F32 R14, -RZ, R40.H0_H0 ;  /* 0x20000028ff0e7230 */ /* 0x020fe40000004100 */
[--C-:B------:R-:W-:Y:S02]  /*1040*/  HADD2.F32 R17, -RZ, R38.reuse.H0_H0 ;  /* 0x20000026ff117230 */ /* 0x100fe40000004100 */
[----:B------:R-:W-:Y:S02]  /*1050*/  HADD2.F32 R22, -RZ, R38.H1_H1 ;  /* 0x30000026ff167230 */ /* 0x000fe40000004100 */
[----:B------:R-:W-:Y:S01]  /*1060*/  FADD.FTZ R14, R14, -UR22 ;  /* 0x800000160e0e7e21 */ /* 0x000fe20008010000 */
[----:B------:R-:W-:Y:S02]  /*1070*/  HADD2.F32 R25, -RZ, R36.H0_H0 ;  /* 0x20000024ff197230 */ /* 0x000fe40000004100 */
[----:B------:R-:W-:Y:S01]  /*1080*/  FADD.FTZ R17, R17, -UR22 ;  /* 0x8000001611117e21 */ /* 0x000fe20008010000 */
[----:B------:R-:W-:-:S02]  /*1090*/  HADD2.F32 R29, -RZ, R39.H0_H0 ;  /* 0x20000027ff1d7230 */ /* 0x000fc40000004100 */
[----:B------:R-:W-:Y:S01]  /*10a0*/  FMUL.FTZ R15, R14, UR23 ;  /* 0x000000170e0f7c20 */ /* 0x000fe20008410000 */
[----:B------:R-:W-:Y:S02]  /*10b0*/  HADD2.F32 R14, -RZ, R40.H1_H1 ;  /* 0x30000028ff0e7230 */ /* 0x000fe40000004100 */
[----:B------:R-:W-:Y:S01]  /*10c0*/  FMUL.FTZ R17, R17, UR23 ;  /* 0x0000001711117c20 */ /* 0x000fe20008410000 */
[----:B------:R-:W-:Y:S01]  /*10d0*/  FADD.FTZ R22, R22, -UR22 ;  /* 0x8000001616167e21 */ /* 0x000fe20008010000 */
[--C-:B------:R-:W-:Y:S01]  /*10e0*/  FFMA.FTZ R16, R12, R15, R10.reuse ;  /* 0x0000000f0c107223 */ /* 0x100fe2000001000a */
[----:B------:R-:W-:Y:S02]  /*10f0*/  HADD2.F32 R30, -RZ, R36.H1_H1 ;  /* 0x30000024ff1e7230 */ /* 0x000fe40000004100 */
[----:B------:R-:W-:Y:S01]  /*1100*/  FADD.FTZ R14, R14, -UR22 ;  /* 0x800000160e0e7e21 */ /* 0x000fe20008010000 */
[----:B------:R-:W-:Y:S01]  /*1110*/  FFMA.FTZ R24, R12, R17, R10 ;  /* 0x000000110c187223 */ /* 0x000fe2000001000a */
[----:B------:R-:W-:Y:S01]  /*1120*/  FMUL.FTZ R19, R16, -1.4426950216293334961 ;  /* 0xbfb8aa3b10137820 */ /* 0x000fe20000410000 */
[----:B------:R-:W-:Y:S01]  /*1130*/  FMUL.FTZ R22, R22, UR23 ;  /* 0x0000001716167c20 */ /* 0x000fe20008410000 */
[----:B------:R-:W-:Y:S01]  /*1140*/  FMUL.FTZ R14, R14, UR23 ;  /* 0x000000170e0e7c20 */ /* 0x000fe20008410000 */
[----:B------:R-:W-:-:S03]  /*1150*/  HADD2.F32 R48, -RZ, R39.H1_H1 ;  /* 0x30000027ff307230 */ /* 0x000fc60000004100 */
[----:B------:R-:W-:Y:S01]  /*1160*/  FFMA.FTZ R20, R13, R14, R11 ;  /* 0x0000000e0d147223 */ /* 0x000fe2000001000b */
[----:B------:R-:W0:Y:S03]  /*1170*/  MUFU.EX2 R19, R19 ;  /* 0x0000001300137308 */ /* 0x000e260000000800 */
[----:B------:R-:W-:-:S06]  /*1180*/  FMUL.FTZ R21, R20, -1.4426950216293334961 ;  /* 0xbfb8aa3b14157820 */ /* 0x000fcc0000410000 */
[----:B------:R-:W1:Y:S01]  /*1190*/  MUFU.EX2 R21, R21 ;  /* 0x0000001500157308 */ /* 0x000e620000000800 */
[----:B0-----:R-:W-:Y:S01]  /*11a0*/  FADD.FTZ R18, R19, 1 ;  /* 0x3f80000013127421 */ /* 0x001fe20000010000 */
[----:B------:R-:W-:Y:S01]  /*11b0*/  FADD.FTZ R19, R25, -UR22 ;  /* 0x8000001619137e21 */ /* 0x000fe20008010000 */
[----:B------:R-:W-:-:S03]  /*11c0*/  FFMA.FTZ R25, R13, R22, R11 ;  /* 0x000000160d197223 */ /* 0x000fc6000001000b */
[----:B------:R-:W-:Y:S01]  /*11d0*/  FMUL.FTZ R19, R19, UR23 ;  /* 0x0000001713137c20 */ /* 0x000fe20008410000 */
[----:B------:R-:W0:Y:S01]  /*11e0*/  MUFU.RCP R18, R18 ;  /* 0x0000001200127308 */ /* 0x000e220000001000 */
[----:B------:R-:W-:Y:S01]  /*11f0*/  FMUL.FTZ R32, R25, -1.4426950216293334961 ;  /* 0xbfb8aa3b19207820 */ /* 0x000fe20000410000 */
[----:B-1----:R-:W-:Y:S01]  /*1200*/  FADD.FTZ R23, R21, 1 ;  /* 0x3f80000015177421 */ /* 0x002fe20000010000 */
[----:B------:R-:W-:Y:S01]  /*1210*/  FMUL.FTZ R21, R24, -1.4426950216293334961 ;  /* 0xbfb8aa3b18157820 */ /* 0x000fe20000410000 */
[----:B------:R-:W-:-:S04]  /*1220*/  FFMA.FTZ R28, R12, R19, R10 ;  /* 0x000000130c1c7223 */ /* 0x000fc8000001000a */
[----:B------:R-:W1:Y:S01]  /*1230*/  MUFU.RCP R23, R23 ;  /* 0x0000001700177308 */ /* 0x000e620000001000 */
[----:B------:R-:W-:-:S07]  /*1240*/  FMUL.FTZ R26, R28, -1.4426950216293334961 ;  /* 0xbfb8aa3b1c1a7820 */ /* 0x000fce0000410000 */
[----:B------:R-:W2:Y:S01]  /*1250*/  MUFU.EX2 R21, R21 ;  /* 0x0000001500157308 */ /* 0x000ea20000000800 */
[----:B0-----:R-:W-:Y:S01]  /*1260*/  FADD.FTZ R31, -R18, 1 ;  /* 0x3f800000121f7421 */ /* 0x001fe20000010100 */
[----:B------:R-:W-:Y:S02]  /*1270*/  FMUL.FTZ R18, R29, R18 ;  /* 0x000000121d127220 */ /* 0x000fe40000410000 */
[----:B------:R-:W0:Y:S01]  /*1280*/  MUFU.EX2 R29, R32 ;  /* 0x00000020001d7308 */ /* 0x000e220000000800 */
[----:B------:R-:W-:Y:S01]  /*1290*/  FFMA.FTZ R31, R16, R31, 1 ;  /* 0x3f800000101f7423 */ /* 0x000fe2000001001f */
[----:B------:R-:W-:Y:S01]  /*12a0*/  FADD.FTZ R16, R30, -UR22 ;  /* 0x800000161e107e21 */ /* 0x000fe20008010000 */
[----:B------:R-:W-:Y:S01]  /*12b0*/  HADD2.F32 R30, -RZ, R6.H0_H0 ;  /* 0x20000006ff1e7230 */ /* 0x000fe20000004100 */
[----:B------:R-:W3:Y:S01]  /*12c0*/  MUFU.EX2 R26, R26 ;  /* 0x0000001a001a7308 */ /* 0x000ee20000000800 */
[----:B------:R-:W-:Y:S01]  /*12d0*/  FMUL.FTZ R18, R18, R31 ;  /* 0x0000001f12127220 */ /* 0x000fe20000410000 */
[----:B-1----:R-:W-:Y:S01]  /*12e0*/  FADD.FTZ R31, -R23, 1 ;  /* 0x3f800000171f7421 */ /* 0x002fe20000010100 */
[----:B------:R-:W-:Y:S01]  /*12f0*/  FMUL.FTZ R16, R16, UR23 ;  /* 0x0000001710107c20 */ /* 0x000fe20008410000 */
[----:B------:R-:W-:Y:S01]  /*1300*/  FADD.FTZ R33, R30, -UR22 ;  /* 0x800000161e217e21 */ /* 0x000fe20008010000 */
[----:B------:R-:W-:Y:S01]  /*1310*/  FMUL.FTZ R23, R48, R23 ;  /* 0x0000001730177220 */ /* 0x000fe20000410000 */
[----:B--2---:R-:W-:Y:S01]  /*1320*/  FADD.FTZ R35, R21, 1 ;  /* 0x3f80000015237421 */ /* 0x004fe20000010000 */
[----:B------:R-:W-:Y:S01]  /*1330*/  FFMA.FTZ R34, R20, R31, 1 ;  /* 0x3f80000014227423 */ /* 0x000fe2000001001f */
[----:B------:R-:W-:Y:S01]  /*1340*/  FFMA.FTZ R30, R13, R16, R11 ;  /* 0x000000100d1e7223 */ /* 0x000fe2000001000b */
[----:B------:R-:W-:Y:S01]  /*1350*/  FMUL.FTZ R21, R33, UR23 ;  /* 0x0000001721157c20 */ /* 0x000fe20008410000 */
[----:B------:R-:W1:Y:S01]  /*1360*/  MUFU.RCP R31, R35 ;  /* 0x00000023001f7308 */ /* 0x000e620000001000 */
[----:B0-----:R-:W-:Y:S01]  /*1370*/  FADD.FTZ R48, R29, 1 ;  /* 0x3f8000001d307421 */ /* 0x001fe20000010000 */
[----:B------:R-:W-:Y:S01]  /*1380*/  FMUL.FTZ R33, R30, -1.4426950216293334961 ;  /* 0xbfb8aa3b1e217820 */ /* 0x000fe20000410000 */
[----:B------:R-:W-:Y:S01]  /*1390*/  FFMA.FTZ R32, R12, R21, R10 ;  /* 0x000000150c207223 */ /* 0x000fe2000001000a */
[----:B------:R-:W-:Y:S01]  /*13a0*/  FMUL.FTZ R23, R23, R34 ;  /* 0x0000002217177220 */ /* 0x000fe20000410000 */
[----:B---3--:R-:W-:Y:S01]  /*13b0*/  FADD.FTZ R29, R26, 1 ;  /* 0x3f8000001a1d7421 */ /* 0x008fe20000010000 */
[----:B------:R-:W-:-:S02]  /*13c0*/  HADD2.F32 R26, -RZ, R37.H0_H0 ;  /* 0x20000025ff1a7230 */ /* 0x000fc40000004100 */
[----:B------:R-:W-:Y:S01]  /*13d0*/  FMUL.FTZ R20, R32, -1.4426950216293334961 ;  /* 0xbfb8aa3b20147820 */ /* 0x000fe20000410000 */
[----:B------:R-:W0:Y:S04]  /*13e0*/  MUFU.EX2 R33, R33 ;  /* 0x0000002100217308 */ /* 0x000e280000000800 */
[----:B------:R-:W2:Y:S01]  /*13f0*/  MUFU.RCP R34, R48 ;  /* 0x0000003000227308 */ /* 0x000ea20000001000 */
[----:B-1----:R-:W-:-:S07]  /*1400*/  FADD.FTZ R35, -R31, 1 ;  /* 0x3f8000001f237421 */ /* 0x002fce0000010100 */
[----:B------:R-:W1:Y:S01]  /*1410*/  MUFU.EX2 R20, R20 ;  /* 0x0000001400147308 */ /* 0x000e620000000800 */
[----:B------:R-:W-:Y:S01]  /*1420*/  FFMA.FTZ R35, R24, R35, 1 ;  /* 0x3f80000018237423 */ /* 0x000fe20000010023 */
[----:B------:R-:W-:Y:S01]  /*1430*/  FMUL.FTZ R24, R26, R31 ;  /* 0x0000001f1a187220 */ /* 0x000fe20000410000 */
[----:B0-----:R-:W-:Y:S01]  /*1440*/  FADD.FTZ R31, R33, 1 ;  /* 0x3f800000211f7421 */ /* 0x001fe20000010000 */
[----:B------:R-:W0:Y:S01]  /*1450*/  MUFU.RCP R29, R29 ;  /* 0x0000001d001d7308 */ /* 0x000e220000001000 */
[----:B------:R-:W-:Y:S02]  /*1460*/  HADD2.F32 R33, -RZ, R37.H1_H1 ;  /* 0x30000025ff217230 */ /* 0x000fe40000004100 */
[----:B------:R-:W-:Y:S01]  /*1470*/  FMUL.FTZ R24, R24, R35 ;  /* 0x0000002318187220 */ /* 0x000fe20000410000 */
[----:B--2---:R-:W-:-:S04]  /*1480*/  FADD.FTZ R26, -R34, 1 ;  /* 0x3f800000221a7421 */ /* 0x004fc80000010100 */
[----:B------:R-:W2:Y:S01]  /*1490*/  MUFU.RCP R31, R31 ;  /* 0x0000001f001f7308 */ /* 0x000ea20000001000 */
[----:B-1----:R-:W-:Y:S01]  /*14a0*/  FADD.FTZ R20, R20, 1 ;  /* 0x3f80000014147421 */ /* 0x002fe20000010000 */
[----:B------:R-:W-:Y:S01]  /*14b0*/  FFMA.FTZ R25, R25, R26, 1 ;  /* 0x3f80000019197423 */ /* 0x000fe2000001001a */
[----:B------:R-:W-:Y:S01]  /*14c0*/  FMUL.FTZ R26, R33, R34 ;  /* 0x00000022211a7220 */ /* 0x000fe20000410000 */
[----:B------:R-:W-:-:S03]  /*14d0*/  HADD2.F32 R34, -RZ, R8.H0_H0 ;  /* 0x20000008ff227230 */ /* 0x000fc60000004100 */
[----:B------:R-:W-:Y:S01]  /*14e0*/  FMUL.FTZ R25, R26, R25 ;  /* 0x000000191a197220 */ /* 0x000fe20000410000 */
[----:B------:R-:W1:Y:S01]  /*14f0*/  MUFU.RCP R33, R20 ;  /* 0x0000001400217308 */ /* 0x000e620000001000 */
[----:B0-----:R-:W-:Y:S01]  /*1500*/  FADD.FTZ R35, -R29, 1 ;  /* 0x3f8000001d237421 */ /* 0x001fe20000010100 */
[----:B------:R-:W-:Y:S01]  /*1510*/  FMUL.FTZ R29, R34, R29 ;  /* 0x0000001d221d7220 */ /* 0x000fe20000410000 */
[----:B------:R-:W-:Y:S02]  /*1520*/  HADD2.F32 R34, -RZ, R8.H1_H1 ;  /* 0x30000008ff227230 */ /* 0x000fe40000004100 */
[----:B------:R-:W-:Y:S01]  /*1530*/  FFMA.FTZ R28, R28, R35, 1 ;  /* 0x3f8000001c1c7423 */ /* 0x000fe20000010023 */
[----:B--2---:R-:W-:Y:S02]  /*1540*/  FADD.FTZ R35, -R31, 1 ;  /* 0x3f8000001f237421 */ /* 0x004fe40000010100 */
[----:B------:R-:W-:Y:S01]  /*1550*/  FMUL.FTZ R31, R34, R31 ;  /* 0x0000001f221f7220 */ /* 0x000fe20000410000 */
[----:B------:R-:W-:-:S02]  /*1560*/  HADD2.F32 R34, -RZ, R4.H0_H0 ;  /* 0x20000004ff227230 */ /* 0x000fc40000004100 */
[----:B------:R-:W-:Y:S01]  /*1570*/  FMUL.FTZ R28, R29, R28 ;  /* 0x0000001c1d1c7220 */ /* 0x000fe20000410000 */
[----:B------:R-:W-:Y:S01]  /*1580*/  FFMA.FTZ R30, R30, R35, 1 ;  /* 0x3f8000001e1e7423 */ /* 0x000fe20000010023 */
[----:B------:R-:W-:Y:S02]  /*1590*/  HADD2.F32 R35, -RZ, R6.H1_H1 ;  /* 0x30000006ff237230 */ /* 0x000fe40000004100 */
[----:B------:R-:W-:Y:S02]  /*15a0*/  HADD2.F32 R29, -RZ, R4.H1_H1 ;  /* 0x30000004ff1d7230 */ /* 0x000fe40000004100 */
[----:B------:R-:W-:Y:S01]  /*15b0*/  FMUL.FTZ R30, R31, R30 ;  /* 0x0000001e1f1e7220 */ /* 0x000fe20000410000 */
[----:B------:R-:W-:Y:S01]  /*15c0*/  FMUL.FTZ R31, R13, R23 ;  /* 0x000000170d1f7220 */ /* 0x000fe20000410000 */
[----:B------:R-:W-:Y:S01]  /*15d0*/  FADD.FTZ R48, R35, -UR22 ;  /* 0x8000001623307e21 */ /* 0x000fe20008010000 */
[----:B-1----:R-:W-:-:S03]  /*15e0*/  FADD.FTZ R35, -R33, 1 ;  /* 0x3f80000021237421 */ /* 0x002fc60000010100 */
[----:B------:R-:W-:Y:S01]  /*15f0*/  FMUL.FTZ R20, R48, UR23 ;  /* 0x0000001730147c20 */ /* 0x000fe20008410000 */
[----:B------:R-:W-:Y:S01]  /*1600*/  FFMA.FTZ R32, R32, R35, 1 ;  /* 0x3f80000020207423 */ /* 0x000fe20000010023 */
[----:B------:R-:W-:Y:S02]  /*1610*/  FMUL.FTZ R35, R34, R33 ;  /* 0x0000002122237220 */ /* 0x000fe40000410000 */
[----:B------:R-:W-:Y:S02]  /*1620*/  FFMA.FTZ R33, R13, R20, R11 ;  /* 0x000000140d217223 */ /* 0x000fe4000001000b */
[----:B------:R-:W-:Y:S02]  /*1630*/  FMUL.FTZ R32, R35, R32 ;  /* 0x0000002023207220 */ /* 0x000fe40000410000 */
[----:B------:R-:W-:-:S06]  /*1640*/  FMUL.FTZ R48, R33, -1.4426950216293334961 ;  /* 0xbfb8aa3b21307820 */ /* 0x000fcc0000410000 */
[----:B------:R-:W0:Y:S02]  /*1650*/  MUFU.EX2 R48, R48 ;  /* 0x0000003000307308 */ /* 0x000e240000000800 */
[----:B0-----:R-:W-:-:S04]  /*1660*/  FADD.FTZ R49, R48, 1 ;  /* 0x3f80000030317421 */ /* 0x001fc80000010000 */
[----:B------:R-:W0:Y:S02]  /*1670*/  MUFU.RCP R34, R49 ;  /* 0x0000003100227308 */ /* 0x000e240000001000 */
[----:B0-----:R-:W-:-:S04]  /*1680*/  FADD.FTZ R26, -R34, 1 ;  /* 0x3f800000221a7421 */ /* 0x001fc80000010100 */
[----:B------:R-:W-:Y:S01]  /*1690*/  FFMA.FTZ R33, R33, R26, 1 ;  /* 0x3f80000021217423 */ /* 0x000fe2000001001a */
[----:B------:R-:W-:Y:S01]  /*16a0*/  FMUL.FTZ R26, R29, R34 ;  /* 0x000000221d1a7220 */ /* 0x000fe20000410000 */
[----:B------:R-:W-:-:S03]  /*16b0*/  FMUL.FTZ R34, R12, R18 ;  /* 0x000000120c227220 */ /* 0x000fc60000410000 */
[----:B------:R-:W-:Y:S01]  /*16c0*/  FMUL.FTZ R26, R26, R33 ;  /* 0x000000211a1a7220 */ /* 0x000fe20000410000 */
[----:B------:R-:W-:Y:S01]  /*16d0*/  FFMA.FTZ R29, R15, R34, RZ ;  /* 0x000000220f1d7223 */ /* 0x000fe200000100ff */
[----:B------:R-:W-:Y:S01]  /*16e0*/  FADD.FTZ R48, RZ, R34 ;  /* 0x00000022ff307221 */ /* 0x000fe20000010000 */
[----:B------:R-:W-:Y:S02]  /*16f0*/  FMUL.FTZ R33, R12, R24 ;  /* 0x000000180c217220 */ /* 0x000fe40000410000 */
[C---:B------:R-:W-:Y:S01]  /*1700*/  FFMA.FTZ R34, R14.reuse, R31, R29 ;  /* 0x0000001f0e227223 */ /* 0x040fe2000001001d */
[----:B------:R-:W-:Y:S01]  /*1710*/  FADD.FTZ R31, R31, R48 ;  /* 0x000000301f1f7221 */ /* 0x000fe20000010000 */
[----:B------:R-:W-:Y:S01]  /*1720*/  FFMA.FTZ R48, R15, R18, RZ ;  /* 0x000000120f307223 */ /* 0x000fe200000100ff */
[----:B------:R-:W-:Y:S01]  /*1730*/  FADD.FTZ R15, RZ, R18 ;  /* 0x00000012ff0f7221 */ /* 0x000fe20000010000 */
[----:B------:R-:W-:Y:S01]  /*1740*/  FFMA.FTZ R34, R17, R33, R34 ;  /* 0x0000002111227223 */ /* 0x000fe20000010022 */
[----:B------:R-:W-:Y:S01]  /*1750*/  FADD.FTZ R18, R31, R33 ;  /* 0x000000211f127221 */ /* 0x000fe20000010000 */
[----:B------:R-:W-:Y:S01]  /*1760*/  FMUL.FTZ R31, R13, R25 ;  /* 0x000000190d1f7220 */ /* 0x000fe20000410000 */
[----:B------:R-:W-:Y:S01]  /*1770*/  FFMA.FTZ R29, R17, R24, R48 ;  /* 0x00000018111d7223 */ /* 0x000fe20000010030 */
[----:B------:R-:W-:Y:S01]  /*1780*/  FFMA.FTZ R17, R14, R23, RZ ;  /* 0x000000170e117223 */ /* 0x000fe200000100ff */
[----:B------:R-:W-:Y:S01]  /*1790*/  FADD.FTZ R14, RZ, R23 ;  /* 0x00000017ff0e7221 */ /* 0x000fe20000010000 */
[----:B------:R-:W-:Y:S01]  /*17a0*/  FFMA.FTZ R34, R22, R31, R34 ;  /* 0x0000001f16227223 */ /* 0x000fe20000010022 */
[----:B------:R-:W-:Y:S01]  /*17b0*/  FMUL.FTZ R23, R12, R28 ;  /* 0x0000001c0c177220 */ /* 0x000fe20000410000 */
[----:B------:R-:W-:Y:S01]  /*17c0*/  FADD.FTZ R18, R31, R18 ;  /* 0x000000121f127221 */ /* 0x000fe20000010000 */
[----:B------:R-:W-:Y:S01]  /*17d0*/  FFMA.FTZ R17, R22, R25, R17 ;  /* 0x0000001916117223 */ /* 0x000fe20000010011 */
[----:B------:R-:W-:Y:S01]  /*17e0*/  FMUL.FTZ R31, R13, R30 ;  /* 0x0000001e0d1f7220 */ /* 0x000fe20000410000 */
[C---:B------:R-:W-:Y:S01]  /*17f0*/  FFMA.FTZ R33, R19.reuse, R23, R34 ;  /* 0x0000001713217223 */ /* 0x040fe20000010022 */
[----:B------:R-:W-:Y:S01]  /*1800*/  FADD.FTZ R22, R18, R23 ;  /* 0x0000001712167221 */ /* 0x000fe20000010000 */
[----:B------:R-:W-:Y:S01]  /*1810*/  FADD.FTZ R25, R14, R25 ;  /* 0x000000190e197221 */ /* 0x000fe20000010000 */
[----:B------:R-:W-:Y:S01]  /*1820*/  FFMA.FTZ R14, R19, R28, R29 ;  /* 0x0000001c130e7223 */ /* 0x000fe2000001001d */
[----:B------:R-:W-:Y:S01]  /*1830*/  FMUL.FTZ R19, R12, R32 ;  /* 0x000000200c137220 */ /* 0x000fe20000410000 */
        /* <DEDUP_REMOVED lines=8> */
[----:B------:R-:W-:Y:S01]  /*18c0*/  FADD.FTZ R25, R25, R30 ;  /* 0x0000001e19197221 */ /* 0x000fe20000010000 */
[C---:B------:R-:W-:Y:S01]  /*18d0*/  FFMA.FTZ R24, R20.reuse, R23, R29 ;  /* 0x0000001714187223 */ /* 0x040fe2000001001d */
[----:B------:R-:W-:Y:S01]  /*18e0*/  FADD.FTZ R23, R23, R22 ;  /* 0x0000001617177221 */ /* 0x000fe20000010000 */
[----:B------:R-:W-:Y:S01]  /*18f0*/  FFMA.FTZ R16, R21, R32, R14 ;  /* 0x0000002015107223 */ /* 0x000fe2000001000e */
[----:B------:R-:W-:Y:S01]  /*1900*/  FADD.FTZ R18, R15, R32 ;  /* 0x000000200f127221 */ /* 0x000fe20000010000 */
[----:B------:R-:W-:Y:S01]  /*1910*/  FFMA.FTZ R17, R20, R26, R17 ;  /* 0x0000001a14117223 */ /* 0x000fe20000010011 */
[----:B------:R-:W-:-:S07]  /*1920*/  FADD.FTZ R19, R25, R26 ;  /* 0x0000001a19137221 */ /* 0x000fce0000010000 */
.L_x_656:
        /* <DEDUP_REMOVED lines=34> */
.L_x_658:
[----:B------:R-:W-:Y:S05]  /*1b50*/  BSYNC.RECONVERGENT B0 ;  /* 0x0000000000007941 */ /* 0x000fea0003800200 */
.L_x_657:
        /* <DEDUP_REMOVED lines=15> */
.L_x_660:
[----:B------:R-:W-:Y:S05]  /*1c50*/  BSYNC.RECONVERGENT B0 ;  /* 0x0000000000007941 */ /* 0x000fea0003800200 */
.L_x_659:
[----:B------:R-:W-:Y:S06]  /*1c60*/  BAR.SYNC.DEFER_BLOCKING 0x0 ;  /* 0x0000000000007b1d */ /* 0x000fec0000010000 */
[----:B------:R-:W-:Y:S04]  /*1c70*/  BSSY.RECONVERGENT B0, `(.L_x_661) ;  /* 0x000009d000007945 */ /* 0x000fe80003800200 */
[----:B------:R-:W-:Y:S05]  /*1c80*/  @P5 BRA `(.L_x_662) ;  /* 0x00000008006c5947 */ /* 0x000fea0003800000 */
[----:B-12---:R-:W1:Y:S04]  /*1c90*/  LDS.128 R20, [R45+0x40] ;  /* 0x000040002d147984 */ /* 0x006e680000000c00 */
[----:B------:R-:W2:Y:S04]  /*1ca0*/  LDS.128 R24, [R45+0x80] ;  /* 0x000080002d187984 */ /* 0x000ea80000000c00 */
[----:B------:R-:W4:Y:S04]  /*1cb0*/  LDS.128 R28, [R45+0xc0] ;  /* 0x0000c0002d1c7984 */ /* 0x000f280000000c00 */
[----:B------:R-:W5:Y:S01]  /*1cc0*/  LDS.128 R32, [R45+0x100] ;  /* 0x000100002d207984 */ /* 0x000f620000000c00 */
        /* <DEDUP_REMOVED lines=10> */
[----:B------:R-:W2:Y:S01]  /*1d70*/  LDS.128 R20, [R45+0x180] ;  /* 0x000180002d147984 */ /* 0x000ea20000000c00 */
[----:B------:R-:W-:Y:S01]  /*1d80*/  FADD.FTZ R28, R24, R29 ;  /* 0x0000001d181c7221 */ /* 0x000fe20000010000 */
[----:B------:R-:W-:Y:S01]  /*1d90*/  FADD.FTZ R29, R25, R30 ;  /* 0x0000001e191d7221 */ /* 0x000fe20000010000 */
[----:B------:R-:W-:Y:S01]  /*1da0*/  FADD.FTZ R30, R26, R31 ;  /* 0x0000001f1a1e7221 */ /* 0x000fe20000010000 */
[----:B-----5:R-:W-:Y:S01]  /*1db0*/  FADD.FTZ R49, R49, R32 ;  /* 0x0000002031317221 */ /* 0x020fe20000010000 */
[----:B------:R-:W4:Y:S01]  /*1dc0*/  LDS.128 R24, [R45+0x1c0] ;  /* 0x0001c0002d187984 */ /* 0x000f220000000c00 */
[----:B------:R-:W-:Y:S01]  /*1dd0*/  FADD.FTZ R32, R28, R33 ;  /* 0x000000211c207221 */ /* 0x000fe20000010000 */
[----:B------:R-:W-:Y:S01]  /*1de0*/  FADD.FTZ R33, R29, R34 ;  /* 0x000000221d217221 */ /* 0x000fe20000010000 */
[----:B------:R-:W-:-:S02]  /*1df0*/  FADD.FTZ R34, R30, R35 ;  /* 0x000000231e227221 */ /* 0x000fc40000010000 */
[----:B------:R-:W5:Y:S01]  /*1e00*/  LDS.128 R28, [R45+0x200] ;  /* 0x000200002d1c7984 */ /* 0x000f620000000c00 */
        /* <DEDUP_REMOVED lines=30> */
[----:B----4-:R-:W-:Y:S01]  /*1ff0*/  FADD.FTZ R35, R35, R24 ;  /* 0x0000001823237221 */ /* 0x010fe20000010000 */
[----:B------:R-:W-:Y:S01]  /*2000*/  FADD.FTZ R32, R32, R25 ;  /* 0x0000001920207221 */ /* 0x000fe20000010000 */
[----:B------:R-:W-:Y:S01]  /*2010*/  FADD.FTZ R33, R33, R26 ;  /* 0x0000001a21217221 */ /* 0x000fe20000010000 */
[----:B------:R-:W-:Y:S01]  /*2020*/  FADD.FTZ R34, R34, R27 ;  /* 0x0000001b22227221 */ /* 0x000fe20000010000 */
[----:B-----5:R-:W-:Y:S01]  /*2030*/  FADD.FTZ R35, R35, R28 ;  /* 0x0000001c23237221 */ /* 0x020fe20000010000 */
[----:B------:R-:W4:Y:S01]  /*2040*/  LDS.128 R24, [R45+0x3c0] ;  /* 0x0003c0002d187984 */ /* 0x000f220000000c00 */
[----:B------:R-:W-:Y:S01]  /*2050*/  FADD.FTZ R32, R32, R29 ;  /* 0x0000001d20207221 */ /* 0x000fe20000010000 */
[----:B------:R-:W-:Y:S01]  /*2060*/  FADD.FTZ R33, R33, R30 ;  /* 0x0000001e21217221 */ /* 0x000fe20000010000 */
[----:B------:R-:W-:Y:S02]  /*2070*/  FADD.FTZ R34, R34, R31 ;  /* 0x0000001f22227221 */ /* 0x000fe40000010000 */
[----:B------:R-:W5:Y:S01]  /*2080*/  LDS.128 R28, [R45+0x400] ;  /* 0x000400002d1c7984 */ /* 0x000f620000000c00 */
        /* <DEDUP_REMOVED lines=10> */
[----:B----4-:R-:W-:Y:S01]  /*2130*/  FADD.FTZ R35, R35, R24 ;  /* 0x0000001823237221 */ /* 0x010fe20000010000 */
[----:B------:R-:W-:Y:S01]  /*2140*/  FADD.FTZ R32, R32, R25 ;  /* 0x0000001920207221 */ /* 0x000fe20000010000 */
[----:B------:R-:W-:Y:S01]  /*2150*/  FADD.FTZ R33, R33, R26 ;  /* 0x0000001a21217221 */ /* 0x000fe20000010000 */
[----:B------:R-:W-:-:S02]  /*2160*/  FADD.FTZ R34, R34, R27 ;  /* 0x0000001b22227221 */ /* 0x000fc40000010000 */
[----:B------:R-:W4:Y:S01]  /*2170*/  LDS.128 R24, [R45+0x4c0] ;  /* 0x0004c0002d187984 */ /* 0x000f220000000c00 */
[----:B-----5:R-:W-:Y:S01]  /*2180*/  FADD.FTZ R35, R35, R28 ;  /* 0x0000001c23237221 */ /* 0x020fe20000010000 */
        /* <DEDUP_REMOVED lines=18> */
[----:B------:R-:W-:Y:S01]  /*22b0*/  LDS.128 R24, [R45+0x600] ;  /* 0x000600002d187984 */ /* 0x000fe20000000c00 */
[----:B-----5:R-:W-:Y:S01]  /*22c0*/  FADD.FTZ R35, R35, R28 ;  /* 0x0000001c23237221 */ /* 0x020fe20000010000 */
[----:B------:R-:W-:Y:S01]  /*22d0*/  FADD.FTZ R32, R32, R29 ;  /* 0x0000001d20207221 */ /* 0x000fe20000010000 */
[----:B------:R-:W-:Y:S01]  /*22e0*/  FADD.FTZ R33, R33, R30 ;  /* 0x0000001e21217221 */ /* 0x000fe20000010000 */
[----:B------:R-:W-:Y:S02]  /*22f0*/  FADD.FTZ R34, R34, R31 ;  /* 0x0000001f22227221 */ /* 0x000fe40000010000 */
[----:B------:R-:W4:Y:S01]  /*2300*/  LDS.128 R28, [R45+0x5c0] ;  /* 0x0005c0002d1c7984 */ /* 0x000f220000000c00 */
        /* <DEDUP_REMOVED lines=10> */
[----:B----4-:R-:W-:Y:S01]  /*23b0*/  FADD.FTZ R35, R35, R28 ;  /* 0x0000001c23237221 */ /* 0x010fe20000010000 */
[----:B------:R-:W-:Y:S01]  /*23c0*/  FADD.FTZ R32, R32, R29 ;  /* 0x0000001d20207221 */ /* 0x000fe20000010000 */
[----:B------:R-:W-:Y:S01]  /*23d0*/  FADD.FTZ R33, R33, R30 ;  /* 0x0000001e21217221 */ /* 0x000fe20000010000 */
[----:B------:R-:W-:Y:S01]  /*23e0*/  FADD.FTZ R34, R34, R31 ;  /* 0x0000001f22227221 */ /* 0x000fe20000010000 */
[----:B------:R-:W-:Y:S01]  /*23f0*/  FADD.FTZ R35, R35, R24 ;  /* 0x0000001823237221 */ /* 0x000fe20000010000 */
[----:B------:R-:W2:Y:S01]  /*2400*/  LDS.128 R28, [R45+0x680] ;  /* 0x000680002d1c7984 */ /* 0x000ea20000000c00 */
[----:B------:R-:W-:Y:S01]  /*2410*/  FADD.FTZ R32, R32, R25 ;  /* 0x0000001920207221 */ /* 0x000fe20000010000 */
[----:B------:R-:W-:Y:S01]  /*2420*/  FADD.FTZ R33, R33, R26 ;  /* 0x0000001a21217221 */ /* 0x000fe20000010000 */
[----:B------:R-:W-:-:S02]  /*2430*/  FADD.FTZ R34, R34, R27 ;  /* 0x0000001b22227221 */ /* 0x000fc40000010000 */
[----:B------:R-:W4:Y:S01]  /*2440*/  LDS.128 R24, [R45+0x700] ;  /* 0x000700002d187984 */ /* 0x000f220000000c00 */
        /* <DEDUP_REMOVED lines=9> */
[----:B------:R-:W-:Y:S01]  /*24e0*/  FADD.FTZ R29, R35, R20 ;  /* 0x00000014231d7221 */ /* 0x000fe20000010000 */
        /* <DEDUP_REMOVED lines=17> */
[----:B----4-:R-:W-:Y:S01]  /*2600*/  FADD.FTZ R16, R35, R28 ;  /* 0x0000001c23107221 */ /* 0x010fe20000010000 */
[----:B------:R-:W-:Y:S01]  /*2610*/  FADD.FTZ R17, R32, R29 ;  /* 0x0000001d20117221 */ /* 0x000fe20000010000 */
[----:B------:R-:W-:Y:S01]  /*2620*/  FADD.FTZ R18, R33, R30 ;  /* 0x0000001e21127221 */ /* 0x000fe20000010000 */
[----:B------:R-:W-:-:S07]  /*2630*/  FADD.FTZ R19, R34, R31 ;  /* 0x0000001f22137221 */ /* 0x000fce0000010000 */
.L_x_662:
[----:B------:R-:W-:Y:S05]  /*2640*/  BSYNC.RECONVERGENT B0 ;  /* 0x0000000000007941 */ /* 0x000fea0003800200 */
.L_x_661:
[----:B------:R-:W-:Y:S04]  /*2650*/  BSSY.RECONVERGENT B0, `(.L_x_663) ;  /* 0x000001c000007945 */ /* 0x000fe80003800200 */
[----:B------:R-:W-:Y:S05]  /*2660*/  @P5 BRA `(.L_x_664) ;  /* 0x0000000000685947 */ /* 0x000fea0003800000 */
[----:B------:R-:W4:Y:S08]  /*2670*/  LDC.64 R20, c[0x0][0x3f8] ;  /* 0x0000fe00ff147b82 */ /* 0x000f300000000a00 */
[----:B-12---:R-:W1:Y:S01]  /*2680*/  LDC.64 R22, c[0x0][0x3d8] ;  /* 0x0000f600ff167b82 */ /* 0x006e620000000a00 */
[----:B----4-:R-:W-:Y:S01]  /*2690*/  IMAD.WIDE.U32 R24, R20, 0x3, RZ ;  /* 0x0000000314187825 */ /* 0x010fe200078e00ff */
[----:B------:R-:W-:-:S02]  /*26a0*/  LEA R29, R21, R21, 0x1 ;  /* 0x00000015151d7211 */ /* 0x000fc400078e08ff */
[----:B------:R-:W-:Y:S02]  /*26b0*/  LEA.HI R27, P1, R21, R20, RZ, 0x1 ;  /* 0x00000014151b7211 */ /* 0x000fe400078308ff */
[----:B------:R-:W-:Y:S02]  /*26c0*/  IADD3 R25, PT, PT, R25, R29, RZ ;  /* 0x0000001d19197210 */ /* 0x000fe40007ffe0ff */
[----:B------:R-:W-:Y:S01]  /*26d0*/  IADD3.X R26, PT, PT, RZ, R21, RZ, P1, !PT ;  /* 0x00000015ff1a7210 */ /* 0x000fe20000ffe4ff */
[----:B-1----:R-:W-:Y:S01]  /*26e0*/  IMAD.WIDE R22, R48, 0x4, R22 ;  /* 0x0000000430167825 */ /* 0x002fe200078e0216 */
        /* <DEDUP_REMOVED lines=18> */
.L_x_664:
[----:B------:R-:W-:Y:S05]  /*2810*/  BSYNC.RECONVERGENT B0 ;  /* 0x0000000000007941 */ /* 0x000fea0003800200 */
.L_x_663:
        /* <DEDUP_REMOVED lines=14> */
[----:B------:R-:W-:Y:S01]  /*2900*/  UIMAD UR12, UR15, UR18, UR5 ;  /* 0x000000120f0c72a4 */ /* 0x000fe2000f8e0205 */
[----:B------:R-:W-:-:S03]  /*2910*/  LOP3.LUT P1, R20, R20, 0x2, RZ, 0xc0, !PT ;  /* 0x0000000214147812 */ /* 0x000fc6000782c0ff */
[----:B------:R-:W-:Y:S01]  /*2920*/  UIMAD.WIDE.U32 UR12, UR12, 0x8, UR6 ;  /* 0x000000080c0c78a5 */ /* 0x000fe2000f8e0006 */
[----:B--2---:R-:W-:Y:S02]  /*2930*/  SEL R23, RZ, UR19, P1 ;  /* 0x00000013ff177c07 */ /* 0x004fe40008800000 */
        /* <DEDUP_REMOVED lines=12> */
.L_x_667:
[----:B----4-:R-:W2:Y:S04]  /*2a00*/  LDG.E.STRONG.GPU R16, desc[UR16][R18.64] ;  /* 0x0000001012107981 */ /* 0x010ea8000c1ef900 */
[----:B--2---:R-:W-:Y:S01]  /*2a10*/  CCTL.IVALL ;  /* 0x00000000ff00798f */ /* 0x004fe20002000000 */
[----:B------:R-:W-:Y:S05]  /*2a20*/  YIELD ;  /* 0x0000000000007946 */ /* 0x000fea0003800000 */
[----:B------:R-:W-:-:S13]  /*2a30*/  ISETP.NE.AND P1, PT, R16, R23, PT ;  /* 0x000000171000720c */ /* 0x000fda0003f25270 */
[----:B------:R-:W-:Y:S05]  /*2a40*/  @P1 BRA `(.L_x_667) ;  /* 0xfffffffc00ec1947 */ /* 0x000fea000383ffff */
.L_x_666:
        /* <DEDUP_REMOVED lines=12> */
[----:B------:R-:W-:Y:S01]  /*2b10*/  UIADD3 UR12, UPT, UPT, -UR15, URZ, URZ ;  /* 0x000000ff0f0c7290 */ /* 0x000fe2000fffe1ff */
[----:B------:R-:W-:-:S11]  /*2b20*/  UMOV UR11, UR5 ;  /* 0x00000005000b7c82 */ /* 0x000fd60008000000 */
.L_x_669:
[----:B----4-:R-:W-:Y:S02]  /*2b30*/  IADD3 R16, PT, PT, R24, 0x1, RZ ;  /* 0x0000000118107810 */ /* 0x010fe40007ffe0ff */
        /* <DEDUP_REMOVED lines=20> */
[----:B------:R-:W4:Y:S01]  /*2c80*/  @!P3 LDG.E.64 R18, desc[UR16][R18.64] ;  /* 0x000000101212b981 */ /* 0x000f22000c1e1b00 */
[----:B------:R-:W-:-:S04]  /*2c90*/  @!UP0 UIMAD.WIDE.U32 UR30, UR24, 0x8, UR6 ;  /* 0x00000008181e88a5 */ /* 0x000fc8000f8e0006 */
[----:B------:R-:W5:Y:S02]  /*2ca0*/  @!P6 LDG.E.64 R20, desc[UR16][R20.64] ;  /* 0x000000101414e981 */ /* 0x000f64000c1e1b00 */
[----:B-1----:R-:W-:Y:S02]  /*2cb0*/  MOV R22, UR30 ;  /* 0x0000001e00167c02 */ /* 0x002fe40008000f00 */
[----:B--2---:R-:W-:-:S06]  /*2cc0*/  MOV R23, UR31 ;  /* 0x0000001f00177c02 */ /* 0x004fcc0008000f00 */
        /* <DEDUP_REMOVED lines=58> */
.L_x_668:
[----:B------:R-:W-:-:S04]  /*3070*/  ULOP3.LUT UR11, UR19, 0x7, URZ, 0xc0, !UPT ;  /* 0x00000007130b7892 */ /* 0x000fc8000f8ec0ff */
[----:B------:R-:W-:-:S09]  /*3080*/  UISETP.NE.AND UP0, UPT, UR11, URZ, UPT ;  /* 0x000000ff0b00728c */ /* 0x000fd2000bf05270 */
[----:B------:R-:W-:Y:S05]  /*3090*/  BRA.U !UP0, `(.L_x_665) ;  /* 0x00000005082c7547 */ /* 0x000fea000b800000 */
[----:B------:R-:W-:Y:S02]  /*30a0*/  UIADD3 UR11, UPT, UPT, UR11, -0x1, URZ ;  /* 0xffffffff0b0b7890 */ /* 0x000fe4000fffe0ff */
[----:B------:R-:W-:Y:S02]  /*30b0*/  ULOP3.LUT UP1, UR12, UR19, 0x3, URZ, 0xc0, !UPT ;  /* 0x00000003130c7892 */ /* 0x000fe4000f82c0ff */
[----:B------:R-:W-:-:S09]  /*30c0*/  UISETP.GE.U32.AND UP0, UPT, UR11, 0x3, UPT ;  /* 0x000000030b00788c */ /* 0x000fd2000bf06070 */
[----:B------:R-:W-:Y:S05]  /*30d0*/  BRA.U !UP0, `(.L_x_670) ;  /* 0x0000000108907547 */ /* 0x000fea000b800000 */
[C---:B----4-:R-:W-:Y:S02]  /*30e0*/  IADD3 R18, PT, PT, R24.reuse, 0x1, RZ ;  /* 0x0000000118127810 */ /* 0x050fe40007ffe0ff */
[C---:B------:R-:W-:Y:S02]  /*30f0*/  ISETP.EQ.OR P1, PT, R24.reuse, UR15, P2 ;  /* 0x0000000f18007c0c */ /* 0x040fe40009722670 */
[----:B------:R-:W-:Y:S02]  /*3100*/  IADD3 R20, PT, PT, R24, 0x2, RZ ;  /* 0x0000000218147810 */ /* 0x000fe40007ffe0ff */
[----:B------:R-:W-:Y:S02]  /*3110*/  ISETP.EQ.OR P3, PT, R18, UR15, P2 ;  /* 0x0000000f12007c0c */ /* 0x000fe40009762670 */
[----:B-1----:R-:W-:Y:S02]  /*3120*/  IADD3 R22, PT, PT, R24, 0x3, RZ ;  /* 0x0000000318167810 */ /* 0x002fe40007ffe0ff */
[----:B------:R-:W-:-:S02]  /*3130*/  ISETP.EQ.OR P5, PT, R20, UR15, P2 ;  /* 0x0000000f14007c0c */ /* 0x000fc400097a2670 */
[----:B------:R-:W-:Y:S02]  /*3140*/  MOV R17, UR18 ;  /* 0x0000001200117c02 */ /* 0x000fe40008000f00 */
[----:B------:R-:W-:Y:S02]  /*3150*/  MOV R21, UR18 ;  /* 0x0000001200157c02 */ /* 0x000fe40008000f00 */
[----:B------:R-:W-:Y:S01]  /*3160*/  ISETP.EQ.OR P6, PT, R22, UR15, P2 ;  /* 0x0000000f16007c0c */ /* 0x000fe200097c2670 */
[----:B------:R-:W-:Y:S01]  /*3170*/  @!P1 IMAD R16, R24, R17, UR5 ;  /* 0x0000000518109e24 */ /* 0x000fe2000f8e0211 */
[----:B------:R-:W-:Y:S01]  /*3180*/  MOV R19, 0x8 ;  /* 0x0000000800137802 */ /* 0x000fe20000000f00 */
[----:B------:R-:W-:Y:S01]  /*3190*/  @!P3 IMAD R18, R18, R21, UR5 ;  /* 0x000000051212be24 */ /* 0x000fe2000f8e0215 */
[----:B--2---:R-:W-:Y:S01]  /*31a0*/  MOV R23, UR18 ;  /* 0x0000001200177c02 */ /* 0x004fe20008000f00 */
        /* <DEDUP_REMOVED lines=8> */
[----:B------:R-:W-:Y:S02]  /*3230*/  HFMA2 R25, -RZ, RZ, 0, 4.76837158203125e-07 ;  /* 0x00000008ff197431 */ /* 0x000fe400000001ff */
        /* <DEDUP_REMOVED lines=14> */
.L_x_670:
[----:B------:R-:W-:Y:S05]  /*3320*/  BRA.U !UP1, `(.L_x_665) ;  /* 0x0000000109887547 */ /* 0x000fea000b800000 */
[----:B------:R-:W-:Y:S02]  /*3330*/  UISETP.NE.AND UP0, UPT, UR12, 0x1, UPT ;  /* 0x000000010c00788c */ /* 0x000fe4000bf05270 */
[----:B------:R-:W-:-:S06]  /*3340*/  ULOP3.LUT UR11, UR19, 0x1, URZ, 0xc0, !UPT ;  /* 0x00000001130b7892 */ /* 0x000fcc000f8ec0ff */
[----:B------:R-:W-:Y:S01]  /*3350*/  MOV R20, UR11 ;  /* 0x0000000b00147c02 */ /* 0x000fe20008000f00 */
[----:B------:R-:W-:Y:S06]  /*3360*/  BRA.U !UP0, `(.L_x_671) ;  /* 0x0000000108487547 */ /* 0x000fec000b800000 */
        /* <DEDUP_REMOVED lines=18> */
.L_x_671:
[----:B------:R-:W-:Y:S01]  /*3490*/  ISETP.EQ.OR P1, PT, R24, UR15, P2 ;  /* 0x0000000f18007c0c */ /* 0x000fe20009722670 */
[----:B------:R-:W-:Y:S03]  /*34a0*/  BSSY.RECONVERGENT B0, `(.L_x_665) ;  /* 0x000000a000007945 */ /* 0x000fe60003800200 */
[----:B------:R-:W-:-:S13]  /*34b0*/  ISETP.NE.U32.OR P1, PT, R20, 0x1, P1 ;  /* 0x000000011400780c */ /* 0x000fda0000f25470 */
        /* <DEDUP_REMOVED lines=8> */
.L_x_672:
[----:B------:R-:W-:Y:S05]  /*3540*/  BSYNC.RECONVERGENT B0 ;  /* 0x0000000000007941 */ /* 0x000fea0003800200 */
.L_x_665:
[----:B------:R-:W5:Y:S01]  /*3550*/  S2UR UR7, SR_CgaCtaId ;  /* 0x00000000000779c3 */ /* 0x000f620000008800 */
[----:B------:R-:W-:Y:S01]  /*3560*/  UMOV UR6, 0x400 ;  /* 0x0000040000067882 */ /* 0x000fe20000000000 */
[--C-:B----4-:R-:W-:Y:S01]  /*3570*/  HADD2.F32 R20, -RZ, R40.reuse.H0_H0 ;  /* 0x20000028ff147230 */ /* 0x110fe20000004100 */
[----:B------:R-:W4:Y:S01]  /*3580*/  LDCU.64 UR24, c[0x0][0x400] ;  /* 0x00008000ff1877ac */ /* 0x000f220008000a00 */
[----:B------:R-:W-:-:S05]  /*3590*/  HADD2.F32 R40, -RZ, R40.H1_H1 ;  /* 0x30000028ff287230 */ /* 0x000fca0000004100 */
[----:B------:R-:W-:-:S04]  /*35a0*/  FADD.FTZ R40, R40, -UR22 ;  /* 0x8000001628287e21 */ /* 0x000fc80008010000 */
[----:B------:R-:W-:Y:S01]  /*35b0*/  FMUL.FTZ R40, R40, UR23 ;  /* 0x0000001728287c20 */ /* 0x000fe20008410000 */
[----:B-----5:R-:W-:-:S09]  /*35c0*/  ULEA UR6, UR7, UR6, 0x18 ;  /* 0x0000000607067291 */ /* 0x020fd2000f8ec0ff */
[----:B------:R0:W-:Y:S01]  /*35d0*/  @!P2 STS.64 [UR6+0x30], R14 ;  /* 0x0000300eff00a988 */ /* 0x0001e20008000a06 */
[----:B------:R-:W-:Y:S01]  /*35e0*/  BAR.SYNC.DEFER_BLOCKING 0x0 ;  /* 0x0000000000007b1d */ /* 0x000fe20000010000 */
[----:B0--3--:R-:W-:-:S05]  /*35f0*/  HADD2.F32 R14, -RZ, R39.H1_H1 ;  /* 0x30000027ff0e7230 */ /* 0x009fca0000004100 */
[----:B------:R-:W0:Y:S01]  /*3600*/  LDS.64 R16, [UR6+0x30] ;  /* 0x00003006ff107984 */ /* 0x000e220008000a00 */
[----:B------:R-:W0:Y:S02]  /*3610*/  LDCU UR6, c[0x0][0x42c] ;  /* 0x00008580ff0677ac */ /* 0x000e240008000800 */
[----:B0-----:R-:W-:Y:S01]  /*3620*/  FMUL.FTZ R18, R16, UR6 ;  /* 0x0000000610127c20 */ /* 0x001fe20008410000 */
[----:B------:R-:W-:Y:S01]  /*3630*/  FADD.FTZ R16, R20, -UR22 ;  /* 0x8000001614107e21 */ /* 0x000fe20008010000 */
[----:B------:R-:W-:Y:S01]  /*3640*/  FMUL.FTZ R19, R17, UR6 ;  /* 0x0000000611137c20 */ /* 0x000fe20008410000 */
[----:B------:R-:W-:Y:S02]  /*3650*/  HADD2.F32 R17, -RZ, R39.H0_H0 ;  /* 0x20000027ff117230 */ /* 0x000fe40000004100 */
[----:B------:R-:W-:Y:S02]  /*3660*/  HADD2.F32 R20, -RZ, R38.H0_H0 ;  /* 0x20000026ff147230 */ /* 0x000fe40000004100 */
[----:B------:R-:W-:Y:S01]  /*3670*/  FMUL.FTZ R29, R16, UR23 ;  /* 0x00000017101d7c20 */ /* 0x000fe20008410000 */
[----:B----4-:R-:W-:Y:S06]  /*3680*/  @!P4 BRA `(.L_x_673) ;  /* 0x000000000048c947 */ /* 0x010fec0003800000 */
[----:B------:R-:W-:Y:S01]  /*3690*/  FFMA.FTZ R15, R12, R29, R10 ;  /* 0x0000001d0c0f7223 */ /* 0x000fe2000001000a */
[----:B------:R-:W-:-:S03]  /*36a0*/  FFMA.FTZ R16, R13, R40, R11 ;  /* 0x000000280d107223 */ /* 0x000fc6000001000b */
[----:B------:R-:W-:Y:S01]  /*36b0*/  FMUL.FTZ R21, R15, -1.4426950216293334961 ;  /* 0xbfb8aa3b0f157820 */ /* 0x000fe20000410000 */
[----:B--2---:R-:W-:-:S05]  /*36c0*/  FMUL.FTZ R23, R16, -1.4426950216293334961 ;  /* 0xbfb8aa3b10177820 */ /* 0x004fca0000410000 */
        /* <DEDUP_REMOVED lines=14> */
.L_x_673:
[----:B------:R-:W-:Y:S04]  /*37b0*/  BSSY.RECONVERGENT B0, `(.L_x_674) ;  /* 0x0000014000007945 */ /* 0x000fe80003800200 */
[----:B------:R-:W-:Y:S05]  /*37c0*/  @P0 BRA `(.L_x_675) ;  /* 0x0000000000480947 */ /* 0x000fea0003800000 */
[----:B------:R-:W0:Y:S01]  /*37d0*/  LDCU.64 UR12, c[0x0][0x3f8] ;  /* 0x00007f00ff0c77ac */ /* 0x000e220008000a00 */
[C-C-:B------:R-:W-:Y:S01]  /*37e0*/  FFMA.FTZ R15, R18.reuse, R29, R19.reuse ;  /* 0x0000001d120f7223 */ /* 0x140fe20000010013 */
[----:B------:R-:W-:Y:S01]  /*37f0*/  FFMA.FTZ R16, R18, R40, R19 ;  /* 0x0000002812107223 */ /* 0x000fe20000010013 */
[----:B------:R-:W3:Y:S02]  /*3800*/  LDCU.64 UR6, c[0x0][0x380] ;  /* 0x00007000ff0677ac */ /* 0x000ee40008000a00 */
[----:B------:R-:W-:Y:S01]  /*3810*/  FFMA.FTZ R17, R12, R17, -R15 ;  /* 0x000000110c117223 */ /* 0x000fe2000001080f */
[----:B------:R-:W-:Y:S01]  /*3820*/  FFMA.FTZ R16, R13, R14, -R16 ;  /* 0x0000000e0d107223 */ /* 0x000fe20000010810 */
[----:B------:R-:W-:Y:S02]  /*3830*/  MOV R14, R52 ;  /* 0x00000034000e7202 */ /* 0x000fe40000000f00 */
[----:B------:R-:W-:Y:S01]  /*3840*/  MOV R15, R51 ;  /* 0x00000033000f7202 */ /* 0x000fe20000000f00 */
[----:B-1----:R-:W-:Y:S01]  /*3850*/  FMUL.FTZ R22, R17, UR23 ;  /* 0x0000001711167c20 */ /* 0x002fe20008410000 */
[----:B0-----:R-:W-:-:S02]  /*3860*/  IMAD R21, R3, UR12, RZ ;  /* 0x0000000c03157c24 */ /* 0x001fc4000f8e02ff */
[----:B------:R-:W-:-:S04]  /*3870*/  IMAD.WIDE.U32 R14, R46, UR12, R14 ;  /* 0x0000000c2e0e7c25 */ /* 0x000fc8000f8e000e */
[----:B--2---:R-:W-:Y:S02]  /*3880*/  IMAD R23, R46, UR13, R21 ;  /* 0x0000000d2e177c24 */ /* 0x004fe4000f8e0215 */
[----:B------:R-:W-:Y:S01]  /*3890*/  FMUL.FTZ R21, R16, UR23 ;  /* 0x0000001710157c20 */ /* 0x000fe20008410000 */
[C---:B---3--:R-:W-:Y:S02]  /*38a0*/  LEA R16, P0, R14.reuse, UR6, 0x1 ;  /* 0x000000060e107c11 */ /* 0x048fe4000f8008ff */
[----:B------:R-:W-:Y:S02]  /*38b0*/  IADD3 R23, PT, PT, R15, R23, RZ ;  /* 0x000000170f177210 */ /* 0x000fe40007ffe0ff */
[----:B------:R-:W-:Y:S02]  /*38c0*/  F2FP.F16.F32.PACK_AB R21, R21, R22 ;  /* 0x000000161515723e */ /* 0x000fe400000000ff */
[----:B------:R-:W-:-:S05]  /*38d0*/  LEA.HI.X R17, R14, UR7, R23, 0x1, P0 ;  /* 0x000000070e117c11 */ /* 0x000fca00080f0c17 */
[----:B------:R0:W-:Y:S02]  /*38e0*/  STG.E desc[UR16][R16.64], R21 ;  /* 0x0000001510007986 */ /* 0x0001e4000c101910 */
.L_x_675:
[----:B------:R-:W-:Y:S05]  /*38f0*/  BSYNC.RECONVERGENT B0 ;  /* 0x0000000000007941 */ /* 0x000fea0003800200 */
.L_x_674:
[----:B------:R-:W-:Y:S01]  /*3900*/  HADD2.F32 R14, -RZ, R36.H0_H0 ;  /* 0x20000024ff0e7230 */ /* 0x000fe20000004100 */
[----:B------:R-:W-:Y:S01]  /*3910*/  UISETP.NE.AND UP0, UPT, UR20, URZ, UPT ;  /* 0x000000ff1400728c */ /* 0x000fe2000bf05270 */
[----:B------:R-:W-:Y:S02]  /*3920*/  HADD2.F32 R38, -RZ, R38.H1_H1 ;  /* 0x30000026ff267230 */ /* 0x000fe40000004100 */
[----:B------:R-:W-:Y:S01]  /*3930*/  FADD.FTZ R20, R20, -UR22 ;  /* 0x8000001614147e21 */ /* 0x000fe20008010000 */
[----:B------:R-:W-:Y:S02]  /*3940*/  HADD2.F32 R36, -RZ, R36.H1_H1 ;  /* 0x30000024ff247230 */ /* 0x000fe40000004100 */
[----:B------:R-:W-:Y:S01]  /*3950*/  FADD.FTZ R14, R14, -UR22 ;  /* 0x800000160e0e7e21 */ /* 0x000fe20008010000 */
[--C-:B------:R-:W-:Y:S02]  /*3960*/  HADD2.F32 R15, -RZ, R6.reuse.H0_H0 ;  /* 0x20000006ff0f7230 */ /* 0x100fe40000004100 */
[----:B------:R-:W-:Y:S01]  /*3970*/  FADD.FTZ R38, R38, -UR22 ;  /* 0x8000001626267e21 */ /* 0x000fe20008010000 */
[----:B------:R-:W-:-:S02]  /*3980*/  HADD2.F32 R6, -RZ, R6.H1_H1 ;  /* 0x30000006ff067230 */ /* 0x000fc40000004100 */
[----:B------:R-:W-:Y:S01]  /*3990*/  FADD.FTZ R24, R36, -UR22 ;  /* 0x8000001624187e21 */ /* 0x000fe20008010000 */
[----:B0-----:R-:W-:Y:S01]  /*39a0*/  FMUL.FTZ R17, R20, UR23 ;  /* 0x0000001714117c20 */ /* 0x001fe20008410000 */
[----:B------:R-:W-:Y:S01]  /*39b0*/  FADD.FTZ R15, R15, -UR22 ;  /* 0x800000160f0f7e21 */ /* 0x000fe20008010000 */
[----:B------:R-:W-:Y:S01]  /*39c0*/  FMUL.FTZ R38, R38, UR23 ;  /* 0x0000001726267c20 */ /* 0x000fe20008410000 */
[----:B------:R-:W-:Y:S01]  /*39d0*/  FADD.FTZ R16, R6, -UR22 ;  /* 0x8000001606107e21 */ /* 0x000fe20008010000 */
[----:B-1----:R-:W-:Y:S01]  /*39e0*/  FMUL.FTZ R22, R14, UR23 ;  /* 0x000000170e167c20 */ /* 0x002fe20008410000 */
[----:B------:R-:W-:Y:S01]  /*39f0*/  FMUL.FTZ R24, R24, UR23 ;  /* 0x0000001718187c20 */ /* 0x000fe20008410000 */
[----:B------:R-:W-:Y:S01]  /*3a00*/  FMUL.FTZ R6, R15, UR23 ;  /* 0x000000170f067c20 */ /* 0x000fe20008410000 */
[----:B------:R-:W-:Y:S01]  /*3a10*/  ISETP.GE.U32.AND P0, PT, R43, UR24, PT ;  /* 0x000000182b007c0c */ /* 0x000fe2000bf06070 */
[----:B------:R-:W-:Y:S01]  /*3a20*/  FMUL.FTZ R20, R16, UR23 ;  /* 0x0000001710147c20 */ /* 0x000fe20008410000 */
[----:B------:R-:W-:Y:S01]  /*3a30*/  ISETP.GE.U32.AND P1, PT, R42, UR24, PT ;  /* 0x000000182a007c0c */ /* 0x000fe2000bf26070 */
[C-C-:B------:R-:W-:Y:S01]  /*3a40*/  FFMA.FTZ R15, R18.reuse, R17, R19.reuse ;  /* 0x00000011120f7223 */ /* 0x140fe20000010013 */
[C-C-:B------:R-:W-:Y:S01]  /*3a50*/  FFMA.FTZ R14, R18.reuse, R38, R19.reuse ;  /* 0x00000026120e7223 */ /* 0x140fe20000010013 */
[C-C-:B--2---:R-:W-:Y:S01]  /*3a60*/  FFMA.FTZ R23, R18.reuse, R22, R19.reuse ;  /* 0x0000001612177223 */ /* 0x144fe20000010013 */
[C-C-:B------:R-:W-:Y:S01]  /*3a70*/  FFMA.FTZ R26, R18.reuse, R24, R19.reuse ;  /* 0x00000018121a7223 */ /* 0x140fe20000010013 */
[C-C-:B------:R-:W-:Y:S01]  /*3a80*/  FFMA.FTZ R21, R18.reuse, R6, R19.reuse ;  /* 0x0000000612157223 */ /* 0x140fe20000010013 */
[--C-:B------:R-:W-:Y:S01]  /*3a90*/  HADD2.F32 R16, -RZ, R37.reuse.H0_H0 ;  /* 0x20000025ff107230 */ /* 0x100fe20000004100 */
[----:B------:R-:W-:Y:S01]  /*3aa0*/  ISETP.GE.U32.AND P2, PT, R41, UR24, PT ;  /* 0x0000001829007c0c */ /* 0x000fe2000bf46070 */
[----:B------:R-:W-:Y:S01]  /*3ab0*/  FFMA.FTZ R18, R18, R20, R19 ;  /* 0x0000001412127223 */ /* 0x000fe20000010013 */
[----:B------:R-:W-:Y:S01]  /*3ac0*/  ISETP.GE.AND.EX P0, PT, R5, UR25, PT, P0 ;  /* 0x0000001905007c0c */ /* 0x000fe2000bf06300 */
[----:B------:R-:W-:Y:S01]  /*3ad0*/  HADD2.F32 R37, -RZ, R37.H1_H1 ;  /* 0x30000025ff257230 */ /* 0x000fe20000004100 */
[----:B------:R-:W-:Y:S01]  /*3ae0*/  ISETP.GE.AND.EX P1, PT, R7, UR25, PT, P1 ;  /* 0x0000001907007c0c */ /* 0x000fe2000bf26310 */
[----:B------:R-:W-:-:S12]  /*3af0*/  BRA.U !UP0, `(.L_x_676) ;  /* 0x0000000108487547 */ /* 0x000fd8000b800000 */
        /* <DEDUP_REMOVED lines=18> */
.L_x_676:
[----:B------:R-:W-:Y:S01]  /*3c20*/  BSSY.RECONVERGENT B0, `(.L_x_677) ;  /* 0x0000012000007945 */ /* 0x000fe20003800200 */
[----:B------:R-:W-:Y:S01]  /*3c30*/  FFMA.FTZ R16, R12, R16, -R15 ;  /* 0x000000100c107223 */ /* 0x000fe2000001080f */
[----:B------:R-:W-:Y:S02]  /*3c40*/  FFMA.FTZ R19, R13, R37, -R14 ;  /* 0x000000250d137223 */ /* 0x000fe4000001080e */
        /* <DEDUP_REMOVED lines=12> */
[----:B------:R-:W-:Y:S02]  /*3d10*/  F2FP.F16.F32.PACK_AB R19, R19, R28 ;  /* 0x0000001c1313723e */ /* 0x000fe400000000ff */
[----:B------:R-:W-:-:S05]  /*3d20*/  LEA.HI.X R17, R14, UR13, R17, 0x1, P0 ;  /* 0x0000000d0e117c11 */ /* 0x000fca00080f0c11 */
[----:B------:R0:W-:Y:S02]  /*3d30*/  STG.E desc[UR16][R16.64], R19 ;  /* 0x0000001310007986 */ /* 0x0001e4000c101910 */
.L_x_678:
[----:B------:R-:W-:Y:S05]  /*3d40*/  BSYNC.RECONVERGENT B0 ;  /* 0x0000000000007941 */ /* 0x000fea0003800200 */
.L_x_677:
[--C-:B------:R-:W-:Y:S02]  /*3d50*/  HADD2.F32 R14, -RZ, R8.reuse.H0_H0 ;  /* 0x20000008ff0e7230 */ /* 0x100fe40000004100 */
[----:B------:R-:W-:Y:S01]  /*3d60*/  HADD2.F32 R8, -RZ, R8.H1_H1 ;  /* 0x30000008ff087230 */ /* 0x000fe20000004100 */
        /* <DEDUP_REMOVED lines=19> */
.L_x_679:
        /* <DEDUP_REMOVED lines=9> */
[----:B------:R-:W-:Y:S01]  /*3f30*/  FMUL.FTZ R8, R8, UR23 ;  /* 0x0000001708087c20 */ /* 0x000fe20008410000 */
[----:B0-----:R-:W-:Y:S02]  /*3f40*/  IMAD R17, R7, UR6, RZ ;  /* 0x0000000607117c24 */ /* 0x001fe4000f8e02ff */
[----:B------:R-:W-:-:S04]  /*3f50*/  IMAD.WIDE.U32 R14, R42, UR6, R14 ;  /* 0x000000062a0e7c25 */ /* 0x000fc8000f8e000e */
[----:B------:R-:W-:Y:S01]  /*3f60*/  IMAD R17, R42, UR7, R17 ;  /* 0x000000072a117c24 */ /* 0x000fe2000f8e0211 */
[----:B-1----:R-:W-:-:S04]  /*3f70*/  LEA R16, P0, R14, UR12, 0x1 ;  /* 0x0000000c0e107c11 */ /* 0x002fc8000f8008ff */
[----:B------:R-:W-:Y:S02]  /*3f80*/  IADD3 R17, PT, PT, R15, R17, RZ ;  /* 0x000000110f117210 */ /* 0x000fe40007ffe0ff */
[----:B------:R-:W-:Y:S02]  /*3f90*/  F2FP.F16.F32.PACK_AB R15, R8, R23 ;  /* 0x00000017080f723e */ /* 0x000fe400000000ff */
[----:B------:R-:W-:-:S05]  /*3fa0*/  LEA.HI.X R17, R14, UR13, R17, 0x1, P0 ;  /* 0x0000000d0e117c11 */ /* 0x000fca00080f0c11 */
[----:B------:R1:W-:Y:S02]  /*3fb0*/  STG.E desc[UR16][R16.64], R15 ;  /* 0x0000000f10007986 */ /* 0x0003e4000c101910 */
.L_x_681:
[----:B------:R-:W-:Y:S05]  /*3fc0*/  BSYNC.RECONVERGENT B0 ;  /* 0x0000000000007941 */ /* 0x000fea0003800200 */
.L_x_680:
[--C-:B------:R-:W-:Y:S02]  /*3fd0*/  HADD2.F32 R8, -RZ, R4.reuse.H0_H0 ;  /* 0x20000004ff087230 */ /* 0x100fe40000004100 */
[----:B------:R-:W-:Y:S01]  /*3fe0*/  HADD2.F32 R4, -RZ, R4.H1_H1 ;  /* 0x30000004ff047230 */ /* 0x000fe20000004100 */
        /* <DEDUP_REMOVED lines=19> */
.L_x_682:
        /* <DEDUP_REMOVED lines=8> */
[----:B------:R-:W-:Y:S02]  /*41a0*/  MOV R50, R52 ;  /* 0x0000003400327202 */ /* 0x000fe40000000f00 */
[----:B------:R-:W-:Y:S01]  /*41b0*/  F2FP.F16.F32.PACK_AB R13, R18, R13 ;  /* 0x0000000d120d723e */ /* 0x000fe200000000ff */
[----:B------:R-:W3:Y:S01]  /*41c0*/  LDCU.64 UR12, c[0x0][0x380] ;  /* 0x00007000ff0c77ac */ /* 0x000ee20008000a00 */
[----:B--2---:R-:W-:Y:S02]  /*41d0*/  IMAD R4, R9, UR6, RZ ;  /* 0x0000000609047c24 */ /* 0x004fe4000f8e02ff */
[----:B------:R-:W-:-:S04]  /*41e0*/  IMAD.WIDE.U32 R50, R41, UR6, R50 ;  /* 0x0000000629327c25 */ /* 0x000fc8000f8e0032 */
[----:B------:R-:W-:Y:S01]  /*41f0*/  IMAD R11, R41, UR7, R4 ;  /* 0x00000007290b7c24 */ /* 0x000fe2000f8e0204 */
[----:B---3--:R-:W-:-:S04]  /*4200*/  LEA R10, P0, R50, UR12, 0x1 ;  /* 0x0000000c320a7c11 */ /* 0x008fc8000f8008ff */
[----:B------:R-:W-:-:S04]  /*4210*/  IADD3 R11, PT, PT, R51, R11, RZ ;  /* 0x0000000b330b7210 */ /* 0x000fc80007ffe0ff */
[----:B------:R-:W-:-:S05]  /*4220*/  LEA.HI.X R11, R50, UR13, R11, 0x1, P0 ;  /* 0x0000000d320b7c11 */ /* 0x000fca00080f0c0b */
[----:B------:R2:W-:Y:S02]  /*4230*/  STG.E desc[UR16][R10.64], R13 ;  /* 0x0000000d0a007986 */ /* 0x0005e4000c101910 */
.L_x_684:
[----:B------:R-:W-:Y:S05]  /*4240*/  BSYNC.RECONVERGENT B0 ;  /* 0x0000000000007941 */ /* 0x000fea0003800200 */
.L_x_683:
[----:B------:R-:W-:Y:S02]  /*4250*/  UIADD3 UR10, UPT, UPT, UR18, UR10, URZ ;  /* 0x0000000a120a7290 */ /* 0x000fe4000fffe0ff */
[----:B------:R-:W-:Y:S02]  /*4260*/  UIADD3 UR4, UPT, UPT, UR4, 0x1, URZ ;  /* 0x0000000104047890 */ /* 0x000fe4000fffe0ff */
[----:B------:R-:W-:-:S09]  /*4270*/  UISETP.GE.AND UP0, UPT, UR10, UR8, UPT ;  /* 0x000000080a00728c */ /* 0x000fd2000bf06270 */
[----:B------:R-:W-:Y:S05]  /*4280*/  BRA.U !UP0, `(.L_x_685) ;  /* 0xffffffbd08ec7547 */ /* 0x000fea000b83ffff */
.L_x_654:
[----:B------:R-:W3:Y:S01]  /*4290*/  LDC R6, c[0x0][0x370] ;  /* 0x0000dc00ff067b82 */ /* 0x000ee20000000800 */
[----:B------:R-:W-:Y:S01]  /*42a0*/  ISETP.NE.AND P2, PT, R2, RZ, PT ;  /* 0x000000ff0200720c */ /* 0x000fe20003f45270 */
[----:B------:R-:W-:Y:S06]  /*42b0*/  BSSY.RECONVERGENT B0, `(.L_x_686) ;  /* 0x0000011000007945 */ /* 0x000fec0003800200 */
[----:B------:R-:W4:Y:S08]  /*42c0*/  LDC R7, c[0x0][0x374] ;  /* 0x0000dd00ff077b82 */ /* 0x000f300000000800 */
[----:B------:R-:W5:Y:S01]  /*42d0*/  LDC.64 R4, c[0x0][0x3c8] ;  /* 0x0000f200ff047b82 */ /* 0x000f620000000a00 */
[----:B---3--:R-:W-:-:S02]  /*42e0*/  IADD3 R3, PT, PT, R6, -0x1, RZ ;  /* 0xffffffff06037810 */ /* 0x008fc40007ffe0ff */
[----:B------:R-:W-:Y:S02]  /*42f0*/  ISETP.NE.AND P1, PT, R6, 0x1, PT ;  /* 0x000000010600780c */ /* 0x000fe40003f25270 */
[----:B----4-:R-:W-:-:S04]  /*4300*/  IADD3 R0, PT, PT, R7, -0x1, RZ ;  /* 0xffffffff07007810 */ /* 0x010fc80007ffe0ff */
[----:B------:R-:W-:Y:S02]  /*4310*/  ISETP.NE.AND P0, PT, R0, UR5, PT ;  /* 0x0000000500007c0c */ /* 0x000fe4000bf05270 */
[----:B------:R-:W-:Y:S02]  /*4320*/  SHF.L.U32 R0, R7, 0x1, RZ ;  /* 0x0000000107007819 */ /* 0x000fe400000006ff */
[----:B------:R-:W-:Y:S02]  /*4330*/  ISETP.NE.OR P0, PT, R3, UR15, P0 ;  /* 0x0000000f03007c0c */ /* 0x000fe40008705670 */
[----:B------:R-:W-:-:S05]  /*4340*/  SEL R3, R0, RZ, P1 ;  /* 0x000000ff00037207 */ /* 0x000fca0000800000 */
[----:B-----5:R-:W-:Y:S01]  /*4350*/  IMAD.WIDE.U32 R4, R3, 0x4, R4 ;  /* 0x0000000403047825 */ /* 0x020fe200078e0004 */
[----:B------:R-:W-:Y:S06]  /*4360*/  @P2 BRA `(.L_x_687) ;  /* 0x0000000000142947 */ /* 0x000fec0003800000 */
[----:B------:R-:W-:Y:S01]  /*4370*/  HFMA2 R3, -RZ, RZ, 0, 5.9604644775390625e-08 ;  /* 0x00000001ff037431 */ /* 0x000fe200000001ff */
[----:B------:R-:W-:Y:S06]  /*4380*/  MEMBAR.ALL.GPU ;  /* 0x0000000000007992 */ /* 0x000fec000000a000 */
[----:B------:R-:W-:-:S00]  /*4390*/  ERRBAR ;  /* 0x00000000000079ab */ /* 0x000fc00000000000 */
[----:B------:R-:W-:Y:S06]  /*43a0*/  CGAERRBAR ;  /* 0x00000000000075ab */ /* 0x000fec0000000000 */
[----:B------:R3:W-:Y:S02]  /*43b0*/  REDG.E.ADD.S32.STRONG.GPU desc[UR16][R4.64], R3 ;  /* 0x000000030400798e */ /* 0x0007e4000c12e310 */
.L_x_687:
[----:B------:R-:W-:Y:S05]  /*43c0*/  BSYNC.RECONVERGENT B0 ;  /* 0x0000000000007941 */ /* 0x000fea0003800200 */
.L_x_686:
[----:B------:R-:W-:Y:S05]  /*43d0*/  @P0 EXIT ;  /* 0x000000000000094d */ /* 0x000fea0003800000 */
[----:B------:R-:W-:Y:S05]  /*43e0*/  @P2 BRA `(.L_x_688) ;  /* 0x0000000000202947 */ /* 0x000fea0003800000 */
[----:B------:R-:W-:-:S05]  /*43f0*/  IMAD R0, R6, R7, RZ ;  /* 0x0000000706007224 */ /* 0x000fca00078e02ff */
[----:B------:R-:W-:-:S13]  /*4400*/  ISETP.NE.AND P0, PT, R0, -0x1, PT ;  /* 0xffffffff0000780c */ /* 0x000fda0003f05270 */
[----:B------:R-:W-:Y:S05]  /*4410*/  @!P0 BRA `(.L_x_688) ;  /* 0x0000000000148947 */ /* 0x000fea0003800000 */
.L_x_689:
[----:B---3--:R-:W3:Y:S04]  /*4420*/  LDG.E.STRONG.GPU R3, desc[UR16][R4.64] ;  /* 0x0000001004037981 */ /* 0x008ee8000c1ef900 */
[----:B---3--:R-:W-:Y:S01]  /*4430*/  CCTL.IVALL ;  /* 0x00000000ff00798f */ /* 0x008fe20002000000 */
[----:B------:R-:W-:Y:S05]  /*4440*/  YIELD ;  /* 0x0000000000007946 */ /* 0x000fea0003800000 */
[----:B------:R-:W-:-:S13]  /*4450*/  ISETP.NE.AND P0, PT, R3, R0, PT ;  /* 0x000000000300720c */ /* 0x000fda0003f05270 */
[----:B------:R-:W-:Y:S05]  /*4460*/  @P0 BRA `(.L_x_689) ;  /* 0xfffffffc00ec0947 */ /* 0x000fea000383ffff */
.L_x_688:
[----:B------:R-:W-:Y:S05]  /*4470*/  WARPSYNC.ALL ;  /* 0x0000000000007948 */ /* 0x000fea0003800000 */
[----:B------:R-:W3:Y:S08]  /*4480*/  LDC.64 R6, c[0x0][0x3f8] ;  /* 0x0000fe00ff067b82 */ /* 0x000ef00000000a00 */
[----:B------:R-:W-:Y:S01]  /*4490*/  BAR.SYNC.DEFER_BLOCKING 0x0 ;  /* 0x0000000000007b1d */ /* 0x000fe20000010000 */
[----:B---3--:R-:W-:-:S04]  /*44a0*/  LEA.HI R3, P0, R7, R6, RZ, 0x1 ;  /* 0x0000000607037211 */ /* 0x008fc800078108ff */
        /* <DEDUP_REMOVED lines=8> */
[----:B0-----:R-:W-:Y:S02]  /*4530*/  MOV R19, RZ ;  /* 0x000000ff00137202 */ /* 0x001fe40000000f00 */
[----:B------:R-:W-:Y:S02]  /*4540*/  ISETP.GT.U32.AND P0, PT, R3, R8, PT ;  /* 0x000000080300720c */ /* 0x000fe40003f04070 */
[----:B------:R-:W-:Y:S02]  /*4550*/  IADD3.X R9, PT, PT, RZ, R19, RZ, P1, !PT ;  /* 0x00000013ff097210 */ /* 0x000fe40000ffe4ff */
[----:B------:R-:W-:Y:S02]  /*4560*/  LOP3.LUT R4, RZ, R2, RZ, 0x33, !PT ;  /* 0x00000002ff047212 */ /* 0x000fe400078e33ff */
[----:B------:R-:W-:-:S02]  /*4570*/  ISETP.GT.AND.EX P0, PT, R0, R9, PT, P0 ;  /* 0x000000090000720c */ /* 0x000fc40003f04300 */
[----:B--2---:R-:W-:Y:S02]  /*4580*/  LEA R11, R7, R7, 0x1 ;  /* 0x00000007070b7211 */ /* 0x004fe400078e08ff */
        /* <DEDUP_REMOVED lines=20> */
[----:B------:R-:W2:Y:S01]  /*46d0*/  LDCU.64 UR6, c[0x0][0x390] ;  /* 0x00007200ff0677ac */ /* 0x000ea20008000a00 */
[----:B------:R-:W-:Y:S02]  /*46e0*/  IADD3 R18, PT, PT, R18, 0x1, RZ ;  /* 0x0000000112127810 */ /* 0x000fe40007ffe0ff */
[----:B------:R-:W-:Y:S01]  /*46f0*/  SHF.L.U64.HI R24, R2, 0x3, R19 ;  /* 0x0000000302187819 */ /* 0x000fe20000010213 */
[----:B------:R-:W3:Y:S01]  /*4700*/  LDCU.64 UR8, c[0x0][0x388] ;  /* 0x00007100ff0877ac */ /* 0x000ee20008000a00 */
[C---:B------:R-:W-:Y:S02]  /*4710*/  SHF.L.U32 R5, R18.reuse, 0x7, RZ ;  /* 0x0000000712057819 */ /* 0x040fe400000006ff */
[----:B------:R-:W-:-:S02]  /*4720*/  LOP3.LUT R18, R18, 0x3, RZ, 0xc0, !PT ;  /* 0x0000000312127812 */ /* 0x000fc400078ec0ff */
[----:B------:R-:W-:Y:S02]  /*4730*/  LOP3.LUT R5, R5, 0x180, RZ, 0xc0, !PT ;  /* 0x0000018005057812 */ /* 0x000fe400078ec0ff */
[----:B------:R-:W-:Y:S02]  /*4740*/  SHF.L.U32 R31, R7, 0x2, RZ ;  /* 0x00000002071f7819 */ /* 0x000fe400000006ff */
[----:B------:R-:W-:Y:S02]  /*4750*/  IADD3 R18, P3, PT, RZ, -R18, RZ ;  /* 0x80000012ff127210 */ /* 0x000fe40007f7e0ff */
[----:B0-----:R-:W-:Y:S02]  /*4760*/  LEA R27, P1, R2, UR4, 0x2 ;  /* 0x00000004021b7c11 */ /* 0x001fe4000f8210ff */
[----:B------:R-:W-:Y:S02]  /*4770*/  SHF.L.U64.HI R33, R3, 0x2, R0 ;  /* 0x0000000203217819 */ /* 0x000fe40000010200 */
[----:B--2---:R-:W-:-:S02]  /*4780*/  IADD3 R25, P2, PT, R23, UR6, RZ ;  /* 0x0000000617197c10 */ /* 0x004fc4000ff5e0ff */
[----:B------:R-:W-:Y:S02]  /*4790*/  LEA.HI.X R28, R2, UR5, R19, 0x2, P1 ;  /* 0x00000005021c7c11 */ /* 0x000fe400088f1413 */
[----:B------:R-:W-:Y:S02]  /*47a0*/  IADD3.X R26, PT, PT, R24, UR7, RZ, P2, !PT ;  /* 0x00000007181a7c10 */ /* 0x000fe400097fe4ff */
[----:B------:R-:W-:Y:S01]  /*47b0*/  IADD3 R2, P2, PT, R5, R2, RZ ;  /* 0x0000000205027210 */ /* 0x000fe20007f5e0ff */
[----:B------:R-:W-:Y:S01]  /*47c0*/  IMAD.WIDE.U32 R4, R6, 0x4, RZ ;  /* 0x0000000406047825 */ /* 0x000fe200078e00ff */
[----:B---3--:R-:W-:Y:S02]  /*47d0*/  IADD3 R23, P1, PT, R23, UR8, RZ ;  /* 0x0000000817177c10 */ /* 0x008fe4000ff3e0ff */
[----:B------:R-:W-:Y:S02]  /*47e0*/  SHF.L.U64.HI R29, R30, 0x2, R35 ;  /* 0x000000021e1d7819 */ /* 0x000fe40000010223 */
[----:B------:R-:W-:-:S02]  /*47f0*/  IADD3.X R24, PT, PT, R24, UR9, RZ, P1, !PT ;  /* 0x0000000918187c10 */ /* 0x000fc40008ffe4ff */
[----:B------:R-:W-:Y:S02]  /*4800*/  IADD3 R31, PT, PT, R5, R31, RZ ;  /* 0x0000001f051f7210 */ /* 0x000fe40007ffe0ff */
[----:B------:R-:W-:Y:S02]  /*4810*/  IADD3.X R22, PT, PT, RZ, -0x1, RZ, P3, !PT ;  /* 0xffffffffff167810 */ /* 0x000fe40001ffe4ff */
[----:B------:R-:W-:-:S07]  /*4820*/  IADD3.X R19, PT, PT, RZ, R19, RZ, P2, !PT ;  /* 0x00000013ff137210 */ /* 0x000fce00017fe4ff */
.L_x_692:
[-C--:B0-----:R-:W-:Y:S02]  /*4830*/  LEA R10, P1, R3, R27.reuse, 0x2 ;  /* 0x0000001b030a7211 */ /* 0x081fe400078210ff */
[----:B------:R-:W-:Y:S02]  /*4840*/  IADD3 R12, P2, PT, R27, R4, RZ ;  /* 0x000000041b0c7210 */ /* 0x000fe40007f5e0ff */
[----:B------:R-:W-:Y:S02]  /*4850*/  LEA R14, P3, R30, R27, 0x2 ;  /* 0x0000001b1e0e7211 */ /* 0x000fe400078610ff */
[C---:B------:R-:W-:Y:S02]  /*4860*/  IADD3.X R11, PT, PT, R28.reuse, R33, RZ, P1, !PT ;  /* 0x000000211c0b7210 */ /* 0x040fe40000ffe4ff */
[----:B------:R-:W-:Y:S02]  /*4870*/  MOV R8, R27 ;  /* 0x0000001b00087202 */ /* 0x000fe40000000f00 */
[----:B------:R-:W-:Y:S01]  /*4880*/  MOV R9, R28 ;  /* 0x0000001c00097202 */ /* 0x000fe20000000f00 */
[----:B-1----:R0:W2:Y:S01]  /*4890*/  LDG.E R17, desc[UR16][R10.64] ;  /* 0x000000100a117981 */ /* 0x0020a2000c1e1900 */
        /* <DEDUP_REMOVED lines=22> */
.L_x_691:
[----:B------:R-:W-:Y:S05]  /*4a00*/  BSYNC.RECONVERGENT B0 ;  /* 0x0000000000007941 */ /* 0x000fea0003800200 */
.L_x_690:
[----:B------:R-:W-:Y:S05]  /*4a10*/  @!P0 EXIT ;  /* 0x000000000000894d */ /* 0x000fea0003800000 */
[C---:B------:R-:W-:Y:S01]  /*4a20*/  SHF.L.U64.HI R4, R6.reuse, 0x2, R7 ;  /* 0x0000000206047819 */ /* 0x040fe20000010207 */
[----:B------:R-:W2:Y:S01]  /*4a30*/  LDCU.64 UR4, c[0x0][0x3d8] ;  /* 0x00007b00ff0477ac */ /* 0x000ea20008000a00 */
[----:B------:R-:W-:Y:S02]  /*4a40*/  SHF.L.U32 R7, R6, 0x2, RZ ;  /* 0x0000000206077819 */ /* 0x000fe400000006ff */
[C---:B0-----:R-:W-:Y:S01]  /*4a50*/  SHF.L.U64.HI R8, R30.reuse, 0x2, R35 ;  /* 0x000000021e087819 */ /* 0x041fe20000010223 */
[----:B------:R-:W0:Y:S01]  /*4a60*/  LDCU.64 UR6, c[0x0][0x388] ;  /* 0x00007100ff0677ac */ /* 0x000e220008000a00 */
[----:B------:R-:W-:Y:S02]  /*4a70*/  SHF.L.U32 R9, R30, 0x2, RZ ;  /* 0x000000021e097819 */ /* 0x000fe400000006ff */
[C---:B------:R-:W-:Y:S01]  /*4a80*/  SHF.L.U64.HI R5, R3.reuse, 0x2, R0 ;  /* 0x0000000203057819 */ /* 0x040fe20000010200 */
[----:B------:R-:W3:Y:S01]  /*4a90*/  LDCU.64 UR8, c[0x0][0x390] ;  /* 0x00007200ff0877ac */ /* 0x000ee20008000a00 */
[----:B------:R-:W-:-:S07]  /*4aa0*/  SHF.L.U32 R6, R3, 0x2, RZ ;  /* 0x0000000203067819 */ /* 0x000fce00000006ff */
.L_x_693:
[C---:B----4-:R-:W-:Y:S02]  /*4ab0*/  SHF.L.U32 R25, R2.reuse, 0x2, RZ ;  /* 0x0000000202197819 */ /* 0x050fe400000006ff */
[----:B------:R-:W-:Y:S02]  /*4ac0*/  SHF.L.U64.HI R28, R2, 0x2, R19 ;  /* 0x00000002021c7819 */ /* 0x000fe40000010213 */
[----:B--2---:R-:W-:-:S04]  /*4ad0*/  IADD3 R10, P0, PT, R25, UR4, RZ ;  /* 0x00000004190a7c10 */ /* 0x004fc8000ff1e0ff */
[----:B------:R-:W-:Y:S02]  /*4ae0*/  IADD3.X R11, PT, PT, R28, UR5, RZ, P0, !PT ;  /* 0x000000051c0b7c10 */ /* 0x000fe400087fe4ff */
[C---:B------:R-:W-:Y:S02]  /*4af0*/  IADD3 R12, P0, PT, R10.reuse, R6, RZ ;  /* 0x000000060a0c7210 */ /* 0x040fe40007f1e0ff */
[C---:B-1----:R-:W-:Y:S01]  /*4b00*/  IADD3 R16, P1, PT, R10.reuse, R9, RZ ;  /* 0x000000090a107210 */ /* 0x042fe20007f3e0ff */
[----:B------:R1:W2:Y:S01]  /*4b10*/  LDG.E R20, desc[UR16][R10.64] ;  /* 0x000000100a147981 */ /* 0x0002a2000c1e1900 */
[C---:B------:R-:W-:Y:S02]  /*4b20*/  IADD3.X R13, PT, PT, R11.reuse, R5, RZ, P0, !PT ;  /* 0x000000050b0d7210 */ /* 0x040fe400007fe4ff */
[----:B------:R-:W-:Y:S02]  /*4b30*/  IADD3 R14, P0, PT, R10, R7, RZ ;  /* 0x000000070a0e7210 */ /* 0x000fe40007f1e0ff */
[C---:B------:R-:W-:Y:S01]  /*4b40*/  IADD3.X R17, PT, PT, R11.reuse, R8, RZ, P1, !PT ;  /* 0x000000080b117210 */ /* 0x040fe20000ffe4ff */
[----:B------:R-:W2:Y:S01]  /*4b50*/  LDG.E R21, desc[UR16][R12.64] ;  /* 0x000000100c157981 */ /* 0x000ea2000c1e1900 */
        /* <DEDUP_REMOVED lines=9> */
[----:B-1----:R-:W-:Y:S02]  /*4bf0*/  LOP3.LUT R11, R28, 0x3, RZ, 0xc0, !PT ;  /* 0x000000031c0b7812 */ /* 0x002fe400078ec0ff */
[----:B---3--:R-:W-:Y:S02]  /*4c00*/  IADD3 R26, P1, PT, R26, UR8, RZ ;  /* 0x000000081a1a7c10 */ /* 0x008fe4000ff3e0ff */
[----:B------:R-:W-:Y:S02]  /*4c10*/  IADD3 R10, P2, PT, R25, UR4, RZ ;  /* 0x00000004190a7c10 */ /* 0x000fe4000ff5e0ff */
[----:B------:R-:W-:-:S02]  /*4c20*/  IADD3.X R25, PT, PT, R27, UR7, RZ, P0, !PT ;  /* 0x000000071b197c10 */ /* 0x000fc400087fe4ff */
[----:B------:R-:W-:Y:S02]  /*4c30*/  IADD3.X R27, PT, PT, R27, UR9, RZ, P1, !PT ;  /* 0x000000091b1b7c10 */ /* 0x000fe40008ffe4ff */
[----:B------:R-:W-:Y:S02]  /*4c40*/  IADD3.X R11, PT, PT, R11, UR5, RZ, P2, !PT ;  /* 0x000000050b0b7c10 */ /* 0x000fe400097fe4ff */
[C---:B-----5:R-:W-:Y:S02]  /*4c50*/  IADD3 R14, P0, PT, R10.reuse, R6, RZ ;  /* 0x000000060a0e7210 */ /* 0x060fe40007f1e0ff */
[C---:B------:R-:W-:Y:S02]  /*4c60*/  IADD3 R16, P1, PT, R10.reuse, R7, RZ ;  /* 0x000000070a107210 */ /* 0x040fe40007f3e0ff */
[----:B------:R-:W-:Y:S02]  /*4c70*/  IADD3 R12, P2, PT, R10, R9, RZ ;  /* 0x000000090a0c7210 */ /* 0x000fe40007f5e0ff */
[----:B------:R-:W-:-:S02]  /*4c80*/  IADD3.X R15, PT, PT, R11, R5, RZ, P0, !PT ;  /* 0x000000050b0f7210 */ /* 0x000fc400007fe4ff */
[C---:B------:R-:W-:Y:S02]  /*4c90*/  IADD3.X R17, PT, PT, R11.reuse, R4, RZ, P1, !PT ;  /* 0x000000040b117210 */ /* 0x040fe40000ffe4ff */
[----:B------:R-:W-:Y:S01]  /*4ca0*/  IADD3.X R13, PT, PT, R11, R8, RZ, P2, !PT ;  /* 0x000000080b0d7210 */ /* 0x000fe200017fe4ff */
[----:B--2---:R0:W-:Y:S04]  /*4cb0*/  STG.E.64 desc[UR16][R24.64], R20 ;  /* 0x0000001418007986 */ /* 0x0041e8000c101b10 */
[----:B----4-:R1:W-:Y:S04]  /*4cc0*/  STG.E.64 desc[UR16][R26.64], R22 ;  /* 0x000000161a007986 */ /* 0x0103e8000c101b10 */
        /* <DEDUP_REMOVED lines=48> */
.L_x_694:
        /* <DEDUP_REMOVED lines=11> */
.L_x_3417:


//--------------------- .text._Z35group_norm_nhwc_bwd_one_pass_kernelI11Fp16IOFp32WLi256ELi8ELi128EEv26Group_norm_nhwc_bwd_params --------------------------
	.section	.text._Z35group_norm_nhwc_bwd_one_pass_kernelI11Fp16IOFp32WLi256ELi8ELi128EEv26Group_norm_nhwc_bwd_params,"ax",@progbits
	.align	128
        .global         _Z35group_norm_nhwc_bwd_one_pass_kernelI11Fp16IOFp32WLi256ELi8ELi128EEv26Group_norm_nhwc_bwd_params
        .type           _Z35group_norm_nhwc_bwd_one_pass_kernelI11Fp16IOFp32WLi256ELi8ELi128EEv26Group_norm_nhwc_bwd_params,@function
        .size           _Z35group_norm_nhwc_bwd_one_pass_kernelI11Fp16IOFp32WLi256ELi8ELi128EEv26Group_norm_nhwc_bwd_params,(.L_x_3418 - _Z35group_norm_nhwc_bwd_one_pass_kernelI11Fp16IOFp32WLi256ELi8ELi128EEv26Group_norm_nhwc_bwd_params)
        .other          _Z35group_norm_nhwc_bwd_one_pass_kernelI11Fp16IOFp32WLi256ELi8ELi128EEv26Group_norm_nhwc_bwd_params,@"STO_CUDA_ENTRY STV_DEFAULT"
_Z35group_norm_nhwc_bwd_one_pass_kernelI11Fp16IOFp32WLi256ELi8ELi128EEv26Group_norm_nhwc_bwd_params:
.text._Z35group_norm_nhwc_bwd_one_pass_kernelI11Fp16IOFp32WLi256ELi8ELi128EEv26Group_norm_nhwc_bwd_params:
        /* <DEDUP_REMOVED lines=13> */
[----:B------:R-:W-:Y:S01]  /*00d0*/  HFMA2 R43, -RZ, RZ, 0, 0 ;  /* 0x00000000ff2b7431 */ /* 0x000fe200000001ff */
[----:B------:R-:W-:Y:S01]  /*00e0*/  MOV R42, R0 ;  /* 0x00000000002a7202 */ /* 0x000fe20000000f00 */
[----:B------:R-:W2:Y:S03]  /*00f0*/  LDCU.U8 UR12, c[0x0][0x414] ;  /* 0x00008280ff0c77ac */ /* 0x000ea60008000000 */
[----:B------:R-:W3:Y:S08]  /*0100*/  LDC R3, c[0x0][0x374] ;  /* 0x0000dd00ff037b82 */ /* 0x000ef00000000800 */
[----:B------:R-:W4:Y:S01]  /*0110*/  LDC R4, c[0x0][0x370] ;  /* 0x0000dc00ff047b82 */ /* 0x000f220000000800 */
[----:B0-----:R-:W-:-:S05]  /*0120*/  IMAD R5, R6, UR11, R5 ;  /* 0x0000000b06057c24 */ /* 0x001fca000f8e0205 */
[C---:B------:R-:W-:Y:S02]  /*0130*/  IADD3 R46, PT, PT, R5.reuse, 0x60, RZ ;  /* 0x00000060052e7810 */ /* 0x040fe40007ffe0ff */
[C---:B------:R-:W-:Y:S02]  /*0140*/  IADD3 R45, PT, PT, R5.reuse, 0x80, RZ ;  /* 0x00000080052d7810 */ /* 0x040fe40007ffe0ff */
[----:B------:R-:W-:Y:S02]  /*0150*/  IADD3 R44, PT, PT, R5, 0xe0, RZ ;  /* 0x000000e0052c7810 */ /* 0x000fe40007ffe0ff */
[----:B------:R-:W-:Y:S02]  /*0160*/  SHF.R.S32.HI R5, RZ, 0x1f, R46 ;  /* 0x0000001fff057819 */ /* 0x000fe4000001142e */
[----:B------:R-:W-:Y:S02]  /*0170*/  SHF.R.S32.HI R6, RZ, 0x1f, R45 ;  /* 0x0000001fff067819 */ /* 0x000fe4000001142d */
[----:B-123--:R-:W-:-:S07]  /*0180*/  SHF.R.S32.HI R7, RZ, 0x1f, R44 ;  /* 0x0000001fff077819 */ /* 0x00efce000001142c */
.L_x_738:
[----:B0-----:R-:W0:Y:S01]  /*0190*/  LDC R19, c[0x0][0x410] ;  /* 0x00010400ff137b82 */ /* 0x001e220000000800 */
[----:B-1----:R-:W1:Y:S01]  /*01a0*/  LDCU.128 UR16, c[0x0][0x400] ;  /* 0x00008000ff1077ac */ /* 0x002e620008000c00 */
[----:B------:R-:W-:Y:S02]  /*01b0*/  SHF.R.U32.HI R28, RZ, 0x2, R14 ;  /* 0x00000002ff1c7819 */ /* 0x000fe4000001160e */
[----:B------:R-:W-:Y:S02]  /*01c0*/  CS2R R40, SRZ ;  /* 0x0000000000287805 */ /* 0x000fe4000001ff00 */
[----:B------:R-:W-:Y:S02]  /*01d0*/  ISETP.GE.AND P1, PT, R42, RZ, PT ;  /* 0x000000ff2a00720c */ /* 0x000fe40003f26270 */
[----:B------:R-:W-:Y:S01]  /*01e0*/  SHF.L.U32 R24, R14, 0x1, RZ ;  /* 0x000000010e187819 */ /* 0x000fe200000006ff */
[----:B--2---:R-:W2:Y:S03]  /*01f0*/  LDC R15, c[0x0][0x41c] ;  /* 0x00010700ff0f7b82 */ /* 0x004ea60000000800 */
[----:B------:R-:W-:-:S02]  /*0200*/  LOP3.LUT R24, R24, 0x6, RZ, 0xc0, !PT ;  /* 0x0000000618187812 */ /* 0x000fc400078ec0ff */
[----:B0-----:R-:W-:-:S04]  /*0210*/  IABS R11, R19 ;  /* 0x00000013000b7213 */ /* 0x001fc80000000000 */
[----:B------:R-:W0:Y:S01]  /*0220*/  I2F.RP R10, R11 ;  /* 0x0000000b000a7306 */ /* 0x000e220000209400 */
[----:B--2---:R-:W-:-:S05]  /*0230*/  IMAD R15, R15, UR11, R28 ;  /* 0x0000000b0f0f7c24 */ /* 0x004fca000f8e021c */
[C---:B-1----:R-:W-:Y:S02]  /*0240*/  ISETP.GE.U32.AND P2, PT, R15.reuse, UR16, PT ;  /* 0x000000100f007c0c */ /* 0x042fe4000bf46070 */
[----:B------:R-:W-:Y:S02]  /*0250*/  SHF.R.S32.HI R17, RZ, 0x1f, R15 ;  /* 0x0000001fff117819 */ /* 0x000fe4000001140f */
[----:B------:R-:W-:Y:S01]  /*0260*/  IADD3 R35, PT, PT, R15, 0x20, RZ ;  /* 0x000000200f237810 */ /* 0x000fe20007ffe0ff */
[----:B0-----:R-:W0:Y:S01]  /*0270*/  MUFU.RCP R10, R10 ;  /* 0x0000000a000a7308 */ /* 0x001e220000001000 */
[----:B------:R-:W-:Y:S02]  /*0280*/  ISETP.GE.AND.EX P2, PT, R17, UR17, PT, P2 ;  /* 0x0000001111007c0c */ /* 0x000fe4000bf46320 */
[----:B------:R-:W-:Y:S02]  /*0290*/  ISETP.GE.U32.AND P3, PT, R35, UR16, PT ;  /* 0x0000001023007c0c */ /* 0x000fe4000bf66070 */
[----:B------:R-:W-:-:S02]  /*02a0*/  SHF.R.S32.HI R27, RZ, 0x1f, R35 ;  /* 0x0000001fff1b7819 */ /* 0x000fc40000011423 */
[----:B------:R-:W-:Y:S02]  /*02b0*/  IADD3 R25, PT, PT, R15, 0x40, RZ ;  /* 0x000000400f197810 */ /* 0x000fe40007ffe0ff */
[----:B------:R-:W-:Y:S02]  /*02c0*/  ISETP.GE.AND.EX P3, PT, R27, UR17, PT, P3 ;  /* 0x000000111b007c0c */ /* 0x000fe4000bf66330 */
[----:B------:R-:W-:Y:S02]  /*02d0*/  SHF.R.S32.HI R31, RZ, 0x1f, R25 ;  /* 0x0000001fff1f7819 */ /* 0x000fe40000011419 */
[----:B------:R-:W-:Y:S01]  /*02e0*/  IADD3 R29, PT, PT, R15, 0xa0, RZ ;  /* 0x000000a00f1d7810 */ /* 0x000fe20007ffe0ff */
[----:B------:R-:W1:Y:S03]  /*02f0*/  @!P2 LDC.64 R20, c[0x0][0x3a0] ;  /* 0x0000e800ff14ab82 */ /* 0x000e660000000a00 */
[----:B------:R-:W-:-:S02]  /*0300*/  SHF.R.S32.HI R33, RZ, 0x1f, R29 ;  /* 0x0000001fff217819 */ /* 0x000fc4000001141d */
[----:B0-----:R-:W-:-:S03]  /*0310*/  IADD3 R8, PT, PT, R10, 0xffffffe, RZ ;  /* 0x0ffffffe0a087810 */ /* 0x001fc60007ffe0ff */
[----:B------:R-:W0:Y:S01]  /*0320*/  @!P3 LDC.64 R22, c[0x0][0x3f8] ;  /* 0x0000fe00ff16bb82 */ /* 0x000e220000000a00 */
[----:B------:R2:W3:Y:S02]  /*0330*/  F2I.FTZ.U32.TRUNC.NTZ R9, R8 ;  /* 0x0000000800097305 */ /* 0x0004e4000021f000 */
[----:B--2---:R-:W-:Y:S02]  /*0340*/  MOV R8, RZ ;  /* 0x000000ff00087202 */ /* 0x004fe40000000f00 */
[----:B---3--:R-:W-:-:S05]  /*0350*/  IADD3 R12, PT, PT, RZ, -R9, RZ ;  /* 0x80000009ff0c7210 */ /* 0x008fca0007ffe0ff */
[----:B------:R-:W-:Y:S01]  /*0360*/  IMAD R13, R12, R11, RZ ;  /* 0x0000000b0c0d7224 */ /* 0x000fe200078e02ff */
[----:B------:R-:W-:-:S03]  /*0370*/  IABS R12, R42 ;  /* 0x0000002a000c7213 */ /* 0x000fc60000000000 */
[----:B------:R-:W-:-:S06]  /*0380*/  IMAD.HI.U32 R9, R9, R13, R8 ;  /* 0x0000000d09097227 */ /* 0x000fcc00078e0008 */
[----:B------:R-:W-:-:S05]  /*0390*/  IMAD.HI.U32 R9, R9, R12, RZ ;  /* 0x0000000c09097227 */ /* 0x000fca00078e00ff */
[----:B------:R-:W-:-:S05]  /*03a0*/  IADD3 R10, PT, PT, -R9, RZ, RZ ;  /* 0x000000ff090a7210 */ /* 0x000fca0007ffe1ff */
[----:B------:R-:W-:Y:S01]  /*03b0*/  IMAD R8, R11, R10, R12 ;  /* 0x0000000a0b087224 */ /* 0x000fe200078e020c */
[----:B------:R-:W-:-:S04]  /*03c0*/  LOP3.LUT R10, R42, R19, RZ, 0x3c, !PT ;  /* 0x000000132a0a7212 */ /* 0x000fc800078e3cff */
[----:B------:R-:W-:Y:S02]  /*03d0*/  ISETP.GT.U32.AND P5, PT, R11, R8, PT ;  /* 0x000000080b00720c */ /* 0x000fe40003fa4070 */
[----:B------:R-:W-:Y:S02]  /*03e0*/  ISETP.GE.AND P0, PT, R10, RZ, PT ;  /* 0x000000ff0a00720c */ /* 0x000fe40003f06270 */
[----:B------:R-:W-:-:S09]  /*03f0*/  LOP3.LUT R10, RZ, R19, RZ, 0x33, !PT ;  /* 0x00000013ff0a7212 */ /* 0x000fd200078e33ff */
[-C--:B------:R-:W-:Y:S02]  /*0400*/  @!P5 IADD3 R8, PT, PT, R8, -R11.reuse, RZ ;  /* 0x8000000b0808d210 */ /* 0x080fe40007ffe0ff */
[----:B------:R-:W-:Y:S02]  /*0410*/  @!P5 IADD3 R9, PT, PT, R9, 0x1, RZ ;  /* 0x000000010909d810 */ /* 0x000fe40007ffe0ff */
[CC--:B------:R-:W-:Y:S02]  /*0420*/  ISETP.GE.U32.AND P4, PT, R8.reuse, R11.reuse, PT ;  /* 0x0000000b0800720c */ /* 0x0c0fe40003f86070 */
[----:B------:R-:W-:Y:S02]  /*0430*/  ISETP.GT.U32.AND P5, PT, R11, R8, PT ;  /* 0x000000080b00720c */ /* 0x000fe40003fa4070 */
[----:B------:R-:W-:-:S04]  /*0440*/  IADD3 R11, PT, PT, R8, -R11, RZ ;  /* 0x8000000b080b7210 */ /* 0x000fc80007ffe0ff */
[----:B------:R-:W-:-:S04]  /*0450*/  SEL R11, R11, R8, !P5 ;  /* 0x000000080b0b7207 */ /* 0x000fc80006800000 */
[----:B------:R-:W-:Y:S02]  /*0460*/  @!P1 IADD3 R11, PT, PT, -R11, RZ, RZ ;  /* 0x000000ff0b0b9210 */ /* 0x000fe40007ffe1ff */
[----:B------:R-:W-:Y:S02]  /*0470*/  @P4 IADD3 R9, PT, PT, R9, 0x1, RZ ;  /* 0x0000000109094810 */ /* 0x000fe40007ffe0ff */
[----:B------:R-:W-:Y:S02]  /*0480*/  ISETP.NE.AND P4, PT, R19, RZ, PT ;  /* 0x000000ff1300720c */ /* 0x000fe40003f85270 */
[----:B------:R-:W-:Y:S01]  /*0490*/  MOV R13, R9 ;  /* 0x00000009000d7202 */ /* 0x000fe20000000f00 */
[----:B------:R-:W2:Y:S01]  /*04a0*/  @!P2 LDC.64 R18, c[0x0][0x398] ;  /* 0x0000e600ff12ab82 */ /* 0x000ea20000000a00 */
[----:B------:R-:W-:Y:S02]  /*04b0*/  SEL R52, R10, R11, !P4 ;  /* 0x0000000b0a347207 */ /* 0x000fe40006000000 */
[----:B------:R-:W-:-:S02]  /*04c0*/  @!P0 IADD3 R13, PT, PT, -R13, RZ, RZ ;  /* 0x000000ff0d0d8210 */ /* 0x000fc40007ffe1ff */
[----:B------:R-:W-:Y:S02]  /*04d0*/  ISETP.GE.U32.AND P0, PT, R25, UR16, PT ;  /* 0x0000001019007c0c */ /* 0x000fe4000bf06070 */
[----:B------:R-:W-:Y:S01]  /*04e0*/  SEL R13, R10, R13, !P4 ;  /* 0x0000000d0a0d7207 */ /* 0x000fe20006000000 */
[----:B------:R-:W3:Y:S01]  /*04f0*/  @!P2 LDC.64 R8, c[0x0][0x3f8] ;  /* 0x0000fe00ff08ab82 */ /* 0x000ee20000000a00 */
[----:B------:R-:W-:Y:S02]  /*0500*/  SHF.L.U32 R11, R52, 0x3, RZ ;  /* 0x00000003340b7819 */ /* 0x000fe400000006ff */
[----:B------:R-:W-:Y:S02]  /*0510*/  SHF.R.S32.HI R10, RZ, 0x1f, R13 ;  /* 0x0000001fff0a7819 */ /* 0x000fe4000001140d */
[----:B------:R-:W-:Y:S02]  /*0520*/  ISETP.GE.AND.EX P0, PT, R31, UR17, PT, P0 ;  /* 0x000000111f007c0c */ /* 0x000fe4000bf06300 */
[----:B------:R-:W-:Y:S01]  /*0530*/  SHF.R.S32.HI R55, RZ, 0x1f, R11 ;  /* 0x0000001fff377819 */ /* 0x000fe2000001140b */
[----:B------:R-:W-:Y:S01]  /*0540*/  IMAD R10, R10, UR18, RZ ;  /* 0x000000120a0a7c24 */ /* 0x000fe2000f8e02ff */
[----:B------:R-:W-:-:S02]  /*0550*/  LOP3.LUT R54, R11, R24, RZ, 0xfc, !PT ;  /* 0x000000180b367212 */ /* 0x000fc400078efcff */
[----:B------:R-:W-:-:S03]  /*0560*/  ISETP.GE.U32.AND P1, PT, R29, UR16, PT ;  /* 0x000000101d007c0c */ /* 0x000fc6000bf26070 */
[----:B------:R-:W-:Y:S01]  /*0570*/  IMAD.WIDE.U32 R54, R13, UR18, R54 ;  /* 0x000000120d367c25 */ /* 0x000fe2000f8e0036 */
[----:B------:R-:W-:-:S03]  /*0580*/  ISETP.GE.AND.EX P1, PT, R33, UR17, PT, P1 ;  /* 0x0000001121007c0c */ /* 0x000fc6000bf26310 */
[----:B------:R-:W-:Y:S01]  /*0590*/  IMAD R13, R13, UR19, R10 ;  /* 0x000000130d0d7c24 */ /* 0x000fe2000f8e020a */
[-C--:B------:R-:W-:Y:S02]  /*05a0*/  @!P2 MOV R56, R54.reuse ;  /* 0x000000360038a202 */ /* 0x080fe40000000f00 */
[----:B------:R-:W-:Y:S02]  /*05b0*/  @!P3 MOV R26, R54 ;  /* 0x00000036001ab202 */ /* 0x000fe40000000f00 */
[----:B------:R-:W-:Y:S01]  /*05c0*/  IADD3 R57, PT, PT, R55, R13, RZ ;  /* 0x0000000d37397210 */ /* 0x000fe20007ffe0ff */
[----:B---3--:R-:W-:Y:S01]  /*05d0*/  @!P2 IMAD R10, R17, R8, RZ ;  /* 0x00000008110aa224 */ /* 0x008fe200078e02ff */
[----:B------:R-:W3:Y:S03]  /*05e0*/  @!P0 LDC.64 R12, c[0x0][0x3f8] ;  /* 0x0000fe00ff0c8b82 */ /* 0x000ee60000000a00 */
[----:B------:R-:W-:-:S02]  /*05f0*/  @!P2 IMAD R37, R15, R9, R10 ;  /* 0x000000090f25a224 */ /* 0x000fc400078e020a */
[----:B0-----:R-:W-:Y:S01]  /*0600*/  @!P3 IMAD R10, R27, R22, RZ ;  /* 0x000000161b0ab224 */ /* 0x001fe200078e02ff */
[----:B------:R-:W-:Y:S01]  /*0610*/  @!P3 MOV R27, R57 ;  /* 0x00000039001bb202 */ /* 0x000fe20000000f00 */
[----:B------:R-:W-:Y:S01]  /*0620*/  @!P2 IMAD.WIDE.U32 R8, R15, R8, R56 ;  /* 0x000000080f08a225 */ /* 0x000fe200078e0038 */
[----:B------:R-:W0:Y:S03]  /*0630*/  @!P3 LDC.64 R16, c[0x0][0x3a0] ;  /* 0x0000e800ff10bb82 */ /* 0x000e260000000a00 */
[----:B------:R-:W-:Y:S01]  /*0640*/  @!P3 IMAD R39, R35, R23, R10 ;  /* 0x000000172327b224 */ /* 0x000fe200078e020a */
[----:B------:R-:W-:Y:S01]  /*0650*/  @!P2 IADD3 R37, PT, PT, R9, R37, RZ ;  /* 0x000000250925a210 */ /* 0x000fe20007ffe0ff */
[----:B------:R-:W-:Y:S01]  /*0660*/  @!P3 IMAD.WIDE.U32 R22, R35, R22, R26 ;  /* 0x000000162316b225 */ /* 0x000fe200078e001a */
[C---:B------:R-:W-:Y:S02]  /*0670*/  @!P2 SHF.L.U32 R9, R8.reuse, 0x1, RZ ;  /* 0x000000010809a819 */ /* 0x040fe400000006ff */
[----:B------:R-:W4:Y:S01]  /*0680*/  @!P3 LDC.64 R10, c[0x0][0x398] ;  /* 0x0000e600ff0abb82 */ /* 0x000f220000000a00 */
[----:B------:R-:W-:-:S02]  /*0690*/  @!P2 SHF.L.U64.HI R8, R8, 0x1, R37 ;  /* 0x000000010808a819 */ /* 0x000fc40000010225 */
[C---:B-1----:R-:W-:Y:S02]  /*06a0*/  @!P2 IADD3 R20, P4, PT, R9.reuse, R20, RZ ;  /* 0x000000140914a210 */ /* 0x042fe40007f9e0ff */
[----:B--2---:R-:W-:Y:S02]  /*06b0*/  @!P2 IADD3 R18, P5, PT, R9, R18, RZ ;  /* 0x000000120912a210 */ /* 0x004fe40007fbe0ff */
[----:B------:R-:W-:Y:S02]  /*06c0*/  @!P3 IADD3 R9, PT, PT, R23, R39, RZ ;  /* 0x000000271709b210 */ /* 0x000fe40007ffe0ff */
[----:B------:R-:W-:Y:S02]  /*06d0*/  @!P3 SHF.L.U32 R23, R22, 0x1, RZ ;  /* 0x000000011617b819 */ /* 0x000fe400000006ff */
[C---:B------:R-:W-:Y:S02]  /*06e0*/  @!P2 IADD3.X R21, PT, PT, R8.reuse, R21, RZ, P4, !PT ;  /* 0x000000150815a210 */ /* 0x040fe400027fe4ff */
[----:B------:R-:W-:-:S02]  /*06f0*/  @!P2 IADD3.X R19, PT, PT, R8, R19, RZ, P5, !PT ;  /* 0x000000130813a210 */ /* 0x000fc40002ffe4ff */
[----:B------:R-:W-:Y:S01]  /*0700*/  @!P3 SHF.L.U64.HI R22, R22, 0x1, R9 ;  /* 0x000000011616b819 */ /* 0x000fe20000010209 */
[----:B------:R-:W5:Y:S01]  /*0710*/  @!P2 LDG.E R41, desc[UR8][R20.64] ;  /* 0x000000081429a981 */ /* 0x000f62000c1e1900 */
[----:B0-----:R-:W-:Y:S01]  /*0720*/  @!P3 IADD3 R26, P4, PT, R23, R16, RZ ;  /* 0x00000010171ab210 */ /* 0x001fe20007f9e0ff */
[----:B---3--:R-:W-:Y:S01]  /*0730*/  @!P0 IMAD R16, R31, R12, RZ ;  /* 0x0000000c1f108224 */ /* 0x008fe200078e02ff */
[----:B------:R-:W0:Y:S01]  /*0740*/  @!P1 LDC.64 R8, c[0x0][0x3f8] ;  /* 0x0000fe00ff089b82 */ /* 0x000e220000000a00 */
[----:B------:R-:W5:Y:S01]  /*0750*/  @!P2 LDG.E R40, desc[UR8][R18.64] ;  /* 0x000000081228a981 */ /* 0x000f62000c1e1900 */
[----:B------:R-:W-:Y:S01]  /*0760*/  @!P3 IADD3.X R27, PT, PT, R22, R17, RZ, P4, !PT ;  /* 0x00000011161bb210 */ /* 0x000fe200027fe4ff */
[----:B------:R-:W-:Y:S01]  /*0770*/  @!P0 IMAD R35, R25, R13, R16 ;  /* 0x0000000d19238224 */ /* 0x000fe200078e0210 */
[----:B------:R-:W-:Y:S02]  /*0780*/  @!P0 MOV R16, R54 ;  /* 0x0000003600108202 */ /* 0x000fe40000000f00 */
[----:B------:R-:W-:-:S02]  /*0790*/  @!P0 MOV R17, R57 ;  /* 0x0000003900118202 */ /* 0x000fc40000000f00 */
[----:B----4-:R-:W-:Y:S01]  /*07a0*/  @!P3 IADD3 R10, P2, PT, R23, R10, RZ ;  /* 0x0000000a170ab210 */ /* 0x010fe20007f5e0ff */
[----:B------:R-:W1:Y:S01]  /*07b0*/  @!P0 LDC.64 R30, c[0x0][0x3a0] ;  /* 0x0000e800ff1e8b82 */ /* 0x000e620000000a00 */
[----:B------:R-:W-:Y:S01]  /*07c0*/  IADD3 R15, PT, PT, R15, 0xc0, RZ ;  /* 0x000000c00f0f7810 */ /* 0x000fe20007ffe0ff */
[----:B------:R-:W-:Y:S01]  /*07d0*/  @!P0 IMAD.WIDE.U32 R16, R25, R12, R16 ;  /* 0x0000000c19108225 */ /* 0x000fe200078e0010 */
[----:B------:R-:W-:Y:S02]  /*07e0*/  CS2R R38, SRZ ;  /* 0x0000000000267805 */ /* 0x000fe4000001ff00 */
[----:B------:R-:W-:-:S03]  /*07f0*/  @!P3 IADD3.X R11, PT, PT, R22, R11, RZ, P2, !PT ;  /* 0x0000000b160bb210 */ /* 0x000fc600017fe4ff */
[----:B------:R-:W2:Y:S01]  /*0800*/  LDC.64 R12, c[0x0][0x3b8] ;  /* 0x0000ee00ff0c7b82 */ /* 0x000ea20000000a00 */
[----:B------:R-:W-:Y:S01]  /*0810*/  ISETP.GE.U32.AND P2, PT, R15, UR16, PT ;  /* 0x000000100f007c0c */ /* 0x000fe2000bf46070 */
[----:B------:R3:W5:Y:S01]  /*0820*/  @!P3 LDG.E R39, desc[UR8][R26.64] ;  /* 0x000000081a27b981 */ /* 0x000762000c1e1900 */
[----:B------:R-:W-:Y:S02]  /*0830*/  SHF.R.S32.HI R25, RZ, 0x1f, R15 ;  /* 0x0000001fff197819 */ /* 0x000fe4000001140f */
[----:B------:R-:W-:Y:S01]  /*0840*/  @!P0 IADD3 R17, PT, PT, R17, R35, RZ ;  /* 0x0000002311118210 */ /* 0x000fe20007ffe0ff */
[----:B------:R4:W5:Y:S02]  /*0850*/  @!P3 LDG.E R38, desc[UR8][R10.64] ;  /* 0x000000080a26b981 */ /* 0x000964000c1e1900 */
[----:B------:R-:W2:Y:S01]  /*0860*/  @!P0 LDC.64 R22, c[0x0][0x398] ;  /* 0x0000e600ff168b82 */ /* 0x000ea20000000a00 */
[----:B------:R-:W-:Y:S02]  /*0870*/  ISETP.GE.AND.EX P2, PT, R25, UR17, PT, P2 ;  /* 0x0000001119007c0c */ /* 0x000fe4000bf46320 */
[----:B---3--:R-:W-:-:S02]  /*0880*/  @!P0 SHF.L.U32 R27, R16, 0x1, RZ ;  /* 0x00000001101b8819 */ /* 0x008fc400000006ff */
[----:B------:R-:W-:-:S03]  /*0890*/  @!P0 SHF.L.U64.HI R26, R16, 0x1, R17 ;  /* 0x00000001101a8819 */ /* 0x000fc60000010211 */
[----:B------:R-:W3:Y:S01]  /*08a0*/  @!P1 LDC.64 R16, c[0x0][0x3a0] ;  /* 0x0000e800ff109b82 */ /* 0x000ee20000000a00 */
[----:B0-----:R-:W-:Y:S01]  /*08b0*/  @!P1 IMAD R18, R33, R8, RZ ;  /* 0x0000000821129224 */ /* 0x001fe200078e02ff */
[----:B------:R-:W-:Y:S02]  /*08c0*/  ISETP.GE.U32.AND P3, PT, R45, UR16, PT ;  /* 0x000000102d007c0c */ /* 0x000fe4000bf66070 */
[----:B----4-:R-:W-:Y:S02]  /*08d0*/  @!P1 MOV R10, R54 ;  /* 0x00000036000a9202 */ /* 0x010fe40000000f00 */
[----:B------:R-:W-:Y:S01]  /*08e0*/  @!P1 MOV R11, R57 ;  /* 0x00000039000b9202 */ /* 0x000fe20000000f00 */
[C---:B------:R-:W-:Y:S01]  /*08f0*/  @!P1 IMAD R33, R29.reuse, R9, R18 ;  /* 0x000000091d219224 */ /* 0x040fe200078e0212 */
[----:B------:R-:W-:Y:S01]  /*0900*/  ISETP.GE.AND.EX P3, PT, R6, UR17, PT, P3 ;  /* 0x0000001106007c0c */ /* 0x000fe2000bf66330 */
[----:B------:R-:W0:Y:S01]  /*0910*/  @!P1 LDC.64 R18, c[0x0][0x398] ;  /* 0x0000e600ff129b82 */ /* 0x000e220000000a00 */
[----:B------:R-:W-:Y:S01]  /*0920*/  @!P1 IMAD.WIDE.U32 R8, R29, R8, R10 ;  /* 0x000000081d089225 */ /* 0x000fe200078e000a */
[----:B-1----:R-:W-:-:S06]  /*0930*/  @!P0 IADD3 R30, P6, PT, R27, R30, RZ ;  /* 0x0000001e1b1e8210 */ /* 0x002fcc0007fde0ff */
[----:B------:R-:W1:Y:S01]  /*0940*/  @!P2 LDC.64 R20, c[0x0][0x3f8] ;  /* 0x0000fe00ff14ab82 */ /* 0x000e620000000a00 */
[----:B------:R-:W-:Y:S01]  /*0950*/  @!P1 IADD3 R9, PT, PT, R9, R33, RZ ;  /* 0x0000002109099210 */ /* 0x000fe20007ffe0ff */
[----:B--2---:R-:W-:Y:S01]  /*0960*/  IMAD.WIDE R12, R42, 0x8, R12 ;  /* 0x000000082a0c7825 */ /* 0x004fe200078e020c */
[----:B------:R-:W-:Y:S02]  /*0970*/  @!P0 IADD3.X R31, PT, PT, R26, R31, RZ, P6, !PT ;  /* 0x0000001f1a1f8210 */ /* 0x000fe400037fe4ff */
[----:B------:R-:W-:Y:S02]  /*0980*/  @!P0 IADD3 R22, P6, PT, R27, R22, RZ ;  /* 0x000000161b168210 */ /* 0x000fe40007fde0ff */
[C---:B------:R-:W-:Y:S01]  /*0990*/  @!P1 SHF.L.U32 R29, R8.reuse, 0x1, RZ ;  /* 0x00000001081d9819 */ /* 0x040fe200000006ff */
[----:B------:R-:W2:Y:S01]  /*09a0*/  LDG.E.64 R12, desc[UR8][R12.64] ;  /* 0x000000080c0c7981 */ /* 0x000ea2000c1e1b00 */
[----:B------:R-:W-:Y:S02]  /*09b0*/  @!P1 SHF.L.U64.HI R32, R8, 0x1, R9 ;  /* 0x0000000108209819 */ /* 0x000fe40000010209 */
[----:B------:R-:W-:Y:S01]  /*09c0*/  CS2R R36, SRZ ;  /* 0x0000000000247805 */ /* 0x000fe2000001ff00 */
[----:B------:R-:W4:Y:S01]  /*09d0*/  @!P3 LDC.64 R8, c[0x0][0x3f8] ;  /* 0x0000fe00ff08bb82 */ /* 0x000f220000000a00 */
[----:B------:R-:W-:-:S02]  /*09e0*/  @!P0 IADD3.X R23, PT, PT, R26, R23, RZ, P6, !PT ;  /* 0x000000171a178210 */ /* 0x000fc400037fe4ff */
[----:B---3--:R-:W-:Y:S02]  /*09f0*/  @!P1 IADD3 R26, P6, PT, R29, R16, RZ ;  /* 0x000000101d1a9210 */ /* 0x008fe40007fde0ff */
[----:B------:R-:W-:Y:S02]  /*0a00*/  CS2R R34, SRZ ;  /* 0x0000000000227805 */ /* 0x000fe4000001ff00 */
[----:B------:R-:W-:Y:S01]  /*0a10*/  ISETP.GE.U32.AND P5, PT, R46, UR16, PT ;  /* 0x000000102e007c0c */ /* 0x000fe2000bfa6070 */
[----:B------:R-:W5:Y:S01]  /*0a20*/  @!P0 LDG.E R37, desc[UR8][R30.64] ;  /* 0x000000081e258981 */ /* 0x000f62000c1e1900 */
[----:B------:R-:W-:Y:S01]  /*0a30*/  @!P1 IADD3.X R27, PT, PT, R32, R17, RZ, P6, !PT ;  /* 0x00000011201b9210 */ /* 0x000fe200037fe4ff */
[----:B------:R-:W3:Y:S02]  /*0a40*/  @!P2 LDC.64 R10, c[0x0][0x3a0] ;  /* 0x0000e800ff0aab82 */ /* 0x000ee40000000a00 */
[----:B------:R0:W5:Y:S01]  /*0a50*/  @!P0 LDG.E R36, desc[UR8][R22.64] ;  /* 0x0000000816248981 */ /* 0x000162000c1e1900 */
[----:B------:R-:W-:-:S03]  /*0a60*/  ISETP.GE.AND.EX P5, PT, R5, UR17, PT, P5 ;  /* 0x0000001105007c0c */ /* 0x000fc6000bfa6350 */
[----:B------:R1:W5:Y:S02]  /*0a70*/  @!P1 LDG.E R34, desc[UR8][R26.64] ;  /* 0x000000081a229981 */ /* 0x000364000c1e1900 */
[----:B------:R-:W3:Y:S01]  /*0a80*/  @!P2 LDC.64 R16, c[0x0][0x398] ;  /* 0x0000e600ff10ab82 */ /* 0x000ee20000000a00 */
[----:B0-----:R-:W-:Y:S01]  /*0a90*/  @!P1 IADD3 R22, P0, PT, R29, R18, RZ ;  /* 0x000000121d169210 */ /* 0x001fe20007f1e0ff */
[----:B-1----:R-:W-:Y:S01]  /*0aa0*/  @!P2 IMAD R18, R25, R20, RZ ;  /* 0x000000141912a224 */ /* 0x002fe200078e02ff */
[----:B------:R-:W-:Y:S02]  /*0ab0*/  @!P2 MOV R26, R54 ;  /* 0x00000036001aa202 */ /* 0x000fe40000000f00 */
[----:B------:R-:W-:Y:S01]  /*0ac0*/  @!P2 MOV R27, R57 ;  /* 0x00000039001ba202 */ /* 0x000fe20000000f00 */
[C---:B------:R-:W-:Y:S01]  /*0ad0*/  @!P2 IMAD R25, R15.reuse, R21, R18 ;  /* 0x000000150f19a224 */ /* 0x040fe200078e0212 */
[----:B------:R-:W-:Y:S01]  /*0ae0*/  ISETP.GE.U32.AND P4, PT, R44, UR16, PT ;  /* 0x000000102c007c0c */ /* 0x000fe2000bf86070 */
[----:B------:R-:W-:-:S03]  /*0af0*/  @!P2 IMAD.WIDE.U32 R26, R15, R20, R26 ;  /* 0x000000140f1aa225 */ /* 0x000fc600078e001a */
[----:B------:R-:W-:Y:S01]  /*0b00*/  ISETP.GE.AND.EX P4, PT, R7, UR17, PT, P4 ;  /* 0x0000001107007c0c */ /* 0x000fe2000bf86340 */
[----:B------:R-:W0:Y:S01]  /*0b10*/  @!P5 LDC.64 R20, c[0x0][0x3f8] ;  /* 0x0000fe00ff14db82 */ /* 0x000e220000000a00 */
[----:B------:R-:W-:Y:S02]  /*0b20*/  @!P1 IADD3.X R23, PT, PT, R32, R19, RZ, P0, !PT ;  /* 0x0000001320179210 */ /* 0x000fe400007fe4ff */
[----:B------:R-:W-:Y:S02]  /*0b30*/  CS2R R32, SRZ ;  /* 0x0000000000207805 */ /* 0x000fe4000001ff00 */
[----:B------:R-:W-:Y:S01]  /*0b40*/  @!P2 IADD3 R25, PT, PT, R27, R25, RZ ;  /* 0x000000191b19a210 */ /* 0x000fe20007ffe0ff */
[----:B----4-:R-:W-:Y:S01]  /*0b50*/  @!P3 IMAD R30, R6, R8, RZ ;  /* 0x00000008061eb224 */ /* 0x010fe200078e02ff */
[C---:B------:R-:W-:Y:S02]  /*0b60*/  @!P2 SHF.L.U32 R15, R26.reuse, 0x1, RZ ;  /* 0x000000011a0fa819 */ /* 0x040fe400000006ff */
[----:B------:R-:W-:Y:S01]  /*0b70*/  @!P2 SHF.L.U64.HI R48, R26, 0x1, R25 ;  /* 0x000000011a30a819 */ /* 0x000fe20000010219 */
[----:B------:R-:W1:Y:S01]  /*0b80*/  @!P3 LDC.64 R18, c[0x0][0x3a0] ;  /* 0x0000e800ff12bb82 */ /* 0x000e620000000a00 */
[----:B------:R-:W-:Y:S01]  /*0b90*/  @!P3 IMAD R25, R45, R9, R30 ;  /* 0x000000092d19b224 */ /* 0x000fe200078e021e */
[----:B------:R-:W-:Y:S01]  /*0ba0*/  @!P3 MOV R30, R54 ;  /* 0x00000036001eb202 */ /* 0x000fe20000000f00 */
[----:B------:R3:W5:Y:S01]  /*0bb0*/  @!P1 LDG.E R33, desc[UR8][R22.64] ;  /* 0x0000000816219981 */ /* 0x000762000c1e1900 */
[----:B------:R-:W-:-:S03]  /*0bc0*/  @!P3 MOV R31, R57 ;  /* 0x00000039001fb202 */ /* 0x000fc60000000f00 */
[----:B------:R-:W-:Y:S02]  /*0bd0*/  @!P3 IMAD.WIDE.U32 R30, R45, R8, R30 ;  /* 0x000000082d1eb225 */ /* 0x000fe400078e001e */
[----:B------:R-:W4:Y:S01]  /*0be0*/  @!P3 LDC.64 R8, c[0x0][0x398] ;  /* 0x0000e600ff08bb82 */ /* 0x000f220000000a00 */
[----:B---3--:R-:W-:-:S04]  /*0bf0*/  @!P2 IADD3 R22, P0, PT, R15, R10, RZ ;  /* 0x0000000a0f16a210 */ /* 0x008fc80007f1e0ff */
[----:B------:R-:W-:-:S03]  /*0c00*/  @!P2 IADD3.X R23, PT, PT, R48, R11, RZ, P0, !PT ;  /* 0x0000000b3017a210 */ /* 0x000fc600007fe4ff */
[----:B------:R-:W3:Y:S01]  /*0c10*/  @!P4 LDC.64 R10, c[0x0][0x3f8] ;  /* 0x0000fe00ff0acb82 */ /* 0x000ee20000000a00 */
[----:B------:R-:W-:Y:S02]  /*0c20*/  @!P2 IADD3 R26, P0, PT, R15, R16, RZ ;  /* 0x000000100f1aa210 */ /* 0x000fe40007f1e0ff */
[----:B------:R-:W-:Y:S01]  /*0c30*/  @!P3 IADD3 R15, PT, PT, R31, R25, RZ ;  /* 0x000000191f0fb210 */ /* 0x000fe20007ffe0ff */
[----:B------:R1:W5:Y:S01]  /*0c40*/  @!P2 LDG.E R32, desc[UR8][R22.64] ;  /* 0x000000081620a981 */ /* 0x000362000c1e1900 */
[----:B------:R-:W-:Y:S02]  /*0c50*/  @!P2 IADD3.X R27, PT, PT, R48, R17, RZ, P0, !PT ;  /* 0x00000011301ba210 */ /* 0x000fe400007fe4ff */
[C---:B------:R-:W-:Y:S01]  /*0c60*/  @!P3 SHF.L.U64.HI R48, R30.reuse, 0x1, R15 ;  /* 0x000000011e30b819 */ /* 0x040fe2000001020f */
[----:B------:R-:W3:Y:S01]  /*0c70*/  @!P5 LDC.64 R16, c[0x0][0x3a0] ;  /* 0x0000e800ff10db82 */ /* 0x000ee20000000a00 */
[----:B------:R-:W-:Y:S02]  /*0c80*/  MOV R15, RZ ;  /* 0x000000ff000f7202 */ /* 0x000fe40000000f00 */
[----:B------:R-:W-:Y:S01]  /*0c90*/  @!P3 SHF.L.U32 R31, R30, 0x1, RZ ;  /* 0x000000011e1fb819 */ /* 0x000fe200000006ff */
[----:B0-----:R-:W-:-:S03]  /*0ca0*/  @!P5 IMAD R25, R5, R20, RZ ;  /* 0x000000140519d224 */ /* 0x001fc600078e02ff */
[----:B-1----:R-:W-:Y:S01]  /*0cb0*/  @!P3 IADD3 R22, P0, PT, R31, R18, RZ ;  /* 0x000000121f16b210 */ /* 0x002fe20007f1e0ff */
[----:B------:R0:W5:Y:S01]  /*0cc0*/  @!P2 LDG.E R15, desc[UR8][R26.64] ;  /* 0x000000081a0fa981 */ /* 0x000162000c1e1900 */
[----:B------:R-:W-:Y:S02]  /*0cd0*/  ISETP.NE.AND P1, PT, RZ, UR12, PT ;  /* 0x0000000cff007c0c */ /* 0x000fe4000bf25270 */
[----:B------:R-:W-:Y:S01]  /*0ce0*/  @!P3 IADD3.X R23, PT, PT, R48, R19, RZ, P0, !PT ;  /* 0x000000133017b210 */ /* 0x000fe200007fe4ff */
[----:B------:R-:W-:Y:S01]  /*0cf0*/  @!P5 IMAD R25, R46, R21, R25 ;  /* 0x000000152e19d224 */ /* 0x000fe200078e0219 */
[----:B------:R-:W1:Y:S01]  /*0d00*/  @!P5 LDC.64 R18, c[0x0][0x398] ;  /* 0x0000e600ff12db82 */ /* 0x000e620000000a00 */
[----:B0-----:R-:W-:Y:S02]  /*0d10*/  @!P5 MOV R26, R54 ;  /* 0x00000036001ad202 */ /* 0x001fe40000000f00 */
[----:B------:R0:W5:Y:S01]  /*0d20*/  @!P3 LDG.E R35, desc[UR8][R22.64] ;  /* 0x000000081623b981 */ /* 0x000162000c1e1900 */
[----:B------:R-:W-:-:S02]  /*0d30*/  @!P5 MOV R27, R57 ;  /* 0x00000039001bd202 */ /* 0x000fc40000000f00 */
[----:B----4-:R-:W-:Y:S01]  /*0d40*/  @!P3 IADD3 R30, P0, PT, R31, R8, RZ ;  /* 0x000000081f1eb210 */ /* 0x010fe20007f1e0ff */
[----:B------:R-:W-:Y:S02]  /*0d50*/  @!P5 IMAD.WIDE.U32 R26, R46, R20, R26 ;  /* 0x000000142e1ad225 */ /* 0x000fe400078e001a */
[----:B------:R-:W4:Y:S02]  /*0d60*/  @!P4 LDC.64 R20, c[0x0][0x3a0] ;  /* 0x0000e800ff14cb82 */ /* 0x000f240000000a00 */
[----:B---3--:R-:W-:Y:S01]  /*0d70*/  @!P4 IMAD R8, R7, R10, RZ ;  /* 0x0000000a0708c224 */ /* 0x008fe200078e02ff */
[----:B------:R-:W-:Y:S02]  /*0d80*/  @!P5 IADD3 R27, PT, PT, R27, R25, RZ ;  /* 0x000000191b1bd210 */ /* 0x000fe40007ffe0ff */
[----:B------:R-:W-:-:S03]  /*0d90*/  @!P3 IADD3.X R31, PT, PT, R48, R9, RZ, P0, !PT ;  /* 0x00000009301fb210 */ /* 0x000fc600007fe4ff */
[----:B0-----:R-:W0:Y:S01]  /*0da0*/  @!P4 LDC.64 R22, c[0x0][0x398] ;  /* 0x0000e600ff16cb82 */ /* 0x001e220000000a00 */
[----:B------:R-:W-:Y:S01]  /*0db0*/  @!P4 IMAD R29, R44, R11, R8 ;  /* 0x0000000b2c1dc224 */ /* 0x000fe200078e0208 */
[C---:B------:R-:W-:Y:S02]  /*0dc0*/  @!P5 SHF.L.U32 R25, R26.reuse, 0x1, RZ ;  /* 0x000000011a19d819 */ /* 0x040fe400000006ff */
[----:B------:R-:W-:-:S04]  /*0dd0*/  @!P5 SHF.L.U64.HI R50, R26, 0x1, R27 ;  /* 0x000000011a32d819 */ /* 0x000fc8000001021b */
[----:B------:R-:W3:Y:S01]  /*0de0*/  @P1 LDC.64 R8, c[0x0][0x3b0] ;  /* 0x0000ec00ff081b82 */ /* 0x000ee20000000a00 */
[----:B------:R-:W-:Y:S02]  /*0df0*/  @!P4 MOV R48, R54 ;  /* 0x000000360030c202 */ /* 0x000fe40000000f00 */
[----:B------:R-:W-:-:S05]  /*0e00*/  @!P4 MOV R49, R57 ;  /* 0x000000390031c202 */ /* 0x000fca0000000f00 */
[----:B------:R-:W3:Y:S01]  /*0e10*/  LDC.64 R26, c[0x0][0x3a8] ;  /* 0x0000ea00ff1a7b82 */ /* 0x000ee20000000a00 */
[----:B------:R-:W-:Y:S01]  /*0e20*/  @!P5 IADD3 R16, P0, PT, R25, R16, RZ ;  /* 0x000000101910d210 */ /* 0x000fe20007f1e0ff */
[----:B------:R-:W-:-:S03]  /*0e30*/  @!P4 IMAD.WIDE.U32 R10, R44, R10, R48 ;  /* 0x0000000a2c0ac225 */ /* 0x000fc600078e0030 */
[----:B------:R-:W-:Y:S02]  /*0e40*/  @!P5 IADD3.X R17, PT, PT, R50, R17, RZ, P0, !PT ;  /* 0x000000113211d210 */ /* 0x000fe400007fe4ff */
[----:B-1----:R-:W-:Y:S02]  /*0e50*/  @!P5 IADD3 R18, P0, PT, R25, R18, RZ ;  /* 0x000000121912d210 */ /* 0x002fe40007f1e0ff */
[----:B------:R-:W-:Y:S02]  /*0e60*/  @!P4 IADD3 R25, PT, PT, R11, R29, RZ ;  /* 0x0000001d0b19c210 */ /* 0x000fe40007ffe0ff */
[----:B------:R-:W-:Y:S02]  /*0e70*/  CS2R R48, SRZ ;  /* 0x0000000000307805 */ /* 0x000fe4000001ff00 */
[C---:B------:R-:W-:Y:S02]  /*0e80*/  @!P4 SHF.L.U32 R11, R10.reuse, 0x1, RZ ;  /* 0x000000010a0bc819 */ /* 0x040fe400000006ff */
[----:B------:R-:W-:-:S02]  /*0e90*/  @!P4 SHF.L.U64.HI R10, R10, 0x1, R25 ;  /* 0x000000010a0ac819 */ /* 0x000fc40000010219 */
[----:B------:R-:W-:Y:S01]  /*0ea0*/  @!P5 IADD3.X R19, PT, PT, R50, R19, RZ, P0, !PT ;  /* 0x000000133213d210 */ /* 0x000fe200007fe4ff */
[----:B------:R3:W5:Y:S01]  /*0eb0*/  @!P5 LDG.E R48, desc[UR8][R16.64] ;  /* 0x000000081030d981 */ /* 0x000762000c1e1900 */
[----:B------:R-:W-:Y:S02]  /*0ec0*/  LEA R25, R52, R24, 0x3 ;  /* 0x0000001834197211 */ /* 0x000fe400078e18ff */
[C---:B----4-:R-:W-:Y:S02]  /*0ed0*/  @!P4 IADD3 R20, P0, PT, R11.reuse, R20, RZ ;  /* 0x000000140b14c210 */ /* 0x050fe40007f1e0ff */
[----:B0-----:R-:W-:Y:S02]  /*0ee0*/  @!P4 IADD3 R22, P2, PT, R11, R22, RZ ;  /* 0x000000160b16c210 */ /* 0x001fe40007f5e0ff */
[----:B------:R-:W-:Y:S02]  /*0ef0*/  CS2R R50, SRZ ;  /* 0x0000000000327805 */ /* 0x000fe4000001ff00 */
[C---:B------:R-:W-:Y:S01]  /*0f00*/  @!P4 IADD3.X R21, PT, PT, R10.reuse, R21, RZ, P0, !PT ;  /* 0x000000150a15c210 */ /* 0x040fe200007fe4ff */
[----:B------:R0:W5:Y:S01]  /*0f10*/  @!P5 LDG.E R49, desc[UR8][R18.64] ;  /* 0x000000081231d981 */ /* 0x000162000c1e1900 */
[----:B------:R-:W-:Y:S01]  /*0f20*/  @!P4 IADD3.X R23, PT, PT, R10, R23, RZ, P2, !PT ;  /* 0x000000170a17c210 */ /* 0x000fe200017fe4ff */
[----:B---3--:R-:W-:Y:S01]  /*0f30*/  @P1 IMAD.WIDE R16, R25, 0x4, R8 ;  /* 0x0000000419101825 */ /* 0x008fe200078e0208 */
[----:B------:R-:W-:-:S02]  /*0f40*/  MOV R47, RZ ;  /* 0x000000ff002f7202 */ /* 0x000fc40000000f00 */
[----:B------:R-:W-:Y:S01]  /*0f50*/  CS2R R8, SRZ ;  /* 0x0000000000087805 */ /* 0x000fe2000001ff00 */
[----:B------:R0:W5:Y:S01]  /*0f60*/  @!P4 LDG.E R51, desc[UR8][R20.64] ;  /* 0x000000081433c981 */ /* 0x000162000c1e1900 */
[----:B------:R-:W-:-:S03]  /*0f70*/  IMAD.WIDE R10, R25, 0x4, R26 ;  /* 0x00000004190a7825 */ /* 0x000fc600078e021a */
[----:B------:R0:W5:Y:S04]  /*0f80*/  @!P3 LDG.E R47, desc[UR8][R30.64] ;  /* 0x000000081e2fb981 */ /* 0x000168000c1e1900 */
[----:B------:R0:W5:Y:S04]  /*0f90*/  @!P4 LDG.E R50, desc[UR8][R22.64] ;  /* 0x000000081632c981 */ /* 0x000168000c1e1900 */
[----:B------:R0:W5:Y:S04]  /*0fa0*/  @P1 LDG.E.64 R8, desc[UR8][R16.64] ;  /* 0x0000000810081981 */ /* 0x000168000c1e1b00 */
[----:B------:R-:W5:Y:S01]  /*0fb0*/  LDG.E.64 R10, desc[UR8][R10.64] ;  /* 0x000000080a0a7981 */ /* 0x000f62000c1e1b00 */
        /* <DEDUP_REMOVED lines=23> */
[----:B------:R-:W-:Y:S02]  /*1130*/  HADD2.F32 R23, -RZ, R39.H1_H1 ;  /* 0x30000027ff177230 */ /* 0x000fe40000004100 */
[----:B------:R-:W-:Y:S01]  /*1140*/  FMUL.FTZ R21, R17, UR7 ;  /* 0x0000000711157c20 */ /* 0x000fe20008410000 */
[----:B------:R-:W-:Y:S01]  /*1150*/  FMUL.FTZ R20, R11, R12 ;  /* 0x0000000c0b147220 */ /* 0x000fe20000410000 */
[----:B------:R-:W-:Y:S01]  /*1160*/  FADD.FTZ R17, RZ, R19 ;  /* 0x00000013ff117221 */ /* 0x000fe20000010000 */
[----:B------:R-:W-:Y:S01]  /*1170*/  FFMA.FTZ R18, R16, R19, RZ ;  /* 0x0000001310127223 */ /* 0x000fe200000100ff */
[--C-:B------:R-:W-:Y:S02]  /*1180*/  HADD2.F32 R25, -RZ, R38.reuse.H0_H0 ;  /* 0x20000026ff197230 */ /* 0x100fe40000004100 */
[----:B------:R-:W-:Y:S01]  /*1190*/  FADD.FTZ R22, R22, -UR13 ;  /* 0x8000000d16167e21 */ /* 0x000fe20008010000 */
[----:B------:R-:W-:Y:S01]  /*11a0*/  FADD.FTZ R23, R23, -UR13 ;  /* 0x8000000d17177e21 */ /* 0x000fe20008010000 */
[----:B------:R-:W-:Y:S01]  /*11b0*/  FADD.FTZ R17, R20, R17 ;  /* 0x0000001114117221 */ /* 0x000fe20000010000 */
[----:B------:R-:W-:Y:S01]  /*11c0*/  FFMA.FTZ R20, R21, R20, R18 ;  /* 0x0000001415147223 */ /* 0x000fe20000010012 */
[----:B------:R-:W-:-:S02]  /*11d0*/  HADD2.F32 R18, -RZ, R38.H1_H1 ;  /* 0x30000026ff127230 */ /* 0x000fc40000004100 */
[----:B------:R-:W-:Y:S01]  /*11e0*/  FFMA.FTZ R16, R13, R16, RZ ;  /* 0x000000100d107223 */ /* 0x000fe200000100ff */
[----:B------:R-:W-:Y:S01]  /*11f0*/  FADD.FTZ R24, RZ, R13 ;  /* 0x0000000dff187221 */ /* 0x000fe20000010000 */
[----:B------:R-:W-:Y:S01]  /*1200*/  FMUL.FTZ R27, R22, UR7 ;  /* 0x00000007161b7c20 */ /* 0x000fe20008410000 */
[----:B------:R-:W-:Y:S01]  /*1210*/  FFMA.FTZ R13, R12, R21, RZ ;  /* 0x000000150c0d7223 */ /* 0x000fe200000100ff */
[----:B------:R-:W-:Y:S01]  /*1220*/  FADD.FTZ R29, RZ, R12 ;  /* 0x0000000cff1d7221 */ /* 0x000fe20000010000 */
[----:B------:R-:W-:Y:S01]  /*1230*/  FMUL.FTZ R23, R23, UR7 ;  /* 0x0000000717177c20 */ /* 0x000fe20008410000 */
[----:B------:R-:W-:Y:S01]  /*1240*/  FMUL.FTZ R22, R10, R25 ;  /* 0x000000190a167220 */ /* 0x000fe20000410000 */
[----:B------:R-:W-:Y:S02]  /*1250*/  HADD2.F32 R19, -RZ, R37.H0_H0 ;  /* 0x20000025ff137230 */ /* 0x000fe40000004100 */
[----:B------:R-:W-:Y:S01]  /*1260*/  FFMA.FTZ R21, R25, R27, R16 ;  /* 0x0000001b19157223 */ /* 0x000fe20000010010 */
[C---:B------:R-:W-:Y:S01]  /*1270*/  FADD.FTZ R16, R18.reuse, R29 ;  /* 0x0000001d12107221 */ /* 0x040fe20000010000 */
[----:B------:R-:W-:Y:S01]  /*1280*/  FFMA.FTZ R13, R18, R23, R13 ;  /* 0x00000017120d7223 */ /* 0x000fe2000001000d */
[----:B------:R-:W-:Y:S01]  /*1290*/  FADD.FTZ R17, R17, R22 ;  /* 0x0000001611117221 */ /* 0x000fe20000010000 */
[----:B------:R-:W-:Y:S01]  /*12a0*/  FFMA.FTZ R20, R27, R22, R20 ;  /* 0x000000161b147223 */ /* 0x000fe20000010014 */
[----:B------:R-:W-:Y:S01]  /*12b0*/  FMUL.FTZ R18, R11, R18 ;  /* 0x000000120b127220 */ /* 0x000fe20000410000 */
[----:B------:R-:W-:-:S02]  /*12c0*/  HADD2.F32 R22, -RZ, R36.H0_H0 ;  /* 0x20000024ff167230 */ /* 0x000fc40000004100 */
[----:B------:R-:W-:Y:S01]  /*12d0*/  FADD.FTZ R19, R19, -UR13 ;  /* 0x8000000d13137e21 */ /* 0x000fe20008010000 */
[----:B------:R-:W-:Y:S01]  /*12e0*/  FADD.FTZ R12, R25, R24 ;  /* 0x00000018190c7221 */ /* 0x000fe20000010000 */
[----:B------:R-:W-:Y:S01]  /*12f0*/  FADD.FTZ R17, R18, R17 ;  /* 0x0000001112117221 */ /* 0x000fe20000010000 */
[----:B------:R-:W-:Y:S01]  /*1300*/  FFMA.FTZ R20, R23, R18, R20 ;  /* 0x0000001217147223 */ /* 0x000fe20000010014 */
[----:B------:R-:W-:Y:S01]  /*1310*/  FMUL.FTZ R19, R19, UR7 ;  /* 0x0000000713137c20 */ /* 0x000fe20008410000 */
[----:B------:R-:W-:Y:S02]  /*1320*/  HADD2.F32 R18, -RZ, R37.H1_H1 ;  /* 0x30000025ff127230 */ /* 0x000fe40000004100 */
[----:B------:R-:W-:Y:S01]  /*1330*/  FMUL.FTZ R24, R10, R22 ;  /* 0x000000160a187220 */ /* 0x000fe20000410000 */
[----:B------:R-:W-:Y:S01]  /*1340*/  FADD.FTZ R12, R12, R22 ;  /* 0x000000160c0c7221 */ /* 0x000fe20000010000 */
[----:B------:R-:W-:Y:S01]  /*1350*/  FFMA.FTZ R21, R22, R19, R21 ;  /* 0x0000001316157223 */ /* 0x000fe20000010015 */
[----:B------:R-:W-:-:S02]  /*1360*/  HADD2.F32 R22, -RZ, R48.H0_H0 ;  /* 0x20000030ff167230 */ /* 0x000fc40000004100 */
[----:B------:R-:W-:Y:S01]  /*1370*/  FFMA.FTZ R20, R19, R24, R20 ;  /* 0x0000001813147223 */ /* 0x000fe20000010014 */
[----:B------:R-:W-:Y:S01]  /*1380*/  FADD.FTZ R19, R18, -UR13 ;  /* 0x8000000d12137e21 */ /* 0x000fe20008010000 */
[----:B------:R-:W-:Y:S02]  /*1390*/  HADD2.F32 R18, -RZ, R36.H1_H1 ;  /* 0x30000024ff127230 */ /* 0x000fe40000004100 */
[----:B------:R-:W-:Y:S01]  /*13a0*/  FADD.FTZ R17, R17, R24 ;  /* 0x0000001811117221 */ /* 0x000fe20000010000 */
[----:B------:R-:W-:Y:S01]  /*13b0*/  FADD.FTZ R23, R22, -UR13 ;  /* 0x8000000d16177e21 */ /* 0x000fe20008010000 */
[----:B------:R-:W-:Y:S01]  /*13c0*/  FMUL.FTZ R19, R19, UR7 ;  /* 0x0000000713137c20 */ /* 0x000fe20008410000 */
[----:B------:R-:W-:Y:S02]  /*13d0*/  HADD2.F32 R24, -RZ, R49.H0_H0 ;  /* 0x20000031ff187230 */ /* 0x000fe40000004100 */
[----:B------:R-:W-:Y:S01]  /*13e0*/  FADD.FTZ R16, R16, R18 ;  /* 0x0000001210107221 */ /* 0x000fe20000010000 */
[----:B------:R-:W-:-:S02]  /*13f0*/  HADD2.F32 R22, -RZ, R48.H1_H1 ;  /* 0x30000030ff167230 */ /* 0x000fc40000004100 */
[----:B------:R-:W-:Y:S01]  /*1400*/  FFMA.FTZ R13, R18, R19, R13 ;  /* 0x00000013120d7223 */ /* 0x000fe2000001000d */
[----:B------:R-:W-:Y:S01]  /*1410*/  FMUL.FTZ R23, R23, UR7 ;  /* 0x0000000717177c20 */ /* 0x000fe20008410000 */
[----:B------:R-:W-:Y:S01]  /*1420*/  FMUL.FTZ R18, R11, R18 ;  /* 0x000000120b127220 */ /* 0x000fe20000410000 */
[----:B------:R-:W-:Y:S01]  /*1430*/  FADD.FTZ R12, R12, R24 ;  /* 0x000000180c0c7221 */ /* 0x000fe20000010000 */
[----:B------:R-:W-:Y:S01]  /*1440*/  FADD.FTZ R22, R22, -UR13 ;  /* 0x8000000d16167e21 */ /* 0x000fe20008010000 */
[----:B------:R-:W-:Y:S01]  /*1450*/  FFMA.FTZ R21, R24, R23, R21 ;  /* 0x0000001718157223 */ /* 0x000fe20000010015 */
[----:B------:R-:W-:Y:S01]  /*1460*/  FADD.FTZ R17, R18, R17 ;  /* 0x0000001112117221 */ /* 0x000fe20000010000 */
[----:B------:R-:W-:Y:S01]  /*1470*/  FFMA.FTZ R20, R19, R18, R20 ;  /* 0x0000001213147223 */ /* 0x000fe20000010014 */
[----:B------:R-:W-:Y:S01]  /*1480*/  FMUL.FTZ R24, R10, R24 ;  /* 0x000000180a187220 */ /* 0x000fe20000410000 */
[----:B------:R-:W-:Y:S02]  /*1490*/  HADD2.F32 R18, -RZ, R49.H1_H1 ;  /* 0x30000031ff127230 */ /* 0x000fe40000004100 */
[----:B------:R-:W-:Y:S01]  /*14a0*/  FMUL.FTZ R22, R22, UR7 ;  /* 0x0000000716167c20 */ /* 0x000fe20008410000 */
[----:B------:R-:W-:-:S02]  /*14b0*/  HADD2.F32 R25, -RZ, R34.H0_H0 ;  /* 0x20000022ff197230 */ /* 0x000fc40000004100 */
[----:B------:R-:W-:Y:S01]  /*14c0*/  FFMA.FTZ R23, R23, R24, R20 ;  /* 0x0000001817177223 */ /* 0x000fe20000010014 */
[----:B------:R-:W-:Y:S01]  /*14d0*/  FADD.FTZ R26, R17, R24 ;  /* 0x00000018111a7221 */ /* 0x000fe20000010000 */
[--C-:B------:R-:W-:Y:S02]  /*14e0*/  HADD2.F32 R20, -RZ, R35.reuse.H0_H0 ;  /* 0x20000023ff147230 */ /* 0x100fe40000004100 */
[----:B------:R-:W-:Y:S01]  /*14f0*/  FMUL.FTZ R19, R11, R18 ;  /* 0x000000120b137220 */ /* 0x000fe20000410000 */
[----:B------:R-:W-:Y:S01]  /*1500*/  FADD.FTZ R16, R16, R18 ;  /* 0x0000001210107221 */ /* 0x000fe20000010000 */
[----:B------:R-:W-:Y:S01]  /*1510*/  FFMA.FTZ R17, R18, R22, R13 ;  /* 0x0000001612117223 */ /* 0x000fe2000001000d */
[----:B------:R-:W-:Y:S02]  /*1520*/  HADD2.F32 R18, -RZ, R35.H1_H1 ;  /* 0x30000023ff127230 */ /* 0x000fe40000004100 */
[----:B------:R-:W-:Y:S01]  /*1530*/  FADD.FTZ R13, R19, R26 ;  /* 0x0000001a130d7221 */ /* 0x000fe20000010000 */
[----:B------:R-:W-:Y:S01]  /*1540*/  FFMA.FTZ R23, R22, R19, R23 ;  /* 0x0000001316177223 */ /* 0x000fe20000010017 */
[----:B------:R-:W-:Y:S01]  /*1550*/  FADD.FTZ R19, R20, -UR13 ;  /* 0x8000000d14137e21 */ /* 0x000fe20008010000 */
[----:B------:R-:W-:-:S02]  /*1560*/  HADD2.F32 R20, -RZ, R47.H0_H0 ;  /* 0x2000002fff147230 */ /* 0x000fc40000004100 */
[----:B------:R-:W-:Y:S01]  /*1570*/  FADD.FTZ R18, R18, -UR13 ;  /* 0x8000000d12127e21 */ /* 0x000fe20008010000 */
[----:B------:R-:W-:Y:S02]  /*1580*/  HADD2.F32 R22, -RZ, R47.H1_H1 ;  /* 0x3000002fff167230 */ /* 0x000fe40000004100 */
[----:B------:R-:W-:Y:S01]  /*1590*/  FMUL.FTZ R24, R19, UR7 ;  /* 0x0000000713187c20 */ /* 0x000fe20008410000 */
[----:B------:R-:W-:Y:S01]  /*15a0*/  FADD.FTZ R25, R25, -UR13 ;  /* 0x8000000d19197e21 */ /* 0x000fe20008010000 */
[----:B------:R-:W-:Y:S01]  /*15b0*/  FMUL.FTZ R19, R18, UR7 ;  /* 0x0000000712137c20 */ /* 0x000fe20008410000 */
[----:B------:R-:W-:Y:S01]  /*15c0*/  FADD.FTZ R18, R12, R20 ;  /* 0x000000140c127221 */ /* 0x000fe20000010000 */
[----:B------:R-:W-:Y:S01]  /*15d0*/  FFMA.FTZ R21, R20, R24, R21 ;  /* 0x0000001814157223 */ /* 0x000fe20000010015 */
[----:B------:R-:W-:Y:S01]  /*15e0*/  FMUL.FTZ R20, R10, R20 ;  /* 0x000000140a147220 */ /* 0x000fe20000410000 */
[----:B------:R-:W-:Y:S01]  /*15f0*/  FADD.FTZ R16, R16, R22 ;  /* 0x0000001610107221 */ /* 0x000fe20000010000 */
[----:B------:R-:W-:Y:S01]  /*1600*/  FFMA.FTZ R12, R22, R19, R17 ;  /* 0x00000013160c7223 */ /* 0x000fe20000010011 */
[----:B------:R-:W-:Y:S01]  /*1610*/  FMUL.FTZ R22, R11, R22 ;  /* 0x000000160b167220 */ /* 0x000fe20000410000 */
[----:B------:R-:W-:Y:S01]  /*1620*/  FADD.FTZ R13, R13, R20 ;  /* 0x000000140d0d7221 */ /* 0x000fe20000010000 */
[----:B------:R-:W-:Y:S01]  /*1630*/  FFMA.FTZ R20, R24, R20, R23 ;  /* 0x0000001418147223 */ /* 0x000fe20000010017 */
[----:B------:R-:W-:-:S02]  /*1640*/  HADD2.F32 R24, -RZ, R33.H0_H0 ;  /* 0x20000021ff187230 */ /* 0x000fc40000004100 */
[----:B------:R-:W-:Y:S01]  /*1650*/  FMUL.FTZ R25, R25, UR7 ;  /* 0x0000000719197c20 */ /* 0x000fe20008410000 */
[----:B------:R-:W-:Y:S01]  /*1660*/  FADD.FTZ R17, R22, R13 ;  /* 0x0000000d16117221 */ /* 0x000fe20000010000 */
[----:B------:R-:W-:Y:S01]  /*1670*/  FFMA.FTZ R20, R19, R22, R20 ;  /* 0x0000001613147223 */ /* 0x000fe20000010014 */
[----:B------:R-:W-:Y:S02]  /*1680*/  HADD2.F32 R19, -RZ, R34.H1_H1 ;  /* 0x30000022ff137230 */ /* 0x000fe40000004100 */
[----:B------:R-:W-:Y:S01]  /*1690*/  FMUL.FTZ R22, R10, R24 ;  /* 0x000000180a167220 */ /* 0x000fe20000410000 */
[----:B------:R-:W-:Y:S02]  /*16a0*/  HADD2.F32 R13, -RZ, R33.H1_H1 ;  /* 0x30000021ff0d7230 */ /* 0x000fe40000004100 */
[----:B------:R-:W-:Y:S01]  /*16b0*/  FADD.FTZ R18, R18, R24 ;  /* 0x0000001812127221 */ /* 0x000fe20000010000 */
[----:B------:R-:W-:Y:S01]  /*16c0*/  FFMA.FTZ R21, R24, R25, R21 ;  /* 0x0000001918157223 */ /* 0x000fe20000010015 */
[----:B------:R-:W-:Y:S01]  /*16d0*/  FADD.FTZ R23, R17, R22 ;  /* 0x0000001611177221 */ /* 0x000fe20000010000 */
[----:B------:R-:W-:Y:S01]  /*16e0*/  FADD.FTZ R17, R19, -UR13 ;  /* 0x8000000d13117e21 */ /* 0x000fe20008010000 */
[----:B------:R-:W-:-:S02]  /*16f0*/  HADD2.F32 R19, -RZ, R32.H0_H0 ;  /* 0x20000020ff137230 */ /* 0x000fc40000004100 */
[----:B------:R-:W-:Y:S01]  /*1700*/  FFMA.FTZ R24, R25, R22, R20 ;  /* 0x0000001619187223 */ /* 0x000fe20000010014 */
[--C-:B------:R-:W-:Y:S02]  /*1710*/  HADD2.F32 R20, -RZ, R15.reuse.H0_H0 ;  /* 0x2000000fff147230 */ /* 0x100fe40000004100 */
[----:B------:R-:W-:Y:S01]  /*1720*/  FMUL.FTZ R22, R11, R13 ;  /* 0x0000000d0b167220 */ /* 0x000fe20000410000 */
[----:B------:R-:W-:Y:S01]  /*1730*/  FMUL.FTZ R17, R17, UR7 ;  /* 0x0000000711117c20 */ /* 0x000fe20008410000 */
        /* <DEDUP_REMOVED lines=8> */
[----:B------:R-:W-:Y:S01]  /*17c0*/  FADD.FTZ R27, R23, R26 ;  /* 0x0000001a171b7221 */ /* 0x000fe20000010000 */
[----:B------:R-:W-:Y:S01]  /*17d0*/  FFMA.FTZ R26, R19, R26, R24 ;  /* 0x0000001a131a7223 */ /* 0x000fe20000010018 */
[----:B------:R-:W-:Y:S02]  /*17e0*/  HADD2.F32 R29, -RZ, R51.H0_H0 ;  /* 0x20000033ff1d7230 */ /* 0x000fe40000004100 */
[----:B------:R-:W-:Y:S01]  /*17f0*/  FMUL.FTZ R24, R11, R22 ;  /* 0x000000160b187220 */ /* 0x000fe20000410000 */
[----:B------:R-:W-:Y:S01]  /*1800*/  FMUL.FTZ R23, R25, UR7 ;  /* 0x0000000719177c20 */ /* 0x000fe20008410000 */
[----:B------:R-:W-:Y:S01]  /*1810*/  FADD.FTZ R25, R16, R13 ;  /* 0x0000000d10197221 */ /* 0x000fe20000010000 */
[----:B------:R-:W-:Y:S01]  /*1820*/  FFMA.FTZ R17, R13, R17, R12 ;  /* 0x000000110d117223 */ /* 0x000fe2000001000c */
[----:B------:R-:W-:Y:S01]  /*1830*/  FADD.FTZ R16, R24, R27 ;  /* 0x0000001b18107221 */ /* 0x000fe20000010000 */
[----:B------:R-:W-:Y:S01]  /*1840*/  FFMA.FTZ R27, R23, R24, R26 ;  /* 0x00000018171b7223 */ /* 0x000fe2000001001a */
[----:B------:R-:W-:-:S02]  /*1850*/  HADD2.F32 R13, -RZ, R50.H0_H0 ;  /* 0x20000032ff0d7230 */ /* 0x000fc40000004100 */
[----:B------:R-:W-:Y:S01]  /*1860*/  FADD.FTZ R24, R29, -UR13 ;  /* 0x8000000d1d187e21 */ /* 0x000fe20008010000 */
[----:B------:R-:W-:Y:S02]  /*1870*/  HADD2.F32 R26, -RZ, R51.H1_H1 ;  /* 0x30000033ff1a7230 */ /* 0x000fe40000004100 */
[----:B------:R-:W-:Y:S01]  /*1880*/  FADD.FTZ R18, R18, R20 ;  /* 0x0000001412127221 */ /* 0x000fe20000010000 */
[----:B------:R-:W-:Y:S02]  /*1890*/  HADD2.F32 R12, -RZ, R50.H1_H1 ;  /* 0x30000032ff0c7230 */ /* 0x000fe40000004100 */
[----:B------:R-:W-:Y:S01]  /*18a0*/  FMUL.FTZ R29, R10, R13 ;  /* 0x0000000d0a1d7220 */ /* 0x000fe20000410000 */
[----:B------:R-:W-:Y:S01]  /*18b0*/  FMUL.FTZ R24, R24, UR7 ;  /* 0x0000000718187c20 */ /* 0x000fe20008410000 */
[----:B------:R-:W-:Y:S01]  /*18c0*/  FADD.FTZ R26, R26, -UR13 ;  /* 0x8000000d1a1a7e21 */ /* 0x000fe20008010000 */
[----:B------:R-:W-:Y:S01]  /*18d0*/  FFMA.FTZ R20, R20, R19, R21 ;  /* 0x0000001314147223 */ /* 0x000fe20000010015 */
[----:B------:R-:W-:Y:S01]  /*18e0*/  FADD.FTZ R25, R25, R22 ;  /* 0x0000001619197221 */ /* 0x000fe20000010000 */
[----:B------:R-:W-:Y:S01]  /*18f0*/  FADD.FTZ R21, R16, R29 ;  /* 0x0000001d10157221 */ /* 0x000fe20000010000 */
[----:B------:R-:W-:Y:S01]  /*1900*/  FFMA.FTZ R58, R24, R29, R27 ;  /* 0x0000001d183a7223 */ /* 0x000fe2000001001b */
[----:B------:R-:W-:Y:S01]  /*1910*/  FMUL.FTZ R30, R11, R12 ;  /* 0x0000000c0b1e7220 */ /* 0x000fe20000410000 */
[----:B------:R-:W-:Y:S01]  /*1920*/  FMUL.FTZ R19, R26, UR7 ;  /* 0x000000071a137c20 */ /* 0x000fe20008410000 */
[----:B------:R-:W-:Y:S01]  /*1930*/  FFMA.FTZ R23, R22, R23, R17 ;  /* 0x0000001716177223 */ /* 0x000fe20000010011 */
[----:B------:R-:W-:Y:S01]  /*1940*/  FADD.FTZ R27, R25, R12 ;  /* 0x0000000c191b7221 */ /* 0x000fe20000010000 */
[----:B------:R-:W-:Y:S01]  /*1950*/  FADD.FTZ R16, R30, R21 ;  /* 0x000000151e107221 */ /* 0x000fe20000010000 */
[----:B------:R-:W-:Y:S01]  /*1960*/  FFMA.FTZ R17, R19, R30, R58 ;  /* 0x0000001e13117223 */ /* 0x000fe2000001003a */
[----:B------:R-:W-:Y:S01]  /*1970*/  FADD.FTZ R26, R18, R13 ;  /* 0x0000000d121a7221 */ /* 0x000fe20000010000 */
[----:B------:R-:W-:Y:S01]  /*1980*/  FFMA.FTZ R24, R13, R24, R20 ;  /* 0x000000180d187223 */ /* 0x000fe20000010014 */
[----:B------:R-:W-:Y:S01]  /*1990*/  FFMA.FTZ R25, R12, R19, R23 ;  /* 0x000000130c197223 */ /* 0x000fe20000010017 */
[----:B------:R-:W-:Y:S06]  /*19a0*/  BRA `(.L_x_697) ;  /* 0x0000001000807947 */ /* 0x000fec0003800000 */
.L_x_696:
[----:B-----5:R-:W-:Y:S02]  /*19b0*/  HADD2.F32 R12, -RZ, R41.H0_H0 ;  /* 0x20000029ff0c7230 */ /* 0x020fe40000004100 */
[--C-:B------:R-:W-:Y:S02]  /*19c0*/  HADD2.F32 R19, -RZ, R39.reuse.H0_H0 ;  /* 0x20000027ff137230 */ /* 0x100fe40000004100 */
[----:B------:R-:W-:Y:S02]  /*19d0*/  HADD2.F32 R20, -RZ, R39.H1_H1 ;  /* 0x30000027ff147230 */ /* 0x000fe40000004100 */
[----:B------:R-:W-:Y:S01]  /*19e0*/  FADD.FTZ R12, R12, -UR13 ;  /* 0x8000000d0c0c7e21 */ /* 0x000fe20008010000 */
[--C-:B------:R-:W-:Y:S02]  /*19f0*/  HADD2.F32 R23, -RZ, R37.reuse.H0_H0 ;  /* 0x20000025ff177230 */ /* 0x100fe40000004100 */
[----:B------:R-:W-:Y:S01]  /*1a00*/  FADD.FTZ R19, R19, -UR13 ;  /* 0x8000000d13137e21 */ /* 0x000fe20008010000 */
[----:B------:R-:W-:-:S02]  /*1a10*/  HADD2.F32 R27, -RZ, R37.H1_H1 ;  /* 0x30000025ff1b7230 */ /* 0x000fc40000004100 */
[----:B------:R-:W-:Y:S01]  /*1a20*/  FMUL.FTZ R13, R12, UR7 ;  /* 0x000000070c0d7c20 */ /* 0x000fe20008410000 */
[----:B------:R-:W-:Y:S02]  /*1a30*/  HADD2.F32 R12, -RZ, R41.H1_H1 ;  /* 0x30000029ff0c7230 */ /* 0x000fe40000004100 */
[----:B------:R-:W-:Y:S01]  /*1a40*/  FADD.FTZ R20, R20, -UR13 ;  /* 0x8000000d14147e21 */ /* 0x000fe20008010000 */
[----:B------:R-:W-:Y:S01]  /*1a50*/  FMUL.FTZ R31, R19, UR7 ;  /* 0x00000007131f7c20 */ /* 0x000fe20008410000 */
[--C-:B------:R-:W-:Y:S01]  /*1a60*/  FFMA.FTZ R16, R10, R13, R8.reuse ;  /* 0x0000000d0a107223 */ /* 0x100fe20000010008 */
[----:B------:R-:W-:Y:S01]  /*1a70*/  FADD.FTZ R29, R23, -UR13 ;  /* 0x8000000d171d7e21 */ /* 0x000fe20008010000 */
[----:B------:R-:W-:Y:S01]  /*1a80*/  FADD.FTZ R12, R12, -UR13 ;  /* 0x8000000d0c0c7e21 */ /* 0x000fe20008010000 */
[----:B------:R-:W-:Y:S01]  /*1a90*/  FMUL.FTZ R26, R20, UR7 ;  /* 0x00000007141a7c20 */ /* 0x000fe20008410000 */
[----:B------:R-:W-:Y:S01]  /*1aa0*/  FMUL.FTZ R18, R16, -1.4426950216293334961 ;  /* 0xbfb8aa3b10127820 */ /* 0x000fe20000410000 */
[----:B------:R-:W-:Y:S01]  /*1ab0*/  FFMA.FTZ R20, R10, R31, R8 ;  /* 0x0000001f0a147223 */ /* 0x000fe20000010008 */
[----:B------:R-:W-:Y:S01]  /*1ac0*/  FMUL.FTZ R12, R12, UR7 ;  /* 0x000000070c0c7c20 */ /* 0x000fe20008410000 */
[----:B------:R-:W-:-:S02]  /*1ad0*/  HADD2.F32 R25, -RZ, R40.H0_H0 ;  /* 0x20000028ff197230 */ /* 0x000fc40000004100 */
[----:B------:R-:W-:Y:S01]  /*1ae0*/  FADD.FTZ R30, R27, -UR13 ;  /* 0x8000000d1b1e7e21 */ /* 0x000fe20008010000 */
[----:B------:R-:W-:Y:S01]  /*1af0*/  FMUL.FTZ R22, R20, -1.4426950216293334961 ;  /* 0xbfb8aa3b14167820 */ /* 0x000fe20000410000 */
[----:B------:R-:W0:Y:S01]  /*1b00*/  MUFU.EX2 R18, R18 ;  /* 0x0000001200127308 */ /* 0x000e220000000800 */
[----:B------:R-:W-:Y:S01]  /*1b10*/  FFMA.FTZ R21, R11, R12, R9 ;  /* 0x0000000c0b157223 */ /* 0x000fe20000010009 */
[----:B------:R-:W-:Y:S01]  /*1b20*/  FMUL.FTZ R27, R29, UR7 ;  /* 0x000000071d1b7c20 */ /* 0x000fe20008410000 */
[----:B------:R-:W-:Y:S02]  /*1b30*/  HADD2.F32 R60, -RZ, R40.H1_H1 ;  /* 0x30000028ff3c7230 */ /* 0x000fe40000004100 */
[----:B------:R-:W-:Y:S01]  /*1b40*/  FMUL.FTZ R17, R21, -1.4426950216293334961 ;  /* 0xbfb8aa3b15117820 */ /* 0x000fe20000410000 */
[----:B------:R-:W-:Y:S01]  /*1b50*/  MUFU.EX2 R22, R22 ;  /* 0x0000001600167308 */ /* 0x000fe20000000800 */
[----:B------:R-:W-:-:S04]  /*1b60*/  HADD2.F32 R59, -RZ, R38.H0_H0 ;  /* 0x20000026ff3b7230 */ /* 0x000fc80000004100 */
[----:B------:R-:W1:Y:S01]  /*1b70*/  MUFU.EX2 R17, R17 ;  /* 0x0000001100117308 */ /* 0x000e620000000800 */
[----:B0-----:R-:W-:Y:S01]  /*1b80*/  FADD.FTZ R24, R18, 1 ;  /* 0x3f80000012187421 */ /* 0x001fe20000010000 */
[----:B------:R-:W-:-:S04]  /*1b90*/  FFMA.FTZ R18, R11, R26, R9 ;  /* 0x0000001a0b127223 */ /* 0x000fc80000010009 */
[----:B------:R-:W-:Y:S01]  /*1ba0*/  FMUL.FTZ R19, R18, -1.4426950216293334961 ;  /* 0xbfb8aa3b12137820 */ /* 0x000fe20000410000 */
[----:B------:R-:W0:Y:S01]  /*1bb0*/  MUFU.RCP R24, R24 ;  /* 0x0000001800187308 */ /* 0x000e220000001000 */
[----:B-1----:R-:W-:Y:S01]  /*1bc0*/  FADD.FTZ R23, R17, 1 ;  /* 0x3f80000011177421 */ /* 0x002fe20000010000 */
[----:B------:R-:W-:-:S06]  /*1bd0*/  FFMA.FTZ R17, R10, R27, R8 ;  /* 0x0000001b0a117223 */ /* 0x000fcc0000010008 */
[----:B------:R-:W1:Y:S01]  /*1be0*/  MUFU.EX2 R19, R19 ;  /* 0x0000001300137308 */ /* 0x000e620000000800 */
[----:B------:R-:W-:-:S03]  /*1bf0*/  FMUL.FTZ R53, R17, -1.4426950216293334961 ;  /* 0xbfb8aa3b11357820 */ /* 0x000fc60000410000 */
[----:B------:R-:W2:Y:S01]  /*1c00*/  MUFU.RCP R23, R23 ;  /* 0x0000001700177308 */ /* 0x000ea20000001000 */
[----:B0-----:R-:W-:Y:S01]  /*1c10*/  FMUL.FTZ R25, R25, R24 ;  /* 0x0000001819197220 */ /* 0x001fe20000410000 */
[----:B------:R-:W-:Y:S01]  /*1c20*/  FADD.FTZ R29, -R24, 1 ;  /* 0x3f800000181d7421 */ /* 0x000fe20000010100 */
[----:B------:R-:W-:Y:S01]  /*1c30*/  FADD.FTZ R24, R22, 1 ;  /* 0x3f80000016187421 */ /* 0x000fe20000010000 */
[----:B------:R-:W-:-:S04]  /*1c40*/  FMUL.FTZ R22, R30, UR7 ;  /* 0x000000071e167c20 */ /* 0x000fc80008410000 */
[----:B------:R-:W0:Y:S01]  /*1c50*/  MUFU.EX2 R53, R53 ;  /* 0x0000003500357308 */ /* 0x000e220000000800 */
[----:B------:R-:W-:Y:S01]  /*1c60*/  FFMA.FTZ R30, R16, R29, 1 ;  /* 0x3f800000101e7423 */ /* 0x000fe2000001001d */
[----:B-1----:R-:W-:Y:S01]  /*1c70*/  FADD.FTZ R19, R19, 1 ;  /* 0x3f80000013137421 */ /* 0x002fe20000010000 */
[----:B------:R-:W-:Y:S01]  /*1c80*/  FFMA.FTZ R16, R11, R22, R9 ;  /* 0x000000160b107223 */ /* 0x000fe20000010009 */
[----:B------:R-:W1:Y:S01]  /*1c90*/  MUFU.RCP R24, R24 ;  /* 0x0000001800187308 */ /* 0x000e620000001000 */
[----:B------:R-:W-:Y:S02]  /*1ca0*/  FMUL.FTZ R25, R25, R30 ;  /* 0x0000001e19197220 */ /* 0x000fe40000410000 */
[----:B------:R-:W-:Y:S01]  /*1cb0*/  FMUL.FTZ R30, R16, -1.4426950216293334961 ;  /* 0xbfb8aa3b101e7820 */ /* 0x000fe20000410000 */
[----:B--2---:R-:W-:-:S04]  /*1cc0*/  FADD.FTZ R58, -R23, 1 ;  /* 0x3f800000173a7421 */ /* 0x004fc80000010100 */
[----:B------:R-:W2:Y:S01]  /*1cd0*/  MUFU.RCP R19, R19 ;  /* 0x0000001300137308 */ /* 0x000ea20000001000 */
[----:B------:R-:W-:Y:S01]  /*1ce0*/  FFMA.FTZ R29, R21, R58, 1 ;  /* 0x3f800000151d7423 */ /* 0x000fe2000001003a */
[----:B------:R-:W-:Y:S01]  /*1cf0*/  FMUL.FTZ R58, R60, R23 ;  /* 0x000000173c3a7220 */ /* 0x000fe20000410000 */
[----:B0-----:R-:W-:Y:S01]  /*1d00*/  FADD.FTZ R21, R53, 1 ;  /* 0x3f80000035157421 */ /* 0x001fe20000010000 */
[----:B------:R-:W-:Y:S02]  /*1d10*/  HADD2.F32 R60, -RZ, R49.H0_H0 ;  /* 0x20000031ff3c7230 */ /* 0x000fe40000004100 */
[----:B------:R-:W-:Y:S01]  /*1d20*/  FMUL.FTZ R29, R58, R29 ;  /* 0x0000001d3a1d7220 */ /* 0x000fe20000410000 */
[----:B------:R-:W-:Y:S01]  /*1d30*/  HADD2.F32 R58, -RZ, R36.H1_H1 ;  /* 0x30000024ff3a7230 */ /* 0x000fe20000004100 */
[----:B------:R-:W0:Y:S01]  /*1d40*/  MUFU.EX2 R30, R30 ;  /* 0x0000001e001e7308 */ /* 0x000e220000000800 */
[----:B-1----:R-:W-:-:S03]  /*1d50*/  FADD.FTZ R23, -R24, 1 ;  /* 0x3f80000018177421 */ /* 0x002fc60000010100 */
[----:B------:R-:W1:Y:S01]  /*1d60*/  MUFU.RCP R21, R21 ;  /* 0x0000001500157308 */ /* 0x000e620000001000 */
[----:B------:R-:W-:Y:S01]  /*1d70*/  FFMA.FTZ R23, R20, R23, 1 ;  /* 0x3f80000014177423 */ /* 0x000fe20000010017 */
[----:B------:R-:W-:Y:S01]  /*1d80*/  FMUL.FTZ R20, R59, R24 ;  /* 0x000000183b147220 */ /* 0x000fe20000410000 */
[----:B------:R-:W-:-:S03]  /*1d90*/  HADD2.F32 R24, -RZ, R38.H1_H1 ;  /* 0x30000026ff187230 */ /* 0x000fc60000004100 */
[----:B------:R-:W-:Y:S01]  /*1da0*/  FMUL.FTZ R20, R20, R23 ;  /* 0x0000001714147220 */ /* 0x000fe20000410000 */
[----:B--2---:R-:W-:Y:S01]  /*1db0*/  FADD.FTZ R23, -R19, 1 ;  /* 0x3f80000013177421 */ /* 0x004fe20000010100 */
[----:B0-----:R-:W-:Y:S01]  /*1dc0*/  FADD.FTZ R53, R30, 1 ;  /* 0x3f8000001e357421 */ /* 0x001fe20000010000 */
[----:B------:R-:W-:Y:S02]  /*1dd0*/  HADD2.F32 R30, -RZ, R48.H0_H0 ;  /* 0x20000030ff1e7230 */ /* 0x000fe40000004100 */
[----:B------:R-:W-:Y:S01]  /*1de0*/  FFMA.FTZ R18, R18, R23, 1 ;  /* 0x3f80000012127423 */ /* 0x000fe20000010017 */
[----:B------:R-:W-:Y:S02]  /*1df0*/  FMUL.FTZ R23, R24, R19 ;  /* 0x0000001318177220 */ /* 0x000fe40000410000 */
[----:B------:R-:W0:Y:S01]  /*1e00*/  MUFU.RCP R53, R53 ;  /* 0x0000003500357308 */ /* 0x000e220000001000 */
[----:B------:R-:W-:Y:S01]  /*1e10*/  FADD.FTZ R30, R30, -UR13 ;  /* 0x8000000d1e1e7e21 */ /* 0x000fe20008010000 */
[----:B------:R-:W-:Y:S01]  /*1e20*/  FMUL.FTZ R23, R23, R18 ;  /* 0x0000001217177220 */ /* 0x000fe20000410000 */
[----:B------:R-:W-:-:S02]  /*1e30*/  HADD2.F32 R18, -RZ, R36.H0_H0 ;  /* 0x20000024ff127230 */ /* 0x000fc40000004100 */
[----:B-1----:R-:W-:Y:S01]  /*1e40*/  FADD.FTZ R24, -R21, 1 ;  /* 0x3f80000015187421 */ /* 0x002fe20000010100 */
[----:B------:R-:W-:Y:S02]  /*1e50*/  FMUL.FTZ R19, R30, UR7 ;  /* 0x000000071e137c20 */ /* 0x000fe40008410000 */
[----:B------:R-:W-:Y:S02]  /*1e60*/  FMUL.FTZ R21, R18, R21 ;  /* 0x0000001512157220 */ /* 0x000fe40000410000 */
[----:B------:R-:W-:Y:S01]  /*1e70*/  FFMA.FTZ R30, R10, R19, R8 ;  /* 0x000000130a1e7223 */ /* 0x000fe20000010008 */
[----:B------:R-:W-:-:S03]  /*1e80*/  FFMA.FTZ R24, R17, R24, 1 ;  /* 0x3f80000011187423 */ /* 0x000fc60000010018 */
[----:B------:R-:W-:Y:S01]  /*1e90*/  FMUL.FTZ R59, R30, -1.4426950216293334961 ;  /* 0xbfb8aa3b1e3b7820 */ /* 0x000fe20000410000 */
[----:B------:R-:W-:-:S03]  /*1ea0*/  FMUL.FTZ R24, R21, R24 ;  /* 0x0000001815187220 */ /* 0x000fc60000410000 */
[----:B------:R-:W1:Y:S01]  /*1eb0*/  MUFU.EX2 R18, R59 ;  /* 0x0000003b00127308 */ /* 0x000e620000000800 */
[----:B0-----:R-:W-:Y:S01]  /*1ec0*/  FADD.FTZ R17, -R53, 1 ;  /* 0x3f80000035117421 */ /* 0x001fe20000010100 */
[----:B------:R-:W-:-:S03]  /*1ed0*/  FMUL.FTZ R58, R58, R53 ;  /* 0x000000353a3a7220 */ /* 0x000fc60000410000 */
[----:B------:R-:W-:Y:S01]  /*1ee0*/  FFMA.FTZ R17, R16, R17, 1 ;  /* 0x3f80000010117423 */ /* 0x000fe20000010011 */
[----:B------:R-:W-:-:S03]  /*1ef0*/  HADD2.F32 R16, -RZ, R48.H1_H1 ;  /* 0x30000030ff107230 */ /* 0x000fc60000004100 */
[----:B------:R-:W-:Y:S02]  /*1f00*/  FMUL.FTZ R21, R58, R17 ;  /* 0x000000113a157220 */ /* 0x000fe40000410000 */
[----:B------:R-:W-:Y:S01]  /*1f10*/  FADD.FTZ R16, R16, -UR13 ;  /* 0x8000000d10107e21 */ /* 0x000fe20008010000 */
[----:B-1----:R-:W-:-:S03]  /*1f20*/  FADD.FTZ R53, R18, 1 ;  /* 0x3f80000012357421 */ /* 0x002fc60000010000 */
[----:B------:R-:W-:-:S04]  /*1f30*/  FMUL.FTZ R16, R16, UR7 ;  /* 0x0000000710107c20 */ /* 0x000fc80008410000 */
[----:B------:R-:W-:Y:S01]  /*1f40*/  FFMA.FTZ R18, R11, R16, R9 ;  /* 0x000000100b127223 */ /* 0x000fe20000010009 */
[----:B------:R-:W0:Y:S03]  /*1f50*/  MUFU.RCP R53, R53 ;  /* 0x0000003500357308 */ /* 0x000e260000001000 */
[----:B------:R-:W-:-:S06]  /*1f60*/  FMUL.FTZ R59, R18, -1.4426950216293334961 ;  /* 0xbfb8aa3b123b7820 */ /* 0x000fcc0000410000 */
[----:B------:R-:W1:Y:S01]  /*1f70*/  MUFU.EX2 R59, R59 ;  /* 0x0000003b003b7308 */ /* 0x000e620000000800 */
[----:B0-----:R-:W-:-:S04]  /*1f80*/  FADD.FTZ R17, -R53, 1 ;  /* 0x3f80000035117421 */ /* 0x001fc80000010100 */
[----:B------:R-:W-:Y:S01]  /*1f90*/  FFMA.FTZ R58, R30, R17, 1 ;  /* 0x3f8000001e3a7423 */ /* 0x000fe20000010011 */
[----:B-1----:R-:W-:Y:S01]  /*1fa0*/  FADD.FTZ R30, R59, 1 ;  /* 0x3f8000003b1e7421 */ /* 0x002fe20000010000 */
[----:B------:R-:W-:Y:S01]  /*1fb0*/  FMUL.FTZ R17, R60, R53 ;  /* 0x000000353c117220 */ /* 0x000fe20000410000 */
[----:B------:R-:W-:-:S03]  /*1fc0*/  FMUL.FTZ R53, R11, R29 ;  /* 0x0000001d0b357220 */ /* 0x000fc60000410000 */
[----:B------:R-:W-:Y:S01]  /*1fd0*/  FMUL.FTZ R17, R17, R58 ;  /* 0x0000003a11117220 */ /* 0x000fe20000410000 */
[----:B------:R-:W0:Y:S01]  /*1fe0*/  MUFU.RCP R30, R30 ;  /* 0x0000001e001e7308 */ /* 0x000e220000001000 */
[----:B------:R-:W-:-:S04]  /*1ff0*/  FMUL.FTZ R58, R10, R25 ;  /* 0x000000190a3a7220 */ /* 0x000fc80000410000 */
[----:B------:R-:W-:Y:S01]  /*2000*/  FFMA.FTZ R59, R13, R58, RZ ;  /* 0x0000003a0d3b7223 */ /* 0x000fe200000100ff */
[----:B------:R-:W-:-:S03]  /*2010*/  FADD.FTZ R60, RZ, R58 ;  /* 0x0000003aff3c7221 */ /* 0x000fc60000010000 */
[----:B------:R-:W-:Y:S01]  /*2020*/  FFMA.FTZ R58, R12, R53, R59 ;  /* 0x000000350c3a7223 */ /* 0x000fe2000001003b */
[----:B------:R-:W-:Y:S02]  /*2030*/  HADD2.F32 R59, -RZ, R49.H1_H1 ;  /* 0x30000031ff3b7230 */ /* 0x000fe40000004100 */
[----:B------:R-:W-:-:S03]  /*2040*/  FADD.FTZ R53, R53, R60 ;  /* 0x0000003c35357221 */ /* 0x000fc60000010000 */
[----:B0-----:R-:W-:Y:S01]  /*2050*/  FMUL.FTZ R59, R59, R30 ;  /* 0x0000001e3b3b7220 */ /* 0x001fe20000410000 */
[----:B------:R-:W-:Y:S01]  /*2060*/  FADD.FTZ R61, -R30, 1 ;  /* 0x3f8000001e3d7421 */ /* 0x000fe20000010100 */
[----:B------:R-:W-:Y:S01]  /*2070*/  FFMA.FTZ R30, R13, R25, RZ ;  /* 0x000000190d1e7223 */ /* 0x000fe200000100ff */
[----:B------:R-:W-:Y:S02]  /*2080*/  HADD2.F32 R13, -RZ, R35.H0_H0 ;  /* 0x20000023ff0d7230 */ /* 0x000fe40000004100 */
[----:B------:R-:W-:Y:S01]  /*2090*/  FADD.FTZ R25, RZ, R25 ;  /* 0x00000019ff197221 */ /* 0x000fe20000010000 */
[----:B------:R-:W-:Y:S01]  /*20a0*/  FFMA.FTZ R18, R18, R61, 1 ;  /* 0x3f80000012127423 */ /* 0x000fe2000001003d */
[----:B------:R-:W-:Y:S01]  /*20b0*/  FFMA.FTZ R30, R31, R20, R30 ;  /* 0x000000141f1e7223 */ /* 0x000fe2000001001e */
[----:B------:R-:W-:Y:S02]  /*20c0*/  FADD.FTZ R13, R13, -UR13 ;  /* 0x8000000d0d0d7e21 */ /* 0x000fe40008010000 */
[----:B------:R-:W-:Y:S01]  /*20d0*/  FMUL.FTZ R18, R59, R18 ;  /* 0x000000123b127220 */ /* 0x000fe20000410000 */
[----:B------:R-:W-:Y:S01]  /*20e0*/  FADD.FTZ R25, R25, R20 ;  /* 0x0000001419197221 */ /* 0x000fe20000010000 */
[----:B------:R-:W-:Y:S01]  /*20f0*/  FMUL.FTZ R59, R10, R20 ;  /* 0x000000140a3b7220 */ /* 0x000fe20000410000 */
[----:B------:R-:W-:Y:S01]  /*2100*/  FMUL.FTZ R13, R13, UR7 ;  /* 0x000000070d0d7c20 */ /* 0x000fe20008410000 */
[----:B------:R-:W-:-:S02]  /*2110*/  FFMA.FTZ R30, R27, R24, R30 ;  /* 0x000000181b1e7223 */ /* 0x000fc4000001001e */
[----:B------:R-:W-:Y:S01]  /*2120*/  FFMA.FTZ R31, R31, R59, R58 ;  /* 0x0000003b1f1f7223 */ /* 0x000fe2000001003a */
[----:B------:R-:W-:Y:S01]  /*2130*/  FFMA.FTZ R20, R10, R13, R8 ;  /* 0x0000000d0a147223 */ /* 0x000fe20000010008 */
[----:B------:R-:W-:Y:S01]  /*2140*/  FADD.FTZ R53, R53, R59 ;  /* 0x0000003b35357221 */ /* 0x000fe20000010000 */
[----:B------:R-:W-:Y:S02]  /*2150*/  HADD2.F32 R59, -RZ, R47.H0_H0 ;  /* 0x2000002fff3b7230 */ /* 0x000fe40000004100 */
[----:B------:R-:W-:Y:S01]  /*2160*/  FFMA.FTZ R30, R19, R17, R30 ;  /* 0x00000011131e7223 */ /* 0x000fe2000001001e */
[----:B------:R-:W-:-:S06]  /*2170*/  FMUL.FTZ R60, R20, -1.4426950216293334961 ;  /* 0xbfb8aa3b143c7820 */ /* 0x000fcc0000410000 */
[----:B------:R-:W0:Y:S02]  /*2180*/  MUFU.EX2 R60, R60 ;  /* 0x0000003c003c7308 */ /* 0x000e240000000800 */
[----:B0-----:R-:W-:Y:S01]  /*2190*/  FADD.FTZ R58, R60, 1 ;  /* 0x3f8000003c3a7421 */ /* 0x001fe20000010000 */
[----:B------:R-:W-:-:S04]  /*21a0*/  FADD.FTZ R60, RZ, R29 ;  /* 0x0000001dff3c7221 */ /* 0x000fc80000010000 */
[----:B------:R-:W-:Y:S01]  /*21b0*/  FADD.FTZ R60, R60, R23 ;  /* 0x000000173c3c7221 */ /* 0x000fe20000010000 */
[----:B------:R-:W0:Y:S02]  /*21c0*/  MUFU.RCP R58, R58 ;  /* 0x0000003a003a7308 */ /* 0x000e240000001000 */
[----:B0-----:R-:W-:Y:S01]  /*21d0*/  FADD.FTZ R61, -R58, 1 ;  /* 0x3f8000003a3d7421 */ /* 0x001fe20000010100 */
[----:B------:R-:W-:Y:S01]  /*21e0*/  FMUL.FTZ R59, R59, R58 ;  /* 0x0000003a3b3b7220 */ /* 0x000fe20000410000 */
[----:B------:R-:W-:Y:S02]  /*21f0*/  FMUL.FTZ R58, R11, R23 ;  /* 0x000000170b3a7220 */ /* 0x000fe40000410000 */
[----:B------:R-:W-:Y:S02]  /*2200*/  FFMA.FTZ R20, R20, R61, 1 ;  /* 0x3f80000014147423 */ /* 0x000fe4000001003d */
[----:B------:R-:W-:Y:S02]  /*2210*/  FADD.FTZ R53, R58, R53 ;  /* 0x000000353a357221 */ /* 0x000fe40000010000 */
[----:B------:R-:W-:Y:S01]  /*2220*/  FMUL.FTZ R20, R59, R20 ;  /* 0x000000143b147220 */ /* 0x000fe20000410000 */
[----:B------:R-:W-:Y:S01]  /*2230*/  FFMA.FTZ R59, R12, R29, RZ ;  /* 0x0000001d0c3b7223 */ /* 0x000fe200000100ff */
[----:B------:R-:W-:-:S02]  /*2240*/  HADD2.F32 R12, -RZ, R35.H1_H1 ;  /* 0x30000023ff0c7230 */ /* 0x000fc40000004100 */
[----:B------:R-:W-:Y:S01]  /*2250*/  FFMA.FTZ R30, R13, R20, R30 ;  /* 0x000000140d1e7223 */ /* 0x000fe2000001001e */
[C---:B------:R-:W-:Y:S01]  /*2260*/  FFMA.FTZ R29, R26.reuse, R23, R59 ;  /* 0x000000171a1d7223 */ /* 0x040fe2000001003b */
[----:B------:R-:W-:Y:S01]  /*2270*/  FFMA.FTZ R26, R26, R58, R31 ;  /* 0x0000003a1a1a7223 */ /* 0x000fe2000001001f */
[----:B------:R-:W-:Y:S01]  /*2280*/  FADD.FTZ R12, R12, -UR13 ;  /* 0x8000000d0c0c7e21 */ /* 0x000fe20008010000 */
[----:B------:R-:W-:Y:S02]  /*2290*/  HADD2.F32 R58, -RZ, R47.H1_H1 ;  /* 0x3000002fff3a7230 */ /* 0x000fe40000004100 */
[----:B------:R-:W-:Y:S01]  /*22a0*/  FFMA.FTZ R29, R22, R21, R29 ;  /* 0x00000015161d7223 */ /* 0x000fe2000001001d */
[----:B------:R-:W-:-:S03]  /*22b0*/  FMUL.FTZ R12, R12, UR7 ;  /* 0x000000070c0c7c20 */ /* 0x000fc60008410000 */
[----:B------:R-:W-:Y:S01]  /*22c0*/  FFMA.FTZ R29, R16, R18, R29 ;  /* 0x00000012101d7223 */ /* 0x000fe2000001001d */
[----:B------:R-:W-:-:S04]  /*22d0*/  FFMA.FTZ R23, R11, R12, R9 ;  /* 0x0000000c0b177223 */ /* 0x000fc80000010009 */
[----:B------:R-:W-:-:S06]  /*22e0*/  FMUL.FTZ R59, R23, -1.4426950216293334961 ;  /* 0xbfb8aa3b173b7820 */ /* 0x000fcc0000410000 */
[----:B------:R-:W0:Y:S02]  /*22f0*/  MUFU.EX2 R59, R59 ;  /* 0x0000003b003b7308 */ /* 0x000e240000000800 */
[----:B0-----:R-:W-:Y:S01]  /*2300*/  FADD.FTZ R31, R59, 1 ;  /* 0x3f8000003b1f7421 */ /* 0x001fe20000010000 */
[----:B------:R-:W-:-:S04]  /*2310*/  FMUL.FTZ R59, R10, R24 ;  /* 0x000000180a3b7220 */ /* 0x000fc80000410000 */
[----:B------:R-:W-:Y:S01]  /*2320*/  FADD.FTZ R53, R53, R59 ;  /* 0x0000003b35357221 */ /* 0x000fe20000010000 */
[----:B------:R-:W0:Y:S02]  /*2330*/  MUFU.RCP R31, R31 ;  /* 0x0000001f001f7308 */ /* 0x000e240000001000 */
[----:B0-----:R-:W-:Y:S01]  /*2340*/  FADD.FTZ R61, -R31, 1 ;  /* 0x3f8000001f3d7421 */ /* 0x001fe20000010100 */
[----:B------:R-:W-:Y:S01]  /*2350*/  FMUL.FTZ R58, R58, R31 ;  /* 0x0000001f3a3a7220 */ /* 0x000fe20000410000 */
[----:B------:R-:W-:Y:S01]  /*2360*/  FFMA.FTZ R31, R27, R59, R26 ;  /* 0x0000003b1b1f7223 */ /* 0x000fe2000001001a */
[----:B------:R-:W-:Y:S02]  /*2370*/  HADD2.F32 R59, -RZ, R33.H0_H0 ;  /* 0x20000021ff3b7230 */ /* 0x000fe40000004100 */
[----:B------:R-:W-:-:S04]  /*2380*/  FFMA.FTZ R23, R23, R61, 1 ;  /* 0x3f80000017177423 */ /* 0x000fc8000001003d */
[----:B------:R-:W-:Y:S01]  /*2390*/  FMUL.FTZ R23, R58, R23 ;  /* 0x000000173a177220 */ /* 0x000fe20000410000 */
[----:B------:R-:W-:-:S03]  /*23a0*/  HADD2.F32 R58, -RZ, R34.H0_H0 ;  /* 0x20000022ff3a7230 */ /* 0x000fc60000004100 */
[----:B------:R-:W-:Y:S02]  /*23b0*/  FFMA.FTZ R29, R12, R23, R29 ;  /* 0x000000170c1d7223 */ /* 0x000fe4000001001d */
[----:B------:R-:W-:Y:S01]  /*23c0*/  FADD.FTZ R61, R58, -UR13 ;  /* 0x8000000d3a3d7e21 */ /* 0x000fe20008010000 */
[----:B------:R-:W-:-:S03]  /*23d0*/  FADD.FTZ R58, R25, R24 ;  /* 0x00000018193a7221 */ /* 0x000fc60000010000 */
[----:B------:R-:W-:-:S04]  /*23e0*/  FMUL.FTZ R25, R61, UR7 ;  /* 0x000000073d197c20 */ /* 0x000fc80008410000 */
        /* <DEDUP_REMOVED lines=9> */
[----:B------:R-:W-:Y:S02]  /*2480*/  HADD2.F32 R60, -RZ, R33.H1_H1 ;  /* 0x30000021ff3c7230 */ /* 0x000fe40000004100 */
[----:B0-----:R-:W-:Y:S01]  /*2490*/  FADD.FTZ R61, -R26, 1 ;  /* 0x3f8000001a3d7421 */ /* 0x001fe20000010100 */
[----:B------:R-:W-:-:S03]  /*24a0*/  FMUL.FTZ R59, R59, R26 ;  /* 0x0000001a3b3b7220 */ /* 0x000fc60000410000 */
[----:B------:R-:W-:-:S04]  /*24b0*/  FFMA.FTZ R24, R24, R61, 1 ;  /* 0x3f80000018187423 */ /* 0x000fc8000001003d */
[----:B------:R-:W-:Y:S01]  /*24c0*/  FMUL.FTZ R24, R59, R24 ;  /* 0x000000183b187220 */ /* 0x000fe20000410000 */
[----:B------:R-:W-:-:S03]  /*24d0*/  HADD2.F32 R59, -RZ, R34.H1_H1 ;  /* 0x30000022ff3b7230 */ /* 0x000fc60000004100 */
[----:B------:R-:W-:Y:S02]  /*24e0*/  FFMA.FTZ R30, R25, R24, R30 ;  /* 0x00000018191e7223 */ /* 0x000fe4000001001e */
[----:B------:R-:W-:-:S04]  /*24f0*/  FADD.FTZ R59, R59, -UR13 ;  /* 0x8000000d3b3b7e21 */ /* 0x000fc80008010000 */
[----:B------:R-:W-:-:S04]  /*2500*/  FMUL.FTZ R26, R59, UR7 ;  /* 0x000000073b1a7c20 */ /* 0x000fc80008410000 */
[----:B------:R-:W-:-:S04]  /*2510*/  FFMA.FTZ R21, R11, R26, R9 ;  /* 0x0000001a0b157223 */ /* 0x000fc80000010009 */
[----:B------:R-:W-:-:S06]  /*2520*/  FMUL.FTZ R59, R21, -1.4426950216293334961 ;  /* 0xbfb8aa3b153b7820 */ /* 0x000fcc0000410000 */
[----:B------:R-:W0:Y:S02]  /*2530*/  MUFU.EX2 R59, R59 ;  /* 0x0000003b003b7308 */ /* 0x000e240000000800 */
[----:B0-----:R-:W-:-:S04]  /*2540*/  FADD.FTZ R61, R59, 1 ;  /* 0x3f8000003b3d7421 */ /* 0x001fc80000010000 */
[----:B------:R0:W1:Y:S02]  /*2550*/  MUFU.RCP R31, R61 ;  /* 0x0000003d001f7308 */ /* 0x0000640000001000 */
[----:B0-----:R-:W-:-:S04]  /*2560*/  FMUL.FTZ R61, R10, R17 ;  /* 0x000000110a3d7220 */ /* 0x001fc80000410000 */
[----:B------:R-:W-:Y:S01]  /*2570*/  FFMA.FTZ R59, R19, R61, R22 ;  /* 0x0000003d133b7223 */ /* 0x000fe20000010016 */
[----:B------:R-:W-:Y:S01]  /*2580*/  FADD.FTZ R53, R53, R61 ;  /* 0x0000003d35357221 */ /* 0x000fe20000010000 */
[----:B------:R-:W-:Y:S02]  /*2590*/  HADD2.F32 R61, -RZ, R15.H0_H0 ;  /* 0x2000000fff3d7230 */ /* 0x000fe40000004100 */
[----:B-1----:R-:W-:Y:S01]  /*25a0*/  FMUL.FTZ R60, R60, R31 ;  /* 0x0000001f3c3c7220 */ /* 0x002fe20000410000 */
[----:B------:R-:W-:-:S04]  /*25b0*/  FADD.FTZ R31, -R31, 1 ;  /* 0x3f8000001f1f7421 */ /* 0x000fc80000010100 */
[----:B------:R-:W-:Y:S01]  /*25c0*/  FFMA.FTZ R21, R21, R31, 1 ;  /* 0x3f80000015157423 */ /* 0x000fe2000001001f */
[----:B------:R-:W-:-:S03]  /*25d0*/  HADD2.F32 R31, -RZ, R32.H0_H0 ;  /* 0x20000020ff1f7230 */ /* 0x000fc60000004100 */
[----:B------:R-:W-:Y:S02]  /*25e0*/  FMUL.FTZ R21, R60, R21 ;  /* 0x000000153c157220 */ /* 0x000fe40000410000 */
[----:B------:R-:W-:Y:S01]  /*25f0*/  FADD.FTZ R60, R31, -UR13 ;  /* 0x8000000d1f3c7e21 */ /* 0x000fe20008010000 */
[----:B------:R-:W-:Y:S01]  /*2600*/  FADD.FTZ R31, R58, R17 ;  /* 0x000000113a1f7221 */ /* 0x000fe20000010000 */
[----:B------:R-:W-:Y:S02]  /*2610*/  FFMA.FTZ R29, R26, R21, R29 ;  /* 0x000000151a1d7223 */ /* 0x000fe4000001001d */
[----:B------:R-:W-:Y:S01]  /*2620*/  FMUL.FTZ R17, R60, UR7 ;  /* 0x000000073c117c20 */ /* 0x000fe20008410000 */
[----:B------:R-:W-:-:S03]  /*2630*/  FADD.FTZ R31, R31, R20 ;  /* 0x000000141f1f7221 */ /* 0x000fc60000010000 */
        /* <DEDUP_REMOVED lines=8> */
[----:B------:R-:W-:Y:S02]  /*26c0*/  HADD2.F32 R60, -RZ, R15.H1_H1 ;  /* 0x3000000fff3c7230 */ /* 0x000fe40000004100 */
[----:B-1----:R-:W-:Y:S01]  /*26d0*/  FMUL.FTZ R61, R61, R22 ;  /* 0x000000163d3d7220 */ /* 0x002fe20000410000 */
[----:B------:R-:W-:-:S04]  /*26e0*/  FADD.FTZ R22, -R22, 1 ;  /* 0x3f80000016167421 */ /* 0x000fc80000010100 */
[----:B------:R-:W-:-:S04]  /*26f0*/  FFMA.FTZ R22, R19, R22, 1 ;  /* 0x3f80000013167423 */ /* 0x000fc80000010016 */
[----:B------:R-:W-:Y:S01]  /*2700*/  FMUL.FTZ R19, R61, R22 ;  /* 0x000000163d137220 */ /* 0x000fe20000410000 */
[----:B------:R-:W-:-:S03]  /*2710*/  HADD2.F32 R22, -RZ, R32.H1_H1 ;  /* 0x30000020ff167230 */ /* 0x000fc60000004100 */
[----:B------:R-:W-:Y:S02]  /*2720*/  FFMA.FTZ R30, R17, R19, R30 ;  /* 0x00000013111e7223 */ /* 0x000fe4000001001e */
[----:B------:R-:W-:Y:S01]  /*2730*/  FADD.FTZ R61, R22, -UR13 ;  /* 0x8000000d163d7e21 */ /* 0x000fe20008010000 */
[----:B------:R-:W-:-:S03]  /*2740*/  FADD.FTZ R22, R27, R18 ;  /* 0x000000121b167221 */ /* 0x000fc60000010000 */
[----:B------:R-:W-:Y:S01]  /*2750*/  FMUL.FTZ R18, R61, UR7 ;  /* 0x000000073d127c20 */ /* 0x000fe20008410000 */
[----:B------:R-:W-:-:S03]  /*2760*/  FADD.FTZ R22, R22, R23 ;  /* 0x0000001716167221 */ /* 0x000fc60000010000 */
        /* <DEDUP_REMOVED lines=9> */
[----:B------:R-:W-:Y:S02]  /*2800*/  HADD2.F32 R60, -RZ, R51.H0_H0 ;  /* 0x20000033ff3c7230 */ /* 0x000fe40000004100 */
[----:B------:R-:W-:Y:S01]  /*2810*/  FMUL.FTZ R61, R10, R20 ;  /* 0x000000140a3d7220 */ /* 0x000fe20000410000 */
[----:B------:R-:W-:Y:S02]  /*2820*/  FFMA.FTZ R29, R18, R16, R29 ;  /* 0x00000010121d7223 */ /* 0x000fe4000001001d */
[----:B------:R-:W-:Y:S01]  /*2830*/  FADD.FTZ R60, R60, -UR13 ;  /* 0x8000000d3c3c7e21 */ /* 0x000fe20008010000 */
[----:B------:R-:W-:Y:S01]  /*2840*/  FFMA.FTZ R59, R13, R61, R58 ;  /* 0x0000003d0d3b7223 */ /* 0x000fe2000001003a */
[----:B------:R-:W-:Y:S01]  /*2850*/  FADD.FTZ R53, R53, R61 ;  /* 0x0000003d35357221 */ /* 0x000fe20000010000 */
[----:B------:R-:W-:Y:S02]  /*2860*/  HADD2.F32 R61, -RZ, R50.H0_H0 ;  /* 0x20000032ff3d7230 */ /* 0x000fe40000004100 */
[----:B------:R-:W-:-:S04]  /*2870*/  FMUL.FTZ R27, R60, UR7 ;  /* 0x000000073c1b7c20 */ /* 0x000fc80008410000 */
        /* <DEDUP_REMOVED lines=9> */
[----:B------:R-:W-:-:S05]  /*2910*/  HADD2.F32 R60, -RZ, R51.H1_H1 ;  /* 0x30000033ff3c7230 */ /* 0x000fca0000004100 */
[----:B------:R-:W-:Y:S01]  /*2920*/  FADD.FTZ R61, R60, -UR13 ;  /* 0x8000000d3c3d7e21 */ /* 0x000fe20008010000 */
[----:B------:R-:W-:-:S03]  /*2930*/  FMUL.FTZ R60, R11, R23 ;  /* 0x000000170b3c7220 */ /* 0x000fc60000410000 */
[----:B------:R-:W-:Y:S01]  /*2940*/  FMUL.FTZ R20, R61, UR7 ;  /* 0x000000073d147c20 */ /* 0x000fe20008410000 */
[----:B------:R-:W-:Y:S01]  /*2950*/  FFMA.FTZ R58, R12, R60, R59 ;  /* 0x0000003c0c3a7223 */ /* 0x000fe2000001003b */
[----:B------:R-:W-:Y:S02]  /*2960*/  HADD2.F32 R12, -RZ, R50.H1_H1 ;  /* 0x30000032ff0c7230 */ /* 0x000fe40000004100 */
        /* <DEDUP_REMOVED lines=9> */
[----:B------:R-:W-:Y:S01]  /*2a00*/  FMUL.FTZ R23, R10, R24 ;  /* 0x000000180a177220 */ /* 0x000fe20000410000 */
[----:B------:R-:W-:Y:S02]  /*2a10*/  FADD.FTZ R60, R31, R24 ;  /* 0x000000181f3c7221 */ /* 0x000fe40000010000 */
[----:B------:R-:W-:Y:S01]  /*2a20*/  FMUL.FTZ R12, R12, R59 ;  /* 0x0000003b0c0c7220 */ /* 0x000fe20000410000 */
[----:B------:R-:W-:Y:S01]  /*2a30*/  FFMA.FTZ R58, R25, R23, R58 ;  /* 0x00000017193a7223 */ /* 0x000fe2000001003a */
[----:B------:R-:W-:Y:S01]  /*2a40*/  FADD.FTZ R24, R53, R23 ;  /* 0x0000001735187221 */ /* 0x000fe20000010000 */
[C---:B------:R-:W-:Y:S01]  /*2a50*/  FMUL.FTZ R23, R11.reuse, R21 ;  /* 0x000000150b177220 */ /* 0x040fe20000410000 */
[----:B------:R-:W-:Y:S01]  /*2a60*/  FMUL.FTZ R25, R11, R16 ;  /* 0x000000100b197220 */ /* 0x000fe20000410000 */
[----:B------:R-:W-:Y:S01]  /*2a70*/  FADD.FTZ R21, R22, R21 ;  /* 0x0000001516157221 */ /* 0x000fe20000010000 */
[----:B------:R-:W-:Y:S01]  /*2a80*/  FADD.FTZ R60, R60, R19 ;  /* 0x000000133c3c7221 */ /* 0x000fe20000010000 */
[----:B------:R-:W-:Y:S01]  /*2a90*/  FFMA.FTZ R58, R26, R23, R58 ;  /* 0x000000171a3a7223 */ /* 0x000fe2000001003a */
[----:B------:R-:W-:Y:S01]  /*2aa0*/  FADD.FTZ R24, R23, R24 ;  /* 0x0000001817187221 */ /* 0x000fe20000010000 */
[----:B------:R-:W-:Y:S01]  /*2ab0*/  FMUL.FTZ R23, R10, R19 ;  /* 0x000000130a177220 */ /* 0x000fe20000410000 */
[----:B------:R-:W-:Y:S01]  /*2ac0*/  FMUL.FTZ R19, R11, R12 ;  /* 0x0000000c0b137220 */ /* 0x000fe20000410000 */
[----:B------:R-:W-:Y:S01]  /*2ad0*/  FADD.FTZ R21, R21, R16 ;  /* 0x0000001015157221 */ /* 0x000fe20000010000 */
[----:B------:R-:W-:Y:S01]  /*2ae0*/  FADD.FTZ R26, R60, R13 ;  /* 0x0000000d3c1a7221 */ /* 0x000fe20000010000 */
[----:B------:R-:W-:Y:S01]  /*2af0*/  FADD.FTZ R24, R24, R23 ;  /* 0x0000001718187221 */ /* 0x000fe20000010000 */
[----:B------:R-:W-:Y:S01]  /*2b00*/  FFMA.FTZ R31, R17, R23, R58 ;  /* 0x00000017111f7223 */ /* 0x000fe2000001003a */
[----:B------:R-:W-:-:S02]  /*2b10*/  FMUL.FTZ R17, R10, R13 ;  /* 0x0000000d0a117220 */ /* 0x000fc40000410000 */
[----:B------:R-:W-:Y:S01]  /*2b20*/  FADD.FTZ R24, R25, R24 ;  /* 0x0000001819187221 */ /* 0x000fe20000010000 */
[----:B------:R-:W-:Y:S01]  /*2b30*/  FFMA.FTZ R22, R18, R25, R31 ;  /* 0x0000001912167223 */ /* 0x000fe2000001001f */
[----:B------:R-:W-:Y:S02]  /*2b40*/  FFMA.FTZ R25, R20, R12, R29 ;  /* 0x0000000c14197223 */ /* 0x000fe4000001001d */
[----:B------:R-:W-:Y:S01]  /*2b50*/  FADD.FTZ R24, R24, R17 ;  /* 0x0000001118187221 */ /* 0x000fe20000010000 */
[----:B------:R-:W-:-:S03]  /*2b60*/  FFMA.FTZ R23, R27, R17, R22 ;  /* 0x000000111b177223 */ /* 0x000fc60000010016 */
[----:B------:R-:W-:Y:S01]  /*2b70*/  FADD.FTZ R16, R19, R24 ;  /* 0x0000001813107221 */ /* 0x000fe20000010000 */
[----:B------:R-:W-:Y:S01]  /*2b80*/  FFMA.FTZ R24, R27, R13, R30 ;  /* 0x0000000d1b187223 */ /* 0x000fe2000001001e */
[----:B------:R-:W-:Y:S01]  /*2b90*/  FFMA.FTZ R17, R20, R19, R23 ;  /* 0x0000001314117223 */ /* 0x000fe20000010017 */
[----:B------:R-:W-:-:S07]  /*2ba0*/  FADD.FTZ R27, R21, R12 ;  /* 0x0000000c151b7221 */ /* 0x000fce0000010000 */
.L_x_697:
[----:B------:R-:W0:Y:S01]  /*2bb0*/  SHFL.DOWN PT, R12, R17, 0x1, 0x1f ;  /* 0x08201f00110c7f89 */ /* 0x000e2200000e0000 */
[C---:B------:R-:W-:Y:S01]  /*2bc0*/  ISETP.GT.AND P0, PT, R2.reuse, 0x1e, PT ;  /* 0x0000001e0200780c */ /* 0x040fe20003f04270 */
[----:B------:R-:W1:Y:S01]  /*2bd0*/  S2UR UR10, SR_CgaCtaId ;  /* 0x00000000000a79c3 */ /* 0x000e620000008800 */
[----:B------:R-:W-:Y:S01]  /*2be0*/  UMOV UR6, 0x400 ;  /* 0x0000040000067882 */ /* 0x000fe20000000000 */
[----:B------:R-:W2:Y:S01]  /*2bf0*/  SHFL.DOWN PT, R13, R16, 0x1, 0x1f ;  /* 0x08201f00100d7f89 */ /* 0x000ea200000e0000 */
[----:B------:R-:W-:Y:S01]  /*2c00*/  UIADD3 UR5, UPT, UPT, UR6, 0x40, URZ ;  /* 0x0000004006057890 */ /* 0x000fe2000fffe0ff */
[C---:B------:R-:W-:Y:S01]  /*2c10*/  ISETP.GT.AND P6, PT, R2.reuse, 0xf, PT ;  /* 0x0000000f0200780c */ /* 0x040fe20003fc4270 */
[----:B------:R-:W-:Y:S01]  /*2c20*/  BSSY.RECONVERGENT B0, `(.L_x_698) ;  /* 0x0000024000007945 */ /* 0x000fe20003800200 */
[----:B------:R-:W-:Y:S02]  /*2c30*/  ISETP.GT.AND P4, PT, R2, 0x17, PT ;  /* 0x000000170200780c */ /* 0x000fe40003f84270 */
[----:B------:R-:W-:-:S02]  /*2c40*/  ISETP.NE.AND P2, PT, R14, RZ, PT ;  /* 0x000000ff0e00720c */ /* 0x000fc40003f45270 */
[----:B------:R-:W-:Y:S02]  /*2c50*/  ISETP.GE.U32.AND P3, PT, R4, 0x2, PT ;  /* 0x000000020400780c */ /* 0x000fe40003f66070 */
[----:B0-----:R-:W-:Y:S01]  /*2c60*/  @!P0 FADD.FTZ R17, R12, R17 ;  /* 0x000000110c118221 */ /* 0x001fe20000010000 */
[----:B-1----:R-:W-:Y:S01]  /*2c70*/  ULEA UR5, UR10, UR5, 0x18 ;  /* 0x000000050a057291 */ /* 0x002fe2000f8ec0ff */
[----:B--2---:R-:W-:-:S03]  /*2c80*/  @!P0 FADD.FTZ R16, R13, R16 ;  /* 0x000000100d108221 */ /* 0x004fc60000010000 */
[----:B------:R-:W0:Y:S01]  /*2c90*/  SHFL.DOWN PT, R12, R17, 0x2, 0x1f ;  /* 0x08401f00110c7f89 */ /* 0x000e2200000e0000 */
[----:B------:R-:W-:Y:S02]  /*2ca0*/  ISETP.GT.AND P0, PT, R2, 0x1d, PT ;  /* 0x0000001d0200780c */ /* 0x000fe40003f04270 */
[----:B------:R-:W-:Y:S01]  /*2cb0*/  LEA R53, R14, UR5, 0x4 ;  /* 0x000000050e357c11 */ /* 0x000fe2000f8e20ff */
[----:B------:R-:W1:Y:S04]  /*2cc0*/  SHFL.DOWN PT, R13, R16, 0x2, 0x1f ;  /* 0x08401f00100d7f89 */ /* 0x000e6800000e0000 */
        /* <DEDUP_REMOVED lines=25> */
.L_x_699:
[----:B------:R-:W-:Y:S05]  /*2e60*/  BSYNC.RECONVERGENT B0 ;  /* 0x0000000000007941 */ /* 0x000fea0003800200 */
.L_x_698:
[----:B------:R-:W-:Y:S06]  /*2e70*/  BAR.SYNC.DEFER_BLOCKING 0x0 ;  /* 0x0000000000007b1d */ /* 0x000fec0000010000 */
[----:B------:R-:W-:Y:S04]  /*2e80*/  BSSY.RECONVERGENT B0, `(.L_x_700) ;  /* 0x000000b000007945 */ /* 0x000fe80003800200 */
[----:B------:R-:W-:Y:S05]  /*2e90*/  @P2 BRA `(.L_x_701) ;  /* 0x0000000000242947 */ /* 0x000fea0003800000 */
[----:B------:R-:W-:-:S09]  /*2ea0*/  ULEA UR5, UR10, UR6, 0x18 ;  /* 0x000000060a057291 */ /* 0x000fd2000f8ec0ff */
        /* <DEDUP_REMOVED lines=8> */
.L_x_701:
[----:B------:R-:W-:Y:S05]  /*2f30*/  BSYNC.RECONVERGENT B0 ;  /* 0x0000000000007941 */ /* 0x000fea0003800200 */
.L_x_700:
[----:B------:R-:W-:Y:S01]  /*2f40*/  BAR.SYNC.DEFER_BLOCKING 0x0 ;  /* 0x0000000000007b1d */ /* 0x000fe20000010000 */
[----:B------:R-:W-:-:S05]  /*2f50*/  LEA R52, R52, R14, 0x2 ;  /* 0x0000000e34347211 */ /* 0x000fca00078e10ff */
[----:B------:R-:W-:Y:S04]  /*2f60*/  BSSY.RECONVERGENT B0, `(.L_x_702) ;  /* 0x000009d000007945 */ /* 0x000fe80003800200 */
[----:B------:R-:W-:Y:S05]  /*2f70*/  @P0 BRA `(.L_x_703) ;  /* 0x00000008006c0947 */ /* 0x000fea0003800000 */
[----:B---3--:R-:W3:Y:S04]  /*2f80*/  LDS.128 R28, [R53+0x40] ;  /* 0x00004000351c7984 */ /* 0x008ee80000000c00 */
[----:B-12---:R-:W1:Y:S04]  /*2f90*/  LDS.128 R16, [R53+0x80] ;  /* 0x0000800035107984 */ /* 0x006e680000000c00 */
[----:B------:R-:W2:Y:S01]  /*2fa0*/  LDS.128 R20, [R53+0xc0] ;  /* 0x0000c00035147984 */ /* 0x000ea20000000c00 */
[----:B---3--:R-:W-:Y:S01]  /*2fb0*/  FADD.FTZ R59, R24, R28 ;  /* 0x0000001c183b7221 */ /* 0x008fe20000010000 */
[----:B------:R-:W-:Y:S01]  /*2fc0*/  FADD.FTZ R24, R25, R29 ;  /* 0x0000001d19187221 */ /* 0x000fe20000010000 */
[----:B------:R-:W-:Y:S01]  /*2fd0*/  FADD.FTZ R25, R26, R30 ;  /* 0x0000001e1a197221 */ /* 0x000fe20000010000 */
[----:B------:R-:W-:Y:S01]  /*2fe0*/  FADD.FTZ R58, R27, R31 ;  /* 0x0000001f1b3a7221 */ /* 0x000fe20000010000 */
[----:B-1----:R-:W-:Y:S01]  /*2ff0*/  FADD.FTZ R61, R59, R16 ;  /* 0x000000103b3d7221 */ /* 0x002fe20000010000 */
[----:B------:R-:W1:Y:S01]  /*3000*/  LDS.128 R28, [R53+0x100] ;  /* 0x00010000351c7984 */ /* 0x000e620000000c00 */
[----:B------:R-:W-:Y:S01]  /*3010*/  FADD.FTZ R24, R24, R17 ;  /* 0x0000001118187221 */ /* 0x000fe20000010000 */
[----:B------:R-:W-:Y:S01]  /*3020*/  FADD.FTZ R59, R25, R18 ;  /* 0x00000012193b7221 */ /* 0x000fe20000010000 */
[----:B------:R-:W-:Y:S01]  /*3030*/  FADD.FTZ R58, R58, R19 ;  /* 0x000000133a3a7221 */ /* 0x000fe20000010000 */
[----:B--2---:R-:W-:Y:S01]  /*3040*/  FADD.FTZ R61, R61, R20 ;  /* 0x000000143d3d7221 */ /* 0x004fe20000010000 */
        /* <DEDUP_REMOVED lines=8> */
[----:B------:R-:W1:Y:S01]  /*30d0*/  LDS.128 R20, [R53+0x1c0] ;  /* 0x0001c00035147984 */ /* 0x000e620000000c00 */
[----:B------:R-:W-:Y:S01]  /*30e0*/  FADD.FTZ R58, R58, R31 ;  /* 0x0000001f3a3a7221 */ /* 0x000fe20000010000 */
        /* <DEDUP_REMOVED lines=33> */
[----:B------:R-:W2:Y:S01]  /*3300*/  LDS.128 R24, [R53+0x380] ;  /* 0x0003800035187984 */ /* 0x000ea20000000c00 */
[----:B---3--:R-:W-:Y:S01]  /*3310*/  FADD.FTZ R61, R61, R20 ;  /* 0x000000143d3d7221 */ /* 0x008fe20000010000 */
[----:B------:R-:W-:Y:S01]  /*3320*/  FADD.FTZ R58, R58, R19 ;  /* 0x000000133a3a7221 */ /* 0x000fe20000010000 */
[----:B------:R-:W-:Y:S01]  /*3330*/  FADD.FTZ R20, R16, R21 ;  /* 0x0000001510147221 */ /* 0x000fe20000010000 */
[----:B------:R-:W-:Y:S01]  /*3340*/  FADD.FTZ R59, R59, R22 ;  /* 0x000000163b3b7221 */ /* 0x000fe20000010000 */
[----:B------:R-:W3:Y:S01]  /*3350*/  LDS.128 R16, [R53+0x3c0] ;  /* 0x0003c00035107984 */ /* 0x000ee20000000c00 */
[----:B------:R-:W-:Y:S01]  /*3360*/  FADD.FTZ R58, R58, R23 ;  /* 0x000000173a3a7221 */ /* 0x000fe20000010000 */
        /* <DEDUP_REMOVED lines=9> */
[----:B------:R-:W-:Y:S01]  /*3400*/  FADD.FTZ R58, R58, R27 ;  /* 0x0000001b3a3a7221 */ /* 0x000fe20000010000 */
[----:B---3--:R-:W-:Y:S01]  /*3410*/  FADD.FTZ R61, R61, R16 ;  /* 0x000000103d3d7221 */ /* 0x008fe20000010000 */
        /* <DEDUP_REMOVED lines=12> */
[----:B------:R-:W-:-:S02]  /*34e0*/  FADD.FTZ R58, R58, R31 ;  /* 0x0000001f3a3a7221 */ /* 0x000fc40000010000 */
[----:B------:R-:W2:Y:S01]  /*34f0*/  LDS.128 R28, [R53+0x500] ;  /* 0x00050000351c7984 */ /* 0x000ea20000000c00 */
        /* <DEDUP_REMOVED lines=45> */
[----:B------:R-:W-:Y:S01]  /*37d0*/  FADD.FTZ R29, R61, R24 ;  /* 0x000000183d1d7221 */ /* 0x000fe20000010000 */
[----:B------:R-:W2:Y:S01]  /*37e0*/  LDS.128 R20, [R53+0x740] ;  /* 0x0007400035147984 */ /* 0x000ea20000000c00 */
[----:B------:R-:W-:Y:S01]  /*37f0*/  FADD.FTZ R59, R59, R26 ;  /* 0x0000001a3b3b7221 */ /* 0x000fe20000010000 */
[----:B------:R-:W-:-:S02]  /*3800*/  FADD.FTZ R60, R60, R27 ;  /* 0x0000001b3c3c7221 */ /* 0x000fc40000010000 */
[----:B------:R-:W3:Y:S01]  /*3810*/  LDS.128 R24, [R53+0x780] ;  /* 0x0007800035187984 */ /* 0x000ee20000000c00 */
[----:B-1----:R-:W-:Y:S01]  /*3820*/  FADD.FTZ R61, R29, R16 ;  /* 0x000000101d3d7221 */ /* 0x002fe20000010000 */
[----:B------:R-:W-:Y:S02]  /*3830*/  FADD.FTZ R58, R58, R17 ;  /* 0x000000113a3a7221 */ /* 0x000fe40000010000 */
[----:B------:R-:W1:Y:S01]  /*3840*/  LDS.128 R28, [R53+0x7c0] ;  /* 0x0007c000351c7984 */ /* 0x000e620000000c00 */
        /* <DEDUP_REMOVED lines=10> */
[----:B-1----:R-:W-:Y:S01]  /*38f0*/  FADD.FTZ R24, R61, R28 ;  /* 0x0000001c3d187221 */ /* 0x002fe20000010000 */
[----:B------:R-:W-:Y:S01]  /*3900*/  FADD.FTZ R25, R58, R29 ;  /* 0x0000001d3a197221 */ /* 0x000fe20000010000 */
[----:B------:R-:W-:Y:S01]  /*3910*/  FADD.FTZ R26, R59, R30 ;  /* 0x0000001e3b1a7221 */ /* 0x000fe20000010000 */
[----:B------:R-:W-:-:S07]  /*3920*/  FADD.FTZ R27, R60, R31 ;  /* 0x0000001f3c1b7221 */ /* 0x000fce0000010000 */
.L_x_703:
[----:B------:R-:W-:Y:S05]  /*3930*/  BSYNC.RECONVERGENT B0 ;  /* 0x0000000000007941 */ /* 0x000fea0003800200 */
.L_x_702:
[----:B------:R-:W-:Y:S04]  /*3940*/  BSSY.RECONVERGENT B0, `(.L_x_704) ;  /* 0x000001c000007945 */ /* 0x000fe80003800200 */
[----:B------:R-:W-:Y:S05]  /*3950*/  @P0 BRA `(.L_x_705) ;  /* 0x0000000000680947 */ /* 0x000fea0003800000 */
[----:B-12---:R-:W1:Y:S08]  /*3960*/  LDC.64 R16, c[0x0][0x3f8] ;  /* 0x0000fe00ff107b82 */ /* 0x006e700000000a00 */
[----:B------:R-:W2:Y:S01]  /*3970*/  LDC.64 R18, c[0x0][0x3d8] ;  /* 0x0000f600ff127b82 */ /* 0x000ea20000000a00 */
[----:B-1----:R-:W-:Y:S01]  /*3980*/  IMAD.WIDE.U32 R20, R16, 0x3, RZ ;  /* 0x0000000310147825 */ /* 0x002fe200078e00ff */
[----:B------:R-:W-:-:S02]  /*3990*/  LEA R29, R17, R17, 0x1 ;  /* 0x00000011111d7211 */ /* 0x000fc400078e08ff */
[----:B------:R-:W-:Y:S02]  /*39a0*/  LEA.HI R23, P0, R17, R16, RZ, 0x1 ;  /* 0x0000001011177211 */ /* 0x000fe400078108ff */
[----:B------:R-:W-:Y:S02]  /*39b0*/  IADD3 R21, PT, PT, R21, R29, RZ ;  /* 0x0000001d15157210 */ /* 0x000fe40007ffe0ff */
[----:B------:R-:W-:Y:S01]  /*39c0*/  IADD3.X R22, PT, PT, RZ, R17, RZ, P0, !PT ;  /* 0x00000011ff167210 */ /* 0x000fe200007fe4ff */
[----:B--2---:R-:W-:Y:S01]  /*39d0*/  IMAD.WIDE R18, R52, 0x4, R18 ;  /* 0x0000000434127825 */ /* 0x004fe200078e0212 */
[----:B---3--:R-:W-:Y:S02]  /*39e0*/  LEA.HI R28, P0, R21, R20, RZ, 0x1 ;  /* 0x00000014151c7211 */ /* 0x008fe400078108ff */
        /* <DEDUP_REMOVED lines=17> */
.L_x_705:
[----:B------:R-:W-:Y:S05]  /*3b00*/  BSYNC.RECONVERGENT B0 ;  /* 0x0000000000007941 */ /* 0x000fea0003800200 */
.L_x_704:
[----:B------:R-:W-:Y:S05]  /*3b10*/  @!P3 BRA `(.L_x_706) ;  /* 0x000000080090b947 */ /* 0x000fea0003800000 */
[----:B------:R-:W5:Y:S01]  /*3b20*/  LDC.64 R58, c[0x0][0x3d0] ;  /* 0x0000f400ff3a7b82 */ /* 0x000f620000000a00 */
[----:B--2-4-:R-:W-:Y:S02]  /*3b30*/  LOP3.LUT R16, R43, 0x1, RZ, 0xc0, !PT ;  /* 0x000000012b107812 */ /* 0x014fe400078ec0ff */
[----:B------:R-:W-:-:S03]  /*3b40*/  ISETP.GE.U32.AND P3, PT, R4, 0x8, PT ;  /* 0x000000080400780c */ /* 0x000fc60003f66070 */
[----:B------:R-:W-:-:S04]  /*3b50*/  IMAD R19, R16, R3, RZ ;  /* 0x0000000310137224 */ /* 0x000fc800078e02ff */
[----:B------:R-:W-:-:S05]  /*3b60*/  IMAD R16, R19, R4, RZ ;  /* 0x0000000413107224 */ /* 0x000fca00078e02ff */
[----:B-1----:R-:W-:-:S05]  /*3b70*/  SHF.L.U32 R17, R16, 0x1, RZ ;  /* 0x0000000110117819 */ /* 0x002fca00000006ff */
[----:B-----5:R-:W-:Y:S01]  /*3b80*/  IMAD.WIDE R58, R17, 0x4, R58 ;  /* 0x00000004113a7825 */ /* 0x020fe200078e023a */
[----:B------:R-:W-:Y:S06]  /*3b90*/  @P2 BRA `(.L_x_707) ;  /* 0x0000000000502947 */ /* 0x000fec0003800000 */
[----:B------:R-:W1:Y:S01]  /*3ba0*/  LDC.64 R16, c[0x0][0x3c8] ;  /* 0x0000f200ff107b82 */ /* 0x000e620000000a00 */
[----:B------:R-:W-:Y:S01]  /*3bb0*/  LOP3.LUT P0, R20, R43, 0x2, RZ, 0xc0, !PT ;  /* 0x000000022b147812 */ /* 0x000fe2000780c0ff */
[----:B------:R-:W-:Y:S01]  /*3bc0*/  IMAD R21, R3, UR11, R0 ;  /* 0x0000000b03157c24 */ /* 0x000fe2000f8e0200 */
[----:B------:R-:W-:Y:S02]  /*3bd0*/  IADD3 R19, PT, PT, R19, R0, RZ ;  /* 0x0000000013137210 */ /* 0x000fe40007ffe0ff */
[----:B------:R-:W-:-:S04]  /*3be0*/  SEL R23, R4, RZ, !P0 ;  /* 0x000000ff04177207 */ /* 0x000fc80004000000 */
[----:B------:R-:W-:Y:S01]  /*3bf0*/  ISETP.NE.AND P0, PT, R23, -0x1, PT ;  /* 0xffffffff1700780c */ /* 0x000fe20003f05270 */
[----:B-1----:R-:W-:-:S04]  /*3c00*/  IMAD.WIDE.U32 R16, R19, 0x4, R16 ;  /* 0x0000000413107825 */ /* 0x002fc800078e0010 */
        /* <DEDUP_REMOVED lines=8> */
.L_x_708:
[----:B-1----:R-:W2:Y:S04]  /*3c90*/  LDG.E.STRONG.GPU R18, desc[UR8][R16.64] ;  /* 0x0000000810127981 */ /* 0x002ea8000c1ef900 */
[----:B--2---:R-:W-:Y:S01]  /*3ca0*/  CCTL.IVALL ;  /* 0x00000000ff00798f */ /* 0x004fe20002000000 */
[----:B------:R-:W-:Y:S05]  /*3cb0*/  YIELD ;  /* 0x0000000000007946 */ /* 0x000fea0003800000 */
[----:B------:R-:W-:-:S13]  /*3cc0*/  ISETP.NE.AND P0, PT, R18, R23, PT ;  /* 0x000000171200720c */ /* 0x000fda0003f05270 */
[----:B------:R-:W-:Y:S05]  /*3cd0*/  @P0 BRA `(.L_x_708) ;  /* 0xfffffffc00ec0947 */ /* 0x000fea000383ffff */
.L_x_707:
[----:B------:R-:W-:Y:S05]  /*3ce0*/  WARPSYNC.ALL ;  /* 0x0000000000007948 */ /* 0x000fea0003800000 */
[----:B------:R-:W-:Y:S01]  /*3cf0*/  BAR.SYNC.DEFER_BLOCKING 0x0 ;  /* 0x0000000000007b1d */ /* 0x000fe20000010000 */
[----:B------:R-:W-:-:S05]  /*3d00*/  HFMA2 R29, -RZ, RZ, 0, 0 ;  /* 0x00000000ff1d7431 */ /* 0x000fca00000001ff */
[----:B------:R-:W-:Y:S05]  /*3d10*/  @!P3 BRA `(.L_x_709) ;  /* 0x000000040018b947 */ /* 0x000fea0003800000 */
[C-C-:B------:R-:W-:Y:S01]  /*3d20*/  IMAD R53, R3.reuse, 0x6, R0.reuse ;  /* 0x0000000603357824 */ /* 0x140fe200078e0200 */
[CC--:B------:R-:W-:Y:S01]  /*3d30*/  LEA R30, R3.reuse, R0.reuse, 0x2 ;  /* 0x00000000031e7211 */ /* 0x0c0fe200078e10ff */
[C-C-:B------:R-:W-:Y:S01]  /*3d40*/  IMAD R52, R3.reuse, 0x5, R0.reuse ;  /* 0x0000000503347824 */ /* 0x140fe200078e0200 */
[CC--:B------:R-:W-:Y:S01]  /*3d50*/  LEA R25, R3.reuse, R0.reuse, 0x1 ;  /* 0x0000000003197211 */ /* 0x0c0fe200078e08ff */
[C-C-:B------:R-:W-:Y:S01]  /*3d60*/  IMAD R31, R3.reuse, 0x7, R0.reuse ;  /* 0x00000007031f7824 */ /* 0x140fe200078e0200 */
[----:B------:R-:W-:Y:S01]  /*3d70*/  IADD3 R26, PT, PT, R0, R3, RZ ;  /* 0x00000003001a7210 */ /* 0x000fe20007ffe0ff */
[----:B------:R-:W-:Y:S01]  /*3d80*/  IMAD R24, R3, 0x3, R0 ;  /* 0x0000000303187824 */ /* 0x000fe200078e0200 */
[----:B------:R-:W-:Y:S01]  /*3d90*/  MOV R27, RZ ;  /* 0x000000ff001b7202 */ /* 0x000fe20000000f00 */
[----:B------:R-:W-:Y:S01]  /*3da0*/  UIADD3 UR5, UPT, UPT, -UR11, URZ, URZ ;  /* 0x000000ff0b057290 */ /* 0x000fe2000fffe1ff */
[----:B---3--:R-:W-:Y:S02]  /*3db0*/  MOV R28, R0 ;  /* 0x00000000001c7202 */ /* 0x008fe40000000f00 */
[----:B------:R-:W-:-:S09]  /*3dc0*/  LOP3.LUT R29, R4, 0x7ffffff8, RZ, 0xc0, !PT ;  /* 0x7ffffff8041d7812 */ /* 0x000fd200078ec0ff */
.L_x_710:
[----:B------:R-:W-:Y:S02]  /*3dd0*/  ISETP.EQ.OR P0, PT, RZ, UR5, P2 ;  /* 0x00000005ff007c0c */ /* 0x000fe40009702670 */
[C---:B-1----:R-:W-:Y:S02]  /*3de0*/  IADD3 R16, PT, PT, R27.reuse, 0x1, RZ ;  /* 0x000000011b107810 */ /* 0x042fe40007ffe0ff */
[C---:B------:R-:W-:Y:S02]  /*3df0*/  IADD3 R20, PT, PT, R27.reuse, 0x3, RZ ;  /* 0x000000031b147810 */ /* 0x040fe40007ffe0ff */
[----:B------:R-:W-:Y:S02]  /*3e00*/  ISETP.EQ.OR P3, PT, R16, UR11, P2 ;  /* 0x0000000b10007c0c */ /* 0x000fe40009762670 */
[----:B------:R-:W-:-:S04]  /*3e10*/  IADD3 R16, PT, PT, R27, 0x2, RZ ;  /* 0x000000021b107810 */ /* 0x000fc80007ffe0ff */
[----:B------:R-:W-:Y:S01]  /*3e20*/  ISETP.EQ.OR P6, PT, R16, UR11, P2 ;  /* 0x0000000b10007c0c */ /* 0x000fe200097c2670 */
[----:B------:R-:W-:Y:S01]  /*3e30*/  @!P0 IMAD.WIDE.U32 R16, R28, 0x8, R58 ;  /* 0x000000081c108825 */ /* 0x000fe200078e003a */
[----:B------:R-:W-:-:S05]  /*3e40*/  ISETP.EQ.OR P4, PT, R20, UR11, P2 ;  /* 0x0000000b14007c0c */ /* 0x000fca0009782670 */
[----:B------:R-:W0:Y:S01]  /*3e50*/  @!P0 LDG.E.64 R16, desc[UR8][R16.64] ;  /* 0x0000000810108981 */ /* 0x000e22000c1e1b00 */
[----:B------:R-:W-:-:S05]  /*3e60*/  @!P3 IMAD.WIDE.U32 R18, R26, 0x8, R58 ;  /* 0x000000081a12b825 */ /* 0x000fca00078e003a */
[--C-:B------:R-:W-:Y:S01]  /*3e70*/  @!P6 IMAD.WIDE.U32 R20, R25, 0x8, R58.reuse ;  /* 0x000000081914e825 */ /* 0x100fe200078e003a */
[----:B------:R-:W2:Y:S03]  /*3e80*/  @!P3 LDG.E.64 R18, desc[UR8][R18.64] ;  /* 0x000000081212b981 */ /* 0x000ea6000c1e1b00 */
[----:B------:R-:W-:Y:S02]  /*3e90*/  @!P4 IMAD.WIDE.U32 R22, R24, 0x8, R58 ;  /* 0x000000081816c825 */ /* 0x000fe400078e003a */
[----:B------:R-:W3:Y:S04]  /*3ea0*/  @!P6 LDG.E.64 R20, desc[UR8][R20.64] ;  /* 0x000000081414e981 */ /* 0x000ee8000c1e1b00 */
[----:B------:R-:W4:Y:S01]  /*3eb0*/  @!P4 LDG.E.64 R22, desc[UR8][R22.64] ;  /* 0x000000081616c981 */ /* 0x000f22000c1e1b00 */
[----:B0-----:R-:W-:Y:S01]  /*3ec0*/  @!P0 FADD.FTZ R12, R12, R16 ;  /* 0x000000100c0c8221 */ /* 0x001fe20000010000 */
[----:B------:R-:W-:Y:S01]  /*3ed0*/  IADD3 R16, PT, PT, R27, 0x4, RZ ;  /* 0x000000041b107810 */ /* 0x000fe20007ffe0ff */
[----:B------:R-:W-:-:S03]  /*3ee0*/  @!P0 FADD.FTZ R13, R13, R17 ;  /* 0x000000110d0d8221 */ /* 0x000fc60000010000 */
[----:B------:R-:W-:Y:S01]  /*3ef0*/  ISETP.EQ.OR P0, PT, R16, UR11, P2 ;  /* 0x0000000b10007c0c */ /* 0x000fe20009702670 */
[----:B--2---:R-:W-:Y:S01]  /*3f00*/  @!P3 FADD.FTZ R12, R12, R18 ;  /* 0x000000120c0cb221 */ /* 0x004fe20000010000 */
[----:B------:R-:W-:Y:S01]  /*3f10*/  @!P3 FADD.FTZ R13, R13, R19 ;  /* 0x000000130d0db221 */ /* 0x000fe20000010000 */
[C---:B------:R-:W-:Y:S02]  /*3f20*/  IADD3 R16, PT, PT, R27.reuse, 0x5, RZ ;  /* 0x000000051b107810 */ /* 0x040fe40007ffe0ff */
[----:B------:R-:W-:Y:S01]  /*3f30*/  IADD3 R17, PT, PT, R27, 0x6, RZ ;  /* 0x000000061b117810 */ /* 0x000fe20007ffe0ff */
[----:B---3--:R-:W-:Y:S01]  /*3f40*/  @!P6 FADD.FTZ R12, R12, R20 ;  /* 0x000000140c0ce221 */ /* 0x008fe20000010000 */
[----:B------:R-:W-:Y:S01]  /*3f50*/  ISETP.EQ.OR P3, PT, R16, UR11, P2 ;  /* 0x0000000b10007c0c */ /* 0x000fe20009762670 */
[----:B------:R-:W-:Y:S01]  /*3f60*/  @!P6 FADD.FTZ R13, R13, R21 ;  /* 0x000000150d0de221 */ /* 0x000fe20000010000 */
[----:B------:R-:W-:Y:S01]  /*3f70*/  IADD3 R16, PT, PT, R27, 0x7, RZ ;  /* 0x000000071b107810 */ /* 0x000fe20007ffe0ff */
[----:B----4-:R-:W-:Y:S01]  /*3f80*/  @!P4 FADD.FTZ R12, R12, R22 ;  /* 0x000000160c0cc221 */ /* 0x010fe20000010000 */
[----:B------:R-:W-:Y:S01]  /*3f90*/  ISETP.EQ.OR P6, PT, R17, UR11, P2 ;  /* 0x0000000b11007c0c */ /* 0x000fe200097c2670 */
[----:B------:R-:W-:Y:S01]  /*3fa0*/  @!P4 FADD.FTZ R13, R13, R23 ;  /* 0x000000170d0dc221 */ /* 0x000fe20000010000 */
[----:B------:R-:W-:Y:S01]  /*3fb0*/  ISETP.EQ.OR P4, PT, R16, UR11, P2 ;  /* 0x0000000b10007c0c */ /* 0x000fe20009782670 */
[----:B------:R-:W-:-:S06]  /*3fc0*/  @!P0 IMAD.WIDE.U32 R16, R30, 0x8, R58 ;  /* 0x000000081e108825 */ /* 0x000fcc00078e003a */
[----:B------:R-:W2:Y:S01]  /*3fd0*/  @!P0 LDG.E.64 R16, desc[UR8][R16.64] ;  /* 0x0000000810108981 */ /* 0x000ea2000c1e1b00 */
[----:B------:R-:W-:-:S04]  /*3fe0*/  @!P3 IMAD.WIDE.U32 R18, R52, 0x8, R58 ;  /* 0x000000083412b825 */ /* 0x000fc800078e003a */
[--C-:B------:R-:W-:Y:S02]  /*3ff0*/  @!P6 IMAD.WIDE.U32 R20, R53, 0x8, R58.reuse ;  /* 0x000000083514e825 */ /* 0x100fe400078e003a */
[----:B------:R-:W3:Y:S02]  /*4000*/  @!P3 LDG.E.64 R18, desc[UR8][R18.64] ;  /* 0x000000081212b981 */ /* 0x000ee4000c1e1b00 */
[----:B------:R-:W-:Y:S02]  /*4010*/  @!P4 IMAD.WIDE.U32 R22, R31, 0x8, R58 ;  /* 0x000000081f16c825 */ /* 0x000fe400078e003a */
[----:B------:R-:W4:Y:S04]  /*4020*/  @!P6 LDG.E.64 R20, desc[UR8][R20.64] ;  /* 0x000000081414e981 */ /* 0x000f28000c1e1b00 */
[----:B------:R-:W5:Y:S01]  /*4030*/  @!P4 LDG.E.64 R22, desc[UR8][R22.64] ;  /* 0x000000081616c981 */ /* 0x000f62000c1e1b00 */
[----:B------:R-:W-:Y:S01]  /*4040*/  IADD3 R27, PT, PT, R27, 0x8, RZ ;  /* 0x000000081b1b7810 */ /* 0x000fe20007ffe0ff */
[----:B------:R-:W-:Y:S01]  /*4050*/  UIADD3 UR5, UPT, UPT, UR5, 0x8, URZ ;  /* 0x0000000805057890 */ /* 0x000fe2000fffe0ff */
[----:B------:R-:W-:-:S02]  /*4060*/  LEA R28, R3, R28, 0x3 ;  /* 0x0000001c031c7211 */ /* 0x000fc400078e18ff */
[C---:B------:R-:W-:Y:S02]  /*4070*/  LEA R26, R3.reuse, R26, 0x3 ;  /* 0x0000001a031a7211 */ /* 0x040fe400078e18ff */
[C---:B------:R-:W-:Y:S02]  /*4080*/  LEA R25, R3.reuse, R25, 0x3 ;  /* 0x0000001903197211 */ /* 0x040fe400078e18ff */
[C---:B------:R-:W-:Y:S02]  /*4090*/  LEA R24, R3.reuse, R24, 0x3 ;  /* 0x0000001803187211 */ /* 0x040fe400078e18ff */
[C---:B------:R-:W-:Y:S02]  /*40a0*/  LEA R30, R3.reuse, R30, 0x3 ;  /* 0x0000001e031e7211 */ /* 0x040fe400078e18ff */
[C---:B------:R-:W-:Y:S02]  /*40b0*/  LEA R52, R3.reuse, R52, 0x3 ;  /* 0x0000003403347211 */ /* 0x040fe400078e18ff */
[----:B------:R-:W-:-:S02]  /*40c0*/  LEA R53, R3, R53, 0x3 ;  /* 0x0000003503357211 */ /* 0x000fc400078e18ff */
[----:B------:R-:W-:Y:S01]  /*40d0*/  LEA R31, R3, R31, 0x3 ;  /* 0x0000001f031f7211 */ /* 0x000fe200078e18ff */
[----:B--2---:R-:W-:Y:S01]  /*40e0*/  @!P0 FADD.FTZ R12, R12, R16 ;  /* 0x000000100c0c8221 */ /* 0x004fe20000010000 */
[----:B------:R-:W-:Y:S01]  /*40f0*/  @!P0 FADD.FTZ R13, R13, R17 ;  /* 0x000000110d0d8221 */ /* 0x000fe20000010000 */
[----:B------:R-:W-:Y:S02]  /*4100*/  ISETP.NE.AND P0, PT, R27, R29, PT ;  /* 0x0000001d1b00720c */ /* 0x000fe40003f05270 */
[----:B---3--:R-:W-:Y:S01]  /*4110*/  @!P3 FADD.FTZ R12, R12, R18 ;  /* 0x000000120c0cb221 */ /* 0x008fe20000010000 */
[----:B------:R-:W-:-:S03]  /*4120*/  @!P3 FADD.FTZ R13, R13, R19 ;  /* 0x000000130d0db221 */ /* 0x000fc60000010000 */
[----:B----4-:R-:W-:Y:S01]  /*4130*/  @!P6 FADD.FTZ R12, R12, R20 ;  /* 0x000000140c0ce221 */ /* 0x010fe20000010000 */
[----:B------:R-:W-:-:S03]  /*4140*/  @!P6 FADD.FTZ R13, R13, R21 ;  /* 0x000000150d0de221 */ /* 0x000fc60000010000 */
[----:B-----5:R-:W-:Y:S01]  /*4150*/  @!P4 FADD.FTZ R12, R12, R22 ;  /* 0x000000160c0cc221 */ /* 0x020fe20000010000 */
[----:B------:R-:W-:Y:S02]  /*4160*/  @!P4 FADD.FTZ R13, R13, R23 ;  /* 0x000000170d0dc221 */ /* 0x000fe40000010000 */
[----:B------:R-:W-:Y:S05]  /*4170*/  @P0 BRA `(.L_x_710) ;  /* 0xfffffffc00140947 */ /* 0x000fea000383ffff */
.L_x_709:
[----:B-1----:R-:W-:-:S13]  /*4180*/  LOP3.LUT P0, R16, R4, 0x7, RZ, 0xc0, !PT ;  /* 0x0000000704107812 */ /* 0x002fda000780c0ff */
        /* <DEDUP_REMOVED lines=10> */
[----:B------:R-:W-:Y:S02]  /*4230*/  IADD3 R21, PT, PT, R29, 0x2, RZ ;  /* 0x000000021d157810 */ /* 0x000fe40007ffe0ff */
[----:B------:R-:W-:Y:S02]  /*4240*/  ISETP.EQ.OR P4, PT, R19, UR11, P2 ;  /* 0x0000000b13007c0c */ /* 0x000fe40009782670 */
[----:B------:R-:W-:Y:S02]  /*4250*/  IADD3 R23, PT, PT, R29, 0x3, RZ ;  /* 0x000000031d177810 */ /* 0x000fe40007ffe0ff */
[----:B------:R-:W-:-:S09]  /*4260*/  ISETP.EQ.OR P3, PT, R21, UR11, P2 ;  /* 0x0000000b15007c0c */ /* 0x000fd20009762670 */
[----:B------:R-:W-:-:S04]  /*4270*/  @!P4 IMAD R19, R19, R3, R0 ;  /* 0x000000031313c224 */ /* 0x000fc800078e0200 */
        /* <DEDUP_REMOVED lines=18> */
.L_x_711:
        /* <DEDUP_REMOVED lines=18> */
.L_x_712:
        /* <DEDUP_REMOVED lines=9> */
.L_x_713:
[----:B------:R-:W-:Y:S05]  /*4550*/  BSYNC.RECONVERGENT B0 ;  /* 0x0000000000007941 */ /* 0x000fea0003800200 */
.L_x_706:
[----:B------:R-:W5:Y:S01]  /*4560*/  S2UR UR6, SR_CgaCtaId ;  /* 0x00000000000679c3 */ /* 0x000f620000008800 */
[----:B------:R-:W-:Y:S01]  /*4570*/  UMOV UR5, 0x400 ;  /* 0x0000040000057882 */ /* 0x000fe20000000000 */
[----:B------:R-:W0:Y:S01]  /*4580*/  LDCU.64 UR16, c[0x0][0x400] ;  /* 0x00008000ff1077ac */ /* 0x000e220008000a00 */
[----:B----4-:R-:W-:Y:S01]  /*4590*/  SHF.R.U32.HI R19, RZ, 0x2, R14 ;  /* 0x00000002ff137819 */ /* 0x010fe2000001160e */
[--C-:B-1----:R-:W-:Y:S02]  /*45a0*/  HADD2.F32 R17, -RZ, R41.reuse.H0_H0 ;  /* 0x20000029ff117230 */ /* 0x102fe40000004100 */
[----:B------:R-:W-:Y:S02]  /*45b0*/  HADD2.F32 R41, -RZ, R41.H1_H1 ;  /* 0x30000029ff297230 */ /* 0x000fe40000004100 */
[----:B--2---:R-:W1:Y:S01]  /*45c0*/  LDC R16, c[0x0][0x41c] ;  /* 0x00010700ff107b82 */ /* 0x004e620000000800 */
[----:B------:R-:W-:Y:S02]  /*45d0*/  FADD.FTZ R17, R17, -UR13 ;  /* 0x8000000d11117e21 */ /* 0x000fe40008010000 */
[----:B------:R-:W-:-:S02]  /*45e0*/  FADD.FTZ R41, R41, -UR13 ;  /* 0x8000000d29297e21 */ /* 0x000fc40008010000 */
[----:B------:R-:W-:Y:S02]  /*45f0*/  FMUL.FTZ R17, R17, UR7 ;  /* 0x0000000711117c20 */ /* 0x000fe40008410000 */
[----:B---3--:R-:W-:Y:S01]  /*4600*/  FMUL.FTZ R28, R41, UR7 ;  /* 0x00000007291c7c20 */ /* 0x008fe20008410000 */
[----:B-----5:R-:W-:Y:S01]  /*4610*/  ULEA UR5, UR6, UR5, 0x18 ;  /* 0x0000000506057291 */ /* 0x020fe2000f8ec0ff */
[----:B-1----:R-:W-:-:S08]  /*4620*/  IMAD R19, R16, UR11, R19 ;  /* 0x0000000b10137c24 */ /* 0x002fd0000f8e0213 */
[----:B------:R-:W-:Y:S01]  /*4630*/  @!P2 STS.64 [UR5+0x30], R12 ;  /* 0x0000300cff00a988 */ /* 0x000fe20008000a05 */
[----:B------:R-:W-:Y:S01]  /*4640*/  BAR.SYNC.DEFER_BLOCKING 0x0 ;  /* 0x0000000000007b1d */ /* 0x000fe20000010000 */
[----:B0-----:R-:W-:Y:S02]  /*4650*/  ISETP.GE.U32.AND P0, PT, R19, UR16, PT ;  /* 0x0000001013007c0c */ /* 0x001fe4000bf06070 */
[----:B------:R-:W-:-:S04]  /*4660*/  SHF.R.S32.HI R16, RZ, 0x1f, R19 ;  /* 0x0000001fff107819 */ /* 0x000fc80000011413 */
[----:B------:R-:W-:Y:S01]  /*4670*/  ISETP.GE.AND.EX P0, PT, R16, UR17, PT, P0 ;  /* 0x0000001110007c0c */ /* 0x000fe2000bf06300 */
[----:B------:R-:W0:Y:S01]  /*4680*/  LDS.64 R12, [UR5+0x30] ;  /* 0x00003005ff0c7984 */ /* 0x000e220008000a00 */
[----:B------:R-:W0:Y:S02]  /*4690*/  LDCU UR5, c[0x0][0x42c] ;  /* 0x00008580ff0577ac */ /* 0x000e240008000800 */
[----:B0-----:R-:W-:Y:S01]  /*46a0*/  FMUL.FTZ R18, R12, UR5 ;  /* 0x000000050c127c20 */ /* 0x001fe20008410000 */
[----:B------:R-:W-:Y:S01]  /*46b0*/  FMUL.FTZ R21, R13, UR5 ;  /* 0x000000050d157c20 */ /* 0x000fe20008410000 */
[--C-:B------:R-:W-:Y:S02]  /*46c0*/  HADD2.F32 R12, -RZ, R40.reuse.H0_H0 ;  /* 0x20000028ff0c7230 */ /* 0x100fe40000004100 */
[----:B------:R-:W-:Y:S02]  /*46d0*/  HADD2.F32 R40, -RZ, R40.H1_H1 ;  /* 0x30000028ff287230 */ /* 0x000fe40000004100 */
[----:B------:R-:W-:Y:S01]  /*46e0*/  FFMA.FTZ R13, R18, R17, R21 ;  /* 0x00000011120d7223 */ /* 0x000fe20000010015 */
        /* <DEDUP_REMOVED lines=19> */
.L_x_714:
[----:B------:R-:W-:Y:S01]  /*4820*/  FFMA.FTZ R20, R18, R28, R21 ;  /* 0x0000001c12147223 */ /* 0x000fe20000010015 */
[----:B------:R-:W-:Y:S01]  /*4830*/  BSSY.RECONVERGENT B0, `(.L_x_715) ;  /* 0x0000014000007945 */ /* 0x000fe20003800200 */
[----:B------:R-:W-:Y:S01]  /*4840*/  FFMA.FTZ R17, R10, R12, -R13 ;  /* 0x0000000c0a117223 */ /* 0x000fe2000001080d */
[----:B------:R-:W-:Y:S01]  /*4850*/  IADD3 R25, PT, PT, R19, 0x20, RZ ;  /* 0x0000002013197810 */ /* 0x000fe20007ffe0ff */
[----:B------:R-:W-:Y:S01]  /*4860*/  FFMA.FTZ R20, R11, R40, -R20 ;  /* 0x000000280b147223 */ /* 0x000fe20000010814 */
[----:B------:R-:W-:Y:S01]  /*4870*/  IADD3 R23, PT, PT, R19, 0x40, RZ ;  /* 0x0000004013177810 */ /* 0x000fe20007ffe0ff */
[----:B------:R-:W-:Y:S06]  /*4880*/  @P0 BRA `(.L_x_716) ;  /* 0x0000000000380947 */ /* 0x000fec0003800000 */
        /* <DEDUP_REMOVED lines=14> */
.L_x_716:
[----:B------:R-:W-:Y:S05]  /*4970*/  BSYNC.RECONVERGENT B0 ;  /* 0x0000000000007941 */ /* 0x000fea0003800200 */
.L_x_715:
[--C-:B0-----:R-:W-:Y:S01]  /*4980*/  HADD2.F32 R13, -RZ, R39.reuse.H0_H0 ;  /* 0x20000027ff0d7230 */ /* 0x101fe20000004100 */
[----:B------:R-:W-:Y:S01]  /*4990*/  ISETP.GE.U32.AND P0, PT, R25, UR16, PT ;  /* 0x0000001019007c0c */ /* 0x000fe2000bf06070 */
[----:B------:R-:W-:Y:S01]  /*49a0*/  HADD2.F32 R39, -RZ, R39.H1_H1 ;  /* 0x30000027ff277230 */ /* 0x000fe20000004100 */
[----:B------:R-:W-:Y:S01]  /*49b0*/  ISETP.GE.U32.AND P2, PT, R23, UR16, PT ;  /* 0x0000001017007c0c */ /* 0x000fe2000bf46070 */
[--C-:B------:R-:W-:Y:S02]  /*49c0*/  HADD2.F32 R16, -RZ, R38.reuse.H0_H0 ;  /* 0x20000026ff107230 */ /* 0x100fe40000004100 */
[----:B------:R-:W-:Y:S01]  /*49d0*/  FADD.FTZ R13, R13, -UR13 ;  /* 0x8000000d0d0d7e21 */ /* 0x000fe20008010000 */
[----:B------:R-:W-:Y:S01]  /*49e0*/  SHF.R.S32.HI R12, RZ, 0x1f, R25 ;  /* 0x0000001fff0c7819 */ /* 0x000fe20000011419 */
[----:B------:R-:W-:Y:S01]  /*49f0*/  FADD.FTZ R22, R39, -UR13 ;  /* 0x8000000d27167e21 */ /* 0x000fe20008010000 */
[----:B------:R-:W-:Y:S01]  /*4a00*/  SHF.R.S32.HI R20, RZ, 0x1f, R23 ;  /* 0x0000001fff147819 */ /* 0x000fe20000011417 */
[----:B------:R-:W-:Y:S01]  /*4a10*/  FMUL.FTZ R27, R13, UR7 ;  /* 0x000000070d1b7c20 */ /* 0x000fe20008410000 */
[----:B------:R-:W-:Y:S01]  /*4a20*/  ISETP.GE.AND.EX P0, PT, R12, UR17, PT, P0 ;  /* 0x000000110c007c0c */ /* 0x000fe2000bf06300 */
[----:B------:R-:W-:Y:S01]  /*4a30*/  HADD2.F32 R38, -RZ, R38.H1_H1 ;  /* 0x30000026ff267230 */ /* 0x000fe20000004100 */
[----:B------:R-:W-:Y:S01]  /*4a40*/  ISETP.GE.AND.EX P2, PT, R20, UR17, PT, P2 ;  /* 0x0000001114007c0c */ /* 0x000fe2000bf46320 */
[----:B------:R-:W-:-:S02]  /*4a50*/  HADD2.F32 R13, -RZ, R37.H0_H0 ;  /* 0x20000025ff0d7230 */ /* 0x000fc40000004100 */
[----:B------:R-:W-:Y:S01]  /*4a60*/  FFMA.FTZ R17, R18, R27, R21 ;  /* 0x0000001b12117223 */ /* 0x000fe20000010015 */
[----:B------:R-:W-:Y:S01]  /*4a70*/  FMUL.FTZ R22, R22, UR7 ;  /* 0x0000000716167c20 */ /* 0x000fe20008410000 */
        /* <DEDUP_REMOVED lines=19> */
.L_x_717:
[----:B------:R-:W-:Y:S01]  /*4bb0*/  FFMA.FTZ R22, R18, R22, R21 ;  /* 0x0000001612167223 */ /* 0x000fe20000010015 */
[----:B------:R-:W-:Y:S01]  /*4bc0*/  BSSY.RECONVERGENT B0, `(.L_x_718) ;  /* 0x0000014000007945 */ /* 0x000fe20003800200 */
[----:B------:R-:W-:Y:S01]  /*4bd0*/  FFMA.FTZ R17, R10, R16, -R17 ;  /* 0x000000100a117223 */ /* 0x000fe20000010811 */
[----:B------:R-:W-:Y:S02]  /*4be0*/  HADD2.F32 R37, -RZ, R37.H1_H1 ;  /* 0x30000025ff257230 */ /* 0x000fe40000004100 */
[----:B------:R-:W-:Y:S01]  /*4bf0*/  FADD.FTZ R24, R13, -UR13 ;  /* 0x8000000d0d187e21 */ /* 0x000fe20008010000 */
        /* <DEDUP_REMOVED lines=11> */
[----:B-1----:R-:W-:Y:S02]  /*4cb0*/  LEA R16, P0, R12, UR18, 0x1 ;  /* 0x000000120c107c11 */ /* 0x002fe4000f8008ff */
[----:B------:R-:W-:Y:S02]  /*4cc0*/  IADD3 R27, PT, PT, R13, R27, RZ ;  /* 0x0000001b0d1b7210 */ /* 0x000fe40007ffe0ff */
[----:B------:R-:W-:Y:S02]  /*4cd0*/  F2FP.F16.F32.PACK_AB R13, R22, R25 ;  /* 0x00000019160d723e */ /* 0x000fe400000000ff */
[----:B------:R-:W-:-:S05]  /*4ce0*/  LEA.HI.X R17, R12, UR19, R27, 0x1, P0 ;  /* 0x000000130c117c11 */ /* 0x000fca00080f0c1b */
[----:B------:R0:W-:Y:S02]  /*4cf0*/  STG.E desc[UR8][R16.64], R13 ;  /* 0x0000000d10007986 */ /* 0x0001e4000c101908 */
.L_x_719:
[----:B------:R-:W-:Y:S05]  /*4d00*/  BSYNC.RECONVERGENT B0 ;  /* 0x0000000000007941 */ /* 0x000fea0003800200 */
.L_x_718:
[----:B0-----:R-:W-:Y:S01]  /*4d10*/  FMUL.FTZ R17, R24, UR7 ;  /* 0x0000000718117c20 */ /* 0x001fe20008410000 */
[----:B------:R-:W-:Y:S01]  /*4d20*/  FADD.FTZ R37, R37, -UR13 ;  /* 0x8000000d25257e21 */ /* 0x000fe20008010000 */
[--C-:B------:R-:W-:Y:S02]  /*4d30*/  HADD2.F32 R13, -RZ, R36.reuse.H0_H0 ;  /* 0x20000024ff0d7230 */ /* 0x100fe40000004100 */
[----:B------:R-:W-:Y:S02]  /*4d40*/  HADD2.F32 R36, -RZ, R36.H1_H1 ;  /* 0x30000024ff247230 */ /* 0x000fe40000004100 */
[----:B------:R-:W-:Y:S01]  /*4d50*/  FFMA.FTZ R31, R18, R17, R21 ;  /* 0x00000011121f7223 */ /* 0x000fe20000010015 */
        /* <DEDUP_REMOVED lines=20> */
.L_x_720:
[----:B------:R-:W-:Y:S01]  /*4ea0*/  FFMA.FTZ R12, R18, R26, R21 ;  /* 0x0000001a120c7223 */ /* 0x000fe20000010015 */
[----:B------:R-:W-:Y:S01]  /*4eb0*/  BSSY.RECONVERGENT B0, `(.L_x_721) ;  /* 0x0000014000007945 */ /* 0x000fe20003800200 */
[--C-:B------:R-:W-:Y:S02]  /*4ec0*/  HADD2.F32 R22, -RZ, R48.reuse.H0_H0 ;  /* 0x20000030ff167230 */ /* 0x100fe40000004100 */
[----:B------:R-:W-:Y:S01]  /*4ed0*/  FFMA.FTZ R31, R10, R13, -R31 ;  /* 0x0000000d0a1f7223 */ /* 0x000fe2000001081f */
[----:B------:R-:W-:Y:S02]  /*4ee0*/  HADD2.F32 R48, -RZ, R48.H1_H1 ;  /* 0x30000030ff307230 */ /* 0x000fe40000004100 */
[----:B------:R-:W-:Y:S01]  /*4ef0*/  FFMA.FTZ R36, R11, R36, -R12 ;  /* 0x000000240b247223 */ /* 0x000fe2000001080c */
        /* <DEDUP_REMOVED lines=12> */
[----:B------:R-:W-:Y:S02]  /*4fc0*/  F2FP.F16.F32.PACK_AB R13, R20, R31 ;  /* 0x0000001f140d723e */ /* 0x000fe400000000ff */
[----:B------:R-:W-:-:S05]  /*4fd0*/  LEA.HI.X R17, R12, UR19, R23, 0x1, P0 ;  /* 0x000000130c117c11 */ /* 0x000fca00080f0c17 */
[----:B------:R0:W-:Y:S02]  /*4fe0*/  STG.E desc[UR8][R16.64], R13 ;  /* 0x0000000d10007986 */ /* 0x0001e4000c101908 */
.L_x_722:
[----:B------:R-:W-:Y:S05]  /*4ff0*/  BSYNC.RECONVERGENT B0 ;  /* 0x0000000000007941 */ /* 0x000fea0003800200 */
.L_x_721:
[----:B------:R-:W-:Y:S01]  /*5000*/  FADD.FTZ R22, R22, -UR13 ;  /* 0x8000000d16167e21 */ /* 0x000fe20008010000 */
[----:B------:R-:W-:Y:S01]  /*5010*/  FADD.FTZ R48, R48, -UR13 ;  /* 0x8000000d30307e21 */ /* 0x000fe20008010000 */
[----:B------:R-:W-:Y:S02]  /*5020*/  HADD2.F32 R20, -RZ, R35.H0_H0 ;  /* 0x20000023ff147230 */ /* 0x000fe40000004100 */
[--C-:B0-----:R-:W-:Y:S02]  /*5030*/  HADD2.F32 R13, -RZ, R49.reuse.H0_H0 ;  /* 0x20000031ff0d7230 */ /* 0x101fe40000004100 */
[----:B------:R-:W-:Y:S01]  /*5040*/  FMUL.FTZ R31, R22, UR7 ;  /* 0x00000007161f7c20 */ /* 0x000fe20008410000 */
[----:B------:R-:W-:Y:S02]  /*5050*/  HADD2.F32 R12, -RZ, R49.H1_H1 ;  /* 0x30000031ff0c7230 */ /* 0x000fe40000004100 */
[----:B------:R-:W-:Y:S01]  /*5060*/  FMUL.FTZ R48, R48, UR7 ;  /* 0x0000000730307c20 */ /* 0x000fe20008410000 */
[----:B------:R-:W-:Y:S01]  /*5070*/  HADD2.F32 R35, -RZ, R35.H1_H1 ;  /* 0x30000023ff237230 */ /* 0x000fe20000004100 */
        /* <DEDUP_REMOVED lines=19> */
.L_x_723:
        /* <DEDUP_REMOVED lines=20> */
.L_x_725:
[----:B------:R-:W-:Y:S05]  /*52f0*/  BSYNC.RECONVERGENT B0 ;  /* 0x0000000000007941 */ /* 0x000fea0003800200 */
.L_x_724:
[--C-:B------:R-:W-:Y:S01]  /*5300*/  HADD2.F32 R12, -RZ, R34.reuse.H0_H0 ;  /* 0x20000022ff0c7230 */ /* 0x100fe20000004100 */
[----:B------:R-:W-:Y:S01]  /*5310*/  UISETP.NE.AND UP0, UPT, UR12, URZ, UPT ;  /* 0x000000ff0c00728c */ /* 0x000fe2000bf05270 */
[----:B------:R-:W-:Y:S02]  /*5320*/  HADD2.F32 R34, -RZ, R34.H1_H1 ;  /* 0x30000022ff227230 */ /* 0x000fe40000004100 */
[----:B------:R-:W-:Y:S01]  /*5330*/  FADD.FTZ R20, R20, -UR13 ;  /* 0x8000000d14147e21 */ /* 0x000fe20008010000 */
[--C-:B0-----:R-:W-:Y:S02]  /*5340*/  HADD2.F32 R13, -RZ, R32.reuse.H0_H0 ;  /* 0x20000020ff0d7230 */ /* 0x101fe40000004100 */
[----:B------:R-:W-:Y:S01]  /*5350*/  FADD.FTZ R35, R35, -UR13 ;  /* 0x8000000d23237e21 */ /* 0x000fe20008010000 */
[----:B------:R-:W-:Y:S02]  /*5360*/  HADD2.F32 R16, -RZ, R32.H1_H1 ;  /* 0x30000020ff107230 */ /* 0x000fe40000004100 */
[----:B------:R-:W-:Y:S01]  /*5370*/  FADD.FTZ R12, R12, -UR13 ;  /* 0x8000000d0c0c7e21 */ /* 0x000fe20008010000 */
[----:B------:R-:W-:-:S02]  /*5380*/  HADD2.F32 R17, -RZ, R51.H0_H0 ;  /* 0x20000033ff117230 */ /* 0x000fc40000004100 */
[----:B------:R-:W-:Y:S01]  /*5390*/  FADD.FTZ R32, R34, -UR13 ;  /* 0x8000000d22207e21 */ /* 0x000fe20008010000 */
[----:B------:R-:W-:Y:S02]  /*53a0*/  HADD2.F32 R51, -RZ, R51.H1_H1 ;  /* 0x30000033ff337230 */ /* 0x000fe40000004100 */
[----:B------:R-:W-:Y:S01]  /*53b0*/  FADD.FTZ R13, R13, -UR13 ;  /* 0x8000000d0d0d7e21 */ /* 0x000fe20008010000 */
[----:B------:R-:W-:Y:S01]  /*53c0*/  FADD.FTZ R16, R16, -UR13 ;  /* 0x8000000d10107e21 */ /* 0x000fe20008010000 */
[----:B------:R-:W-:Y:S01]  /*53d0*/  FADD.FTZ R23, R17, -UR13 ;  /* 0x8000000d11177e21 */ /* 0x000fe20008010000 */
[----:B------:R-:W-:Y:S01]  /*53e0*/  IADD3 R29, PT, PT, R19, 0xa0, RZ ;  /* 0x000000a0131d7810 */ /* 0x000fe20007ffe0ff */
[----:B------:R-:W-:Y:S01]  /*53f0*/  FADD.FTZ R51, R51, -UR13 ;  /* 0x8000000d33337e21 */ /* 0x000fe20008010000 */
[----:B------:R-:W-:Y:S01]  /*5400*/  IADD3 R22, PT, PT, R19, 0xc0, RZ ;  /* 0x000000c013167810 */ /* 0x000fe20007ffe0ff */
[----:B------:R-:W-:Y:S01]  /*5410*/  FMUL.FTZ R17, R20, UR7 ;  /* 0x0000000714117c20 */ /* 0x000fe20008410000 */
[----:B------:R-:W-:Y:S01]  /*5420*/  FMUL.FTZ R38, R35, UR7 ;  /* 0x0000000723267c20 */ /* 0x000fe20008410000 */
[----:B------:R-:W-:Y:S01]  /*5430*/  FMUL.FTZ R30, R12, UR7 ;  /* 0x000000070c1e7c20 */ /* 0x000fe20008410000 */
[----:B------:R-:W-:Y:S01]  /*5440*/  FMUL.FTZ R32, R32, UR7 ;  /* 0x0000000720207c20 */ /* 0x000fe20008410000 */
[----:B------:R-:W-:Y:S01]  /*5450*/  FMUL.FTZ R24, R13, UR7 ;  /* 0x000000070d187c20 */ /* 0x000fe20008410000 */
[----:B------:R-:W-:Y:S01]  /*5460*/  FMUL.FTZ R26, R16, UR7 ;  /* 0x00000007101a7c20 */ /* 0x000fe20008410000 */
[----:B------:R-:W-:Y:S01]  /*5470*/  FMUL.FTZ R19, R23, UR7 ;  /* 0x0000000717137c20 */ /* 0x000fe20008410000 */
[----:B------:R-:W-:Y:S01]  /*5480*/  ISETP.GE.U32.AND P1, PT, R45, UR16, PT ;  /* 0x000000102d007c0c */ /* 0x000fe2000bf26070 */
[----:B------:R-:W-:Y:S01]  /*5490*/  FMUL.FTZ R20, R51, UR7 ;  /* 0x0000000733147c20 */ /* 0x000fe20008410000 */
[----:B------:R-:W-:Y:S01]  /*54a0*/  ISETP.GE.U32.AND P2, PT, R29, UR16, PT ;  /* 0x000000101d007c0c */ /* 0x000fe2000bf46070 */
[--C-:B------:R-:W-:Y:S01]  /*54b0*/  FFMA.FTZ R13, R18, R17, R21.reuse ;  /* 0x00000011120d7223 */ /* 0x100fe20000010015 */
[----:B------:R-:W-:Y:S01]  /*54c0*/  ISETP.GE.U32.AND P3, PT, R22, UR16, PT ;  /* 0x0000001016007c0c */ /* 0x000fe2000bf66070 */
[C---:B------:R-:W-:Y:S01]  /*54d0*/  FFMA.FTZ R12, R18.reuse, R38, R21 ;  /* 0x00000026120c7223 */ /* 0x040fe20000010015 */
[----:B------:R-:W-:Y:S01]  /*54e0*/  SHF.R.S32.HI R31, RZ, 0x1f, R29 ;  /* 0x0000001fff1f7819 */ /* 0x000fe2000001141d */
[C-C-:B------:R-:W-:Y:S01]  /*54f0*/  FFMA.FTZ R35, R18.reuse, R30, R21.reuse ;  /* 0x0000001e12237223 */ /* 0x140fe20000010015 */
[----:B------:R-:W-:Y:S01]  /*5500*/  SHF.R.S32.HI R25, RZ, 0x1f, R22 ;  /* 0x0000001fff197819 */ /* 0x000fe20000011416 */
[C-C-:B------:R-:W-:Y:S01]  /*5510*/  FFMA.FTZ R34, R18.reuse, R32, R21.reuse ;  /* 0x0000002012227223 */ /* 0x140fe20000010015 */
[C-C-:B------:R-:W-:Y:S01]  /*5520*/  FFMA.FTZ R27, R18.reuse, R24, R21.reuse ;  /* 0x00000018121b7223 */ /* 0x140fe20000010015 */
[C-C-:B------:R-:W-:Y:S01]  /*5530*/  FFMA.FTZ R28, R18.reuse, R26, R21.reuse ;  /* 0x0000001a121c7223 */ /* 0x140fe20000010015 */
[--C-:B------:R-:W-:Y:S01]  /*5540*/  FFMA.FTZ R23, R18, R19, R21.reuse ;  /* 0x0000001312177223 */ /* 0x100fe20000010015 */
[--C-:B------:R-:W-:Y:S01]  /*5550*/  HADD2.F32 R16, -RZ, R47.reuse.H0_H0 ;  /* 0x2000002fff107230 */ /* 0x100fe20000004100 */
[----:B------:R-:W-:Y:S01]  /*5560*/  ISETP.GE.U32.AND P0, PT, R44, UR16, PT ;  /* 0x000000102c007c0c */ /* 0x000fe2000bf06070 */
[----:B------:R-:W-:Y:S01]  /*5570*/  FFMA.FTZ R18, R18, R20, R21 ;  /* 0x0000001412127223 */ /* 0x000fe20000010015 */
[----:B------:R-:W-:Y:S01]  /*5580*/  ISETP.GE.AND.EX P1, PT, R6, UR17, PT, P1 ;  /* 0x0000001106007c0c */ /* 0x000fe2000bf26310 */
[----:B------:R-:W-:Y:S01]  /*5590*/  HADD2.F32 R47, -RZ, R47.H1_H1 ;  /* 0x3000002fff2f7230 */ /* 0x000fe20000004100 */
[----:B------:R-:W-:-:S02]  /*55a0*/  ISETP.GE.AND.EX P2, PT, R31, UR17, PT, P2 ;  /* 0x000000111f007c0c */ /* 0x000fc4000bf46320 */
        /* <DEDUP_REMOVED lines=20> */
.L_x_726:
        /* <DEDUP_REMOVED lines=18> */
.L_x_728:
[----:B------:R-:W-:Y:S05]  /*5810*/  BSYNC.RECONVERGENT B0 ;  /* 0x0000000000007941 */ /* 0x000fea0003800200 */
.L_x_727:
        /* <DEDUP_REMOVED lines=21> */
.L_x_729:
        /* <DEDUP_REMOVED lines=9> */
[----:B------:R-:W-:-:S05]  /*5a00*/  FMUL.FTZ R21, R21, UR7 ;  /* 0x0000000715157c20 */ /* 0x000fca0008410000 */
[----:B------:R-:W-:Y:S01]  /*5a10*/  F2FP.F16.F32.PACK_AB R21, R21, R30 ;  /* 0x0000001e1515723e */ /* 0x000fe200000000ff */
[----:B0-----:R-:W-:Y:S02]  /*5a20*/  IMAD R16, R31, UR14, RZ ;  /* 0x0000000e1f107c24 */ /* 0x001fe4000f8e02ff */
[----:B------:R-:W-:-:S04]  /*5a30*/  IMAD.WIDE.U32 R12, R29, UR14, R12 ;  /* 0x0000000e1d0c7c25 */ /* 0x000fc8000f8e000c */
[----:B------:R-:W-:Y:S01]  /*5a40*/  IMAD R29, R29, UR15, R16 ;  /* 0x0000000f1d1d7c24 */ /* 0x000fe2000f8e0210 */
[----:B-1----:R-:W-:-:S04]  /*5a50*/  LEA R16, P1, R12, UR18, 0x1 ;  /* 0x000000120c107c11 */ /* 0x002fc8000f8208ff */
[----:B------:R-:W-:-:S04]  /*5a60*/  IADD3 R29, PT, PT, R13, R29, RZ ;  /* 0x0000001d0d1d7210 */ /* 0x000fc80007ffe0ff */
[----:B------:R-:W-:-:S05]  /*5a70*/  LEA.HI.X R17, R12, UR19, R29, 0x1, P1 ;  /* 0x000000130c117c11 */ /* 0x000fca00088f0c1d */
[----:B------:R0:W-:Y:S02]  /*5a80*/  STG.E desc[UR8][R16.64], R21 ;  /* 0x0000001510007986 */ /* 0x0001e4000c101908 */
.L_x_731:
[----:B------:R-:W-:Y:S05]  /*5a90*/  BSYNC.RECONVERGENT B0 ;  /* 0x0000000000007941 */ /* 0x000fea0003800200 */
.L_x_730:
[--C-:B------:R-:W-:Y:S02]  /*5aa0*/  HADD2.F32 R12, -RZ, R15.reuse.H0_H0 ;  /* 0x2000000fff0c7230 */ /* 0x100fe40000004100 */
[----:B------:R-:W-:Y:S01]  /*5ab0*/  HADD2.F32 R15, -RZ, R15.H1_H1 ;  /* 0x3000000fff0f7230 */ /* 0x000fe20000004100 */
        /* <DEDUP_REMOVED lines=19> */
.L_x_732:
        /* <DEDUP_REMOVED lines=13> */
[C---:B0-----:R-:W-:Y:S02]  /*5cc0*/  LEA R16, P1, R12.reuse, UR18, 0x1 ;  /* 0x000000120c107c11 */ /* 0x041fe4000f8208ff */
[----:B------:R-:W-:Y:S02]  /*5cd0*/  IADD3 R25, PT, PT, R13, R25, RZ ;  /* 0x000000190d197210 */ /* 0x000fe40007ffe0ff */
[----:B------:R-:W-:Y:S02]  /*5ce0*/  F2FP.F16.F32.PACK_AB R15, R15, R22 ;  /* 0x000000160f0f723e */ /* 0x000fe400000000ff */
[----:B------:R-:W-:-:S05]  /*5cf0*/  LEA.HI.X R17, R12, UR19, R25, 0x1, P1 ;  /* 0x000000130c117c11 */ /* 0x000fca00088f0c19 */
[----:B------:R1:W-:Y:S02]  /*5d00*/  STG.E desc[UR8][R16.64], R15 ;  /* 0x0000000f10007986 */ /* 0x0003e4000c101908 */
.L_x_734:
[----:B------:R-:W-:Y:S05]  /*5d10*/  BSYNC.RECONVERGENT B0 ;  /* 0x0000000000007941 */ /* 0x000fea0003800200 */
.L_x_733:
[--C-:B------:R-:W-:Y:S02]  /*5d20*/  HADD2.F32 R12, -RZ, R50.reuse.H0_H0 ;  /* 0x20000032ff0c7230 */ /* 0x100fe40000004100 */
[----:B------:R-:W-:Y:S01]  /*5d30*/  HADD2.F32 R50, -RZ, R50.H1_H1 ;  /* 0x30000032ff327230 */ /* 0x000fe20000004100 */
        /* <DEDUP_REMOVED lines=19> */
.L_x_735:
        /* <DEDUP_REMOVED lines=18> */
.L_x_737:
[----:B------:R-:W-:Y:S05]  /*5f90*/  BSYNC.RECONVERGENT B0 ;  /* 0x0000000000007941 */ /* 0x000fea0003800200 */
.L_x_736:
[----:B------:R-:W-:Y:S02]  /*5fa0*/  IADD3 R42, PT, PT, R3, R42, RZ ;  /* 0x0000002a032a7210 */ /* 0x000fe40007ffe0ff */
[----:B------:R-:W-:Y:S02]  /*5fb0*/  IADD3 R43, PT, PT, R43, 0x1, RZ ;  /* 0x000000012b2b7810 */ /* 0x000fe40007ffe0ff */
[----:B------:R-:W-:-:S13]  /*5fc0*/  ISETP.GE.AND P0, PT, R42, UR4, PT ;  /* 0x000000042a007c0c */ /* 0x000fda000bf06270 */
[----:B------:R-:W-:Y:S05]  /*5fd0*/  @!P0 BRA `(.L_x_738) ;  /* 0xffffffa0006c8947 */ /* 0x000fea000383ffff */
.L_x_695:
[----:B------:R-:W3:Y:S01]  /*5fe0*/  LDC R4, c[0x0][0x370] ;  /* 0x0000dc00ff047b82 */ /* 0x000ee20000000800 */
[----:B------:R-:W-:Y:S01]  /*5ff0*/  ISETP.NE.AND P2, PT, R14, RZ, PT ;  /* 0x000000ff0e00720c */ /* 0x000fe20003f45270 */
[----:B------:R-:W-:Y:S06]  /*6000*/  BSSY.RECONVERGENT B0, `(.L_x_739) ;  /* 0x0000011000007945 */ /* 0x000fec0003800200 */
[----:B------:R-:W4:Y:S08]  /*6010*/  LDC R7, c[0x0][0x374] ;  /* 0x0000dd00ff077b82 */ /* 0x000f300000000800 */
[----:B------:R-:W5:Y:S01]  /*6020*/  LDC.64 R2, c[0x0][0x3c8] ;  /* 0x0000f200ff027b82 */ /* 0x000f620000000a00 */
[----:B---3--:R-:W-:-:S02]  /*6030*/  ISETP.NE.AND P1, PT, R4, 0x1, PT ;  /* 0x000000010400780c */ /* 0x008fc40003f25270 */
[----:B------:R-:W-:Y:S02]  /*6040*/  IADD3 R6, PT, PT, R4, -0x1, RZ ;  /* 0xffffffff04067810 */ /* 0x000fe40007ffe0ff */
[----:B----4-:R-:W-:-:S04]  /*6050*/  IADD3 R5, PT, PT, R7, -0x1, RZ ;  /* 0xffffffff07057810 */ /* 0x010fc80007ffe0ff */
[----:B------:R-:W-:Y:S02]  /*6060*/  ISETP.NE.AND P0, PT, R0, R5, PT ;  /* 0x000000050000720c */ /* 0x000fe40003f05270 */
        /* <DEDUP_REMOVED lines=10> */
.L_x_740:
[----:B------:R-:W-:Y:S05]  /*6110*/  BSYNC.RECONVERGENT B0 ;  /* 0x0000000000007941 */ /* 0x000fea0003800200 */
.L_x_739:
[----:B------:R-:W-:Y:S05]  /*6120*/  @P0 EXIT ;  /* 0x000000000000094d */ /* 0x000fea0003800000 */
[----:B------:R-:W-:Y:S05]  /*6130*/  @P2 BRA `(.L_x_741) ;  /* 0x0000000000202947 */ /* 0x000fea0003800000 */
[----:B------:R-:W-:-:S05]  /*6140*/  IMAD R0, R4, R7, RZ ;  /* 0x0000000704007224 */ /* 0x000fca00078e02ff */
[----:B------:R-:W-:-:S13]  /*6150*/  ISETP.NE.AND P0, PT, R0, -0x1, PT ;  /* 0xffffffff0000780c */ /* 0x000fda0003f05270 */
[----:B------:R-:W-:Y:S05]  /*6160*/  @!P0 BRA `(.L_x_741) ;  /* 0x0000000000148947 */ /* 0x000fea0003800000 */
.L_x_742:
[----:B---3--:R-:W3:Y:S04]  /*6170*/  LDG.E.STRONG.GPU R5, desc[UR8][R2.64] ;  /* 0x0000000802057981 */ /* 0x008ee8000c1ef900 */
[----:B---3--:R-:W-:Y:S01]  /*6180*/  CCTL.IVALL ;  /* 0x00000000ff00798f */ /* 0x008fe20002000000 */
[----:B------:R-:W-:Y:S05]  /*6190*/  YIELD ;  /* 0x0000000000007946 */ /* 0x000fea0003800000 */
[----:B------:R-:W-:-:S13]  /*61a0*/  ISETP.NE.AND P0, PT, R5, R0, PT ;  /* 0x000000000500720c */ /* 0x000fda0003f05270 */
[----:B------:R-:W-:Y:S05]  /*61b0*/  @P0 BRA `(.L_x_742) ;  /* 0xfffffffc00ec0947 */ /* 0x000fea000383ffff */
.L_x_741:
        /* <DEDUP_REMOVED lines=12> */
[----:B-1----:R-:W-:Y:S02]  /*6280*/  MOV R15, RZ ;  /* 0x000000ff000f7202 */ /* 0x002fe40000000f00 */
[----:B------:R-:W-:Y:S02]  /*6290*/  ISETP.GT.U32.AND P0, PT, R3, R4, PT ;  /* 0x000000040300720c */ /* 0x000fe40003f04070 */
[----:B--2---:R-:W-:Y:S02]  /*62a0*/  IADD3.X R9, PT, PT, RZ, R15, RZ, P1, !PT ;  /* 0x0000000fff097210 */ /* 0x004fe40000ffe4ff */
        /* <DEDUP_REMOVED lines=20> */
[----:B------:R-:W1:Y:S01]  /*63f0*/  LDCU.64 UR4, c[0x0][0x3d8] ;  /* 0x00007b00ff0477ac */ /* 0x000e620008000a00 */
        /* <DEDUP_REMOVED lines=11> */
[----:B-1----:R-:W-:Y:S02]  /*64b0*/  LEA R27, P1, R14, UR4, 0x2 ;  /* 0x000000040e1b7c11 */ /* 0x002fe4000f8210ff */
        /* <DEDUP_REMOVED lines=12> */
.L_x_745:
[-C--:B-1----:R-:W-:Y:S02]  /*6580*/  LEA R10, P1, R3, R27.reuse, 0x2 ;  /* 0x0000001b030a7211 */ /* 0x082fe400078210ff */
[----:B------:R-:W-:Y:S02]  /*6590*/  IADD3 R12, P2, PT, R27, R4, RZ ;  /* 0x000000041b0c7210 */ /* 0x000fe40007f5e0ff */
[----:B0-----:R-:W-:Y:S02]  /*65a0*/  LEA R16, P3, R30, R27, 0x2 ;  /* 0x0000001b1e107211 */ /* 0x001fe400078610ff */
        /* <DEDUP_REMOVED lines=26> */
.L_x_744:
[----:B------:R-:W-:Y:S05]  /*6750*/  BSYNC.RECONVERGENT B0 ;  /* 0x0000000000007941 */ /* 0x000fea0003800200 */
.L_x_743:
[----:B------:R-:W-:Y:S05]  /*6760*/  @!P0 EXIT ;  /* 0x000000000000894d */ /* 0x000fea0003800000 */
[C---:B------:R-:W-:Y:S01]  /*6770*/  SHF.L.U64.HI R2, R6.reuse, 0x2, R7 ;  /* 0x0000000206027819 */ /* 0x040fe20000010207 */
[----:B------:R-:W2:Y:S01]  /*6780*/  LDCU.64 UR4, c[0x0][0x3d8] ;  /* 0x00007b00ff0477ac */ /* 0x000ea20008000a00 */
[----:B------:R-:W-:Y:S02]  /*6790*/  SHF.L.U32 R6, R6, 0x2, RZ ;  /* 0x0000000206067819 */ /* 0x000fe400000006ff */
[C---:B------:R-:W-:Y:S01]  /*67a0*/  SHF.L.U64.HI R7, R30.reuse, 0x2, R35 ;  /* 0x000000021e077819 */ /* 0x040fe20000010223 */
[----:B------:R-:W3:Y:S01]  /*67b0*/  LDCU.64 UR6, c[0x0][0x388] ;  /* 0x00007100ff0677ac */ /* 0x000ee20008000a00 */
[----:B-1----:R-:W-:Y:S02]  /*67c0*/  SHF.L.U32 R8, R30, 0x2, RZ ;  /* 0x000000021e087819 */ /* 0x002fe400000006ff */
[C---:B------:R-:W-:Y:S01]  /*67d0*/  SHF.L.U64.HI R4, R3.reuse, 0x2, R0 ;  /* 0x0000000203047819 */ /* 0x040fe20000010200 */
[----:B------:R-:W1:Y:S01]  /*67e0*/  LDCU.64 UR10, c[0x0][0x390] ;  /* 0x00007200ff0a77ac */ /* 0x000e620008000a00 */
[----:B------:R-:W-:-:S07]  /*67f0*/  SHF.L.U32 R5, R3, 0x2, RZ ;  /* 0x0000000203057819 */ /* 0x000fce00000006ff */
.L_x_746:
[C---:B0---4-:R-:W-:Y:S02]  /*6800*/  SHF.L.U32 R21, R14.reuse, 0x2, RZ ;  /* 0x000000020e157819 */ /* 0x051fe400000006ff */
[----:B------:R-:W-:Y:S02]  /*6810*/  SHF.L.U64.HI R23, R14, 0x2, R15 ;  /* 0x000000020e177819 */ /* 0x000fe4000001020f */
[----:B--2---:R-:W-:-:S04]  /*6820*/  IADD3 R10, P0, PT, R21, UR4, RZ ;  /* 0x00000004150a7c10 */ /* 0x004fc8000ff1e0ff */
        /* <DEDUP_REMOVED lines=9> */
[----:B------:R-:W5:Y:S04]  /*68c0*/  LDG.E R27, desc[UR8][R18.64] ;  /* 0x00000008121b7981 */ /* 0x000f68000c1e1900 */
[----:B------:R4:W5:Y:S01]  /*68d0*/  LDG.E R26, desc[UR8][R16.64] ;  /* 0x00000008101a7981 */ /* 0x000962000c1e1900 */
[C---:B------:R-:W-:Y:S02]  /*68e0*/  SHF.L.U32 R9, R14.reuse, 0x3, RZ ;  /* 0x000000030e097819 */ /* 0x040fe400000006ff */
[----:B------:R-:W-:Y:S02]  /*68f0*/  SHF.L.U64.HI R15, R14, 0x3, R15 ;  /* 0x000000030e0f7819 */ /* 0x000fe4000001020f */
[----:B------:R-:W-:Y:S02]  /*6900*/  LOP3.LUT R22, R9, 0xfffffff8, RZ, 0xc0, !PT ;  /* 0xfffffff809167812 */ /* 0x000fe400078ec0ff */
[----:B------:R-:W-:-:S02]  /*6910*/  LOP3.LUT R21, R21, 0xfffffffc, RZ, 0xc0, !PT ;  /* 0xfffffffc15157812 */ /* 0x000fc400078ec0ff */
[----:B0-----:R-:W-:Y:S02]  /*6920*/  LOP3.LUT R11, R15, 0x3, RZ, 0xc0, !PT ;  /* 0x000000030f0b7812 */ /* 0x001fe400078ec0ff */
[C---:B---3--:R-:W-:Y:S02]  /*6930*/  IADD3 R20, P0, PT, R22.reuse, UR6, RZ ;  /* 0x0000000616147c10 */ /* 0x048fe4000ff1e0ff */
[----:B------:R-:W-:Y:S02]  /*6940*/  LOP3.LUT R10, R23, 0x3, RZ, 0xc0, !PT ;  /* 0x00000003170a7812 */ /* 0x000fe400078ec0ff */
[----:B-1----:R-:W-:Y:S02]  /*6950*/  IADD3 R22, P1, PT, R22, UR10, RZ ;  /* 0x0000000a16167c10 */ /* 0x002fe4000ff3e0ff */
        /* <DEDUP_REMOVED lines=10> */
[----:B--2---:R0:W-:Y:S04]  /*6a00*/  STG.E.64 desc[UR8][R20.64], R24 ;  /* 0x0000001814007986 */ /* 0x0041e8000c101b08 */
        /* <DEDUP_REMOVED lines=49> */
.L_x_747:
        /* <DEDUP_REMOVED lines=14> */
.L_x_3418:


//--------------------- .text._Z35group_norm_nhwc_bwd_one_pass_kernelI11Fp16IOFp32WLi512ELi8ELi128EEv26Group_norm_nhwc_bwd_params --------------------------
	.section	.text._Z35group_norm_nhwc_bwd_one_pass_kernelI11Fp16IOFp32WLi512ELi8ELi128EEv26Group_norm_nhwc_bwd_params,"ax",@progbits
	.align	128
        .global         _Z35group_norm_nhwc_bwd_one_pass_kernelI11Fp16IOFp32WLi512ELi8ELi128EEv26Group_norm_nhwc_bwd_params
        .type           _Z35group_norm_nhwc_bwd_one_pass_kernelI11Fp16IOFp32WLi512ELi8ELi128EEv26Group_norm_nhwc_bwd_params,@function
        .size           _Z35group_norm_nhwc_bwd_one_pass_kernelI11Fp16IOFp32WLi512ELi8ELi128EEv26Group_norm_nhwc_bwd_params,(.L_x_3419 - _Z35group_norm_nhwc_bwd_one_pass_kernelI11Fp16IOFp32WLi512ELi8ELi128EEv26Group_norm_nhwc_bwd_params)
        .other          _Z35group_norm_nhwc_bwd_one_pass_kernelI11Fp16IOFp32WLi512ELi8ELi128EEv26Group_norm_nhwc_bwd_params,@"STO_CUDA_ENTRY STV_DEFAULT"
_Z35group_norm_nhwc_bwd_one_pass_kernelI11Fp16IOFp32WLi512ELi8ELi128EEv26Group_norm_nhwc_bwd_params:
.text._Z35group_norm_nhwc_bwd_one_pass_kernelI11Fp16IOFp32WLi512ELi8ELi128EEv26Group_norm_nhwc_bwd_params:
        /* <DEDUP_REMOVED lines=28> */
[----:B------:R-:W-:Y:S02]  /*01c0*/  IADD3 R59, PT, PT, R66, 0x80, RZ ;  /* 0x00000080423b7810 */ /* 0x000fe40007ffe0ff */
[----:B------:R-:W-:Y:S01]  /*01d0*/  SHF.R.S32.HI R7, RZ, 0x1f, R66 ;  /* 0x0000001fff077819 */ /* 0x000fe20000011442 */
[C---:B----4-:R-:W-:Y:S01]  /*01e0*/  IMAD R56, R3.reuse, 0x3, R0 ;  /* 0x0000000303387824 */ /* 0x050fe200078e0200 */
[----:B------:R-:W-:-:S02]  /*01f0*/  LEA R57, R3, R0, 0x2 ;  /* 0x0000000003397211 */ /* 0x000fc400078e10ff */
[----:B------:R-:W-:Y:S02]  /*0200*/  LEA R65, R2, UR6, 0x4 ;  /* 0x0000000602417c11 */ /* 0x000fe4000f8e20ff */
[----:B------:R-:W-:Y:S02]  /*0210*/  SHF.R.S32.HI R9, RZ, 0x1f, R62 ;  /* 0x0000001fff097819 */ /* 0x000fe4000001143e */
[----:B------:R-:W-:Y:S02]  /*0220*/  SHF.R.S32.HI R11, RZ, 0x1f, R61 ;  /* 0x0000001fff0b7819 */ /* 0x000fe4000001143d */
[C---:B-----5:R-:W-:Y:S02]  /*0230*/  LOP3.LUT R63, R4.reuse, 0x7, RZ, 0xc0, !PT ;  /* 0x00000007043f7812 */ /* 0x060fe400078ec0ff */
[----:B------:R-:W-:Y:S02]  /*0240*/  LOP3.LUT R58, R4, 0x7ffffff8, RZ, 0xc0, !PT ;  /* 0x7ffffff8043a7812 */ /* 0x000fe400078ec0ff */
[----:B------:R-:W-:-:S02]  /*0250*/  SHF.R.S32.HI R13, RZ, 0x1f, R60 ;  /* 0x0000001fff0d7819 */ /* 0x000fc4000001143c */
[----:B-12---:R-:W-:-:S07]  /*0260*/  SHF.R.S32.HI R15, RZ, 0x1f, R59 ;  /* 0x0000001fff0f7819 */ /* 0x006fce000001143b */
.L_x_815:
[----:B0-----:R-:W0:Y:S01]  /*0270*/  LDC R23, c[0x0][0x410] ;  /* 0x00010400ff177b82 */ /* 0x001e220000000800 */
[----:B------:R-:W1:Y:S01]  /*0280*/  LDCU.128 UR12, c[0x0][0x400] ;  /* 0x00008000ff0c77ac */ /* 0x000e620008000c00 */
        /* <DEDUP_REMOVED lines=8> */
[----:B-1----:R-:W-:-:S04]  /*0310*/  ISETP.GE.U32.AND P0, PT, R27, UR12, PT ;  /* 0x0000000c1b007c0c */ /* 0x002fc8000bf06070 */
[----:B------:R-:W-:Y:S02]  /*0320*/  ISETP.GE.AND.EX P0, PT, R29, UR13, PT, P0 ;  /* 0x0000000d1d007c0c */ /* 0x000fe4000bf06300 */
[----:B0-----:R-:W-:-:S04]  /*0330*/  IABS R19, R23 ;  /* 0x0000001700137213 */ /* 0x001fc80000000000 */
        /* <DEDUP_REMOVED lines=15> */
[----:B------:R-:W-:-:S04]  /*0430*/  IADD3 R8, PT, PT, R66, 0x100, RZ ;  /* 0x0000010042087810 */ /* 0x000fc80007ffe0ff */
[----:B------:R-:W-:-:S05]  /*0440*/  SHF.R.S32.HI R39, RZ, 0x1f, R8 ;  /* 0x0000001fff277819 */ /* 0x000fca0000011408 */
[-C--:B------:R-:W-:Y:S02]  /*0450*/  @!P2 IADD3 R6, PT, PT, R6, -R19.reuse, RZ ;  /* 0x800000130606a210 */ /* 0x080fe40007ffe0ff */
[----:B------:R-:W-:Y:S02]  /*0460*/  @!P2 IADD3 R17, PT, PT, R17, 0x1, RZ ;  /* 0x000000011111a810 */ /* 0x000fe40007ffe0ff */
[CC--:B------:R-:W-:Y:S02]  /*0470*/  ISETP.GE.U32.AND P4, PT, R6.reuse, R19.reuse, PT ;  /* 0x000000130600720c */ /* 0x0c0fe40003f86070 */
[----:B------:R-:W-:Y:S02]  /*0480*/  ISETP.GT.U32.AND P5, PT, R19, R6, PT ;  /* 0x000000061300720c */ /* 0x000fe40003fa4070 */
[----:B------:R-:W-:Y:S02]  /*0490*/  IADD3 R19, PT, PT, R6, -R19, RZ ;  /* 0x8000001306137210 */ /* 0x000fe40007ffe0ff */
[----:B------:R-:W-:-:S02]  /*04a0*/  ISETP.GE.U32.AND P2, PT, R37, UR12, PT ;  /* 0x0000000c25007c0c */ /* 0x000fc4000bf46070 */
[----:B------:R-:W-:Y:S02]  /*04b0*/  SEL R6, R19, R6, !P5 ;  /* 0x0000000613067207 */ /* 0x000fe40006800000 */
[----:B------:R-:W-:Y:S02]  /*04c0*/  ISETP.GE.AND.EX P2, PT, R31, UR13, PT, P2 ;  /* 0x0000000d1f007c0c */ /* 0x000fe4000bf46320 */
[----:B------:R-:W-:Y:S02]  /*04d0*/  LOP3.LUT R19, RZ, R23, RZ, 0x33, !PT ;  /* 0x00000017ff137212 */ /* 0x000fe400078e33ff */
[----:B------:R-:W-:Y:S02]  /*04e0*/  @P4 IADD3 R17, PT, PT, R17, 0x1, RZ ;  /* 0x0000000111114810 */ /* 0x000fe40007ffe0ff */
[----:B------:R-:W-:Y:S02]  /*04f0*/  ISETP.NE.AND P4, PT, R23, RZ, PT ;  /* 0x000000ff1700720c */ /* 0x000fe40003f85270 */
[----:B------:R-:W-:Y:S01]  /*0500*/  MOV R10, R17 ;  /* 0x00000011000a7202 */ /* 0x000fe20000000f00 */
[----:B------:R-:W0:Y:S01]  /*0510*/  @!P0 LDC.64 R22, c[0x0][0x398] ;  /* 0x0000e600ff168b82 */ /* 0x000e220000000a00 */
[----:B------:R-:W-:-:S02]  /*0520*/  @!P3 IADD3 R6, PT, PT, -R6, RZ, RZ ;  /* 0x000000ff0606b210 */ /* 0x000fc40007ffe1ff */
[----:B------:R-:W-:Y:S02]  /*0530*/  @!P1 IADD3 R10, PT, PT, -R10, RZ, RZ ;  /* 0x000000ff0a0a9210 */ /* 0x000fe40007ffe1ff */
[C---:B------:R-:W-:Y:S02]  /*0540*/  SEL R35, R19.reuse, R6, !P4 ;  /* 0x0000000613237207 */ /* 0x040fe40006000000 */
[----:B------:R-:W-:Y:S01]  /*0550*/  SEL R21, R19, R10, !P4 ;  /* 0x0000000a13157207 */ /* 0x000fe20006000000 */
[----:B------:R-:W1:Y:S01]  /*0560*/  @!P0 LDC.64 R16, c[0x0][0x3f8] ;  /* 0x0000fe00ff108b82 */ /* 0x000e620000000a00 */
[----:B------:R-:W-:Y:S02]  /*0570*/  SHF.L.U32 R19, R35, 0x3, RZ ;  /* 0x0000000323137819 */ /* 0x000fe400000006ff */
[----:B------:R-:W-:Y:S02]  /*0580*/  SHF.R.S32.HI R6, RZ, 0x1f, R21 ;  /* 0x0000001fff067819 */ /* 0x000fe40000011415 */
[----:B------:R-:W-:-:S02]  /*0590*/  ISETP.GE.U32.AND P4, PT, R8, UR12, PT ;  /* 0x0000000c08007c0c */ /* 0x000fc4000bf86070 */
[----:B------:R-:W-:Y:S01]  /*05a0*/  SHF.R.S32.HI R87, RZ, 0x1f, R19 ;  /* 0x0000001fff577819 */ /* 0x000fe20000011413 */
[----:B------:R-:W2:Y:S01]  /*05b0*/  @!P2 LDC.64 R24, c[0x0][0x3f8] ;  /* 0x0000fe00ff18ab82 */ /* 0x000ea20000000a00 */
[----:B------:R-:W-:Y:S01]  /*05c0*/  LOP3.LUT R86, R19, R34, RZ, 0xfc, !PT ;  /* 0x0000002213567212 */ /* 0x000fe200078efcff */
[----:B------:R-:W-:Y:S01]  /*05d0*/  IMAD R6, R6, UR14, RZ ;  /* 0x0000000e06067c24 */ /* 0x000fe2000f8e02ff */
[----:B------:R-:W-:-:S03]  /*05e0*/  ISETP.GE.AND.EX P4, PT, R39, UR13, PT, P4 ;  /* 0x0000000d27007c0c */ /* 0x000fc6000bf86340 */
[C---:B------:R-:W-:Y:S02]  /*05f0*/  IMAD.WIDE.U32 R86, R21.reuse, UR14, R86 ;  /* 0x0000000e15567c25 */ /* 0x040fe4000f8e0056 */
[----:B------:R-:W3:Y:S02]  /*0600*/  @!P0 LDC.64 R18, c[0x0][0x3a0] ;  /* 0x0000e800ff128b82 */ /* 0x000ee40000000a00 */
[----:B------:R-:W-:Y:S01]  /*0610*/  IMAD R21, R21, UR15, R6 ;  /* 0x0000000f15157c24 */ /* 0x000fe2000f8e0206 */
[-C--:B------:R-:W-:Y:S02]  /*0620*/  @!P0 MOV R84, R86.reuse ;  /* 0x0000005600548202 */ /* 0x080fe40000000f00 */
[----:B------:R-:W-:Y:S02]  /*0630*/  @!P2 MOV R30, R86 ;  /* 0x00000056001ea202 */ /* 0x000fe40000000f00 */
[----:B------:R-:W-:Y:S01]  /*0640*/  IADD3 R85, PT, PT, R87, R21, RZ ;  /* 0x0000001557557210 */ /* 0x000fe20007ffe0ff */
[----:B-1----:R-:W-:Y:S01]  /*0650*/  @!P0 IMAD R6, R29, R16, RZ ;  /* 0x000000101d068224 */ /* 0x002fe200078e02ff */
[----:B------:R-:W1:Y:S03]  /*0660*/  @!P2 LDC.64 R20, c[0x0][0x3a0] ;  /* 0x0000e800ff14ab82 */ /* 0x000e660000000a00 */
[----:B------:R-:W-:-:S02]  /*0670*/  @!P0 IMAD R29, R27, R17, R6 ;  /* 0x000000111b1d8224 */ /* 0x000fc400078e0206 */
[----:B------:R-:W-:-:S03]  /*0680*/  @!P0 IMAD.WIDE.U32 R26, R27, R16, R84 ;  /* 0x000000101b1a8225 */ /* 0x000fc600078e0054 */
[----:B------:R-:W4:Y:S01]  /*0690*/  @!P4 LDC.64 R16, c[0x0][0x3f8] ;  /* 0x0000fe00ff10cb82 */ /* 0x000f220000000a00 */
[----:B--2---:R-:W-:Y:S01]  /*06a0*/  @!P2 IMAD R10, R31, R24, RZ ;  /* 0x000000181f0aa224 */ /* 0x004fe200078e02ff */
[----:B------:R-:W-:Y:S02]  /*06b0*/  @!P0 IADD3 R27, PT, PT, R27, R29, RZ ;  /* 0x0000001d1b1b8210 */ /* 0x000fe40007ffe0ff */
[C---:B------:R-:W-:Y:S01]  /*06c0*/  @!P0 SHF.L.U32 R29, R26.reuse, 0x1, RZ ;  /* 0x000000011a1d8819 */ /* 0x040fe200000006ff */
[----:B------:R-:W-:Y:S01]  /*06d0*/  @!P2 IMAD R33, R37, R25, R10 ;  /* 0x000000192521a224 */ /* 0x000fe200078e020a */
[----:B------:R-:W-:Y:S02]  /*06e0*/  @!P0 SHF.L.U64.HI R6, R26, 0x1, R27 ;  /* 0x000000011a068819 */ /* 0x000fe4000001021b */
[----:B------:R-:W-:Y:S02]  /*06f0*/  IADD3 R10, PT, PT, R66, 0x120, RZ ;  /* 0x00000120420a7810 */ /* 0x000fe40007ffe0ff */
[----:B---3--:R-:W-:-:S02]  /*0700*/  @!P0 IADD3 R26, P1, PT, R29, R18, RZ ;  /* 0x000000121d1a8210 */ /* 0x008fc40007f3e0ff */
[----:B------:R-:W-:Y:S02]  /*0710*/  ISETP.GE.U32.AND P3, PT, R10, UR12, PT ;  /* 0x0000000c0a007c0c */ /* 0x000fe4000bf66070 */
[----:B------:R-:W-:Y:S02]  /*0720*/  SHF.R.S32.HI R41, RZ, 0x1f, R10 ;  /* 0x0000001fff297819 */ /* 0x000fe4000001140a */
[----:B------:R-:W-:Y:S02]  /*0730*/  @!P0 IADD3.X R27, PT, PT, R6, R19, RZ, P1, !PT ;  /* 0x00000013061b8210 */ /* 0x000fe40000ffe4ff */
[----:B------:R-:W-:Y:S01]  /*0740*/  @!P2 MOV R31, R85 ;  /* 0x00000055001fa202 */ /* 0x000fe20000000f00 */
[----:B------:R-:W2:Y:S01]  /*0750*/  @!P2 LDC.64 R18, c[0x0][0x398] ;  /* 0x0000e600ff12ab82 */ /* 0x000ea20000000a00 */
[----:B------:R-:W-:Y:S01]  /*0760*/  ISETP.GE.AND.EX P3, PT, R41, UR13, PT, P3 ;  /* 0x0000000d29007c0c */ /* 0x000fe2000bf66330 */
[----:B------:R3:W5:Y:S01]  /*0770*/  @!P0 LDG.E R53, desc[UR8][R26.64] ;  /* 0x000000081a358981 */ /* 0x000762000c1e1900 */
[----:B0-----:R-:W-:Y:S01]  /*0780*/  @!P0 IADD3 R28, P5, PT, R29, R22, RZ ;  /* 0x000000161d1c8210 */ /* 0x001fe20007fbe0ff */
[----:B------:R-:W-:-:S03]  /*0790*/  @!P2 IMAD.WIDE.U32 R24, R37, R24, R30 ;  /* 0x000000182518a225 */ /* 0x000fc600078e001e */
[----:B------:R-:W-:Y:S01]  /*07a0*/  @!P0 IADD3.X R29, PT, PT, R6, R23, RZ, P5, !PT ;  /* 0x00000017061d8210 */ /* 0x000fe20002ffe4ff */
[----:B----4-:R-:W-:Y:S01]  /*07b0*/  @!P4 IMAD R6, R39, R16, RZ ;  /* 0x000000102706c224 */ /* 0x010fe200078e02ff */
[----:B------:R-:W-:Y:S01]  /*07c0*/  @!P2 IADD3 R23, PT, PT, R25, R33, RZ ;  /* 0x000000211917a210 */ /* 0x000fe20007ffe0ff */
[----:B---3--:R-:W0:Y:S02]  /*07d0*/  @!P4 LDC.64 R26, c[0x0][0x3a0] ;  /* 0x0000e800ff1acb82 */ /* 0x008e240000000a00 */
[----:B------:R3:W5:Y:S01]  /*07e0*/  @!P0 LDG.E R52, desc[UR8][R28.64] ;  /* 0x000000081c348981 */ /* 0x000762000c1e1900 */
[----:B------:R-:W-:Y:S01]  /*07f0*/  @!P4 IMAD R31, R8, R17, R6 ;  /* 0x00000011081fc224 */ /* 0x000fe200078e0206 */
[----:B------:R-:W-:Y:S02]  /*0800*/  IADD3 R6, PT, PT, R66, 0x140, RZ ;  /* 0x0000014042067810 */ /* 0x000fe40007ffe0ff */
[C---:B------:R-:W-:Y:S02]  /*0810*/  @!P2 SHF.L.U32 R37, R24.reuse, 0x1, RZ ;  /* 0x000000011825a819 */ /* 0x040fe400000006ff */
[----:B------:R-:W-:-:S02]  /*0820*/  @!P2 SHF.L.U64.HI R12, R24, 0x1, R23 ;  /* 0x00000001180ca819 */ /* 0x000fc40000010217 */
[----:B------:R-:W4:Y:S01]  /*0830*/  @!P3 LDC.64 R24, c[0x0][0x3f8] ;  /* 0x0000fe00ff18bb82 */ /* 0x000f220000000a00 */
[----:B---3--:R-:W-:Y:S02]  /*0840*/  @!P4 MOV R28, R86 ;  /* 0x00000056001cc202 */ /* 0x008fe40000000f00 */
[----:B------:R-:W-:Y:S02]  /*0850*/  @!P4 MOV R29, R85 ;  /* 0x00000055001dc202 */ /* 0x000fe40000000f00 */
[----:B------:R-:W-:Y:S02]  /*0860*/  ISETP.GE.U32.AND P0, PT, R6, UR12, PT ;  /* 0x0000000c06007c0c */ /* 0x000fe4000bf06070 */
[----:B------:R-:W-:Y:S01]  /*0870*/  SHF.R.S32.HI R43, RZ, 0x1f, R6 ;  /* 0x0000001fff2b7819 */ /* 0x000fe20000011406 */
[----:B------:R-:W-:Y:S01]  /*0880*/  @!P4 IMAD.WIDE.U32 R16, R8, R16, R28 ;  /* 0x000000100810c225 */ /* 0x000fe200078e001c */
[----:B-1----:R-:W-:Y:S01]  /*0890*/  @!P2 IADD3 R20, P1, PT, R37, R20, RZ ;  /* 0x000000142514a210 */ /* 0x002fe20007f3e0ff */
[----:B------:R-:W1:Y:S01]  /*08a0*/  @!P4 LDC.64 R22, c[0x0][0x398] ;  /* 0x0000e600ff16cb82 */ /* 0x000e620000000a00 */
[----:B------:R-:W-:-:S02]  /*08b0*/  ISETP.GE.AND.EX P0, PT, R43, UR13, PT, P0 ;  /* 0x0000000d2b007c0c */ /* 0x000fc4000bf06300 */
[----:B------:R-:W-:Y:S02]  /*08c0*/  @!P2 IADD3.X R21, PT, PT, R12, R21, RZ, P1, !PT ;  /* 0x000000150c15a210 */ /* 0x000fe40000ffe4ff */
[----:B------:R-:W-:Y:S02]  /*08d0*/  @!P4 IADD3 R17, PT, PT, R17, R31, RZ ;  /* 0x0000001f1111c210 */ /* 0x000fe40007ffe0ff */
[----:B--2---:R-:W-:Y:S02]  /*08e0*/  @!P2 IADD3 R36, P1, PT, R37, R18, RZ ;  /* 0x000000122524a210 */ /* 0x004fe40007f3e0ff */
[----:B------:R-:W-:Y:S02]  /*08f0*/  CS2R R50, SRZ ;  /* 0x0000000000327805 */ /* 0x000fe4000001ff00 */
[----:B------:R-:W-:Y:S02]  /*0900*/  @!P4 SHF.L.U32 R29, R16, 0x1, RZ ;  /* 0x00000001101dc819 */ /* 0x000fe400000006ff */
[----:B------:R-:W-:-:S02]  /*0910*/  @!P2 IADD3.X R37, PT, PT, R12, R19, RZ, P1, !PT ;  /* 0x000000130c25a210 */ /* 0x000fc40000ffe4ff */
[----:B------:R-:W-:Y:S01]  /*0920*/  @!P4 SHF.L.U64.HI R8, R16, 0x1, R17 ;  /* 0x000000011008c819 */ /* 0x000fe20000010211 */
[----:B------:R-:W2:Y:S01]  /*0930*/  @!P3 LDC.64 R18, c[0x0][0x398] ;  /* 0x0000e600ff12bb82 */ /* 0x000ea20000000a00 */
[----:B------:R3:W5:Y:S01]  /*0940*/  @!P2 LDG.E R51, desc[UR8][R20.64] ;  /* 0x000000081433a981 */ /* 0x000762000c1e1900 */
[----:B------:R-:W-:Y:S02]  /*0950*/  IADD3 R33, PT, PT, R66, 0x160, RZ ;  /* 0x0000016042217810 */ /* 0x000fe40007ffe0ff */
[----:B0-----:R-:W-:Y:S01]  /*0960*/  @!P4 IADD3 R30, P5, PT, R29, R26, RZ ;  /* 0x0000001a1d1ec210 */ /* 0x001fe20007fbe0ff */
[----:B----4-:R-:W-:Y:S01]  /*0970*/  @!P3 IMAD R12, R41, R24, RZ ;  /* 0x00000018290cb224 */ /* 0x010fe200078e02ff */
[----:B------:R-:W5:Y:S02]  /*0980*/  @!P2 LDG.E R50, desc[UR8][R36.64] ;  /* 0x000000082432a981 */ /* 0x000f64000c1e1900 */
[----:B------:R-:W0:Y:S01]  /*0990*/  @!P3 LDC.64 R16, c[0x0][0x3a0] ;  /* 0x0000e800ff10bb82 */ /* 0x000e220000000a00 */
[----:B------:R-:W-:-:S02]  /*09a0*/  ISETP.GE.U32.AND P1, PT, R33, UR12, PT ;  /* 0x0000000c21007c0c */ /* 0x000fc4000bf26070 */
[----:B------:R-:W-:-:S05]  /*09b0*/  SHF.R.S32.HI R45, RZ, 0x1f, R33 ;  /* 0x0000001fff2d7819 */ /* 0x000fca0000011421 */
[----:B---3--:R-:W3:Y:S01]  /*09c0*/  @!P0 LDC.64 R20, c[0x0][0x3f8] ;  /* 0x0000fe00ff148b82 */ /* 0x008ee20000000a00 */
[----:B------:R-:W-:Y:S02]  /*09d0*/  @!P4 IADD3.X R31, PT, PT, R8, R27, RZ, P5, !PT ;  /* 0x0000001b081fc210 */ /* 0x000fe40002ffe4ff */
[----:B------:R-:W-:Y:S02]  /*09e0*/  @!P3 MOV R26, R86 ;  /* 0x00000056001ab202 */ /* 0x000fe40000000f00 */
[----:B------:R-:W-:Y:S01]  /*09f0*/  @!P3 MOV R27, R85 ;  /* 0x00000055001bb202 */ /* 0x000fe20000000f00 */
[C---:B------:R-:W-:Y:S01]  /*0a00*/  @!P3 IMAD R39, R10.reuse, R25, R12 ;  /* 0x000000190a27b224 */ /* 0x040fe200078e020c */
[----:B------:R-:W-:Y:S02]  /*0a10*/  ISETP.GE.AND.EX P1, PT, R45, UR13, PT, P1 ;  /* 0x0000000d2d007c0c */ /* 0x000fe4000bf26310 */
[----:B-1----:R-:W-:Y:S01]  /*0a20*/  @!P4 IADD3 R28, P2, PT, R29, R22, RZ ;  /* 0x000000161d1cc210 */ /* 0x002fe20007f5e0ff */
[----:B------:R-:W-:Y:S01]  /*0a30*/  @!P3 IMAD.WIDE.U32 R24, R10, R24, R26 ;  /* 0x000000180a18b225 */ /* 0x000fe200078e001a */
[----:B------:R-:W-:-:S02]  /*0a40*/  CS2R R48, SRZ ;  /* 0x0000000000307805 */ /* 0x000fc4000001ff00 */
[----:B------:R-:W-:Y:S02]  /*0a50*/  @!P4 IADD3.X R29, PT, PT, R8, R23, RZ, P2, !PT ;  /* 0x00000017081dc210 */ /* 0x000fe400017fe4ff */
[----:B------:R-:W-:Y:S02]  /*0a60*/  @!P3 IADD3 R25, PT, PT, R25, R39, RZ ;  /* 0x000000271919b210 */ /* 0x000fe40007ffe0ff */
[C---:B------:R-:W-:Y:S01]  /*0a70*/  @!P3 SHF.L.U32 R27, R24.reuse, 0x1, RZ ;  /* 0x00000001181bb819 */ /* 0x040fe200000006ff */
[----:B------:R1:W5:Y:S01]  /*0a80*/  @!P4 LDG.E R49, desc[UR8][R30.64] ;  /* 0x000000081e31c981 */ /* 0x000362000c1e1900 */
[----:B------:R-:W-:Y:S01]  /*0a90*/  @!P3 SHF.L.U64.HI R8, R24, 0x1, R25 ;  /* 0x000000011808b819 */ /* 0x000fe20000010219 */
[----:B------:R-:W4:Y:S01]  /*0aa0*/  @!P1 LDC.64 R22, c[0x0][0x3f8] ;  /* 0x0000fe00ff169b82 */ /* 0x000f220000000a00 */
[C---:B0-----:R-:W-:Y:S01]  /*0ab0*/  @!P3 IADD3 R16, P2, PT, R27.reuse, R16, RZ ;  /* 0x000000101b10b210 */ /* 0x041fe20007f5e0ff */
[----:B------:R0:W5:Y:S01]  /*0ac0*/  @!P4 LDG.E R48, desc[UR8][R28.64] ;  /* 0x000000081c30c981 */ /* 0x000162000c1e1900 */
[----:B--2---:R-:W-:-:S02]  /*0ad0*/  @!P3 IADD3 R26, P4, PT, R27, R18, RZ ;  /* 0x000000121b1ab210 */ /* 0x004fc40007f9e0ff */
[----:B------:R-:W-:Y:S01]  /*0ae0*/  IADD3 R41, PT, PT, R66, 0x180, RZ ;  /* 0x0000018042297810 */ /* 0x000fe20007ffe0ff */
[----:B---3--:R-:W-:Y:S01]  /*0af0*/  @!P0 IMAD R10, R43, R20, RZ ;  /* 0x000000142b0a8224 */ /* 0x008fe200078e02ff */
[C---:B------:R-:W-:Y:S01]  /*0b00*/  @!P3 IADD3.X R17, PT, PT, R8.reuse, R17, RZ, P2, !PT ;  /* 0x000000110811b210 */ /* 0x040fe200017fe4ff */
[----:B------:R-:W2:Y:S01]  /*0b10*/  @!P0 LDC.64 R24, c[0x0][0x3a0] ;  /* 0x0000e800ff188b82 */ /* 0x000ea20000000a00 */
[----:B------:R-:W-:Y:S02]  /*0b20*/  @!P3 IADD3.X R27, PT, PT, R8, R19, RZ, P4, !PT ;  /* 0x00000013081bb210 */ /* 0x000fe400027fe4ff */
[----:B------:R-:W-:Y:S02]  /*0b30*/  ISETP.GE.U32.AND P2, PT, R41, UR12, PT ;  /* 0x0000000c29007c0c */ /* 0x000fe4000bf46070 */
[----:B------:R-:W-:Y:S02]  /*0b40*/  SHF.R.S32.HI R71, RZ, 0x1f, R41 ;  /* 0x0000001fff477819 */ /* 0x000fe40000011429 */
[----:B------:R-:W-:Y:S01]  /*0b50*/  @!P0 MOV R18, R86 ;  /* 0x0000005600128202 */ /* 0x000fe20000000f00 */
[----:B-1----:R-:W1:Y:S01]  /*0b60*/  @!P0 LDC.64 R30, c[0x0][0x398] ;  /* 0x0000e600ff1e8b82 */ /* 0x002e620000000a00 */
[----:B------:R-:W-:Y:S01]  /*0b70*/  @!P0 MOV R19, R85 ;  /* 0x0000005500138202 */ /* 0x000fe20000000f00 */
[C---:B------:R-:W-:Y:S01]  /*0b80*/  @!P0 IMAD R37, R6.reuse, R21, R10 ;  /* 0x0000001506258224 */ /* 0x040fe200078e020a */
[----:B------:R-:W-:Y:S01]  /*0b90*/  ISETP.GE.AND.EX P2, PT, R71, UR13, PT, P2 ;  /* 0x0000000d47007c0c */ /* 0x000fe2000bf46320 */
[----:B------:R-:W-:Y:S01]  /*0ba0*/  @!P0 IMAD.WIDE.U32 R20, R6, R20, R18 ;  /* 0x0000001406148225 */ /* 0x000fe200078e0012 */
[----:B------:R-:W-:-:S04]  /*0bb0*/  CS2R R46, SRZ ;  /* 0x00000000002e7805 */ /* 0x000fc8000001ff00 */
[----:B------:R-:W-:Y:S02]  /*0bc0*/  @!P0 IADD3 R19, PT, PT, R21, R37, RZ ;  /* 0x0000002515138210 */ /* 0x000fe40007ffe0ff */
[----:B------:R3:W5:Y:S01]  /*0bd0*/  @!P3 LDG.E R47, desc[UR8][R16.64] ;  /* 0x00000008102fb981 */ /* 0x000762000c1e1900 */
[C---:B0-----:R-:W-:Y:S02]  /*0be0*/  @!P0 SHF.L.U32 R29, R20.reuse, 0x1, RZ ;  /* 0x00000001141d8819 */ /* 0x041fe400000006ff */
[----:B------:R-:W-:Y:S01]  /*0bf0*/  @!P0 SHF.L.U64.HI R6, R20, 0x1, R19 ;  /* 0x0000000114068819 */ /* 0x000fe20000010213 */
[----:B------:R0:W5:Y:S01]  /*0c00*/  @!P3 LDG.E R46, desc[UR8][R26.64] ;  /* 0x000000081a2eb981 */ /* 0x000162000c1e1900 */
[----:B------:R-:W-:Y:S01]  /*0c10*/  IADD3 R37, PT, PT, R66, 0x1a0, RZ ;  /* 0x000001a042257810 */ /* 0x000fe20007ffe0ff */
[----:B------:R-:W1:Y:S01]  /*0c20*/  @!P1 LDC.64 R18, c[0x0][0x3a0] ;  /* 0x0000e800ff129b82 */ /* 0x000e620000000a00 */
[----:B----4-:R-:W-:Y:S02]  /*0c30*/  @!P1 IMAD R8, R45, R22, RZ ;  /* 0x000000162d089224 */ /* 0x010fe400078e02ff */
[----:B------:R-:W-:-:S05]  /*0c40*/  ISETP.GE.U32.AND P4, PT, R37, UR12, PT ;  /* 0x0000000c25007c0c */ /* 0x000fca000bf86070 */
[----:B---3--:R-:W3:Y:S01]  /*0c50*/  @!P1 LDC.64 R16, c[0x0][0x398] ;  /* 0x0000e600ff109b82 */ /* 0x008ee20000000a00 */
[----:B------:R-:W-:Y:S02]  /*0c60*/  SHF.R.S32.HI R43, RZ, 0x1f, R37 ;  /* 0x0000001fff2b7819 */ /* 0x000fe40000011425 */
[----:B0-----:R-:W-:-:S05]  /*0c70*/  @!P1 MOV R26, R86 ;  /* 0x00000056001a9202 */ /* 0x001fca0000000f00 */
[----:B------:R-:W0:Y:S01]  /*0c80*/  @!P2 LDC.64 R20, c[0x0][0x3f8] ;  /* 0x0000fe00ff14ab82 */ /* 0x000e220000000a00 */
[----:B------:R-:W-:Y:S01]  /*0c90*/  @!P1 MOV R27, R85 ;  /* 0x00000055001b9202 */ /* 0x000fe20000000f00 */
[----:B------:R-:W-:Y:S01]  /*0ca0*/  @!P1 IMAD R67, R33, R23, R8 ;  /* 0x0000001721439224 */ /* 0x000fe200078e0208 */
[----:B------:R-:W-:Y:S01]  /*0cb0*/  ISETP.GE.AND.EX P4, PT, R43, UR13, PT, P4 ;  /* 0x0000000d2b007c0c */ /* 0x000fe2000bf86340 */
[----:B------:R-:W-:Y:S01]  /*0cc0*/  @!P1 IMAD.WIDE.U32 R22, R33, R22, R26 ;  /* 0x0000001621169225 */ /* 0x000fe200078e001a */
[----:B--2---:R-:W-:-:S03]  /*0cd0*/  @!P0 IADD3 R24, P3, PT, R29, R24, RZ ;  /* 0x000000181d188210 */ /* 0x004fc60007f7e0ff */
[----:B------:R-:W2:Y:S01]  /*0ce0*/  @!P2 LDC.64 R26, c[0x0][0x3a0] ;  /* 0x0000e800ff1aab82 */ /* 0x000ea20000000a00 */
[----:B-1----:R-:W-:Y:S02]  /*0cf0*/  @!P0 IADD3 R30, P5, PT, R29, R30, RZ ;  /* 0x0000001e1d1e8210 */ /* 0x002fe40007fbe0ff */
[----:B------:R-:W-:Y:S02]  /*0d00*/  IADD3 R39, PT, PT, R66, 0x1c0, RZ ;  /* 0x000001c042277810 */ /* 0x000fe40007ffe0ff */
[----:B------:R-:W-:Y:S02]  /*0d10*/  @!P1 IADD3 R29, PT, PT, R23, R67, RZ ;  /* 0x00000043171d9210 */ /* 0x000fe40007ffe0ff */
[----:B------:R-:W-:Y:S01]  /*0d20*/  @!P0 IADD3.X R25, PT, PT, R6, R25, RZ, P3, !PT ;  /* 0x0000001906198210 */ /* 0x000fe20001ffe4ff */
[----:B------:R-:W1:Y:S01]  /*0d30*/  @!P2 LDC.64 R32, c[0x0][0x398] ;  /* 0x0000e600ff20ab82 */ /* 0x000e620000000a00 */
[----:B------:R-:W-:Y:S02]  /*0d40*/  ISETP.GE.U32.AND P3, PT, R39, UR12, PT ;  /* 0x0000000c27007c0c */ /* 0x000fe4000bf66070 */
[----:B------:R-:W-:-:S02]  /*0d50*/  SHF.R.S32.HI R69, RZ, 0x1f, R39 ;  /* 0x0000001fff457819 */ /* 0x000fc40000011427 */
[----:B------:R-:W-:Y:S02]  /*0d60*/  @!P0 IADD3.X R31, PT, PT, R6, R31, RZ, P5, !PT ;  /* 0x0000001f061f8210 */ /* 0x000fe40002ffe4ff */
[C---:B------:R-:W-:Y:S02]  /*0d70*/  @!P1 SHF.L.U32 R23, R22.reuse, 0x1, RZ ;  /* 0x0000000116179819 */ /* 0x040fe400000006ff */
[----:B------:R-:W-:Y:S02]  /*0d80*/  @!P1 SHF.L.U64.HI R6, R22, 0x1, R29 ;  /* 0x0000000116069819 */ /* 0x000fe4000001021d */
[----:B------:R-:W-:Y:S01]  /*0d90*/  CS2R R44, SRZ ;  /* 0x00000000002c7805 */ /* 0x000fe2000001ff00 */
[----:B------:R-:W4:Y:S01]  /*0da0*/  @!P4 LDC.64 R28, c[0x0][0x3f8] ;  /* 0x0000fe00ff1ccb82 */ /* 0x000f220000000a00 */
[----:B------:R-:W-:Y:S01]  /*0db0*/  ISETP.GE.AND.EX P3, PT, R69, UR13, PT, P3 ;  /* 0x0000000d45007c0c */ /* 0x000fe2000bf66330 */
[----:B0-----:R-:W-:Y:S01]  /*0dc0*/  @!P2 IMAD R8, R71, R20, RZ ;  /* 0x000000144708a224 */ /* 0x001fe200078e02ff */
[----:B------:R-:W-:-:S02]  /*0dd0*/  @!P1 IADD3 R18, P5, PT, R23, R18, RZ ;  /* 0x0000001217129210 */ /* 0x000fc40007fbe0ff */
[----:B---3--:R-:W-:Y:S01]  /*0de0*/  @!P1 IADD3 R16, P6, PT, R23, R16, RZ ;  /* 0x0000001017109210 */ /* 0x008fe20007fde0ff */
[----:B------:R0:W5:Y:S01]  /*0df0*/  @!P0 LDG.E R45, desc[UR8][R24.64] ;  /* 0x00000008182d8981 */ /* 0x000162000c1e1900 */
[----:B------:R-:W-:Y:S02]  /*0e00*/  @!P2 MOV R22, R86 ;  /* 0x000000560016a202 */ /* 0x000fe40000000f00 */
[----:B------:R-:W-:Y:S01]  /*0e10*/  @!P2 MOV R23, R85 ;  /* 0x000000550017a202 */ /* 0x000fe20000000f00 */
[----:B------:R3:W5:Y:S01]  /*0e20*/  @!P0 LDG.E R44, desc[UR8][R30.64] ;  /* 0x000000081e2c8981 */ /* 0x000762000c1e1900 */
[C---:B0-----:R-:W-:Y:S02]  /*0e30*/  @!P2 IMAD R25, R41.reuse, R21, R8 ;  /* 0x000000152919a224 */ /* 0x041fe400078e0208 */
[----:B------:R-:W-:-:S05]  /*0e40*/  @!P2 IMAD.WIDE.U32 R20, R41, R20, R22 ;  /* 0x000000142914a225 */ /* 0x000fca00078e0016 */
[----:B------:R-:W-:Y:S02]  /*0e50*/  @!P2 IADD3 R41, PT, PT, R21, R25, RZ ;  /* 0x000000191529a210 */ /* 0x000fe40007ffe0ff */
[C---:B------:R-:W-:Y:S01]  /*0e60*/  @!P2 SHF.L.U32 R21, R20.reuse, 0x1, RZ ;  /* 0x000000011415a819 */ /* 0x040fe200000006ff */
[----:B------:R-:W0:Y:S01]  /*0e70*/  @!P3 LDC.64 R24, c[0x0][0x3f8] ;  /* 0x0000fe00ff18bb82 */ /* 0x000e220000000a00 */
[----:B------:R-:W-:Y:S02]  /*0e80*/  @!P2 SHF.L.U64.HI R20, R20, 0x1, R41 ;  /* 0x000000011414a819 */ /* 0x000fe40000010229 */
[----:B--2---:R-:W-:Y:S02]  /*0e90*/  @!P2 IADD3 R26, P0, PT, R21, R26, RZ ;  /* 0x0000001a151aa210 */ /* 0x004fe40007f1e0ff */
[C---:B------:R-:W-:Y:S02]  /*0ea0*/  @!P1 IADD3.X R19, PT, PT, R6.reuse, R19, RZ, P5, !PT ;  /* 0x0000001306139210 */ /* 0x040fe40002ffe4ff */
[----:B------:R-:W-:Y:S01]  /*0eb0*/  @!P1 IADD3.X R17, PT, PT, R6, R17, RZ, P6, !PT ;  /* 0x0000001106119210 */ /* 0x000fe200037fe4ff */
[----:B----4-:R-:W-:Y:S01]  /*0ec0*/  @!P4 IMAD R6, R43, R28, RZ ;  /* 0x0000001c2b06c224 */ /* 0x010fe200078e02ff */
[----:B------:R-:W-:-:S02]  /*0ed0*/  @!P2 IADD3.X R27, PT, PT, R20, R27, RZ, P0, !PT ;  /* 0x0000001b141ba210 */ /* 0x000fc400007fe4ff */
[----:B------:R-:W-:Y:S02]  /*0ee0*/  MOV R14, RZ ;  /* 0x000000ff000e7202 */ /* 0x000fe40000000f00 */
[----:B-1----:R-:W-:Y:S02]  /*0ef0*/  @!P2 IADD3 R32, P0, PT, R21, R32, RZ ;  /* 0x000000201520a210 */ /* 0x002fe40007f1e0ff */
[----:B------:R-:W-:Y:S02]  /*0f00*/  CS2R R22, SRZ ;  /* 0x0000000000167805 */ /* 0x000fe4000001ff00 */
[----:B------:R-:W-:Y:S02]  /*0f10*/  IADD3 R43, PT, PT, R66, 0xa0, RZ ;  /* 0x000000a0422b7810 */ /* 0x000fe40007ffe0ff */
[----:B------:R-:W-:Y:S01]  /*0f20*/  @!P2 IADD3.X R33, PT, PT, R20, R33, RZ, P0, !PT ;  /* 0x000000211421a210 */ /* 0x000fe200007fe4ff */
[----:B------:R1:W5:Y:S01]  /*0f30*/  @!P2 LDG.E R14, desc[UR8][R26.64] ;  /* 0x000000081a0ea981 */ /* 0x000362000c1e1900 */
[----:B------:R-:W-:Y:S01]  /*0f40*/  ISETP.GE.U32.AND P0, PT, R43, UR12, PT ;  /* 0x0000000c2b007c0c */ /* 0x000fe2000bf06070 */
[----:B------:R-:W2:Y:S01]  /*0f50*/  @!P4 LDC.64 R20, c[0x0][0x3a0] ;  /* 0x0000e800ff14cb82 */ /* 0x000ea20000000a00 */
[----:B------:R-:W-:Y:S01]  /*0f60*/  SHF.R.S32.HI R67, RZ, 0x1f, R43 ;  /* 0x0000001fff437819 */ /* 0x000fe2000001142b */
[----:B------:R4:W5:Y:S01]  /*0f70*/  @!P1 LDG.E R23, desc[UR8][R18.64] ;  /* 0x0000000812179981 */ /* 0x000962000c1e1900 */
[----:B---3--:R-:W-:-:S02]  /*0f80*/  @!P4 IMAD R31, R37, R29, R6 ;  /* 0x0000001d251fc224 */ /* 0x008fc400078e0206 */
[----:B------:R-:W-:Y:S01]  /*0f90*/  ISETP.GE.AND.EX P0, PT, R67, UR13, PT, P0 ;  /* 0x0000000d43007c0c */ /* 0x000fe2000bf06300 */
[----:B------:R3:W5:Y:S01]  /*0fa0*/  @!P1 LDG.E R22, desc[UR8][R16.64] ;  /* 0x0000000810169981 */ /* 0x000762000c1e1900 */
[----:B-1----:R-:W-:Y:S02]  /*0fb0*/  @!P4 MOV R26, R86 ;  /* 0x00000056001ac202 */ /* 0x002fe40000000f00 */
[----:B------:R-:W-:Y:S01]  /*0fc0*/  @!P4 MOV R27, R85 ;  /* 0x00000055001bc202 */ /* 0x000fe20000000f00 */
[----:B----4-:R-:W1:Y:S01]  /*0fd0*/  @!P4 LDC.64 R18, c[0x0][0x398] ;  /* 0x0000e600ff12cb82 */ /* 0x010e620000000a00 */
[----:B------:R-:W-:Y:S01]  /*0fe0*/  ISETP.GE.U32.AND P1, PT, R66, UR12, PT ;  /* 0x0000000c42007c0c */ /* 0x000fe2000bf26070 */
[----:B------:R-:W-:Y:S01]  /*0ff0*/  @!P4 IMAD.WIDE.U32 R28, R37, R28, R26 ;  /* 0x0000001c251cc225 */ /* 0x000fe200078e001a */
[----:B------:R-:W-:-:S05]  /*1000*/  @!P3 MOV R26, R86 ;  /* 0x00000056001ab202 */ /* 0x000fca0000000f00 */
[----:B---3--:R-:W3:Y:S01]  /*1010*/  @!P3 LDC.64 R16, c[0x0][0x3a0] ;  /* 0x0000e800ff10bb82 */ /* 0x008ee20000000a00 */
[-C--:B0-----:R-:W-:Y:S01]  /*1020*/  @!P3 IMAD R6, R69, R24.reuse, RZ ;  /* 0x000000184506b224 */ /* 0x081fe200078e02ff */
[----:B------:R-:W-:Y:S02]  /*1030*/  ISETP.GE.AND.EX P1, PT, R7, UR13, PT, P1 ;  /* 0x0000000d07007c0c */ /* 0x000fe4000bf26310 */
[----:B------:R-:W-:Y:S02]  /*1040*/  @!P3 MOV R27, R85 ;  /* 0x00000055001bb202 */ /* 0x000fe40000000f00 */
[----:B------:R-:W-:Y:S01]  /*1050*/  @!P4 IADD3 R29, PT, PT, R29, R31, RZ ;  /* 0x0000001f1d1dc210 */ /* 0x000fe20007ffe0ff */
[C---:B------:R-:W-:Y:S02]  /*1060*/  @!P3 IMAD R37, R39.reuse, R25, R6 ;  /* 0x000000192725b224 */ /* 0x040fe400078e0206 */
[----:B------:R-:W-:Y:S01]  /*1070*/  @!P3 IMAD.WIDE.U32 R24, R39, R24, R26 ;  /* 0x000000182718b225 */ /* 0x000fe200078e001a */
[C---:B------:R-:W-:Y:S01]  /*1080*/  @!P4 SHF.L.U32 R39, R28.reuse, 0x1, RZ ;  /* 0x000000011c27c819 */ /* 0x040fe200000006ff */
[----:B------:R-:W0:Y:S01]  /*1090*/  @!P3 LDC.64 R26, c[0x0][0x398] ;  /* 0x0000e600ff1abb82 */ /* 0x000e220000000a00 */
[----:B------:R-:W-:-:S02]  /*10a0*/  @!P4 SHF.L.U64.HI R8, R28, 0x1, R29 ;  /* 0x000000011c08c819 */ /* 0x000fc4000001021d */
[----:B------:R-:W-:-:S05]  /*10b0*/  MOV R6, RZ ;  /* 0x000000ff00067202 */ /* 0x000fca0000000f00 */
[----:B------:R-:W4:Y:S01]  /*10c0*/  @!P0 LDC.64 R28, c[0x0][0x3f8] ;  /* 0x0000fe00ff1c8b82 */ /* 0x000f220000000a00 */
[----:B------:R-:W-:Y:S01]  /*10d0*/  @!P3 IADD3 R37, PT, PT, R25, R37, RZ ;  /* 0x000000251925b210 */ /* 0x000fe20007ffe0ff */
[----:B------:R0:W5:Y:S01]  /*10e0*/  @!P2 LDG.E R6, desc[UR8][R32.64] ;  /* 0x000000082006a981 */ /* 0x000162000c1e1900 */
[----:B------:R-:W-:-:S05]  /*10f0*/  @!P3 SHF.L.U32 R25, R24, 0x1, RZ ;  /* 0x000000011819b819 */ /* 0x000fca00000006ff */
[----:B------:R-:W0:Y:S01]  /*1100*/  @!P1 LDC.64 R30, c[0x0][0x3f8] ;  /* 0x0000fe00ff1e9b82 */ /* 0x000e220000000a00 */
[C---:B--2---:R-:W-:Y:S02]  /*1110*/  @!P4 IADD3 R40, P2, PT, R39.reuse, R20, RZ ;  /* 0x000000142728c210 */ /* 0x044fe40007f5e0ff */
[----:B-1----:R-:W-:Y:S02]  /*1120*/  @!P4 IADD3 R38, P5, PT, R39, R18, RZ ;  /* 0x000000122726c210 */ /* 0x002fe40007fbe0ff */
[----:B------:R-:W-:Y:S02]  /*1130*/  @!P3 SHF.L.U64.HI R42, R24, 0x1, R37 ;  /* 0x00000001182ab819 */ /* 0x000fe40000010225 */
[----:B---3--:R-:W-:Y:S02]  /*1140*/  @!P3 IADD3 R36, P6, PT, R25, R16, RZ ;  /* 0x000000101924b210 */ /* 0x008fe40007fde0ff */
[C---:B------:R-:W-:Y:S02]  /*1150*/  @!P4 IADD3.X R41, PT, PT, R8.reuse, R21, RZ, P2, !PT ;  /* 0x000000150829c210 */ /* 0x040fe400017fe4ff */
[----:B------:R-:W-:Y:S01]  /*1160*/  @!P4 IADD3.X R39, PT, PT, R8, R19, RZ, P5, !PT ;  /* 0x000000130827c210 */ /* 0x000fe20002ffe4ff */
[----:B------:R-:W1:Y:S01]  /*1170*/  @!P1 LDC.64 R20, c[0x0][0x3a0] ;  /* 0x0000e800ff149b82 */ /* 0x000e620000000a00 */
[----:B------:R-:W-:-:S02]  /*1180*/  MOV R8, RZ ;  /* 0x000000ff00087202 */ /* 0x000fc40000000f00 */
[----:B------:R-:W-:Y:S02]  /*1190*/  MOV R10, RZ ;  /* 0x000000ff000a7202 */ /* 0x000fe40000000f00 */
[----:B------:R-:W-:Y:S02]  /*11a0*/  MOV R12, RZ ;  /* 0x000000ff000c7202 */ /* 0x000fe40000000f00 */
[----:B------:R-:W-:Y:S01]  /*11b0*/  @!P3 IADD3.X R37, PT, PT, R42, R17, RZ, P6, !PT ;  /* 0x000000112a25b210 */ /* 0x000fe200037fe4ff */
[----:B------:R-:W5:Y:S01]  /*11c0*/  @!P4 LDG.E R8, desc[UR8][R40.64] ;  /* 0x000000082808c981 */ /* 0x000f62000c1e1900 */
[----:B----4-:R-:W-:Y:S01]  /*11d0*/  @!P0 IMAD R68, R67, R28, RZ ;  /* 0x0000001c43448224 */ /* 0x010fe200078e02ff */
[----:B------:R-:W-:Y:S01]  /*11e0*/  ISETP.GE.U32.AND P2, PT, R62, UR12, PT ;  /* 0x0000000c3e007c0c */ /* 0x000fe2000bf46070 */
[----:B------:R-:W2:Y:S01]  /*11f0*/  @!P1 LDC.64 R16, c[0x0][0x398] ;  /* 0x0000e600ff109b82 */ /* 0x000ea20000000a00 */
[----:B------:R-:W5:Y:S01]  /*1200*/  @!P4 LDG.E R10, desc[UR8][R38.64] ;  /* 0x00000008260ac981 */ /* 0x000f62000c1e1900 */
[----:B0-----:R-:W-:-:S03]  /*1210*/  @!P3 IADD3 R32, P4, PT, R25, R26, RZ ;  /* 0x0000001a1920b210 */ /* 0x001fc60007f9e0ff */
[----:B------:R0:W5:Y:S01]  /*1220*/  @!P3 LDG.E R12, desc[UR8][R36.64] ;  /* 0x00000008240cb981 */ /* 0x000162000c1e1900 */
[----:B------:R-:W-:Y:S01]  /*1230*/  @!P3 IADD3.X R33, PT, PT, R42, R27, RZ, P4, !PT ;  /* 0x0000001b2a21b210 */ /* 0x000fe200027fe4ff */
[----:B------:R-:W-:Y:S01]  /*1240*/  @!P0 IMAD R27, R43, R29, R68 ;  /* 0x0000001d2b1b8224 */ /* 0x000fe200078e0244 */
[-C--:B------:R-:W-:Y:S01]  /*1250*/  @!P1 MOV R29, R85.reuse ;  /* 0x00000055001d9202 */ /* 0x080fe20000000f00 */
[----:B------:R-:W3:Y:S01]  /*1260*/  @!P0 LDC.64 R18, c[0x0][0x398] ;  /* 0x0000e600ff128b82 */ /* 0x000ee20000000a00 */
[----:B0-----:R-:W-:Y:S02]  /*1270*/  @!P0 MOV R36, R86 ;  /* 0x0000005600248202 */ /* 0x001fe40000000f00 */
[----:B------:R-:W-:Y:S01]  /*1280*/  @!P0 MOV R37, R85 ;  /* 0x0000005500258202 */ /* 0x000fe20000000f00 */
[----:B------:R-:W-:Y:S01]  /*1290*/  @!P1 IMAD R26, R7, R30, RZ ;  /* 0x0000001e071a9224 */ /* 0x000fe200078e02ff */
[----:B------:R-:W-:-:S03]  /*12a0*/  ISETP.GE.AND.EX P2, PT, R9, UR13, PT, P2 ;  /* 0x0000000d09007c0c */ /* 0x000fc6000bf46320 */
[----:B------:R-:W0:Y:S01]  /*12b0*/  @!P0 LDC.64 R24, c[0x0][0x3a0] ;  /* 0x0000e800ff188b82 */ /* 0x000e220000000a00 */
[----:B------:R-:W-:Y:S01]  /*12c0*/  @!P0 IMAD.WIDE.U32 R36, R43, R28, R36 ;  /* 0x0000001c2b248225 */ /* 0x000fe200078e0024 */
[----:B------:R-:W-:-:S03]  /*12d0*/  @!P1 MOV R28, R86 ;  /* 0x00000056001c9202 */ /* 0x000fc60000000f00 */
[C---:B------:R-:W-:Y:S02]  /*12e0*/  @!P1 IMAD R39, R66.reuse, R31, R26 ;  /* 0x0000001f42279224 */ /* 0x040fe400078e021a */
[----:B------:R-:W-:Y:S01]  /*12f0*/  @!P1 IMAD.WIDE.U32 R28, R66, R30, R28 ;  /* 0x0000001e421c9225 */ /* 0x000fe200078e001c */
[----:B------:R-:W-:-:S04]  /*1300*/  MOV R67, RZ ;  /* 0x000000ff00437202 */ /* 0x000fc80000000f00 */
[----:B------:R-:W-:Y:S02]  /*1310*/  @!P1 IADD3 R29, PT, PT, R29, R39, RZ ;  /* 0x000000271d1d9210 */ /* 0x000fe40007ffe0ff */
[C---:B------:R-:W-:Y:S01]  /*1320*/  @!P1 SHF.L.U32 R43, R28.reuse, 0x1, RZ ;  /* 0x000000011c2b9819 */ /* 0x040fe200000006ff */
[----:B------:R4:W5:Y:S01]  /*1330*/  @!P3 LDG.E R67, desc[UR8][R32.64] ;  /* 0x000000082043b981 */ /* 0x000962000c1e1900 */
[----:B------:R-:W-:Y:S02]  /*1340*/  @!P0 IADD3 R37, PT, PT, R37, R27, RZ ;  /* 0x0000001b25258210 */ /* 0x000fe40007ffe0ff */
[----:B------:R-:W4:Y:S01]  /*1350*/  @!P2 LDC.64 R26, c[0x0][0x3f8] ;  /* 0x0000fe00ff1aab82 */ /* 0x000f220000000a00 */
[----:B------:R-:W-:Y:S02]  /*1360*/  @!P1 SHF.L.U64.HI R28, R28, 0x1, R29 ;  /* 0x000000011c1c9819 */ /* 0x000fe4000001021d */
[----:B-1----:R-:W-:-:S04]  /*1370*/  @!P1 IADD3 R40, P3, PT, R43, R20, RZ ;  /* 0x000000142b289210 */ /* 0x002fc80007f7e0ff */
[----:B------:R-:W-:Y:S02]  /*1380*/  @!P1 IADD3.X R41, PT, PT, R28, R21, RZ, P3, !PT ;  /* 0x000000151c299210 */ /* 0x000fe40001ffe4ff */
[----:B------:R-:W1:Y:S01]  /*1390*/  LDC.64 R20, c[0x0][0x3b8] ;  /* 0x0000ee00ff147b82 */ /* 0x000e620000000a00 */
[----:B--2---:R-:W-:-:S04]  /*13a0*/  @!P1 IADD3 R42, P4, PT, R43, R16, RZ ;  /* 0x000000102b2a9210 */ /* 0x004fc80007f9e0ff */
[----:B------:R-:W-:Y:S02]  /*13b0*/  @!P1 IADD3.X R43, PT, PT, R28, R17, RZ, P4, !PT ;  /* 0x000000111c2b9210 */ /* 0x000fe400027fe4ff */
[----:B------:R-:W-:Y:S02]  /*13c0*/  ISETP.GE.U32.AND P4, PT, R61, UR12, PT ;  /* 0x0000000c3d007c0c */ /* 0x000fe4000bf86070 */
[C---:B------:R-:W-:Y:S02]  /*13d0*/  @!P0 SHF.L.U32 R31, R36.reuse, 0x1, RZ ;  /* 0x00000001241f8819 */ /* 0x040fe400000006ff */
[----:B------:R-:W-:Y:S02]  /*13e0*/  ISETP.GE.AND.EX P4, PT, R11, UR13, PT, P4 ;  /* 0x0000000d0b007c0c */ /* 0x000fe4000bf86340 */
[----:B------:R-:W-:Y:S02]  /*13f0*/  @!P0 SHF.L.U64.HI R36, R36, 0x1, R37 ;  /* 0x0000000124248819 */ /* 0x000fe40000010225 */
[----:B---3--:R-:W-:-:S02]  /*1400*/  @!P0 IADD3 R30, P6, PT, R31, R18, RZ ;  /* 0x000000121f1e8210 */ /* 0x008fc40007fde0ff */
[----:B0-----:R-:W-:Y:S01]  /*1410*/  @!P0 IADD3 R38, P5, PT, R31, R24, RZ ;  /* 0x000000181f268210 */ /* 0x001fe20007fbe0ff */
[----:B----4-:R-:W-:Y:S01]  /*1420*/  @!P2 IMAD R16, R9, R26, RZ ;  /* 0x0000001a0910a224 */ /* 0x010fe200078e02ff */
[C---:B------:R-:W-:Y:S02]  /*1430*/  @!P0 IADD3.X R31, PT, PT, R36.reuse, R19, RZ, P6, !PT ;  /* 0x00000013241f8210 */ /* 0x040fe400037fe4ff */
[----:B------:R-:W-:Y:S01]  /*1440*/  @!P0 IADD3.X R39, PT, PT, R36, R25, RZ, P5, !PT ;  /* 0x0000001924278210 */ /* 0x000fe20002ffe4ff */
[----:B------:R-:W0:Y:S01]  /*1450*/  @!P2 LDC.64 R18, c[0x0][0x3a0] ;  /* 0x0000e800ff12ab82 */ /* 0x000e220000000a00 */
[----:B------:R-:W-:Y:S02]  /*1460*/  ISETP.GE.U32.AND P5, PT, R60, UR12, PT ;  /* 0x0000000c3c007c0c */ /* 0x000fe4000bfa6070 */
[----:B------:R-:W-:Y:S02]  /*1470*/  @!P2 MOV R24, R86 ;  /* 0x000000560018a202 */ /* 0x000fe40000000f00 */
[----:B------:R-:W-:Y:S01]  /*1480*/  @!P2 MOV R25, R85 ;  /* 0x000000550019a202 */ /* 0x000fe20000000f00 */
[----:B------:R-:W-:Y:S01]  /*1490*/  @!P2 IMAD R69, R62, R27, R16 ;  /* 0x0000001b3e45a224 */ /* 0x000fe200078e0210 */
[----:B------:R-:W-:Y:S01]  /*14a0*/  ISETP.GE.AND.EX P5, PT, R13, UR13, PT, P5 ;  /* 0x0000000d0d007c0c */ /* 0x000fe2000bfa6350 */
[----:B-1----:R-:W-:Y:S01]  /*14b0*/  IMAD.WIDE R20, R54, 0x8, R20 ;  /* 0x0000000836147825 */ /* 0x002fe200078e0214 */
[----:B------:R-:W1:Y:S03]  /*14c0*/  @!P2 LDC.64 R16, c[0x0][0x398] ;  /* 0x0000e600ff10ab82 */ /* 0x000e660000000a00 */
[----:B------:R-:W-:-:S02]  /*14d0*/  @!P2 IMAD.WIDE.U32 R26, R62, R26, R24 ;  /* 0x0000001a3e1aa225 */ /* 0x000fc400078e0018 */
[----:B------:R-:W2:Y:S03]  /*14e0*/  LDG.E.64 R20, desc[UR8][R20.64] ;  /* 0x0000000814147981 */ /* 0x000ea6000c1e1b00 */
[----:B------:R-:W3:Y:S01]  /*14f0*/  @!P4 LDC.64 R28, c[0x0][0x3f8] ;  /* 0x0000fe00ff1ccb82 */ /* 0x000ee20000000a00 */
[----:B------:R-:W-:Y:S02]  /*1500*/  SHF.L.U32 R33, R35, 0x3, RZ ;  /* 0x0000000323217819 */ /* 0x000fe400000006ff */
[----:B------:R-:W-:Y:S02]  /*1510*/  @!P2 IADD3 R25, PT, PT, R27, R69, RZ ;  /* 0x000000451b19a210 */ /* 0x000fe40007ffe0ff */
[----:B------:R-:W-:Y:S02]  /*1520*/  CS2R R70, SRZ ;  /* 0x0000000000467805 */ /* 0x000fe4000001ff00 */
[----:B------:R-:W-:-:S02]  /*1530*/  IADD3 R33, PT, PT, R34, R33, RZ ;  /* 0x0000002122217210 */ /* 0x000fc40007ffe0ff */
[----:B------:R-:W-:Y:S02]  /*1540*/  MOV R68, RZ ;  /* 0x000000ff00447202 */ /* 0x000fe40000000f00 */
[C---:B------:R-:W-:Y:S01]  /*1550*/  @!P2 SHF.L.U64.HI R34, R26.reuse, 0x1, R25 ;  /* 0x000000011a22a819 */ /* 0x040fe20000010219 */
[----:B------:R-:W5:Y:S01]  /*1560*/  @!P1 LDG.E R71, desc[UR8][R42.64] ;  /* 0x000000082a479981 */ /* 0x000f62000c1e1900 */
[----:B------:R-:W4:Y:S01]  /*1570*/  @!P5 LDC.64 R24, c[0x0][0x3f8] ;  /* 0x0000fe00ff18db82 */ /* 0x000f220000000a00 */
[----:B------:R-:W-:Y:S02]  /*1580*/  @!P2 SHF.L.U32 R73, R26, 0x1, RZ ;  /* 0x000000011a49a819 */ /* 0x000fe400000006ff */
[----:B------:R0:W5:Y:S01]  /*1590*/  @!P1 LDG.E R68, desc[UR8][R40.64] ;  /* 0x0000000828449981 */ /* 0x000162000c1e1900 */
[----:B------:R-:W-:Y:S02]  /*15a0*/  IADD3 R32, PT, PT, R66, 0x1e0, RZ ;  /* 0x000001e042207810 */ /* 0x000fe40007ffe0ff */
[----:B------:R-:W-:Y:S01]  /*15b0*/  ISETP.GE.U32.AND P6, PT, R59, UR12, PT ;  /* 0x0000000c3b007c0c */ /* 0x000fe2000bfc6070 */
[----:B------:R3:W5:Y:S01]  /*15c0*/  @!P0 LDG.E R70, desc[UR8][R38.64] ;  /* 0x0000000826468981 */ /* 0x000762000c1e1900 */
[----:B------:R-:W4:Y:S01]  /*15d0*/  @!P4 LDC.64 R26, c[0x0][0x3a0] ;  /* 0x0000e800ff1acb82 */ /* 0x000f220000000a00 */
[----:B0-----:R-:W-:-:S02]  /*15e0*/  @!P2 IADD3 R40, P1, PT, R73, R18, RZ ;  /* 0x000000124928a210 */ /* 0x001fc40007f3e0ff */
[----:B------:R-:W-:Y:S02]  /*15f0*/  ISETP.GE.U32.AND P3, PT, R32, UR12, PT ;  /* 0x0000000c20007c0c */ /* 0x000fe4000bf66070 */
[----:B------:R-:W-:Y:S02]  /*1600*/  @!P2 IADD3.X R41, PT, PT, R34, R19, RZ, P1, !PT ;  /* 0x000000132229a210 */ /* 0x000fe40000ffe4ff */
[----:B-1----:R-:W-:Y:S01]  /*1610*/  @!P2 IADD3 R42, P1, PT, R73, R16, RZ ;  /* 0x00000010492aa210 */ /* 0x002fe20007f3e0ff */
[----:B---3--:R-:W-:Y:S01]  /*1620*/  @!P4 IMAD R16, R11, R28, RZ ;  /* 0x0000001c0b10c224 */ /* 0x008fe200078e02ff */
[----:B------:R-:W-:Y:S01]  /*1630*/  @!P4 MOV R38, R86 ;  /* 0x000000560026c202 */ /* 0x000fe20000000f00 */
[----:B------:R-:W0:Y:S01]  /*1640*/  @!P4 LDC.64 R18, c[0x0][0x398] ;  /* 0x0000e600ff12cb82 */ /* 0x000e220000000a00 */
[----:B------:R-:W-:Y:S02]  /*1650*/  @!P4 MOV R39, R85 ;  /* 0x000000550027c202 */ /* 0x000fe40000000f00 */
[----:B------:R-:W-:-:S02]  /*1660*/  SHF.R.S32.HI R37, RZ, 0x1f, R32 ;  /* 0x0000001fff257819 */ /* 0x000fc40000011420 */
[----:B------:R-:W-:Y:S01]  /*1670*/  ISETP.GE.AND.EX P6, PT, R15, UR13, PT, P6 ;  /* 0x0000000d0f007c0c */ /* 0x000fe2000bfc6360 */
[C---:B------:R-:W-:Y:S01]  /*1680*/  @!P4 IMAD R75, R61.reuse, R29, R16 ;  /* 0x0000001d3d4bc224 */ /* 0x040fe200078e0210 */
[----:B------:R-:W-:Y:S01]  /*1690*/  MOV R69, RZ ;  /* 0x000000ff00457202 */ /* 0x000fe20000000f00 */
[----:B------:R-:W-:Y:S01]  /*16a0*/  @!P4 IMAD.WIDE.U32 R38, R61, R28, R38 ;  /* 0x0000001c3d26c225 */ /* 0x000fe200078e0026 */
[----:B------:R-:W-:Y:S02]  /*16b0*/  ISETP.GE.AND.EX P3, PT, R37, UR13, PT, P3 ;  /* 0x0000000d25007c0c */ /* 0x000fe4000bf66330 */
[----:B------:R-:W-:Y:S02]  /*16c0*/  MOV R72, RZ ;  /* 0x000000ff00487202 */ /* 0x000fe40000000f00 */
[----:B------:R1:W5:Y:S01]  /*16d0*/  @!P0 LDG.E R69, desc[UR8][R30.64] ;  /* 0x000000081e458981 */ /* 0x000362000c1e1900 */
[----:B------:R-:W-:Y:S02]  /*16e0*/  @!P2 IADD3.X R43, PT, PT, R34, R17, RZ, P1, !PT ;  /* 0x00000011222ba210 */ /* 0x000fe40000ffe4ff */
[----:B------:R-:W-:Y:S01]  /*16f0*/  @!P4 IADD3 R39, PT, PT, R39, R75, RZ ;  /* 0x0000004b2727c210 */ /* 0x000fe20007ffe0ff */
[----:B------:R3:W5:Y:S01]  /*1700*/  @!P2 LDG.E R72, desc[UR8][R40.64] ;  /* 0x000000082848a981 */ /* 0x000762000c1e1900 */
[----:B------:R-:W0:Y:S02]  /*1710*/  @!P5 LDC.64 R16, c[0x0][0x3a0] ;  /* 0x0000e800ff10db82 */ /* 0x000e240000000a00 */
[----:B------:R-:W-:-:S02]  /*1720*/  @!P4 SHF.L.U64.HI R34, R38, 0x1, R39 ;  /* 0x000000012622c819 */ /* 0x000fc40000010227 */
[----:B-1----:R-:W-:Y:S01]  /*1730*/  @!P4 SHF.L.U32 R31, R38, 0x1, RZ ;  /* 0x00000001261fc819 */ /* 0x002fe200000006ff */
[----:B----4-:R-:W-:-:S03]  /*1740*/  @!P5 IMAD R30, R13, R24, RZ ;  /* 0x000000180d1ed224 */ /* 0x010fc600078e02ff */
[----:B------:R-:W1:Y:S01]  /*1750*/  @!P6 LDC.64 R28, c[0x0][0x3f8] ;  /* 0x0000fe00ff1ceb82 */ /* 0x000e620000000a00 */
[----:B---3--:R-:W-:Y:S02]  /*1760*/  @!P5 MOV R40, R86 ;  /* 0x000000560028d202 */ /* 0x008fe40000000f00 */
[----:B------:R-:W-:Y:S02]  /*1770*/  @!P5 MOV R41, R85 ;  /* 0x000000550029d202 */ /* 0x000fe40000000f00 */
[----:B------:R-:W-:Y:S01]  /*1780*/  @!P4 IADD3 R38, P1, PT, R31, R26, RZ ;  /* 0x0000001a1f26c210 */ /* 0x000fe20007f3e0ff */
[C---:B------:R-:W-:Y:S02]  /*1790*/  @!P5 IMAD R75, R60.reuse, R25, R30 ;  /* 0x000000193c4bd224 */ /* 0x040fe400078e021e */
[----:B------:R-:W-:Y:S01]  /*17a0*/  @!P5 IMAD.WIDE.U32 R40, R60, R24, R40 ;  /* 0x000000183c28d225 */ /* 0x000fe200078e0028 */
[----:B------:R-:W-:Y:S01]  /*17b0*/  @!P4 IADD3.X R39, PT, PT, R34, R27, RZ, P1, !PT ;  /* 0x0000001b2227c210 */ /* 0x000fe20000ffe4ff */
[----:B------:R-:W3:Y:S08]  /*17c0*/  @!P3 LDC.64 R24, c[0x0][0x3f8] ;  /* 0x0000fe00ff18bb82 */ /* 0x000ef00000000a00 */
[----:B------:R-:W4:Y:S01]  /*17d0*/  @!P5 LDC.64 R26, c[0x0][0x398] ;  /* 0x0000e600ff1adb82 */ /* 0x000f220000000a00 */
[----:B------:R-:W-:-:S02]  /*17e0*/  MOV R73, RZ ;  /* 0x000000ff00497202 */ /* 0x000fc40000000f00 */
[----:B0-----:R-:W-:Y:S02]  /*17f0*/  @!P4 IADD3 R30, P1, PT, R31, R18, RZ ;  /* 0x000000121f1ec210 */ /* 0x001fe40007f3e0ff */
[----:B------:R-:W-:Y:S02]  /*1800*/  @!P5 IADD3 R41, PT, PT, R41, R75, RZ ;  /* 0x0000004b2929d210 */ /* 0x000fe40007ffe0ff */
[----:B------:R-:W-:Y:S01]  /*1810*/  @!P5 SHF.L.U32 R77, R40, 0x1, RZ ;  /* 0x00000001284dd819 */ /* 0x000fe200000006ff */
[----:B------:R0:W5:Y:S01]  /*1820*/  @!P2 LDG.E R73, desc[UR8][R42.64] ;  /* 0x000000082a49a981 */ /* 0x000162000c1e1900 */
[----:B------:R-:W-:Y:S02]  /*1830*/  @!P4 IADD3.X R31, PT, PT, R34, R19, RZ, P1, !PT ;  /* 0x00000013221fc210 */ /* 0x000fe40000ffe4ff */
[----:B------:R-:W-:Y:S01]  /*1840*/  @!P5 SHF.L.U64.HI R34, R40, 0x1, R41 ;  /* 0x000000012822d819 */ /* 0x000fe20000010229 */
[----:B------:R-:W4:Y:S01]  /*1850*/  @!P6 LDC.64 R18, c[0x0][0x3a0] ;  /* 0x0000e800ff12eb82 */ /* 0x000f220000000a00 */
[----:B------:R-:W-:-:S02]  /*1860*/  ISETP.NE.AND P2, PT, RZ, UR11, PT ;  /* 0x0000000bff007c0c */ /* 0x000fc4000bf45270 */
[----:B------:R-:W-:Y:S02]  /*1870*/  MOV R74, RZ ;  /* 0x000000ff004a7202 */ /* 0x000fe40000000f00 */
[----:B0-----:R-:W-:Y:S02]  /*1880*/  @!P5 IADD3 R42, P1, PT, R77, R16, RZ ;  /* 0x000000104d2ad210 */ /* 0x001fe40007f3e0ff */
[----:B------:R-:W-:Y:S01]  /*1890*/  MOV R75, RZ ;  /* 0x000000ff004b7202 */ /* 0x000fe20000000f00 */
[----:B-1----:R-:W-:Y:S01]  /*18a0*/  @!P6 IMAD R36, R15, R28, RZ ;  /* 0x0000001c0f24e224 */ /* 0x002fe200078e02ff */
[----:B------:R-:W-:Y:S01]  /*18b0*/  @!P5 IADD3.X R43, PT, PT, R34, R17, RZ, P1, !PT ;  /* 0x00000011222bd210 */ /* 0x000fe20000ffe4ff */
[----:B---3--:R-:W-:Y:S01]  /*18c0*/  @!P3 IMAD R37, R37, R24, RZ ;  /* 0x000000182525b224 */ /* 0x008fe200078e02ff */
[----:B------:R-:W-:Y:S01]  /*18d0*/  @!P6 MOV R40, R86 ;  /* 0x000000560028e202 */ /* 0x000fe20000000f00 */
[----:B------:R-:W0:Y:S01]  /*18e0*/  @!P6 LDC.64 R16, c[0x0][0x398] ;  /* 0x0000e600ff10eb82 */ /* 0x000e220000000a00 */
[----:B------:R-:W-:Y:S01]  /*18f0*/  @!P6 MOV R41, R85 ;  /* 0x000000550029e202 */ /* 0x000fe20000000f00 */
[----:B------:R4:W5:Y:S01]  /*1900*/  @!P4 LDG.E R74, desc[UR8][R38.64] ;  /* 0x00000008264ac981 */ /* 0x000962000c1e1900 */
[----:B------:R-:W-:-:S03]  /*1910*/  @!P6 IMAD R79, R59, R29, R36 ;  /* 0x0000001d3b4fe224 */ /* 0x000fc600078e0224 */
[----:B------:R1:W5:Y:S01]  /*1920*/  @!P4 LDG.E R75, desc[UR8][R30.64] ;  /* 0x000000081e4bc981 */ /* 0x000362000c1e1900 */
[----:B------:R-:W-:Y:S02]  /*1930*/  @!P6 IMAD.WIDE.U32 R40, R59, R28, R40 ;  /* 0x0000001c3b28e225 */ /* 0x000fe400078e0028 */
[----:B------:R-:W3:Y:S01]  /*1940*/  @!P3 LDC.64 R28, c[0x0][0x3a0] ;  /* 0x0000e800ff1cbb82 */ /* 0x000ee20000000a00 */
[----:B----4-:R-:W-:Y:S01]  /*1950*/  @!P5 IADD3 R38, P1, PT, R77, R26, RZ ;  /* 0x0000001a4d26d210 */ /* 0x010fe20007f3e0ff */
[----:B------:R-:W-:-:S06]  /*1960*/  @!P3 IMAD R81, R32, R25, R37 ;  /* 0x000000192051b224 */ /* 0x000fcc00078e0225 */
[----:B-1----:R-:W1:Y:S01]  /*1970*/  @!P3 LDC.64 R30, c[0x0][0x398] ;  /* 0x0000e600ff1ebb82 */ /* 0x002e620000000a00 */
[----:B------:R-:W-:Y:S02]  /*1980*/  @!P5 IADD3.X R39, PT, PT, R34, R27, RZ, P1, !PT ;  /* 0x0000001b2227d210 */ /* 0x000fe40000ffe4ff */
[----:B------:R-:W-:-:S05]  /*1990*/  @!P6 IADD3 R41, PT, PT, R41, R79, RZ ;  /* 0x0000004f2929e210 */ /* 0x000fca0007ffe0ff */
[----:B------:R-:W4:Y:S01]  /*19a0*/  LDC.64 R36, c[0x0][0x3a8] ;  /* 0x0000ea00ff247b82 */ /* 0x000f220000000a00 */
[C---:B------:R-:W-:Y:S02]  /*19b0*/  @!P6 SHF.L.U32 R79, R40.reuse, 0x1, RZ ;  /* 0x00000001284fe819 */ /* 0x040fe400000006ff */
[----:B------:R-:W-:-:S05]  /*19c0*/  @!P6 SHF.L.U64.HI R34, R40, 0x1, R41 ;  /* 0x000000012822e819 */ /* 0x000fca0000010229 */
[----:B------:R-:W4:Y:S01]  /*19d0*/  @P2 LDC.64 R26, c[0x0][0x3b0] ;  /* 0x0000ec00ff1a2b82 */ /* 0x000f220000000a00 */
[----:B------:R-:W-:Y:S02]  /*19e0*/  @!P3 MOV R40, R86 ;  /* 0x000000560028b202 */ /* 0x000fe40000000f00 */
[----:B------:R-:W-:Y:S02]  /*19f0*/  @!P3 MOV R41, R85 ;  /* 0x000000550029b202 */ /* 0x000fe40000000f00 */
[----:B------:R-:W-:Y:S02]  /*1a00*/  MOV R76, RZ ;  /* 0x000000ff004c7202 */ /* 0x000fe40000000f00 */
[----:B------:R-:W-:Y:S01]  /*1a10*/  @!P6 IADD3 R18, P1, PT, R79, R18, RZ ;  /* 0x000000124f12e210 */ /* 0x000fe20007f3e0ff */
[----:B------:R-:W-:Y:S01]  /*1a20*/  @!P3 IMAD.WIDE.U32 R24, R32, R24, R40 ;  /* 0x000000182018b225 */ /* 0x000fe200078e0028 */
[----:B------:R-:W-:Y:S02]  /*1a30*/  MOV R78, RZ ;  /* 0x000000ff004e7202 */ /* 0x000fe40000000f00 */
[----:B------:R3:W5:Y:S01]  /*1a40*/  @!P5 LDG.E R76, desc[UR8][R42.64] ;  /* 0x000000082a4cd981 */ /* 0x000762000c1e1900 */
[----:B------:R-:W-:-:S02]  /*1a50*/  @!P6 IADD3.X R19, PT, PT, R34, R19, RZ, P1, !PT ;  /* 0x000000132213e210 */ /* 0x000fc40000ffe4ff */
[----:B0-----:R-:W-:Y:S02]  /*1a60*/  @!P6 IADD3 R40, P1, PT, R79, R16, RZ ;  /* 0x000000104f28e210 */ /* 0x001fe40007f3e0ff */
[----:B------:R-:W-:Y:S01]  /*1a70*/  MOV R77, RZ ;  /* 0x000000ff004d7202 */ /* 0x000fe20000000f00 */
[----:B------:R4:W5:Y:S01]  /*1a80*/  @!P6 LDG.E R78, desc[UR8][R18.64] ;  /* 0x00000008124ee981 */ /* 0x000962000c1e1900 */
[----:B---3--:R-:W-:-:S04]  /*1a90*/  @!P3 IADD3 R43, PT, PT, R25, R81, RZ ;  /* 0x00000051192bb210 */ /* 0x008fc80007ffe0ff */
[----:B------:R0:W5:Y:S01]  /*1aa0*/  @!P5 LDG.E R77, desc[UR8][R38.64] ;  /* 0x00000008264dd981 */ /* 0x000162000c1e1900 */
[----:B------:R-:W-:Y:S02]  /*1ab0*/  @!P3 SHF.L.U32 R25, R24, 0x1, RZ ;  /* 0x000000011819b819 */ /* 0x000fe400000006ff */
[----:B------:R-:W-:Y:S02]  /*1ac0*/  @!P6 IADD3.X R41, PT, PT, R34, R17, RZ, P1, !PT ;  /* 0x000000112229e210 */ /* 0x000fe40000ffe4ff */
[----:B------:R-:W-:Y:S02]  /*1ad0*/  @!P3 SHF.L.U64.HI R24, R24, 0x1, R43 ;  /* 0x000000011818b819 */ /* 0x000fe4000001022b */
[C---:B------:R-:W-:Y:S02]  /*1ae0*/  @!P3 IADD3 R28, P1, PT, R25.reuse, R28, RZ ;  /* 0x0000001c191cb210 */ /* 0x040fe40007f3e0ff */
[----:B-1----:R-:W-:Y:S01]  /*1af0*/  @!P3 IADD3 R30, P4, PT, R25, R30, RZ ;  /* 0x0000001e191eb210 */ /* 0x002fe20007f9e0ff */
[----:B----4-:R-:W-:Y:S01]  /*1b00*/  IMAD.WIDE R18, R33, 0x4, R36 ;  /* 0x0000000421127825 */ /* 0x010fe200078e0224 */
[----:B------:R-:W-:-:S02]  /*1b10*/  MOV R79, RZ ;  /* 0x000000ff004f7202 */ /* 0x000fc40000000f00 */
[----:B------:R-:W-:Y:S02]  /*1b20*/  CS2R R80, SRZ ;  /* 0x0000000000507805 */ /* 0x000fe4000001ff00 */
[----:B------:R-:W-:Y:S02]  /*1b30*/  CS2R R16, SRZ ;  /* 0x0000000000107805 */ /* 0x000fe4000001ff00 */
[C---:B------:R-:W-:Y:S01]  /*1b40*/  @!P3 IADD3.X R29, PT, PT, R24.reuse, R29, RZ, P1, !PT ;  /* 0x0000001d181db210 */ /* 0x040fe20000ffe4ff */
[----:B------:R-:W-:Y:S01]  /*1b50*/  @P2 IMAD.WIDE R26, R33, 0x4, R26 ;  /* 0x00000004211a2825 */ /* 0x000fe200078e021a */
[----:B------:R-:W-:Y:S01]  /*1b60*/  @!P3 IADD3.X R31, PT, PT, R24, R31, RZ, P4, !PT ;  /* 0x0000001f181fb210 */ /* 0x000fe200027fe4ff */
[----:B------:R0:W5:Y:S04]  /*1b70*/  @!P6 LDG.E R79, desc[UR8][R40.64] ;  /* 0x00000008284fe981 */ /* 0x000168000c1e1900 */
        /* <DEDUP_REMOVED lines=22> */
[----:B------:R-:W-:Y:S02]  /*1ce0*/  HADD2.F32 R26, -RZ, R72.H0_H0 ;  /* 0x20000048ff1a7230 */ /* 0x000fe40000004100 */
[----:B------:R-:W-:Y:S01]  /*1cf0*/  FADD.FTZ R25, R25, -UR12 ;  /* 0x8000000c19197e21 */ /* 0x000fe20008010000 */
[----:B------:R-:W-:-:S02]  /*1d00*/  HADD2.F32 R20, -RZ, R71.H1_H1 ;  /* 0x30000047ff147230 */ /* 0x000fc40000004100 */
[----:B------:R-:W-:Y:S01]  /*1d10*/  FMUL.FTZ R27, R18, R21 ;  /* 0x00000015121b7220 */ /* 0x000fe20000410000 */
[----:B------:R-:W-:Y:S01]  /*1d20*/  FMUL.FTZ R24, R24, UR13 ;  /* 0x0000000d18187c20 */ /* 0x000fe20008410000 */
[----:B------:R-:W-:Y:S01]  /*1d30*/  FADD.FTZ R30, R26, -UR12 ;  /* 0x8000000c1a1e7e21 */ /* 0x000fe20008010000 */
[----:B------:R-:W-:Y:S02]  /*1d40*/  HADD2.F32 R31, -RZ, R73.H0_H0 ;  /* 0x20000049ff1f7230 */ /* 0x000fe40000004100 */
[----:B------:R-:W-:Y:S01]  /*1d50*/  FMUL.FTZ R26, R19, R20 ;  /* 0x00000014131a7220 */ /* 0x000fe20000410000 */
[----:B------:R-:W-:Y:S01]  /*1d60*/  FMUL.FTZ R25, R25, UR13 ;  /* 0x0000000d19197c20 */ /* 0x000fe20008410000 */
[----:B------:R-:W-:Y:S01]  /*1d70*/  FADD.FTZ R29, RZ, R27 ;  /* 0x0000001bff1d7221 */ /* 0x000fe20000010000 */
[----:B------:R-:W-:Y:S01]  /*1d80*/  FFMA.FTZ R28, R24, R27, RZ ;  /* 0x0000001b181c7223 */ /* 0x000fe200000100ff */
[----:B------:R-:W-:Y:S01]  /*1d90*/  FFMA.FTZ R24, R21, R24, RZ ;  /* 0x0000001815187223 */ /* 0x000fe200000100ff */
[----:B------:R-:W-:Y:S01]  /*1da0*/  FADD.FTZ R32, RZ, R21 ;  /* 0x00000015ff207221 */ /* 0x000fe20000010000 */
[----:B------:R-:W-:Y:S01]  /*1db0*/  FADD.FTZ R29, R26, R29 ;  /* 0x0000001d1a1d7221 */ /* 0x000fe20000010000 */
[----:B------:R-:W-:Y:S01]  /*1dc0*/  FFMA.FTZ R28, R25, R26, R28 ;  /* 0x0000001a191c7223 */ /* 0x000fe2000001001c */
[----:B------:R-:W-:Y:S01]  /*1dd0*/  FMUL.FTZ R27, R30, UR13 ;  /* 0x0000000d1e1b7c20 */ /* 0x000fe20008410000 */
[----:B------:R-:W-:Y:S01]  /*1de0*/  FMUL.FTZ R26, R18, R31 ;  /* 0x0000001f121a7220 */ /* 0x000fe20000410000 */
[----:B------:R-:W-:-:S02]  /*1df0*/  HADD2.F32 R21, -RZ, R72.H1_H1 ;  /* 0x30000048ff157230 */ /* 0x000fc40000004100 */
[C---:B------:R-:W-:Y:S01]  /*1e00*/  FADD.FTZ R32, R31.reuse, R32 ;  /* 0x000000201f207221 */ /* 0x040fe20000010000 */
[----:B------:R-:W-:Y:S01]  /*1e10*/  FFMA.FTZ R31, R31, R27, R24 ;  /* 0x0000001b1f1f7223 */ /* 0x000fe20000010018 */
[----:B------:R-:W-:Y:S01]  /*1e20*/  FADD.FTZ R33, R29, R26 ;  /* 0x0000001a1d217221 */ /* 0x000fe20000010000 */
[----:B------:R-:W-:Y:S01]  /*1e30*/  FFMA.FTZ R28, R27, R26, R28 ;  /* 0x0000001a1b1c7223 */ /* 0x000fe2000001001c */
[--C-:B------:R-:W-:Y:S02]  /*1e40*/  HADD2.F32 R26, -RZ, R74.reuse.H0_H0 ;  /* 0x2000004aff1a7230 */ /* 0x100fe40000004100 */
[----:B------:R-:W-:Y:S01]  /*1e50*/  FADD.FTZ R21, R21, -UR12 ;  /* 0x8000000c15157e21 */ /* 0x000fe20008010000 */
[----:B------:R-:W-:Y:S02]  /*1e60*/  HADD2.F32 R24, -RZ, R73.H1_H1 ;  /* 0x30000049ff187230 */ /* 0x000fe40000004100 */
[----:B------:R-:W-:Y:S01]  /*1e70*/  FFMA.FTZ R27, R20, R25, RZ ;  /* 0x00000019141b7223 */ /* 0x000fe200000100ff */
[----:B------:R-:W-:Y:S01]  /*1e80*/  FADD.FTZ R29, RZ, R20 ;  /* 0x00000014ff1d7221 */ /* 0x000fe20000010000 */
[----:B------:R-:W-:Y:S01]  /*1e90*/  FMUL.FTZ R25, R21, UR13 ;  /* 0x0000000d15197c20 */ /* 0x000fe20008410000 */
[----:B------:R-:W-:Y:S01]  /*1ea0*/  FADD.FTZ R20, R26, -UR12 ;  /* 0x8000000c1a147e21 */ /* 0x000fe20008010000 */
[----:B------:R-:W-:-:S02]  /*1eb0*/  HADD2.F32 R26, -RZ, R74.H1_H1 ;  /* 0x3000004aff1a7230 */ /* 0x000fc40000004100 */
[C---:B------:R-:W-:Y:S01]  /*1ec0*/  FADD.FTZ R29, R24.reuse, R29 ;  /* 0x0000001d181d7221 */ /* 0x040fe20000010000 */
[--C-:B------:R-:W-:Y:S02]  /*1ed0*/  HADD2.F32 R30, -RZ, R75.reuse.H0_H0 ;  /* 0x2000004bff1e7230 */ /* 0x100fe40000004100 */
[----:B------:R-:W-:Y:S01]  /*1ee0*/  FFMA.FTZ R27, R24, R25, R27 ;  /* 0x00000019181b7223 */ /* 0x000fe2000001001b */
[----:B------:R-:W-:Y:S01]  /*1ef0*/  FMUL.FTZ R37, R20, UR13 ;  /* 0x0000000d14257c20 */ /* 0x000fe20008410000 */
[----:B------:R-:W-:Y:S01]  /*1f00*/  FMUL.FTZ R24, R19, R24 ;  /* 0x0000001813187220 */ /* 0x000fe20000410000 */
[----:B------:R-:W-:Y:S01]  /*1f10*/  FADD.FTZ R26, R26, -UR12 ;  /* 0x8000000c1a1a7e21 */ /* 0x000fe20008010000 */
[----:B------:R-:W-:Y:S01]  /*1f20*/  FADD.FTZ R20, R32, R30 ;  /* 0x0000001e20147221 */ /* 0x000fe20000010000 */
[----:B------:R-:W-:Y:S01]  /*1f30*/  FFMA.FTZ R21, R30, R37, R31 ;  /* 0x000000251e157223 */ /* 0x000fe2000001001f */
[----:B------:R-:W-:Y:S01]  /*1f40*/  FADD.FTZ R33, R24, R33 ;  /* 0x0000002118217221 */ /* 0x000fe20000010000 */
[----:B------:R-:W-:Y:S01]  /*1f50*/  FFMA.FTZ R28, R25, R24, R28 ;  /* 0x00000018191c7223 */ /* 0x000fe2000001001c */
[----:B------:R-:W-:Y:S01]  /*1f60*/  FMUL.FTZ R30, R18, R30 ;  /* 0x0000001e121e7220 */ /* 0x000fe20000410000 */
[----:B------:R-:W-:-:S02]  /*1f70*/  HADD2.F32 R24, -RZ, R75.H1_H1 ;  /* 0x3000004bff187230 */ /* 0x000fc40000004100 */
[----:B------:R-:W-:Y:S01]  /*1f80*/  FMUL.FTZ R26, R26, UR13 ;  /* 0x0000000d1a1a7c20 */ /* 0x000fe20008410000 */
[----:B------:R-:W-:Y:S02]  /*1f90*/  HADD2.F32 R34, -RZ, R78.H0_H0 ;  /* 0x2000004eff227230 */ /* 0x000fe40000004100 */
[----:B------:R-:W-:Y:S01]  /*1fa0*/  FFMA.FTZ R37, R37, R30, R28 ;  /* 0x0000001e25257223 */ /* 0x000fe2000001001c */
[--C-:B------:R-:W-:Y:S02]  /*1fb0*/  HADD2.F32 R28, -RZ, R76.reuse.H0_H0 ;  /* 0x2000004cff1c7230 */ /* 0x100fe40000004100 */
[----:B------:R-:W-:Y:S01]  /*1fc0*/  FMUL.FTZ R25, R19, R24 ;  /* 0x0000001813197220 */ /* 0x000fe20000410000 */
[----:B------:R-:W-:Y:S01]  /*1fd0*/  FADD.FTZ R29, R29, R24 ;  /* 0x000000181d1d7221 */ /* 0x000fe20000010000 */
[----:B------:R-:W-:Y:S01]  /*1fe0*/  FFMA.FTZ R27, R24, R26, R27 ;  /* 0x0000001a181b7223 */ /* 0x000fe2000001001b */
[----:B------:R-:W-:Y:S01]  /*1ff0*/  FADD.FTZ R32, R33, R30 ;  /* 0x0000001e21207221 */ /* 0x000fe20000010000 */
[----:B------:R-:W-:-:S02]  /*2000*/  HADD2.F32 R24, -RZ, R76.H1_H1 ;  /* 0x3000004cff187230 */ /* 0x000fc40000004100 */
[----:B------:R-:W-:Y:S01]  /*2010*/  FFMA.FTZ R37, R26, R25, R37 ;  /* 0x000000191a257223 */ /* 0x000fe20000010025 */
[----:B------:R-:W-:Y:S01]  /*2020*/  FADD.FTZ R28, R28, -UR12 ;  /* 0x8000000c1c1c7e21 */ /* 0x000fe20008010000 */
[----:B------:R-:W-:Y:S01]  /*2030*/  FADD.FTZ R32, R25, R32 ;  /* 0x0000002019207221 */ /* 0x000fe20000010000 */
[--C-:B------:R-:W-:Y:S02]  /*2040*/  HADD2.F32 R26, -RZ, R77.reuse.H0_H0 ;  /* 0x2000004dff1a7230 */ /* 0x100fe40000004100 */
[----:B------:R-:W-:Y:S01]  /*2050*/  FADD.FTZ R25, R24, -UR12 ;  /* 0x8000000c18197e21 */ /* 0x000fe20008010000 */
[----:B------:R-:W-:Y:S02]  /*2060*/  HADD2.F32 R24, -RZ, R77.H1_H1 ;  /* 0x3000004dff187230 */ /* 0x000fe40000004100 */
[----:B------:R-:W-:Y:S01]  /*2070*/  FMUL.FTZ R28, R28, UR13 ;  /* 0x0000000d1c1c7c20 */ /* 0x000fe20008410000 */
[----:B------:R-:W-:Y:S01]  /*2080*/  FADD.FTZ R34, R34, -UR12 ;  /* 0x8000000c22227e21 */ /* 0x000fe20008010000 */
[----:B------:R-:W-:Y:S01]  /*2090*/  FMUL.FTZ R25, R25, UR13 ;  /* 0x0000000d19197c20 */ /* 0x000fe20008410000 */
[----:B------:R-:W-:Y:S01]  /*20a0*/  FMUL.FTZ R33, R18, R26 ;  /* 0x0000001a12217220 */ /* 0x000fe20000410000 */
[----:B------:R-:W-:Y:S01]  /*20b0*/  FADD.FTZ R30, R20, R26 ;  /* 0x0000001a141e7221 */ /* 0x000fe20000010000 */
[----:B------:R-:W-:Y:S01]  /*20c0*/  FFMA.FTZ R31, R26, R28, R21 ;  /* 0x0000001c1a1f7223 */ /* 0x000fe20000010015 */
[----:B------:R-:W-:Y:S01]  /*20d0*/  FADD.FTZ R20, R29, R24 ;  /* 0x000000181d147221 */ /* 0x000fe20000010000 */
[----:B------:R-:W-:Y:S01]  /*20e0*/  FFMA.FTZ R21, R24, R25, R27 ;  /* 0x0000001918157223 */ /* 0x000fe2000001001b */
[----:B------:R-:W-:Y:S01]  /*20f0*/  FMUL.FTZ R24, R19, R24 ;  /* 0x0000001813187220 */ /* 0x000fe20000410000 */
[----:B------:R-:W-:Y:S01]  /*2100*/  FFMA.FTZ R28, R28, R33, R37 ;  /* 0x000000211c1c7223 */ /* 0x000fe20000010025 */
[----:B------:R-:W-:Y:S01]  /*2110*/  FADD.FTZ R27, R32, R33 ;  /* 0x00000021201b7221 */ /* 0x000fe20000010000 */
[----:B------:R-:W-:-:S02]  /*2120*/  HADD2.F32 R26, -RZ, R79.H0_H0 ;  /* 0x2000004fff1a7230 */ /* 0x000fc40000004100 */
[----:B------:R-:W-:Y:S01]  /*2130*/  FFMA.FTZ R28, R25, R24, R28 ;  /* 0x00000018191c7223 */ /* 0x000fe2000001001c */
[----:B------:R-:W-:Y:S01]  /*2140*/  FMUL.FTZ R25, R34, UR13 ;  /* 0x0000000d22197c20 */ /* 0x000fe20008410000 */
[----:B------:R-:W-:Y:S01]  /*2150*/  FADD.FTZ R27, R24, R27 ;  /* 0x0000001b181b7221 */ /* 0x000fe20000010000 */
[----:B------:R-:W-:Y:S02]  /*2160*/  HADD2.F32 R24, -RZ, R78.H1_H1 ;  /* 0x3000004eff187230 */ /* 0x000fe40000004100 */
[----:B------:R-:W-:Y:S01]  /*2170*/  FMUL.FTZ R32, R18, R26 ;  /* 0x0000001a12207220 */ /* 0x000fe20000410000 */
[----:B------:R-:W-:Y:S01]  /*2180*/  FADD.FTZ R30, R30, R26 ;  /* 0x0000001a1e1e7221 */ /* 0x000fe20000010000 */
[----:B------:R-:W-:Y:S01]  /*2190*/  FFMA.FTZ R31, R26, R25, R31 ;  /* 0x000000191a1f7223 */ /* 0x000fe2000001001f */
[----:B------:R-:W-:Y:S02]  /*21a0*/  HADD2.F32 R26, -RZ, R70.H0_H0 ;  /* 0x20000046ff1a7230 */ /* 0x000fe40000004100 */
[----:B------:R-:W-:Y:S01]  /*21b0*/  FFMA.FTZ R28, R25, R32, R28 ;  /* 0x00000020191c7223 */ /* 0x000fe2000001001c */
[----:B------:R-:W-:Y:S01]  /*21c0*/  FADD.FTZ R25, R24, -UR12 ;  /* 0x8000000c18197e21 */ /* 0x000fe20008010000 */
[----:B------:R-:W-:-:S02]  /*21d0*/  HADD2.F32 R24, -RZ, R79.H1_H1 ;  /* 0x3000004fff187230 */ /* 0x000fc40000004100 */
[----:B------:R-:W-:Y:S01]  /*21e0*/  FADD.FTZ R29, R27, R32 ;  /* 0x000000201b1d7221 */ /* 0x000fe20000010000 */
[----:B------:R-:W-:Y:S01]  /*21f0*/  FADD.FTZ R26, R26, -UR12 ;  /* 0x8000000c1a1a7e21 */ /* 0x000fe20008010000 */
[----:B------:R-:W-:Y:S01]  /*2200*/  FMUL.FTZ R25, R25, UR13 ;  /* 0x0000000d19197c20 */ /* 0x000fe20008410000 */
[----:B------:R-:W-:Y:S02]  /*2210*/  HADD2.F32 R32, -RZ, R70.H1_H1 ;  /* 0x30000046ff207230 */ /* 0x000fe40000004100 */
[----:B------:R-:W-:Y:S01]  /*2220*/  FMUL.FTZ R33, R26, UR13 ;  /* 0x0000000d1a217c20 */ /* 0x000fe20008410000 */
[--C-:B------:R-:W-:Y:S02]  /*2230*/  HADD2.F32 R34, -RZ, R69.reuse.H0_H0 ;  /* 0x20000045ff227230 */ /* 0x100fe40000004100 */
[----:B------:R-:W-:Y:S01]  /*2240*/  FADD.FTZ R26, R20, R24 ;  /* 0x00000018141a7221 */ /* 0x000fe20000010000 */
[----:B------:R-:W-:Y:S01]  /*2250*/  FFMA.FTZ R27, R24, R25, R21 ;  /* 0x00000019181b7223 */ /* 0x000fe20000010015 */
        /* <DEDUP_REMOVED lines=23> */
[----:B------:R-:W-:Y:S02]  /*23d0*/  HADD2.F32 R34, -RZ, R51.H0_H0 ;  /* 0x20000033ff227230 */ /* 0x000fe40000004100 */
        /* <DEDUP_REMOVED lines=8> */
[----:B------:R-:W-:Y:S01]  /*2460*/  FADD.FTZ R34, R34, -UR12 ;  /* 0x8000000c22227e21 */ /* 0x000fe20008010000 */
        /* <DEDUP_REMOVED lines=10> */
[----:B------:R-:W-:Y:S01]  /*2510*/  FADD.FTZ R24, R24, -UR12 ;  /* 0x8000000c18187e21 */ /* 0x000fe20008010000 */
[----:B------:R-:W-:-:S02]  /*2520*/  HADD2.F32 R25, -RZ, R50.H1_H1 ;  /* 0x30000032ff197230 */ /* 0x000fc40000004100 */
[----:B------:R-:W-:Y:S01]  /*2530*/  FADD.FTZ R34, R27, R30 ;  /* 0x0000001e1b227221 */ /* 0x000fe20000010000 */
[----:B------:R-:W-:Y:S01]  /*2540*/  FFMA.FTZ R29, R29, R30, R32 ;  /* 0x0000001e1d1d7223 */ /* 0x000fe20000010020 */
[----:B------:R-:W-:Y:S01]  /*2550*/  FADD.FTZ R26, R26, -UR12 ;  /* 0x8000000c1a1a7e21 */ /* 0x000fe20008010000 */
[----:B------:R-:W-:Y:S01]  /*2560*/  FMUL.FTZ R24, R24, UR13 ;  /* 0x0000000d18187c20 */ /* 0x000fe20008410000 */
[----:B------:R-:W-:Y:S02]  /*2570*/  HADD2.F32 R30, -RZ, R49.H1_H1 ;  /* 0x30000031ff1e7230 */ /* 0x000fe40000004100 */
[----:B------:R-:W-:Y:S01]  /*2580*/  FMUL.FTZ R36, R26, UR13 ;  /* 0x0000000d1a247c20 */ /* 0x000fe20008410000 */
[----:B------:R-:W-:Y:S01]  /*2590*/  FADD.FTZ R26, R21, R25 ;  /* 0x00000019151a7221 */ /* 0x000fe20000010000 */
[----:B------:R-:W-:Y:S01]  /*25a0*/  FFMA.FTZ R27, R25, R24, R20 ;  /* 0x00000018191b7223 */ /* 0x000fe20000010014 */
[----:B------:R-:W-:Y:S02]  /*25b0*/  HADD2.F32 R32, -RZ, R48.H0_H0 ;  /* 0x20000030ff207230 */ /* 0x000fe40000004100 */
[----:B------:R-:W-:Y:S01]  /*25c0*/  FMUL.FTZ R25, R19, R25 ;  /* 0x0000001913197220 */ /* 0x000fe20000410000 */
[----:B------:R-:W-:-:S03]  /*25d0*/  FADD.FTZ R30, R30, -UR12 ;  /* 0x8000000c1e1e7e21 */ /* 0x000fc60008010000 */
[----:B------:R-:W-:Y:S01]  /*25e0*/  FFMA.FTZ R29, R24, R25, R29 ;  /* 0x00000019181d7223 */ /* 0x000fe2000001001d */
[----:B------:R-:W-:Y:S01]  /*25f0*/  FFMA.FTZ R21, R32, R36, R31 ;  /* 0x0000002420157223 */ /* 0x000fe2000001001f */
[----:B------:R-:W-:Y:S02]  /*2600*/  HADD2.F32 R24, -RZ, R48.H1_H1 ;  /* 0x30000030ff187230 */ /* 0x000fe40000004100 */
[----:B------:R-:W-:Y:S01]  /*2610*/  FMUL.FTZ R31, R18, R32 ;  /* 0x00000020121f7220 */ /* 0x000fe20000410000 */
[----:B------:R-:W-:Y:S01]  /*2620*/  FADD.FTZ R34, R25, R34 ;  /* 0x0000002219227221 */ /* 0x000fe20000010000 */
[----:B------:R-:W-:Y:S01]  /*2630*/  FMUL.FTZ R30, R30, UR13 ;  /* 0x0000000d1e1e7c20 */ /* 0x000fe20008410000 */
[----:B------:R-:W-:Y:S01]  /*2640*/  FADD.FTZ R20, R28, R32 ;  /* 0x000000201c147221 */ /* 0x000fe20000010000 */
[----:B------:R-:W-:Y:S01]  /*2650*/  FFMA.FTZ R29, R36, R31, R29 ;  /* 0x0000001f241d7223 */ /* 0x000fe2000001001d */
[----:B------:R-:W-:Y:S01]  /*2660*/  FADD.FTZ R34, R34, R31 ;  /* 0x0000001f22227221 */ /* 0x000fe20000010000 */
[----:B------:R-:W-:-:S02]  /*2670*/  HADD2.F32 R28, -RZ, R47.H0_H0 ;  /* 0x2000002fff1c7230 */ /* 0x000fc40000004100 */
[----:B------:R-:W-:Y:S01]  /*2680*/  FMUL.FTZ R25, R19, R24 ;  /* 0x0000001813197220 */ /* 0x000fe20000410000 */
[----:B------:R-:W-:Y:S01]  /*2690*/  FADD.FTZ R26, R26, R24 ;  /* 0x000000181a1a7221 */ /* 0x000fe20000010000 */
[----:B------:R-:W-:Y:S01]  /*26a0*/  FFMA.FTZ R27, R24, R30, R27 ;  /* 0x0000001e181b7223 */ /* 0x000fe2000001001b */
[----:B------:R-:W-:Y:S02]  /*26b0*/  HADD2.F32 R24, -RZ, R47.H1_H1 ;  /* 0x3000002fff187230 */ /* 0x000fe40000004100 */
[----:B------:R-:W-:Y:S01]  /*26c0*/  FADD.FTZ R34, R25, R34 ;  /* 0x0000002219227221 */ /* 0x000fe20000010000 */
[----:B------:R-:W-:Y:S01]  /*26d0*/  FFMA.FTZ R29, R30, R25, R29 ;  /* 0x000000191e1d7223 */ /* 0x000fe2000001001d */
[----:B------:R-:W-:Y:S01]  /*26e0*/  FADD.FTZ R25, R28, -UR12 ;  /* 0x8000000c1c197e21 */ /* 0x000fe20008010000 */
[----:B------:R-:W-:Y:S02]  /*26f0*/  HADD2.F32 R28, -RZ, R46.H0_H0 ;  /* 0x2000002eff1c7230 */ /* 0x000fe40000004100 */
[----:B------:R-:W-:Y:S01]  /*2700*/  FADD.FTZ R30, R24, -UR12 ;  /* 0x8000000c181e7e21 */ /* 0x000fe20008010000 */
[----:B------:R-:W-:-:S02]  /*2710*/  HADD2.F32 R36, -RZ, R45.H0_H0 ;  /* 0x2000002dff247230 */ /* 0x000fc40000004100 */
[----:B------:R-:W-:Y:S01]  /*2720*/  FMUL.FTZ R32, R25, UR13 ;  /* 0x0000000d19207c20 */ /* 0x000fe20008410000 */
[----:B------:R-:W-:Y:S02]  /*2730*/  HADD2.F32 R24, -RZ, R46.H1_H1 ;  /* 0x3000002eff187230 */ /* 0x000fe40000004100 */
        /* <DEDUP_REMOVED lines=8> */
[----:B------:R-:W-:Y:S01]  /*27c0*/  FADD.FTZ R34, R34, R33 ;  /* 0x0000002122227221 */ /* 0x000fe20000010000 */
[----:B------:R-:W-:Y:S01]  /*27d0*/  FFMA.FTZ R29, R32, R33, R29 ;  /* 0x00000021201d7223 */ /* 0x000fe2000001001d */
[----:B------:R-:W-:-:S02]  /*27e0*/  HADD2.F32 R26, -RZ, R44.H0_H0 ;  /* 0x2000002cff1a7230 */ /* 0x000fc40000004100 */
[----:B------:R-:W-:Y:S01]  /*27f0*/  FMUL.FTZ R36, R36, UR13 ;  /* 0x0000000d24247c20 */ /* 0x000fe20008410000 */
[----:B------:R-:W-:Y:S02]  /*2800*/  HADD2.F32 R24, -RZ, R45.H1_H1 ;  /* 0x3000002dff187230 */ /* 0x000fe40000004100 */
[----:B------:R-:W-:Y:S01]  /*2810*/  FADD.FTZ R34, R27, R34 ;  /* 0x000000221b227221 */ /* 0x000fe20000010000 */
[----:B------:R-:W-:Y:S01]  /*2820*/  FFMA.FTZ R29, R30, R27, R29 ;  /* 0x0000001b1e1d7223 */ /* 0x000fe2000001001d */
[----:B------:R-:W-:Y:S01]  /*2830*/  FMUL.FTZ R33, R18, R26 ;  /* 0x0000001a12217220 */ /* 0x000fe20000410000 */
[----:B------:R-:W-:Y:S01]  /*2840*/  FADD.FTZ R27, R25, R26 ;  /* 0x0000001a191b7221 */ /* 0x000fe20000010000 */
[----:B------:R-:W-:Y:S01]  /*2850*/  FFMA.FTZ R31, R26, R36, R31 ;  /* 0x000000241a1f7223 */ /* 0x000fe2000001001f */
[----:B------:R-:W-:Y:S02]  /*2860*/  HADD2.F32 R26, -RZ, R23.H0_H0 ;  /* 0x20000017ff1a7230 */ /* 0x000fe40000004100 */
[----:B------:R-:W-:Y:S01]  /*2870*/  FADD.FTZ R24, R24, -UR12 ;  /* 0x8000000c18187e21 */ /* 0x000fe20008010000 */
[----:B------:R-:W-:-:S02]  /*2880*/  HADD2.F32 R25, -RZ, R44.H1_H1 ;  /* 0x3000002cff197230 */ /* 0x000fc40000004100 */
[----:B------:R-:W-:Y:S01]  /*2890*/  FFMA.FTZ R29, R36, R33, R29 ;  /* 0x00000021241d7223 */ /* 0x000fe2000001001d */
[----:B------:R-:W-:Y:S02]  /*28a0*/  HADD2.F32 R30, -RZ, R23.H1_H1 ;  /* 0x30000017ff1e7230 */ /* 0x000fe40000004100 */
[----:B------:R-:W-:Y:S01]  /*28b0*/  FADD.FTZ R26, R26, -UR12 ;  /* 0x8000000c1a1a7e21 */ /* 0x000fe20008010000 */
[----:B------:R-:W-:Y:S01]  /*28c0*/  FMUL.FTZ R24, R24, UR13 ;  /* 0x0000000d18187c20 */ /* 0x000fe20008410000 */
[--C-:B------:R-:W-:Y:S02]  /*28d0*/  HADD2.F32 R32, -RZ, R22.reuse.H0_H0 ;  /* 0x20000016ff207230 */ /* 0x100fe40000004100 */
[----:B------:R-:W-:Y:S01]  /*28e0*/  FADD.FTZ R34, R34, R33 ;  /* 0x0000002122227221 */ /* 0x000fe20000010000 */
[----:B------:R-:W-:Y:S01]  /*28f0*/  FMUL.FTZ R36, R26, UR13 ;  /* 0x0000000d1a247c20 */ /* 0x000fe20008410000 */
[----:B------:R-:W-:Y:S01]  /*2900*/  FADD.FTZ R26, R21, R25 ;  /* 0x00000019151a7221 */ /* 0x000fe20000010000 */
[----:B------:R-:W-:Y:S01]  /*2910*/  FFMA.FTZ R28, R25, R24, R20 ;  /* 0x00000018191c7223 */ /* 0x000fe20000010014 */
[----:B------:R-:W-:Y:S01]  /*2920*/  FMUL.FTZ R25, R19, R25 ;  /* 0x0000001913197220 */ /* 0x000fe20000410000 */
[----:B------:R-:W-:Y:S01]  /*2930*/  FADD.FTZ R30, R30, -UR12 ;  /* 0x8000000c1e1e7e21 */ /* 0x000fe20008010000 */
[----:B------:R-:W-:Y:S01]  /*2940*/  FADD.FTZ R20, R27, R32 ;  /* 0x000000201b147221 */ /* 0x000fe20000010000 */
[----:B------:R-:W-:Y:S01]  /*2950*/  FMUL.FTZ R27, R18, R32 ;  /* 0x00000020121b7220 */ /* 0x000fe20000410000 */
[----:B------:R-:W-:Y:S01]  /*2960*/  FADD.FTZ R34, R25, R34 ;  /* 0x0000002219227221 */ /* 0x000fe20000010000 */
[----:B------:R-:W-:Y:S01]  /*2970*/  FFMA.FTZ R29, R24, R25, R29 ;  /* 0x00000019181d7223 */ /* 0x000fe2000001001d */
[----:B------:R-:W-:-:S02]  /*2980*/  HADD2.F32 R25, -RZ, R22.H1_H1 ;  /* 0x30000016ff197230 */ /* 0x000fc40000004100 */
[----:B------:R-:W-:Y:S01]  /*2990*/  FMUL.FTZ R30, R30, UR13 ;  /* 0x0000000d1e1e7c20 */ /* 0x000fe20008410000 */
[----:B------:R-:W-:Y:S01]  /*29a0*/  FADD.FTZ R34, R34, R27 ;  /* 0x0000001b22227221 */ /* 0x000fe20000010000 */
[----:B------:R-:W-:Y:S01]  /*29b0*/  FFMA.FTZ R29, R36, R27, R29 ;  /* 0x0000001b241d7223 */ /* 0x000fe2000001001d */
        /* <DEDUP_REMOVED lines=8> */
[----:B------:R-:W-:Y:S01]  /*2a40*/  FFMA.FTZ R21, R32, R36, R31 ;  /* 0x0000002420157223 */ /* 0x000fe2000001001f */
[----:B------:R-:W-:-:S02]  /*2a50*/  HADD2.F32 R24, -RZ, R6.H0_H0 ;  /* 0x20000006ff187230 */ /* 0x000fc40000004100 */
[----:B------:R-:W-:Y:S01]  /*2a60*/  FADD.FTZ R30, R25, -UR12 ;  /* 0x8000000c191e7e21 */ /* 0x000fe20008010000 */
[----:B------:R-:W-:Y:S02]  /*2a70*/  HADD2.F32 R36, -RZ, R8.H0_H0 ;  /* 0x20000008ff247230 */ /* 0x000fe40000004100 */
        /* <DEDUP_REMOVED lines=20> */
[----:B------:R-:W-:Y:S02]  /*2bc0*/  HADD2.F32 R28, -RZ, R10.H1_H1 ;  /* 0x3000000aff1c7230 */ /* 0x000fe40000004100 */
[----:B------:R-:W-:Y:S01]  /*2bd0*/  FADD.FTZ R27, R26, -UR12 ;  /* 0x8000000c1a1b7e21 */ /* 0x000fe20008010000 */
[----:B------:R-:W-:-:S02]  /*2be0*/  HADD2.F32 R30, -RZ, R12.H0_H0 ;  /* 0x2000000cff1e7230 */ /* 0x000fc40000004100 */
[----:B------:R-:W-:Y:S01]  /*2bf0*/  FADD.FTZ R34, R34, R33 ;  /* 0x0000002122227221 */ /* 0x000fe20000010000 */
[----:B------:R-:W-:Y:S01]  /*2c00*/  FFMA.FTZ R33, R36, R33, R29 ;  /* 0x0000002124217223 */ /* 0x000fe2000001001d */
[--C-:B------:R-:W-:Y:S02]  /*2c10*/  HADD2.F32 R26, -RZ, R67.reuse.H0_H0 ;  /* 0x20000043ff1a7230 */ /* 0x100fe40000004100 */
[----:B------:R-:W-:Y:S01]  /*2c20*/  FMUL.FTZ R29, R19, R28 ;  /* 0x0000001c131d7220 */ /* 0x000fe20000410000 */
[----:B------:R-:W-:Y:S01]  /*2c30*/  FMUL.FTZ R32, R27, UR13 ;  /* 0x0000000d1b207c20 */ /* 0x000fe20008410000 */
[----:B------:R-:W-:Y:S02]  /*2c40*/  HADD2.F32 R36, -RZ, R12.H1_H1 ;  /* 0x3000000cff247230 */ /* 0x000fe40000004100 */
[----:B------:R-:W-:Y:S01]  /*2c50*/  FADD.FTZ R27, R30, -UR12 ;  /* 0x8000000c1e1b7e21 */ /* 0x000fe20008010000 */
[----:B------:R-:W-:Y:S01]  /*2c60*/  FADD.FTZ R31, R29, R34 ;  /* 0x000000221d1f7221 */ /* 0x000fe20000010000 */
[----:B------:R-:W-:Y:S01]  /*2c70*/  FMUL.FTZ R38, R18, R26 ;  /* 0x0000001a12267220 */ /* 0x000fe20000410000 */
[----:B------:R-:W-:Y:S01]  /*2c80*/  FFMA.FTZ R34, R32, R29, R33 ;  /* 0x0000001d20227223 */ /* 0x000fe20000010021 */
[----:B------:R-:W-:Y:S01]  /*2c90*/  FMUL.FTZ R27, R27, UR13 ;  /* 0x0000000d1b1b7c20 */ /* 0x000fe20008410000 */
[----:B------:R-:W-:-:S02]  /*2ca0*/  HADD2.F32 R30, -RZ, R67.H1_H1 ;  /* 0x30000043ff1e7230 */ /* 0x000fc40000004100 */
[----:B------:R-:W-:Y:S01]  /*2cb0*/  FADD.FTZ R29, R36, -UR12 ;  /* 0x8000000c241d7e21 */ /* 0x000fe20008010000 */
[--C-:B------:R-:W-:Y:S02]  /*2cc0*/  HADD2.F32 R36, -RZ, R81.reuse.H0_H0 ;  /* 0x20000051ff247230 */ /* 0x100fe40000004100 */
[----:B------:R-:W-:Y:S01]  /*2cd0*/  FADD.FTZ R37, R31, R38 ;  /* 0x000000261f257221 */ /* 0x000fe20000010000 */
[----:B------:R-:W-:Y:S01]  /*2ce0*/  FFMA.FTZ R38, R27, R38, R34 ;  /* 0x000000261b267223 */ /* 0x000fe20000010022 */
[----:B------:R-:W-:Y:S01]  /*2cf0*/  FFMA.FTZ R33, R28, R32, R21 ;  /* 0x000000201c217223 */ /* 0x000fe20000010015 */
[----:B------:R-:W-:Y:S01]  /*2d00*/  FMUL.FTZ R34, R19, R30 ;  /* 0x0000001e13227220 */ /* 0x000fe20000410000 */
[----:B------:R-:W-:Y:S01]  /*2d10*/  FMUL.FTZ R29, R29, UR13 ;  /* 0x0000000d1d1d7c20 */ /* 0x000fe20008410000 */
[----:B------:R-:W-:Y:S02]  /*2d20*/  HADD2.F32 R21, -RZ, R80.H0_H0 ;  /* 0x20000050ff157230 */ /* 0x000fe40000004100 */
[----:B------:R-:W-:Y:S01]  /*2d30*/  FADD.FTZ R36, R36, -UR12 ;  /* 0x8000000c24247e21 */ /* 0x000fe20008010000 */
[----:B------:R-:W-:-:S02]  /*2d40*/  HADD2.F32 R32, -RZ, R81.H1_H1 ;  /* 0x30000051ff207230 */ /* 0x000fc40000004100 */
[----:B------:R-:W-:Y:S01]  /*2d50*/  FADD.FTZ R31, R20, R28 ;  /* 0x0000001c141f7221 */ /* 0x000fe20000010000 */
[----:B------:R-:W-:Y:S01]  /*2d60*/  FADD.FTZ R37, R34, R37 ;  /* 0x0000002522257221 */ /* 0x000fe20000010000 */
[----:B------:R-:W-:Y:S01]  /*2d70*/  FFMA.FTZ R38, R29, R34, R38 ;  /* 0x000000221d267223 */ /* 0x000fe20000010026 */
[----:B------:R-:W-:Y:S02]  /*2d80*/  HADD2.F32 R20, -RZ, R80.H1_H1 ;  /* 0x30000050ff147230 */ /* 0x000fe40000004100 */
[----:B------:R-:W-:Y:S01]  /*2d90*/  FMUL.FTZ R34, R18, R21 ;  /* 0x0000001512227220 */ /* 0x000fe20000410000 */
[----:B------:R-:W-:Y:S01]  /*2da0*/  FMUL.FTZ R39, R36, UR13 ;  /* 0x0000000d24277c20 */ /* 0x000fe20008410000 */
[----:B------:R-:W-:Y:S01]  /*2db0*/  FADD.FTZ R32, R32, -UR12 ;  /* 0x8000000c20207e21 */ /* 0x000fe20008010000 */
[----:B------:R-:W-:Y:S01]  /*2dc0*/  FADD.FTZ R24, R24, R26 ;  /* 0x0000001a18187221 */ /* 0x000fe20000010000 */
[----:B------:R-:W-:Y:S01]  /*2dd0*/  FFMA.FTZ R28, R26, R27, R25 ;  /* 0x0000001b1a1c7223 */ /* 0x000fe20000010019 */
[----:B------:R-:W-:Y:S01]  /*2de0*/  FADD.FTZ R26, R37, R34 ;  /* 0x00000022251a7221 */ /* 0x000fe20000010000 */
[----:B------:R-:W-:Y:S01]  /*2df0*/  FMUL.FTZ R25, R19, R20 ;  /* 0x0000001413197220 */ /* 0x000fe20000410000 */
[----:B------:R-:W-:Y:S01]  /*2e00*/  FFMA.FTZ R27, R39, R34, R38 ;  /* 0x00000022271b7223 */ /* 0x000fe20000010026 */
        /* <DEDUP_REMOVED lines=10> */
.L_x_749:
[--C-:B-----5:R-:W-:Y:S02]  /*2eb0*/  HADD2.F32 R20, -RZ, R68.reuse.H0_H0 ;  /* 0x20000044ff147230 */ /* 0x120fe40000004100 */
[----:B------:R-:W-:Y:S02]  /*2ec0*/  HADD2.F32 R24, -RZ, R68.H1_H1 ;  /* 0x30000044ff187230 */ /* 0x000fe40000004100 */
[----:B------:R-:W-:Y:S02]  /*2ed0*/  HADD2.F32 R25, -RZ, R72.H0_H0 ;  /* 0x20000048ff197230 */ /* 0x000fe40000004100 */
[----:B------:R-:W-:Y:S01]  /*2ee0*/  FADD.FTZ R20, R20, -UR12 ;  /* 0x8000000c14147e21 */ /* 0x000fe20008010000 */
[----:B------:R-:W-:Y:S02]  /*2ef0*/  HADD2.F32 R38, -RZ, R74.H0_H0 ;  /* 0x2000004aff267230 */ /* 0x000fe40000004100 */
[----:B------:R-:W-:Y:S02]  /*2f00*/  HADD2.F32 R41, -RZ, R71.H0_H0 ;  /* 0x20000047ff297230 */ /* 0x000fe40000004100 */
[----:B------:R-:W-:Y:S01]  /*2f10*/  FMUL.FTZ R21, R20, UR13 ;  /* 0x0000000d14157c20 */ /* 0x000fe20008410000 */
[----:B------:R-:W-:Y:S01]  /*2f20*/  FADD.FTZ R20, R24, -UR12 ;  /* 0x8000000c18147e21 */ /* 0x000fe20008010000 */
[----:B------:R-:W-:-:S02]  /*2f30*/  HADD2.F32 R24, -RZ, R72.H1_H1 ;  /* 0x30000048ff187230 */ /* 0x000fc40000004100 */
[----:B------:R-:W-:Y:S01]  /*2f40*/  FADD.FTZ R83, R25, -UR12 ;  /* 0x8000000c19537e21 */ /* 0x000fe20008010000 */
[--C-:B------:R-:W-:Y:S01]  /*2f50*/  FFMA.FTZ R26, R18, R21, R16.reuse ;  /* 0x00000015121a7223 */ /* 0x100fe20000010010 */
[----:B------:R-:W-:Y:S01]  /*2f60*/  FMUL.FTZ R20, R20, UR13 ;  /* 0x0000000d14147c20 */ /* 0x000fe20008410000 */
[----:B------:R-:W-:Y:S02]  /*2f70*/  HADD2.F32 R42, -RZ, R73.H0_H0 ;  /* 0x20000049ff2a7230 */ /* 0x000fe40000004100 */
[----:B------:R-:W-:Y:S01]  /*2f80*/  FADD.FTZ R24, R24, -UR12 ;  /* 0x8000000c18187e21 */ /* 0x000fe20008010000 */
[----:B------:R-:W-:Y:S01]  /*2f90*/  FMUL.FTZ R83, R83, UR13 ;  /* 0x0000000d53537c20 */ /* 0x000fe20008410000 */
[----:B------:R-:W-:Y:S01]  /*2fa0*/  FFMA.FTZ R25, R19, R20, R17 ;  /* 0x0000001413197223 */ /* 0x000fe20000010011 */
[----:B------:R-:W-:Y:S01]  /*2fb0*/  FMUL.FTZ R27, R26, -1.4426950216293334961 ;  /* 0xbfb8aa3b1a1b7820 */ /* 0x000fe20000410000 */
[----:B------:R-:W-:Y:S01]  /*2fc0*/  FMUL.FTZ R32, R24, UR13 ;  /* 0x0000000d18207c20 */ /* 0x000fe20008410000 */
[----:B------:R-:W-:Y:S01]  /*2fd0*/  FFMA.FTZ R24, R18, R83, R16 ;  /* 0x0000005312187223 */ /* 0x000fe20000010010 */
[----:B------:R-:W-:Y:S01]  /*2fe0*/  FMUL.FTZ R29, R25, -1.4426950216293334961 ;  /* 0xbfb8aa3b191d7820 */ /* 0x000fe20000410000 */
[----:B------:R-:W-:-:S02]  /*2ff0*/  HADD2.F32 R40, -RZ, R71.H1_H1 ;  /* 0x30000047ff287230 */ /* 0x000fc40000004100 */
[----:B------:R-:W-:Y:S01]  /*3000*/  FFMA.FTZ R31, R19, R32, R17 ;  /* 0x00000020131f7223 */ /* 0x000fe20000010011 */
[----:B------:R-:W-:Y:S01]  /*3010*/  FMUL.FTZ R33, R24, -1.4426950216293334961 ;  /* 0xbfb8aa3b18217820 */ /* 0x000fe20000410000 */
[----:B------:R-:W0:Y:S01]  /*3020*/  MUFU.EX2 R27, R27 ;  /* 0x0000001b001b7308 */ /* 0x000e220000000800 */
[----:B------:R-:W-:Y:S02]  /*3030*/  HADD2.F32 R91, -RZ, R75.H1_H1 ;  /* 0x3000004bff5b7230 */ /* 0x000fe40000004100 */
[----:B------:R-:W-:Y:S01]  /*3040*/  FMUL.FTZ R36, R31, -1.4426950216293334961 ;  /* 0xbfb8aa3b1f247820 */ /* 0x000fe20000410000 */
[----:B------:R-:W-:Y:S01]  /*3050*/  HADD2.F32 R93, -RZ, R77.H0_H0 ;  /* 0x2000004dff5d7230 */ /* 0x000fe20000004100 */
[----:B------:R-:W1:Y:S01]  /*3060*/  MUFU.EX2 R29, R29 ;  /* 0x0000001d001d7308 */ /* 0x000e620000000800 */
[----:B------:R-:W-:-:S03]  /*3070*/  HADD2.F32 R92, -RZ, R79.H1_H1 ;  /* 0x3000004fff5c7230 */ /* 0x000fc60000004100 */
[----:B------:R-:W2:Y:S04]  /*3080*/  MUFU.EX2 R33, R33 ;  /* 0x0000002100217308 */ /* 0x000ea80000000800 */
[----:B------:R-:W3:Y:S01]  /*3090*/  MUFU.EX2 R36, R36 ;  /* 0x0000002400247308 */ /* 0x000ee20000000800 */
[----:B0-----:R-:W-:Y:S01]  /*30a0*/  FADD.FTZ R28, R27, 1 ;  /* 0x3f8000001b1c7421 */ /* 0x001fe20000010000 */
[----:B-1----:R-:W-:Y:S01]  /*30b0*/  FADD.FTZ R27, R29, 1 ;  /* 0x3f8000001d1b7421 */ /* 0x002fe20000010000 */
[----:B------:R-:W-:Y:S02]  /*30c0*/  FADD.FTZ R29, R38, -UR12 ;  /* 0x8000000c261d7e21 */ /* 0x000fe40008010000 */
[----:B------:R0:W1:Y:S01]  /*30d0*/  MUFU.RCP R30, R28 ;  /* 0x0000001c001e7308 */ /* 0x0000620000001000 */
[----:B--2---:R-:W-:Y:S01]  /*30e0*/  FADD.FTZ R34, R33, 1 ;  /* 0x3f80000021227421 */ /* 0x004fe20000010000 */
[----:B------:R-:W-:Y:S01]  /*30f0*/  FMUL.FTZ R29, R29, UR13 ;  /* 0x0000000d1d1d7c20 */ /* 0x000fe20008410000 */
[----:B---3--:R-:W-:-:S03]  /*3100*/  FADD.FTZ R38, R36, 1 ;  /* 0x3f80000024267421 */ /* 0x008fc60000010000 */
[----:B------:R-:W-:Y:S02]  /*3110*/  FFMA.FTZ R33, R18, R29, R16 ;  /* 0x0000001d12217223 */ /* 0x000fe40000010010 */
[----:B------:R1:W2:Y:S02]  /*3120*/  MUFU.RCP R39, R34 ;  /* 0x0000002200277308 */ /* 0x0002a40000001000 */
[----:B0-----:R-:W-:-:S06]  /*3130*/  FMUL.FTZ R28, R33, -1.4426950216293334961 ;  /* 0xbfb8aa3b211c7820 */ /* 0x001fcc0000410000 */
[----:B------:R0:W3:Y:S01]  /*3140*/  MUFU.RCP R37, R27 ;  /* 0x0000001b00257308 */ /* 0x0000e20000001000 */
[----:B-1----:R-:W-:Y:S01]  /*3150*/  FMUL.FTZ R34, R41, R30 ;  /* 0x0000001e29227220 */ /* 0x002fe20000410000 */
[----:B------:R-:W-:-:S04]  /*3160*/  FADD.FTZ R41, -R30, 1 ;  /* 0x3f8000001e297421 */ /* 0x000fc80000010100 */
[----:B------:R-:W-:Y:S02]  /*3170*/  FFMA.FTZ R41, R26, R41, 1 ;  /* 0x3f8000001a297423 */ /* 0x000fe40000010029 */
[----:B------:R-:W1:Y:S01]  /*3180*/  MUFU.EX2 R28, R28 ;  /* 0x0000001c001c7308 */ /* 0x000e620000000800 */
[----:B0-----:R-:W-:Y:S02]  /*3190*/  HADD2.F32 R27, -RZ, R74.H1_H1 ;  /* 0x3000004aff1b7230 */ /* 0x001fe40000004100 */
[----:B--2---:R-:W-:Y:S01]  /*31a0*/  FMUL.FTZ R30, R42, R39 ;  /* 0x000000272a1e7220 */ /* 0x004fe20000410000 */
[----:B------:R-:W-:Y:S01]  /*31b0*/  FADD.FTZ R39, -R39, 1 ;  /* 0x3f80000027277421 */ /* 0x000fe20000010100 */
[----:B------:R0:W2:Y:S01]  /*31c0*/  MUFU.RCP R36, R38 ;  /* 0x0000002600247308 */ /* 0x0000a20000001000 */
[----:B------:R-:W-:Y:S01]  /*31d0*/  FMUL.FTZ R34, R34, R41 ;  /* 0x0000002922227220 */ /* 0x000fe20000410000 */
[----:B------:R-:W-:Y:S01]  /*31e0*/  FADD.FTZ R27, R27, -UR12 ;  /* 0x8000000c1b1b7e21 */ /* 0x000fe20008010000 */
[----:B------:R-:W-:Y:S01]  /*31f0*/  FFMA.FTZ R39, R24, R39, 1 ;  /* 0x3f80000018277423 */ /* 0x000fe20000010027 */
[----:B------:R-:W-:-:S02]  /*3200*/  HADD2.F32 R24, -RZ, R76.H0_H0 ;  /* 0x2000004cff187230 */ /* 0x000fc40000004100 */
[----:B---3--:R-:W-:Y:S01]  /*3210*/  FMUL.FTZ R43, R40, R37 ;  /* 0x00000025282b7220 */ /* 0x008fe20000410000 */
[----:B------:R-:W-:Y:S01]  /*3220*/  FMUL.FTZ R42, R27, UR13 ;  /* 0x0000000d1b2a7c20 */ /* 0x000fe20008410000 */
[----:B------:R-:W-:Y:S01]  /*3230*/  FMUL.FTZ R30, R30, R39 ;  /* 0x000000271e1e7220 */ /* 0x000fe20000410000 */
[----:B0-----:R-:W-:Y:S01]  /*3240*/  FADD.FTZ R38, -R37, 1 ;  /* 0x3f80000025267421 */ /* 0x001fe20000010100 */
[----:B-1----:R-:W-:Y:S01]  /*3250*/  FADD.FTZ R37, R28, 1 ;  /* 0x3f8000001c257421 */ /* 0x002fe20000010000 */
[----:B------:R-:W-:Y:S01]  /*3260*/  FADD.FTZ R24, R24, -UR12 ;  /* 0x8000000c18187e21 */ /* 0x000fe20008010000 */
[----:B------:R-:W-:Y:S01]  /*3270*/  FFMA.FTZ R28, R19, R42, R17 ;  /* 0x0000002a131c7223 */ /* 0x000fe20000010011 */
[----:B------:R-:W-:Y:S01]  /*3280*/  FFMA.FTZ R26, R25, R38, 1 ;  /* 0x3f800000191a7423 */ /* 0x000fe20000010026 */
[----:B------:R-:W-:Y:S02]  /*3290*/  HADD2.F32 R25, -RZ, R76.H1_H1 ;  /* 0x3000004cff197230 */ /* 0x000fe40000004100 */
[----:B------:R-:W0:Y:S01]  /*32a0*/  MUFU.RCP R37, R37 ;  /* 0x0000002500257308 */ /* 0x000e220000001000 */
[----:B------:R-:W-:Y:S01]  /*32b0*/  FMUL.FTZ R82, R28, -1.4426950216293334961 ;  /* 0xbfb8aa3b1c527820 */ /* 0x000fe20000410000 */
[----:B------:R-:W-:Y:S01]  /*32c0*/  FMUL.FTZ R43, R43, R26 ;  /* 0x0000001a2b2b7220 */ /* 0x000fe20000410000 */
[----:B------:R-:W-:Y:S01]  /*32d0*/  FADD.FTZ R27, R25, -UR12 ;  /* 0x8000000c191b7e21 */ /* 0x000fe20008010000 */
[----:B------:R-:W-:Y:S01]  /*32e0*/  FMUL.FTZ R25, R24, UR13 ;  /* 0x0000000d18197c20 */ /* 0x000fe20008410000 */
[----:B--2---:R-:W-:Y:S01]  /*32f0*/  FADD.FTZ R38, -R36, 1 ;  /* 0x3f80000024267421 */ /* 0x004fe20000010100 */
[----:B------:R-:W-:-:S02]  /*3300*/  HADD2.F32 R41, -RZ, R73.H1_H1 ;  /* 0x30000049ff297230 */ /* 0x000fc40000004100 */
[----:B------:R-:W-:Y:S01]  /*3310*/  FMUL.FTZ R26, R27, UR13 ;  /* 0x0000000d1b1a7c20 */ /* 0x000fe20008410000 */
[----:B------:R-:W-:Y:S01]  /*3320*/  FFMA.FTZ R24, R18, R25, R16 ;  /* 0x0000001912187223 */ /* 0x000fe20000010010 */
[----:B------:R-:W1:Y:S01]  /*3330*/  MUFU.EX2 R82, R82 ;  /* 0x0000005200527308 */ /* 0x000e620000000800 */
[----:B------:R-:W-:Y:S01]  /*3340*/  FFMA.FTZ R31, R31, R38, 1 ;  /* 0x3f8000001f1f7423 */ /* 0x000fe20000010026 */
[----:B------:R-:W-:Y:S01]  /*3350*/  FFMA.FTZ R27, R19, R26, R17 ;  /* 0x0000001a131b7223 */ /* 0x000fe20000010011 */
[----:B------:R-:W-:Y:S01]  /*3360*/  FMUL.FTZ R39, R24, -1.4426950216293334961 ;  /* 0xbfb8aa3b18277820 */ /* 0x000fe20000410000 */
[----:B------:R-:W-:Y:S01]  /*3370*/  FMUL.FTZ R38, R41, R36 ;  /* 0x0000002429267220 */ /* 0x000fe20000410000 */
[----:B------:R-:W-:Y:S02]  /*3380*/  HADD2.F32 R36, -RZ, R75.H0_H0 ;  /* 0x2000004bff247230 */ /* 0x000fe40000004100 */
[----:B------:R-:W-:Y:S01]  /*3390*/  FMUL.FTZ R41, R27, -1.4426950216293334961 ;  /* 0xbfb8aa3b1b297820 */ /* 0x000fe20000410000 */
[----:B------:R-:W-:Y:S01]  /*33a0*/  FMUL.FTZ R31, R38, R31 ;  /* 0x0000001f261f7220 */ /* 0x000fe20000410000 */
[----:B------:R-:W2:Y:S01]  /*33b0*/  MUFU.EX2 R39, R39 ;  /* 0x0000002700277308 */ /* 0x000ea20000000800 */
[----:B0-----:R-:W-:Y:S01]  /*33c0*/  FADD.FTZ R40, -R37, 1 ;  /* 0x3f80000025287421 */ /* 0x001fe20000010100 */
[----:B------:R-:W-:-:S02]  /*33d0*/  FMUL.FTZ R89, R36, R37 ;  /* 0x0000002524597220 */ /* 0x000fc40000410000 */
[----:B------:R-:W0:Y:S01]  /*33e0*/  MUFU.EX2 R41, R41 ;  /* 0x0000002900297308 */ /* 0x000e220000000800 */
[----:B------:R-:W-:Y:S01]  /*33f0*/  FFMA.FTZ R40, R33, R40, 1 ;  /* 0x3f80000021287423 */ /* 0x000fe20000010028 */
[----:B------:R-:W-:Y:S02]  /*3400*/  HADD2.F32 R33, -RZ, R78.H0_H0 ;  /* 0x2000004eff217230 */ /* 0x000fe40000004100 */
[----:B-1----:R-:W-:-:S03]  /*3410*/  FADD.FTZ R82, R82, 1 ;  /* 0x3f80000052527421 */ /* 0x002fc60000010000 */
[----:B------:R-:W-:-:S03]  /*3420*/  FADD.FTZ R33, R33, -UR12 ;  /* 0x8000000c21217e21 */ /* 0x000fc60008010000 */
[----:B------:R-:W1:Y:S01]  /*3430*/  MUFU.RCP R82, R82 ;  /* 0x0000005200527308 */ /* 0x000e620000001000 */
[----:B--2---:R-:W-:Y:S01]  /*3440*/  FADD.FTZ R88, R39, 1 ;  /* 0x3f80000027587421 */ /* 0x004fe20000010000 */
[----:B------:R-:W-:Y:S01]  /*3450*/  FMUL.FTZ R39, R33, UR13 ;  /* 0x0000000d21277c20 */ /* 0x000fe20008410000 */
[----:B0-----:R-:W-:-:S03]  /*3460*/  FADD.FTZ R90, R41, 1 ;  /* 0x3f800000295a7421 */ /* 0x001fc60000010000 */
[----:B------:R-:W-:Y:S02]  /*3470*/  FFMA.FTZ R33, R18, R39, R16 ;  /* 0x0000002712217223 */ /* 0x000fe40000010010 */
[----:B------:R-:W0:Y:S02]  /*3480*/  MUFU.RCP R88, R88 ;  /* 0x0000005800587308 */ /* 0x000e240000001000 */
[----:B------:R-:W-:-:S06]  /*3490*/  FMUL.FTZ R36, R33, -1.4426950216293334961 ;  /* 0xbfb8aa3b21247820 */ /* 0x000fcc0000410000 */
[----:B------:R-:W2:Y:S01]  /*34a0*/  MUFU.EX2 R36, R36 ;  /* 0x0000002400247308 */ /* 0x000ea20000000800 */
[----:B-1----:R-:W-:Y:S01]  /*34b0*/  FADD.FTZ R37, -R82, 1 ;  /* 0x3f80000052257421 */ /* 0x002fe20000010100 */
[----:B------:R-:W-:-:S03]  /*34c0*/  FMUL.FTZ R82, R91, R82 ;  /* 0x000000525b527220 */ /* 0x000fc60000410000 */
[----:B------:R-:W-:Y:S01]  /*34d0*/  FFMA.FTZ R41, R28, R37, 1 ;  /* 0x3f8000001c297423 */ /* 0x000fe20000010025 */
[----:B------:R-:W-:Y:S01]  /*34e0*/  FMUL.FTZ R28, R89, R40 ;  /* 0x00000028591c7220 */ /* 0x000fe20000410000 */
[----:B------:R-:W1:Y:S01]  /*34f0*/  MUFU.RCP R37, R90 ;  /* 0x0000005a00257308 */ /* 0x000e620000001000 */
[----:B------:R-:W-:Y:S02]  /*3500*/  HADD2.F32 R40, -RZ, R77.H1_H1 ;  /* 0x3000004dff287230 */ /* 0x000fe40000004100 */
[----:B0-----:R-:W-:Y:S01]  /*3510*/  FADD.FTZ R91, -R88, 1 ;  /* 0x3f800000585b7421 */ /* 0x001fe20000010100 */
[----:B------:R-:W-:-:S03]  /*3520*/  FMUL.FTZ R41, R82, R41 ;  /* 0x0000002952297220 */ /* 0x000fc60000410000 */
[----:B------:R-:W-:Y:S01]  /*3530*/  FFMA.FTZ R91, R24, R91, 1 ;  /* 0x3f800000185b7423 */ /* 0x000fe2000001005b */
[----:B------:R-:W-:-:S04]  /*3540*/  FMUL.FTZ R24, R93, R88 ;  /* 0x000000585d187220 */ /* 0x000fc80000410000 */
[----:B------:R-:W-:Y:S01]  /*3550*/  FMUL.FTZ R24, R24, R91 ;  /* 0x0000005b18187220 */ /* 0x000fe20000410000 */
[----:B--2---:R-:W-:Y:S01]  /*3560*/  FADD.FTZ R91, R36, 1 ;  /* 0x3f800000245b7421 */ /* 0x004fe20000010000 */
[----:B------:R-:W-:-:S05]  /*3570*/  HADD2.F32 R36, -RZ, R78.H1_H1 ;  /* 0x3000004eff247230 */ /* 0x000fca0000004100 */
[----:B------:R-:W-:Y:S01]  /*3580*/  FADD.FTZ R38, R36, -UR12 ;  /* 0x8000000c24267e21 */ /* 0x000fe20008010000 */
[----:B------:R-:W0:Y:S01]  /*3590*/  MUFU.RCP R91, R91 ;  /* 0x0000005b005b7308 */ /* 0x000e220000001000 */
[----:B-1----:R-:W-:Y:S01]  /*35a0*/  FADD.FTZ R36, -R37, 1 ;  /* 0x3f80000025247421 */ /* 0x002fe20000010100 */
[----:B------:R-:W-:Y:S01]  /*35b0*/  FMUL.FTZ R40, R40, R37 ;  /* 0x0000002528287220 */ /* 0x000fe20000410000 */
[----:B------:R-:W-:Y:S02]  /*35c0*/  FMUL.FTZ R38, R38, UR13 ;  /* 0x0000000d26267c20 */ /* 0x000fe40008410000 */
[----:B------:R-:W-:Y:S01]  /*35d0*/  FFMA.FTZ R27, R27, R36, 1 ;  /* 0x3f8000001b1b7423 */ /* 0x000fe20000010024 */
[----:B------:R-:W-:Y:S02]  /*35e0*/  HADD2.F32 R36, -RZ, R79.H0_H0 ;  /* 0x2000004fff247230 */ /* 0x000fe40000004100 */
[----:B------:R-:W-:Y:S01]  /*35f0*/  FFMA.FTZ R37, R19, R38, R17 ;  /* 0x0000002613257223 */ /* 0x000fe20000010011 */
[----:B------:R-:W-:-:S03]  /*3600*/  FMUL.FTZ R27, R40, R27 ;  /* 0x0000001b281b7220 */ /* 0x000fc60000410000 */
[----:B------:R-:W-:-:S06]  /*3610*/  FMUL.FTZ R88, R37, -1.4426950216293334961 ;  /* 0xbfb8aa3b25587820 */ /* 0x000fcc0000410000 */
[----:B------:R-:W1:Y:S01]  /*3620*/  MUFU.EX2 R88, R88 ;  /* 0x0000005800587308 */ /* 0x000e620000000800 */
[----:B0-----:R-:W-:Y:S01]  /*3630*/  FADD.FTZ R82, -R91, 1 ;  /* 0x3f8000005b527421 */ /* 0x001fe20000010100 */
[----:B------:R-:W-:-:S03]  /*3640*/  FMUL.FTZ R91, R36, R91 ;  /* 0x0000005b245b7220 */ /* 0x000fc60000410000 */
[----:B------:R-:W-:Y:S01]  /*3650*/  FFMA.FTZ R82, R33, R82, 1 ;  /* 0x3f80000021527423 */ /* 0x000fe20000010052 */
[----:B------:R-:W-:-:S03]  /*3660*/  HADD2.F32 R33, -RZ, R70.H0_H0 ;  /* 0x20000046ff217230 */ /* 0x000fc60000004100 */
[----:B------:R-:W-:Y:S02]  /*3670*/  FMUL.FTZ R40, R91, R82 ;  /* 0x000000525b287220 */ /* 0x000fe40000410000 */
[----:B------:R-:W-:Y:S01]  /*3680*/  FADD.FTZ R33, R33, -UR12 ;  /* 0x8000000c21217e21 */ /* 0x000fe20008010000 */
[----:B-1----:R-:W-:-:S03]  /*3690*/  FADD.FTZ R89, R88, 1 ;  /* 0x3f80000058597421 */ /* 0x002fc60000010000 */
[----:B------:R-:W-:-:S04]  /*36a0*/  FMUL.FTZ R33, R33, UR13 ;  /* 0x0000000d21217c20 */ /* 0x000fc80008410000 */
[----:B------:R-:W-:Y:S01]  /*36b0*/  FFMA.FTZ R36, R18, R33, R16 ;  /* 0x0000002112247223 */ /* 0x000fe20000010010 */
[----:B------:R-:W0:Y:S03]  /*36c0*/  MUFU.RCP R89, R89 ;  /* 0x0000005900597308 */ /* 0x000e260000001000 */
[----:B------:R-:W-:-:S05]  /*36d0*/  FMUL.FTZ R90, R36, -1.4426950216293334961 ;  /* 0xbfb8aa3b245a7820 */ /* 0x000fca0000410000 */
[----:B------:R-:W1:Y:S01]  /*36e0*/  MUFU.EX2 R88, R90 ;  /* 0x0000005a00587308 */ /* 0x000e620000000800 */
[----:B0-----:R-:W-:-:S04]  /*36f0*/  FADD.FTZ R82, -R89, 1 ;  /* 0x3f80000059527421 */ /* 0x001fc80000010100 */
[----:B------:R-:W-:Y:S01]  /*3700*/  FFMA.FTZ R82, R37, R82, 1 ;  /* 0x3f80000025527423 */ /* 0x000fe20000010052 */
[----:B------:R-:W-:Y:S01]  /*3710*/  FMUL.FTZ R37, R92, R89 ;  /* 0x000000595c257220 */ /* 0x000fe20000410000 */
[----:B-1----:R-:W-:Y:S01]  /*3720*/  FADD.FTZ R92, R88, 1 ;  /* 0x3f800000585c7421 */ /* 0x002fe20000010000 */
[----:B------:R-:W-:Y:S01]  /*3730*/  FMUL.FTZ R88, R18, R34 ;  /* 0x0000002212587220 */ /* 0x000fe20000410000 */
[----:B------:R-:W-:Y:S01]  /*3740*/  FMUL.FTZ R89, R19, R43 ;  /* 0x0000002b13597220 */ /* 0x000fe20000410000 */
[----:B------:R-:W-:Y:S02]  /*3750*/  FMUL.FTZ R37, R37, R82 ;  /* 0x0000005225257220 */ /* 0x000fe40000410000 */
[----:B------:R0:W1:Y:S01]  /*3760*/  MUFU.RCP R82, R92 ;  /* 0x0000005c00527308 */ /* 0x0000620000001000 */
[----:B------:R-:W-:Y:S01]  /*3770*/  FFMA.FTZ R91, R21, R88, RZ ;  /* 0x00000058155b7223 */ /* 0x000fe200000100ff */
[----:B------:R-:W-:-:S03]  /*3780*/  FADD.FTZ R88, RZ, R88 ;  /* 0x00000058ff587221 */ /* 0x000fc60000010000 */
[----:B------:R-:W-:Y:S01]  /*3790*/  FFMA.FTZ R90, R20, R89, R91 ;  /* 0x00000059145a7223 */ /* 0x000fe2000001005b */
[----:B------:R-:W-:Y:S01]  /*37a0*/  FADD.FTZ R88, R89, R88 ;  /* 0x0000005859587221 */ /* 0x000fe20000010000 */
[--C-:B------:R-:W-:Y:S02]  /*37b0*/  HADD2.F32 R89, -RZ, R69.reuse.H0_H0 ;  /* 0x20000045ff597230 */ /* 0x100fe40000004100 */
[----:B0-----:R-:W-:Y:S02]  /*37c0*/  HADD2.F32 R92, -RZ, R69.H1_H1 ;  /* 0x30000045ff5c7230 */ /* 0x001fe40000004100 */
[----:B-1----:R-:W-:Y:S01]  /*37d0*/  FADD.FTZ R91, -R82, 1 ;  /* 0x3f800000525b7421 */ /* 0x002fe20000010100 */
[----:B------:R-:W-:Y:S01]  /*37e0*/  FMUL.FTZ R89, R89, R82 ;  /* 0x0000005259597220 */ /* 0x000fe20000410000 */
[----:B------:R-:W-:Y:S01]  /*37f0*/  FFMA.FTZ R82, R21, R34, RZ ;  /* 0x0000002215527223 */ /* 0x000fe200000100ff */
[----:B------:R-:W-:Y:S01]  /*3800*/  FADD.FTZ R21, RZ, R34 ;  /* 0x00000022ff157221 */ /* 0x000fe20000010000 */
[----:B------:R-:W-:-:S02]  /*3810*/  FFMA.FTZ R36, R36, R91, 1 ;  /* 0x3f80000024247423 */ /* 0x000fc4000001005b */
[----:B------:R-:W-:Y:S01]  /*3820*/  FFMA.FTZ R82, R83, R30, R82 ;  /* 0x0000001e53527223 */ /* 0x000fe20000010052 */
[----:B------:R-:W-:Y:S01]  /*3830*/  FADD.FTZ R21, R21, R30 ;  /* 0x0000001e15157221 */ /* 0x000fe20000010000 */
[----:B------:R-:W-:Y:S01]  /*3840*/  FMUL.FTZ R36, R89, R36 ;  /* 0x0000002459247220 */ /* 0x000fe20000410000 */
[----:B------:R-:W-:Y:S02]  /*3850*/  HADD2.F32 R89, -RZ, R70.H1_H1 ;  /* 0x30000046ff597230 */ /* 0x000fe40000004100 */
[----:B------:R-:W-:-:S03]  /*3860*/  FFMA.FTZ R82, R29, R28, R82 ;  /* 0x0000001c1d527223 */ /* 0x000fc60000010052 */
[----:B------:R-:W-:Y:S01]  /*3870*/  FADD.FTZ R34, R89, -UR12 ;  /* 0x8000000c59227e21 */ /* 0x000fe20008010000 */
[----:B------:R-:W-:Y:S01]  /*3880*/  FMUL.FTZ R89, R18, R30 ;  /* 0x0000001e12597220 */ /* 0x000fe20000410000 */
[----:B------:R-:W-:Y:S02]  /*3890*/  FFMA.FTZ R82, R25, R24, R82 ;  /* 0x0000001819527223 */ /* 0x000fe40000010052 */
[----:B------:R-:W-:Y:S01]  /*38a0*/  FMUL.FTZ R30, R34, UR13 ;  /* 0x0000000d221e7c20 */ /* 0x000fe20008410000 */
[----:B------:R-:W-:Y:S01]  /*38b0*/  FFMA.FTZ R83, R83, R89, R90 ;  /* 0x0000005953537223 */ /* 0x000fe2000001005a */
[----:B------:R-:W-:Y:S01]  /*38c0*/  FADD.FTZ R88, R88, R89 ;  /* 0x0000005958587221 */ /* 0x000fe20000010000 */
[----:B------:R-:W-:Y:S01]  /*38d0*/  FFMA.FTZ R82, R39, R40, R82 ;  /* 0x0000002827527223 */ /* 0x000fe20000010052 */
[----:B------:R-:W-:-:S03]  /*38e0*/  FFMA.FTZ R34, R19, R30, R17 ;  /* 0x0000001e13227223 */ /* 0x000fc60000010011 */
[----:B------:R-:W-:Y:S01]  /*38f0*/  FFMA.FTZ R82, R33, R36, R82 ;  /* 0x0000002421527223 */ /* 0x000fe20000010052 */
[----:B------:R-:W-:-:S06]  /*3900*/  FMUL.FTZ R90, R34, -1.4426950216293334961 ;  /* 0xbfb8aa3b225a7820 */ /* 0x000fcc0000410000 */
[----:B------:R-:W0:Y:S02]  /*3910*/  MUFU.EX2 R90, R90 ;  /* 0x0000005a005a7308 */ /* 0x000e240000000800 */
[----:B0-----:R-:W-:-:S06]  /*3920*/  FADD.FTZ R91, R90, 1 ;  /* 0x3f8000005a5b7421 */ /* 0x001fcc0000010000 */
[----:B------:R-:W0:Y:S02]  /*3930*/  MUFU.RCP R91, R91 ;  /* 0x0000005b005b7308 */ /* 0x000e240000001000 */
[----:B0-----:R-:W-:Y:S01]  /*3940*/  FADD.FTZ R93, -R91, 1 ;  /* 0x3f8000005b5d7421 */ /* 0x001fe20000010100 */
[----:B------:R-:W-:Y:S01]  /*3950*/  FMUL.FTZ R89, R92, R91 ;  /* 0x0000005b5c597220 */ /* 0x000fe20000410000 */
[----:B------:R-:W-:Y:S02]  /*3960*/  HADD2.F32 R92, -RZ, R53.H0_H0 ;  /* 0x20000035ff5c7230 */ /* 0x000fe40000004100 */
[----:B------:R-:W-:-:S03]  /*3970*/  FFMA.FTZ R34, R34, R93, 1 ;  /* 0x3f80000022227423 */ /* 0x000fc6000001005d */
[----:B------:R-:W-:Y:S01]  /*3980*/  FADD.FTZ R90, R92, -UR12 ;  /* 0x8000000c5c5a7e21 */ /* 0x000fe20008010000 */
[----:B------:R-:W-:Y:S01]  /*3990*/  FMUL.FTZ R34, R89, R34 ;  /* 0x0000002259227220 */ /* 0x000fe20000410000 */
[----:B------:R-:W-:Y:S01]  /*39a0*/  FFMA.FTZ R89, R20, R43, RZ ;  /* 0x0000002b14597223 */ /* 0x000fe200000100ff */
[----:B------:R-:W-:Y:S01]  /*39b0*/  FADD.FTZ R20, RZ, R43 ;  /* 0x0000002bff147221 */ /* 0x000fe20000010000 */
[-C--:B------:R-:W-:Y:S02]  /*39c0*/  FMUL.FTZ R92, R19, R31.reuse ;  /* 0x0000001f135c7220 */ /* 0x080fe40000410000 */
[----:B------:R-:W-:Y:S01]  /*39d0*/  FFMA.FTZ R43, R32, R31, R89 ;  /* 0x0000001f202b7223 */ /* 0x000fe20000010059 */
[----:B------:R-:W-:Y:S01]  /*39e0*/  FADD.FTZ R20, R20, R31 ;  /* 0x0000001f14147221 */ /* 0x000fe20000010000 */
[----:B------:R-:W-:Y:S01]  /*39f0*/  FMUL.FTZ R31, R90, UR13 ;  /* 0x0000000d5a1f7c20 */ /* 0x000fe20008410000 */
[----:B------:R-:W-:Y:S01]  /*3a00*/  FFMA.FTZ R90, R32, R92, R83 ;  /* 0x0000005c205a7223 */ /* 0x000fe20000010053 */
[----:B------:R-:W-:Y:S01]  /*3a10*/  FADD.FTZ R88, R92, R88 ;  /* 0x000000585c587221 */ /* 0x000fe20000010000 */
[----:B------:R-:W-:-:S02]  /*3a20*/  HADD2.F32 R92, -RZ, R52.H0_H0 ;  /* 0x20000034ff5c7230 */ /* 0x000fc40000004100 */
[----:B------:R-:W-:Y:S01]  /*3a30*/  FFMA.FTZ R32, R18, R31, R16 ;  /* 0x0000001f12207223 */ /* 0x000fe20000010010 */
[----:B------:R-:W-:-:S03]  /*3a40*/  FFMA.FTZ R43, R42, R41, R43 ;  /* 0x000000292a2b7223 */ /* 0x000fc6000001002b */
[----:B------:R-:W-:Y:S01]  /*3a50*/  FMUL.FTZ R83, R32, -1.4426950216293334961 ;  /* 0xbfb8aa3b20537820 */ /* 0x000fe20000410000 */
[----:B------:R-:W-:-:S04]  /*3a60*/  FFMA.FTZ R43, R26, R27, R43 ;  /* 0x0000001b1a2b7223 */ /* 0x000fc8000001002b */
[----:B------:R-:W-:Y:S01]  /*3a70*/  FFMA.FTZ R43, R38, R37, R43 ;  /* 0x00000025262b7223 */ /* 0x000fe2000001002b */
[----:B------:R-:W0:Y:S03]  /*3a80*/  MUFU.EX2 R83, R83 ;  /* 0x0000005300537308 */ /* 0x000e260000000800 */
[----:B------:R-:W-:Y:S01]  /*3a90*/  FFMA.FTZ R43, R30, R34, R43 ;  /* 0x000000221e2b7223 */ /* 0x000fe2000001002b */
[----:B0-----:R-:W-:Y:S01]  /*3aa0*/  FADD.FTZ R89, R83, 1 ;  /* 0x3f80000053597421 */ /* 0x001fe20000010000 */
[----:B------:R-:W-:Y:S01]  /*3ab0*/  FADD.FTZ R83, R21, R28 ;  /* 0x0000001c15537221 */ /* 0x000fe20000010000 */
[----:B------:R-:W-:-:S03]  /*3ac0*/  FMUL.FTZ R21, R18, R28 ;  /* 0x0000001c12157220 */ /* 0x000fc60000410000 */
[----:B------:R-:W-:Y:S01]  /*3ad0*/  FADD.FTZ R83, R83, R24 ;  /* 0x0000001853537221 */ /* 0x000fe20000010000 */
[----:B------:R-:W0:Y:S03]  /*3ae0*/  MUFU.RCP R89, R89 ;  /* 0x0000005900597308 */ /* 0x000e260000001000 */
[----:B------:R-:W-:-:S04]  /*3af0*/  FADD.FTZ R83, R83, R40 ;  /* 0x0000002853537221 */ /* 0x000fc80000010000 */
[----:B------:R-:W-:Y:S01]  /*3b00*/  FADD.FTZ R83, R83, R36 ;  /* 0x0000002453537221 */ /* 0x000fe20000010000 */
[----:B0-----:R-:W-:Y:S01]  /*3b10*/  FADD.FTZ R93, -R89, 1 ;  /* 0x3f800000595d7421 */ /* 0x001fe20000010100 */
[----:B------:R-:W-:Y:S01]  /*3b20*/  FMUL.FTZ R91, R92, R89 ;  /* 0x000000595c5b7220 */ /* 0x000fe20000410000 */
[----:B------:R-:W-:Y:S01]  /*3b30*/  FFMA.FTZ R89, R29, R21, R90 ;  /* 0x000000151d597223 */ /* 0x000fe2000001005a */
[----:B------:R-:W-:Y:S01]  /*3b40*/  FADD.FTZ R90, R88, R21 ;  /* 0x00000015585a7221 */ /* 0x000fe20000010000 */
[----:B------:R-:W-:Y:S01]  /*3b50*/  FFMA.FTZ R32, R32, R93, 1 ;  /* 0x3f80000020207423 */ /* 0x000fe2000001005d */
[----:B------:R-:W-:-:S03]  /*3b60*/  HADD2.F32 R21, -RZ, R52.H1_H1 ;  /* 0x30000034ff157230 */ /* 0x000fc60000004100 */
[----:B------:R-:W-:Y:S01]  /*3b70*/  FMUL.FTZ R32, R91, R32 ;  /* 0x000000205b207220 */ /* 0x000fe20000410000 */
[----:B------:R-:W-:-:S03]  /*3b80*/  HADD2.F32 R91, -RZ, R53.H1_H1 ;  /* 0x30000035ff5b7230 */ /* 0x000fc60000004100 */
[----:B------:R-:W-:Y:S01]  /*3b90*/  FADD.FTZ R83, R83, R32 ;  /* 0x0000002053537221 */ /* 0x000fe20000010000 */
[----:B------:R-:W-:Y:S01]  /*3ba0*/  FFMA.FTZ R82, R31, R32, R82 ;  /* 0x000000201f527223 */ /* 0x000fe20000010052 */
        /* <DEDUP_REMOVED lines=12> */
[----:B------:R-:W-:Y:S01]  /*3c70*/  FADD.FTZ R88, R20, R41 ;  /* 0x0000002914587221 */ /* 0x000fe20000010000 */
[----:B------:R-:W-:Y:S01]  /*3c80*/  FMUL.FTZ R20, R19, R41 ;  /* 0x0000002913147220 */ /* 0x000fe20000410000 */
[----:B------:R-:W-:Y:S01]  /*3c90*/  FFMA.FTZ R43, R28, R29, R43 ;  /* 0x0000001d1c2b7223 */ /* 0x000fe2000001002b */
[----:B------:R-:W-:Y:S02]  /*3ca0*/  FADD.FTZ R21, R21, -UR12 ;  /* 0x8000000c15157e21 */ /* 0x000fe40008010000 */
[----:B------:R-:W-:Y:S01]  /*3cb0*/  FFMA.FTZ R42, R42, R20, R89 ;  /* 0x000000142a2a7223 */ /* 0x000fe20000010059 */
[----:B------:R-:W-:Y:S01]  /*3cc0*/  FADD.FTZ R90, R20, R90 ;  /* 0x0000005a145a7221 */ /* 0x000fe20000010000 */
[----:B------:R-:W-:-:S02]  /*3cd0*/  HADD2.F32 R20, -RZ, R50.H0_H0 ;  /* 0x20000032ff147230 */ /* 0x000fc40000004100 */
[----:B------:R-:W-:Y:S01]  /*3ce0*/  FMUL.FTZ R21, R21, UR13 ;  /* 0x0000000d15157c20 */ /* 0x000fe20008410000 */
[----:B------:R-:W-:-:S03]  /*3cf0*/  FADD.FTZ R88, R88, R27 ;  /* 0x0000001b58587221 */ /* 0x000fc60000010000 */
        /* <DEDUP_REMOVED lines=10> */
[----:B------:R-:W-:-:S03]  /*3da0*/  HADD2.F32 R92, -RZ, R50.H1_H1 ;  /* 0x30000032ff5c7230 */ /* 0x000fc60000004100 */
[----:B------:R-:W-:Y:S01]  /*3db0*/  FMUL.FTZ R20, R20, R41 ;  /* 0x0000002914147220 */ /* 0x000fe20000410000 */
[----:B------:R-:W-:-:S03]  /*3dc0*/  HADD2.F32 R41, -RZ, R51.H1_H1 ;  /* 0x30000033ff297230 */ /* 0x000fc60000004100 */
[----:B------:R-:W-:Y:S01]  /*3dd0*/  FADD.FTZ R83, R83, R20 ;  /* 0x0000001453537221 */ /* 0x000fe20000010000 */
[----:B------:R-:W-:Y:S01]  /*3de0*/  FFMA.FTZ R82, R21, R20, R82 ;  /* 0x0000001415527223 */ /* 0x000fe20000010052 */
[----:B------:R-:W-:-:S04]  /*3df0*/  FADD.FTZ R41, R41, -UR12 ;  /* 0x8000000c29297e21 */ /* 0x000fc80008010000 */
        /* <DEDUP_REMOVED lines=29> */
[----:B------:R-:W-:Y:S02]  /*3fd0*/  HADD2.F32 R92, -RZ, R48.H1_H1 ;  /* 0x30000030ff5c7230 */ /* 0x000fe40000004100 */
[----:B------:R-:W-:-:S04]  /*3fe0*/  FFMA.FTZ R26, R26, R93, 1 ;  /* 0x3f8000001a1a7423 */ /* 0x000fc8000001005d */
        /* <DEDUP_REMOVED lines=15> */
[----:B------:R-:W-:-:S03]  /*40e0*/  HADD2.F32 R41, -RZ, R47.H0_H0 ;  /* 0x2000002fff297230 */ /* 0x000fc60000004100 */
[----:B------:R-:W-:Y:S02]  /*40f0*/  FFMA.FTZ R43, R40, R39, R43 ;  /* 0x00000027282b7223 */ /* 0x000fe4000001002b */
[----:B------:R-:W-:Y:S01]  /*4100*/  FADD.FTZ R92, R41, -UR12 ;  /* 0x8000000c295c7e21 */ /* 0x000fe20008010000 */
[----:B------:R-:W-:Y:S01]  /*4110*/  FADD.FTZ R41, R88, R37 ;  /* 0x0000002558297221 */ /* 0x000fe20000010000 */
[----:B------:R-:W-:Y:S02]  /*4120*/  FMUL.FTZ R88, R19, R37 ;  /* 0x0000002513587220 */ /* 0x000fe40000410000 */
[----:B------:R-:W-:Y:S02]  /*4130*/  FMUL.FTZ R37, R92, UR13 ;  /* 0x0000000d5c257c20 */ /* 0x000fe40008410000 */
[----:B------:R-:W-:Y:S01]  /*4140*/  FFMA.FTZ R42, R38, R88, R89 ;  /* 0x00000058262a7223 */ /* 0x000fe20000010059 */
[----:B------:R-:W-:Y:S01]  /*4150*/  FADD.FTZ R90, R88, R90 ;  /* 0x0000005a585a7221 */ /* 0x000fe20000010000 */
[----:B------:R-:W-:Y:S01]  /*4160*/  FFMA.FTZ R38, R18, R37, R16 ;  /* 0x0000002512267223 */ /* 0x000fe20000010010 */
[----:B------:R-:W-:-:S03]  /*4170*/  HADD2.F32 R88, -RZ, R46.H0_H0 ;  /* 0x2000002eff587230 */ /* 0x000fc60000004100 */
        /* <DEDUP_REMOVED lines=11> */
[----:B------:R-:W-:-:S02]  /*4230*/  HADD2.F32 R88, -RZ, R47.H1_H1 ;  /* 0x3000002fff587230 */ /* 0x000fc40000004100 */
[----:B------:R-:W-:Y:S02]  /*4240*/  HADD2.F32 R91, -RZ, R46.H1_H1 ;  /* 0x3000002eff5b7230 */ /* 0x000fe40000004100 */
[----:B------:R-:W-:Y:S01]  /*4250*/  FADD.FTZ R83, R83, R38 ;  /* 0x0000002653537221 */ /* 0x000fe20000010000 */
[----:B------:R-:W-:Y:S01]  /*4260*/  FFMA.FTZ R82, R37, R38, R82 ;  /* 0x0000002625527223 */ /* 0x000fe20000010052 */
[----:B------:R-:W-:-:S04]  /*4270*/  FADD.FTZ R88, R88, -UR12 ;  /* 0x8000000c58587e21 */ /* 0x000fc80008010000 */
[----:B------:R-:W-:-:S04]  /*4280*/  FMUL.FTZ R36, R88, UR13 ;  /* 0x0000000d58247c20 */ /* 0x000fc80008410000 */
[----:B------:R-:W-:-:S04]  /*4290*/  FFMA.FTZ R33, R19, R36, R17 ;  /* 0x0000002413217223 */ /* 0x000fc80000010011 */
[----:B------:R-:W-:-:S06]  /*42a0*/  FMUL.FTZ R42, R33, -1.4426950216293334961 ;  /* 0xbfb8aa3b212a7820 */ /* 0x000fcc0000410000 */
[----:B------:R-:W0:Y:S02]  /*42b0*/  MUFU.EX2 R42, R42 ;  /* 0x0000002a002a7308 */ /* 0x000e240000000800 */
[----:B0-----:R-:W-:Y:S01]  /*42c0*/  FADD.FTZ R88, R42, 1 ;  /* 0x3f8000002a587421 */ /* 0x001fe20000010000 */
[----:B------:R-:W-:-:S04]  /*42d0*/  FADD.FTZ R42, R41, R34 ;  /* 0x00000022292a7221 */ /* 0x000fc80000010000 */
[----:B------:R-:W-:Y:S01]  /*42e0*/  FADD.FTZ R42, R42, R29 ;  /* 0x0000001d2a2a7221 */ /* 0x000fe20000010000 */
[----:B------:R-:W0:Y:S03]  /*42f0*/  MUFU.RCP R88, R88 ;  /* 0x0000005800587308 */ /* 0x000e260000001000 */
[----:B------:R-:W-:-:S04]  /*4300*/  FADD.FTZ R42, R42, R25 ;  /* 0x000000192a2a7221 */ /* 0x000fc80000010000 */
[----:B------:R-:W-:Y:S01]  /*4310*/  FADD.FTZ R42, R42, R39 ;  /* 0x000000272a2a7221 */ /* 0x000fe20000010000 */
[----:B0-----:R-:W-:Y:S01]  /*4320*/  FADD.FTZ R92, -R88, 1 ;  /* 0x3f800000585c7421 */ /* 0x001fe20000010100 */
[----:B------:R-:W-:Y:S01]  /*4330*/  FMUL.FTZ R91, R91, R88 ;  /* 0x000000585b5b7220 */ /* 0x000fe20000410000 */
[----:B------:R-:W-:Y:S02]  /*4340*/  FMUL.FTZ R88, R19, R34 ;  /* 0x0000002213587220 */ /* 0x000fe40000410000 */
[----:B------:R-:W-:Y:S02]  /*4350*/  FFMA.FTZ R92, R33, R92, 1 ;  /* 0x3f800000215c7423 */ /* 0x000fe4000001005c */
[----:B------:R-:W-:Y:S01]  /*4360*/  FFMA.FTZ R34, R30, R88, R89 ;  /* 0x000000581e227223 */ /* 0x000fe20000010059 */
[----:B------:R-:W-:Y:S01]  /*4370*/  FADD.FTZ R90, R88, R90 ;  /* 0x0000005a585a7221 */ /* 0x000fe20000010000 */
[----:B------:R-:W-:Y:S01]  /*4380*/  FMUL.FTZ R33, R91, R92 ;  /* 0x0000005c5b217220 */ /* 0x000fe20000410000 */
[----:B------:R-:W-:-:S02]  /*4390*/  HADD2.F32 R91, -RZ, R45.H0_H0 ;  /* 0x2000002dff5b7230 */ /* 0x000fc40000004100 */
[----:B------:R-:W-:Y:S02]  /*43a0*/  HADD2.F32 R88, -RZ, R44.H0_H0 ;  /* 0x2000002cff587230 */ /* 0x000fe40000004100 */
        /* <DEDUP_REMOVED lines=72> */
[----:B------:R-:W-:Y:S01]  /*4830*/  FFMA.FTZ R43, R20, R21, R43 ;  /* 0x00000015142b7223 */ /* 0x000fe2000001002b */
[----:B------:R-:W-:Y:S01]  /*4840*/  FADD.FTZ R42, R42, R21 ;  /* 0x000000152a2a7221 */ /* 0x000fe20000010000 */
        /* <DEDUP_REMOVED lines=16> */
[----:B------:R-:W-:Y:S01]  /*4950*/  FFMA.FTZ R82, R25, R24, R82 ;  /* 0x0000001819527223 */ /* 0x000fe20000010052 */
[----:B------:R-:W-:Y:S01]  /*4960*/  FADD.FTZ R83, R83, R24 ;  /* 0x0000001853537221 */ /* 0x000fe20000010000 */
[----:B------:R-:W-:-:S04]  /*4970*/  FADD.FTZ R88, R88, -UR12 ;  /* 0x8000000c58587e21 */ /* 0x000fc80008010000 */
[----:B------:R-:W-:-:S04]  /*4980*/  FMUL.FTZ R26, R88, UR13 ;  /* 0x0000000d581a7c20 */ /* 0x000fc80008410000 */
        /* <DEDUP_REMOVED lines=8> */
[----:B------:R-:W-:Y:S02]  /*4a10*/  HADD2.F32 R34, -RZ, R10.H0_H0 ;  /* 0x2000000aff227230 */ /* 0x000fe40000004100 */
[----:B0-----:R-:W-:Y:S01]  /*4a20*/  FADD.FTZ R92, -R88, 1 ;  /* 0x3f800000585c7421 */ /* 0x001fe20000010100 */
[----:B------:R-:W-:-:S03]  /*4a30*/  FMUL.FTZ R91, R91, R88 ;  /* 0x000000585b5b7220 */ /* 0x000fc60000410000 */
[----:B------:R-:W-:-:S04]  /*4a40*/  FFMA.FTZ R92, R27, R92, 1 ;  /* 0x3f8000001b5c7423 */ /* 0x000fc8000001005c */
[----:B------:R-:W-:Y:S01]  /*4a50*/  FMUL.FTZ R27, R91, R92 ;  /* 0x0000005c5b1b7220 */ /* 0x000fe20000410000 */
[----:B------:R-:W-:-:S03]  /*4a60*/  HADD2.F32 R91, -RZ, R8.H0_H0 ;  /* 0x20000008ff5b7230 */ /* 0x000fc60000004100 */
[----:B------:R-:W-:Y:S01]  /*4a70*/  FADD.FTZ R42, R42, R27 ;  /* 0x0000001b2a2a7221 */ /* 0x000fe20000010000 */
[-C--:B------:R-:W-:Y:S01]  /*4a80*/  FFMA.FTZ R43, R26, R27.reuse, R43 ;  /* 0x0000001b1a2b7223 */ /* 0x080fe2000001002b */
[----:B------:R-:W-:Y:S01]  /*4a90*/  FADD.FTZ R91, R91, -UR12 ;  /* 0x8000000c5b5b7e21 */ /* 0x000fe20008010000 */
[----:B------:R-:W-:-:S03]  /*4aa0*/  FMUL.FTZ R27, R19, R27 ;  /* 0x0000001b131b7220 */ /* 0x000fc60000410000 */
        /* <DEDUP_REMOVED lines=10> */
[----:B------:R-:W-:Y:S02]  /*4b50*/  HADD2.F32 R88, -RZ, R8.H1_H1 ;  /* 0x30000008ff587230 */ /* 0x000fe40000004100 */
[----:B------:R-:W-:Y:S01]  /*4b60*/  FFMA.FTZ R89, R37, R91, R40 ;  /* 0x0000005b25597223 */ /* 0x000fe20000010028 */
[----:B------:R-:W-:Y:S01]  /*4b70*/  FADD.FTZ R90, R90, R91 ;  /* 0x0000005b5a5a7221 */ /* 0x000fe20000010000 */
[----:B------:R-:W-:-:S02]  /*4b80*/  HADD2.F32 R91, -RZ, R10.H1_H1 ;  /* 0x3000000aff5b7230 */ /* 0x000fc40000004100 */
[----:B------:R-:W-:Y:S01]  /*4b90*/  FMUL.FTZ R34, R34, R93 ;  /* 0x0000005d22227220 */ /* 0x000fe20000410000 */
[----:B------:R-:W-:-:S03]  /*4ba0*/  FADD.FTZ R88, R88, -UR12 ;  /* 0x8000000c58587e21 */ /* 0x000fc60008010000 */
        /* <DEDUP_REMOVED lines=15> */
[--C-:B------:R-:W-:Y:S02]  /*4ca0*/  HADD2.F32 R88, -RZ, R67.reuse.H0_H0 ;  /* 0x20000043ff587230 */ /* 0x100fe40000004100 */
[----:B------:R-:W-:Y:S01]  /*4cb0*/  FFMA.FTZ R43, R38, R37, R43 ;  /* 0x00000025262b7223 */ /* 0x000fe2000001002b */
[----:B------:R-:W-:Y:S02]  /*4cc0*/  HADD2.F32 R92, -RZ, R67.H1_H1 ;  /* 0x30000043ff5c7230 */ /* 0x000fe40000004100 */
        /* <DEDUP_REMOVED lines=10> */
[----:B0-----:R-:W-:Y:S01]  /*4d70*/  FADD.FTZ R93, -R91, 1 ;  /* 0x3f8000005b5d7421 */ /* 0x001fe20000010100 */
[----:B------:R-:W-:-:S03]  /*4d80*/  FMUL.FTZ R88, R88, R91 ;  /* 0x0000005b58587220 */ /* 0x000fc60000410000 */
[----:B------:R-:W-:-:S04]  /*4d90*/  FFMA.FTZ R93, R36, R93, 1 ;  /* 0x3f800000245d7423 */ /* 0x000fc8000001005d */
[----:B------:R-:W-:Y:S01]  /*4da0*/  FMUL.FTZ R36, R88, R93 ;  /* 0x0000005d58247220 */ /* 0x000fe20000410000 */
[----:B------:R-:W-:-:S03]  /*4db0*/  HADD2.F32 R88, -RZ, R12.H1_H1 ;  /* 0x3000000cff587230 */ /* 0x000fc60000004100 */
[----:B------:R-:W-:Y:S02]  /*4dc0*/  FADD.FTZ R83, R83, R36 ;  /* 0x0000002453537221 */ /* 0x000fe40000010000 */
        /* <DEDUP_REMOVED lines=32> */
[----:B------:R-:W-:-:S03]  /*4fd0*/  HADD2.F32 R88, -RZ, R80.H1_H1 ;  /* 0x30000050ff587230 */ /* 0x000fc60000004100 */
        /* <DEDUP_REMOVED lines=12> */
[----:B------:R-:W-:Y:S01]  /*50a0*/  FFMA.FTZ R20, R20, R92, R29 ;  /* 0x0000005c14147223 */ /* 0x000fe2000001001d */
[----:B------:R-:W-:Y:S01]  /*50b0*/  FMUL.FTZ R29, R18, R24 ;  /* 0x00000018121d7220 */ /* 0x000fe20000410000 */
[----:B------:R-:W-:-:S03]  /*50c0*/  FADD.FTZ R90, R92, R90 ;  /* 0x0000005a5c5a7221 */ /* 0x000fc60000010000 */
[----:B------:R-:W-:Y:S01]  /*50d0*/  FFMA.FTZ R20, R25, R29, R20 ;  /* 0x0000001d19147223 */ /* 0x000fe20000010014 */
[----:B------:R-:W-:Y:S01]  /*50e0*/  FADD.FTZ R90, R90, R29 ;  /* 0x0000001d5a5a7221 */ /* 0x000fe20000010000 */
[-C--:B------:R-:W-:Y:S01]  /*50f0*/  FMUL.FTZ R29, R18, R34.reuse ;  /* 0x00000022121d7220 */ /* 0x080fe20000410000 */
[----:B------:R-:W-:Y:S01]  /*5100*/  FFMA.FTZ R25, R39, R34, R82 ;  /* 0x0000002227197223 */ /* 0x000fe20000010052 */
[----:B------:R-:W-:Y:S01]  /*5110*/  FFMA.FTZ R20, R26, R27, R20 ;  /* 0x0000001b1a147223 */ /* 0x000fe20000010014 */
[----:B------:R-:W-:Y:S01]  /*5120*/  FADD.FTZ R90, R27, R90 ;  /* 0x0000005a1b5a7221 */ /* 0x000fe20000010000 */
[----:B------:R-:W-:Y:S01]  /*5130*/  FMUL.FTZ R27, R19, R37 ;  /* 0x00000025131b7220 */ /* 0x000fe20000410000 */
[-C--:B------:R-:W-:Y:S01]  /*5140*/  FFMA.FTZ R24, R33, R36.reuse, R25 ;  /* 0x0000002421187223 */ /* 0x080fe20000010019 */
[----:B------:R-:W-:Y:S01]  /*5150*/  FFMA.FTZ R20, R39, R29, R20 ;  /* 0x0000001d27147223 */ /* 0x000fe20000010014 */
[----:B------:R-:W-:Y:S01]  /*5160*/  FADD.FTZ R90, R90, R29 ;  /* 0x0000001d5a5a7221 */ /* 0x000fe20000010000 */
[C---:B------:R-:W-:Y:S01]  /*5170*/  FMUL.FTZ R29, R18.reuse, R36 ;  /* 0x00000024121d7220 */ /* 0x040fe20000410000 */
[----:B------:R-:W-:Y:S01]  /*5180*/  FMUL.FTZ R25, R18, R32 ;  /* 0x0000002012197220 */ /* 0x000fe20000410000 */
[----:B------:R-:W-:Y:S01]  /*5190*/  FFMA.FTZ R20, R38, R27, R20 ;  /* 0x0000001b26147223 */ /* 0x000fe20000010014 */
[----:B------:R-:W-:Y:S01]  /*51a0*/  FADD.FTZ R90, R27, R90 ;  /* 0x0000005a1b5a7221 */ /* 0x000fe20000010000 */
[----:B------:R-:W-:Y:S01]  /*51b0*/  FMUL.FTZ R27, R19, R40 ;  /* 0x00000028131b7220 */ /* 0x000fe20000410000 */
[----:B------:R-:W-:Y:S01]  /*51c0*/  FADD.FTZ R37, R42, R37 ;  /* 0x000000252a257221 */ /* 0x000fe20000010000 */
[----:B------:R-:W-:Y:S01]  /*51d0*/  FFMA.FTZ R39, R33, R29, R20 ;  /* 0x0000001d21277223 */ /* 0x000fe20000010014 */
[----:B------:R-:W-:Y:S01]  /*51e0*/  FADD.FTZ R90, R90, R29 ;  /* 0x0000001d5a5a7221 */ /* 0x000fe20000010000 */
[----:B------:R-:W-:Y:S01]  /*51f0*/  FFMA.FTZ R24, R31, R32, R24 ;  /* 0x000000201f187223 */ /* 0x000fe20000010018 */
[----:B------:R-:W-:Y:S01]  /*5200*/  FADD.FTZ R40, R37, R40 ;  /* 0x0000002825287221 */ /* 0x000fe20000010000 */
[----:B------:R-:W-:Y:S01]  /*5210*/  FFMA.FTZ R20, R30, R27, R39 ;  /* 0x0000001b1e147223 */ /* 0x000fe20000010027 */
[----:B------:R-:W-:Y:S01]  /*5220*/  FADD.FTZ R90, R27, R90 ;  /* 0x0000005a1b5a7221 */ /* 0x000fe20000010000 */
[----:B------:R-:W-:Y:S01]  /*5230*/  FMUL.FTZ R27, R19, R21 ;  /* 0x00000015131b7220 */ /* 0x000fe20000410000 */
[----:B------:R-:W-:Y:S01]  /*5240*/  FADD.FTZ R26, R83, R32 ;  /* 0x00000020531a7221 */ /* 0x000fe20000010000 */
[----:B------:R-:W-:Y:S01]  /*5250*/  FFMA.FTZ R29, R31, R25, R20 ;  /* 0x000000191f1d7223 */ /* 0x000fe20000010014 */
[----:B------:R-:W-:Y:S01]  /*5260*/  FADD.FTZ R90, R90, R25 ;  /* 0x000000195a5a7221 */ /* 0x000fe20000010000 */
[----:B------:R-:W-:-:S02]  /*5270*/  FFMA.FTZ R25, R28, R21, R43 ;  /* 0x000000151c197223 */ /* 0x000fc4000001002b */
[----:B------:R-:W-:Y:S01]  /*5280*/  FFMA.FTZ R29, R28, R27, R29 ;  /* 0x0000001b1c1d7223 */ /* 0x000fe2000001001d */
[----:B------:R-:W-:Y:S01]  /*5290*/  FADD.FTZ R30, R27, R90 ;  /* 0x0000005a1b1e7221 */ /* 0x000fe20000010000 */
[----:B------:R-:W-:-:S07]  /*52a0*/  FADD.FTZ R27, R40, R21 ;  /* 0x00000015281b7221 */ /* 0x000fce0000010000 */
.L_x_750:
        /* <DEDUP_REMOVED lines=35> */
.L_x_752:
[----:B------:R-:W-:Y:S05]  /*54e0*/  BSYNC.RECONVERGENT B0 ;  /* 0x0000000000007941 */ /* 0x000fea0003800200 */
.L_x_751:
        /* <DEDUP_REMOVED lines=14> */
.L_x_754:
[----:B------:R-:W-:Y:S05]  /*55d0*/  BSYNC.RECONVERGENT B0 ;  /* 0x0000000000007941 */ /* 0x000fea0003800200 */
.L_x_753:
[----:B------:R-:W-:Y:S01]  /*55e0*/  BAR.SYNC.DEFER_BLOCKING 0x0 ;  /* 0x0000000000007b1d */ /* 0x000fe20000010000 */
[----:B------:R-:W-:-:S05]  /*55f0*/  LEA R82, R35, R2, 0x2 ;  /* 0x0000000223527211 */ /* 0x000fca00078e10ff */
[----:B------:R-:W-:Y:S04]  /*5600*/  BSSY.RECONVERGENT B0, `(.L_x_755) ;  /* 0x000009d000007945 */ /* 0x000fe80003800200 */
[----:B------:R-:W-:Y:S05]  /*5610*/  @P1 BRA `(.L_x_756) ;  /* 0x00000008006c1947 */ /* 0x000fea0003800000 */
[----:B------:R-:W4:Y:S04]  /*5620*/  LDS.128 R32, [R65+0x40] ;  /* 0x0000400041207984 */ /* 0x000f280000000c00 */
[----:B-12---:R-:W1:Y:S04]  /*5630*/  LDS.128 R28, [R65+0x80] ;  /* 0x00008000411c7984 */ /* 0x006e680000000c00 */
[----:B------:R-:W2:Y:S04]  /*5640*/  LDS.128 R40, [R65+0xc0] ;  /* 0x0000c00041287984 */ /* 0x000ea80000000c00 */
[----:B------:R-:W5:Y:S01]  /*5650*/  LDS.128 R36, [R65+0x100] ;  /* 0x0001000041247984 */ /* 0x000f620000000c00 */
[----:B----4-:R-:W-:Y:S01]  /*5660*/  FADD.FTZ R83, R24, R32 ;  /* 0x0000002018537221 */ /* 0x010fe20000010000 */
        /* <DEDUP_REMOVED lines=8> */
[----:B------:R-:W4:Y:S01]  /*56f0*/  LDS.128 R24, [R65+0x180] ;  /* 0x0001800041187984 */ /* 0x000f220000000c00 */
[----:B--2---:R-:W-:Y:S01]  /*5700*/  FADD.FTZ R83, R83, R40 ;  /* 0x0000002853537221 */ /* 0x004fe20000010000 */
[----:B------:R-:W-:Y:S01]  /*5710*/  FADD.FTZ R88, R88, R41 ;  /* 0x0000002958587221 */ /* 0x000fe20000010000 */
[----:B------:R-:W-:Y:S01]  /*5720*/  FADD.FTZ R89, R89, R42 ;  /* 0x0000002a59597221 */ /* 0x000fe20000010000 */
[----:B------:R-:W-:Y:S01]  /*5730*/  FADD.FTZ R90, R90, R43 ;  /* 0x0000002b5a5a7221 */ /* 0x000fe20000010000 */
[----:B------:R-:W2:Y:S01]  /*5740*/  LDS.128 R28, [R65+0x1c0] ;  /* 0x0001c000411c7984 */ /* 0x000ea20000000c00 */
[----:B-----5:R-:W-:Y:S01]  /*5750*/  FADD.FTZ R83, R83, R36 ;  /* 0x0000002453537221 */ /* 0x020fe20000010000 */
[----:B------:R-:W-:Y:S01]  /*5760*/  FADD.FTZ R88, R88, R37 ;  /* 0x0000002558587221 */ /* 0x000fe20000010000 */
[----:B------:R-:W-:Y:S01]  /*5770*/  FADD.FTZ R89, R89, R38 ;  /* 0x0000002659597221 */ /* 0x000fe20000010000 */
[----:B------:R-:W-:Y:S01]  /*5780*/  FADD.FTZ R90, R90, R39 ;  /* 0x000000275a5a7221 */ /* 0x000fe20000010000 */
[----:B------:R-:W5:Y:S04]  /*5790*/  LDS.128 R40, [R65+0x200] ;  /* 0x0002000041287984 */ /* 0x000f680000000c00 */
[----:B------:R-:W-:Y:S01]  /*57a0*/  LDS.128 R36, [R65+0x2c0] ;  /* 0x0002c00041247984 */ /* 0x000fe20000000c00 */
[----:B-1----:R-:W-:Y:S01]  /*57b0*/  FADD.FTZ R83, R83, R32 ;  /* 0x0000002053537221 */ /* 0x002fe20000010000 */
[----:B------:R-:W-:Y:S01]  /*57c0*/  FADD.FTZ R88, R88, R33 ;  /* 0x0000002158587221 */ /* 0x000fe20000010000 */
[----:B------:R-:W-:Y:S01]  /*57d0*/  FADD.FTZ R89, R89, R34 ;  /* 0x0000002259597221 */ /* 0x000fe20000010000 */
[----:B------:R-:W-:Y:S01]  /*57e0*/  FADD.FTZ R90, R90, R35 ;  /* 0x000000235a5a7221 */ /* 0x000fe20000010000 */
[----:B----4-:R-:W-:Y:S01]  /*57f0*/  FADD.FTZ R83, R83, R24 ;  /* 0x0000001853537221 */ /* 0x010fe20000010000 */
        /* <DEDUP_REMOVED lines=9> */
[----:B-----5:R-:W-:Y:S01]  /*5890*/  FADD.FTZ R83, R83, R40 ;  /* 0x0000002853537221 */ /* 0x020fe20000010000 */
[----:B------:R-:W-:Y:S01]  /*58a0*/  FADD.FTZ R88, R88, R41 ;  /* 0x0000002958587221 */ /* 0x000fe20000010000 */
[----:B------:R-:W-:Y:S01]  /*58b0*/  FADD.FTZ R89, R89, R42 ;  /* 0x0000002a59597221 */ /* 0x000fe20000010000 */
[----:B------:R-:W-:Y:S01]  /*58c0*/  FADD.FTZ R90, R90, R43 ;  /* 0x0000002b5a5a7221 */ /* 0x000fe20000010000 */
[----:B------:R-:W4:Y:S04]  /*58d0*/  LDS.128 R28, [R65+0x300] ;  /* 0x00030000411c7984 */ /* 0x000f280000000c00 */
        /* <DEDUP_REMOVED lines=10> */
[----:B------:R-:W-:Y:S01]  /*5980*/  FADD.FTZ R83, R83, R36 ;  /* 0x0000002453537221 */ /* 0x000fe20000010000 */
[----:B------:R-:W2:Y:S01]  /*5990*/  LDS.128 R24, [R65+0x380] ;  /* 0x0003800041187984 */ /* 0x000ea20000000c00 */
[----:B------:R-:W-:Y:S01]  /*59a0*/  FADD.FTZ R88, R88, R37 ;  /* 0x0000002558587221 */ /* 0x000fe20000010000 */
[----:B------:R-:W-:Y:S01]  /*59b0*/  FADD.FTZ R89, R89, R38 ;  /* 0x0000002659597221 */ /* 0x000fe20000010000 */
[----:B------:R-:W-:Y:S01]  /*59c0*/  FADD.FTZ R90, R90, R39 ;  /* 0x000000275a5a7221 */ /* 0x000fe20000010000 */
[----:B----4-:R-:W-:Y:S01]  /*59d0*/  FADD.FTZ R83, R83, R28 ;  /* 0x0000001c53537221 */ /* 0x010fe20000010000 */
        /* <DEDUP_REMOVED lines=9> */
[----:B------:R-:W-:Y:S01]  /*5a70*/  LDS.128 R32, [R65+0x4c0] ;  /* 0x0004c00041207984 */ /* 0x000fe20000000c00 */
[----:B--2---:R-:W-:Y:S01]  /*5a80*/  FADD.FTZ R83, R83, R24 ;  /* 0x0000001853537221 */ /* 0x004fe20000010000 */
        /* <DEDUP_REMOVED lines=42> */
[----:B------:R-:W-:Y:S01]  /*5d30*/  FADD.FTZ R90, R90, R27 ;  /* 0x0000001b5a5a7221 */ /* 0x000fe20000010000 */
[----:B------:R-:W-:Y:S01]  /*5d40*/  FADD.FTZ R83, R83, R28 ;  /* 0x0000001c53537221 */ /* 0x000fe20000010000 */
[----:B------:R-:W-:Y:S01]  /*5d50*/  FADD.FTZ R88, R88, R29 ;  /* 0x0000001d58587221 */ /* 0x000fe20000010000 */
[----:B------:R-:W-:Y:S01]  /*5d60*/  FADD.FTZ R89, R89, R30 ;  /* 0x0000001e59597221 */ /* 0x000fe20000010000 */
[----:B------:R-:W-:Y:S01]  /*5d70*/  FADD.FTZ R90, R90, R31 ;  /* 0x0000001f5a5a7221 */ /* 0x000fe20000010000 */
[----:B------:R-:W1:Y:S01]  /*5d80*/  LDS.128 R24, [R65+0x6c0] ;  /* 0x0006c00041187984 */ /* 0x000e620000000c00 */
[----:B--2---:R-:W-:Y:S01]  /*5d90*/  FADD.FTZ R83, R83, R32 ;  /* 0x0000002053537221 */ /* 0x004fe20000010000 */
[----:B------:R-:W-:Y:S01]  /*5da0*/  FADD.FTZ R88, R88, R33 ;  /* 0x0000002158587221 */ /* 0x000fe20000010000 */
[----:B------:R-:W-:Y:S01]  /*5db0*/  FADD.FTZ R89, R89, R34 ;  /* 0x0000002259597221 */ /* 0x000fe20000010000 */
[----:B------:R-:W-:Y:S01]  /*5dc0*/  FADD.FTZ R90, R90, R35 ;  /* 0x000000235a5a7221 */ /* 0x000fe20000010000 */
[----:B------:R-:W2:Y:S01]  /*5dd0*/  LDS.128 R28, [R65+0x700] ;  /* 0x00070000411c7984 */ /* 0x000ea20000000c00 */
[----:B----4-:R-:W-:Y:S01]  /*5de0*/  FADD.FTZ R83, R83, R40 ;  /* 0x0000002853537221 */ /* 0x010fe20000010000 */
[----:B------:R-:W-:Y:S01]  /*5df0*/  FADD.FTZ R88, R88, R41 ;  /* 0x0000002958587221 */ /* 0x000fe20000010000 */
[----:B------:R-:W-:Y:S01]  /*5e00*/  FADD.FTZ R89, R89, R42 ;  /* 0x0000002a59597221 */ /* 0x000fe20000010000 */
[----:B------:R-:W-:Y:S01]  /*5e10*/  FADD.FTZ R90, R90, R43 ;  /* 0x0000002b5a5a7221 */ /* 0x000fe20000010000 */
[----:B------:R-:W4:Y:S01]  /*5e20*/  LDS.128 R32, [R65+0x740] ;  /* 0x0007400041207984 */ /* 0x000f220000000c00 */
[----:B-----5:R-:W-:Y:S01]  /*5e30*/  FADD.FTZ R83, R83, R36 ;  /* 0x0000002453537221 */ /* 0x020fe20000010000 */
[----:B------:R-:W-:Y:S01]  /*5e40*/  FADD.FTZ R88, R88, R37 ;  /* 0x0000002558587221 */ /* 0x000fe20000010000 */
[----:B------:R-:W-:Y:S01]  /*5e50*/  FADD.FTZ R89, R89, R38 ;  /* 0x0000002659597221 */ /* 0x000fe20000010000 */
[----:B------:R-:W-:Y:S01]  /*5e60*/  FADD.FTZ R90, R90, R39 ;  /* 0x000000275a5a7221 */ /* 0x000fe20000010000 */
[----:B------:R-:W-:Y:S04]  /*5e70*/  LDS.128 R40, [R65+0x7c0] ;  /* 0x0007c00041287984 */ /* 0x000fe80000000c00 */
[----:B------:R-:W5:Y:S01]  /*5e80*/  LDS.128 R36, [R65+0x780] ;  /* 0x0007800041247984 */ /* 0x000f620000000c00 */
        /* <DEDUP_REMOVED lines=11> */
[----:B------:R-:W-:Y:S01]  /*5f40*/  FADD.FTZ R90, R90, R35 ;  /* 0x000000235a5a7221 */ /* 0x000fe20000010000 */
[----:B-----5:R-:W-:Y:S01]  /*5f50*/  FADD.FTZ R83, R83, R36 ;  /* 0x0000002453537221 */ /* 0x020fe20000010000 */
[----:B------:R-:W-:Y:S01]  /*5f60*/  FADD.FTZ R88, R88, R37 ;  /* 0x0000002558587221 */ /* 0x000fe20000010000 */
[----:B------:R-:W-:Y:S01]  /*5f70*/  FADD.FTZ R89, R89, R38 ;  /* 0x0000002659597221 */ /* 0x000fe20000010000 */
[----:B------:R-:W-:Y:S01]  /*5f80*/  FADD.FTZ R90, R90, R39 ;  /* 0x000000275a5a7221 */ /* 0x000fe20000010000 */
[----:B------:R-:W-:Y:S01]  /*5f90*/  FADD.FTZ R24, R83, R40 ;  /* 0x0000002853187221 */ /* 0x000fe20000010000 */
[----:B------:R-:W-:Y:S01]  /*5fa0*/  FADD.FTZ R25, R88, R41 ;  /* 0x0000002958197221 */ /* 0x000fe20000010000 */
[----:B------:R-:W-:Y:S01]  /*5fb0*/  FADD.FTZ R26, R89, R42 ;  /* 0x0000002a591a7221 */ /* 0x000fe20000010000 */
[----:B------:R-:W-:-:S07]  /*5fc0*/  FADD.FTZ R27, R90, R43 ;  /* 0x0000002b5a1b7221 */ /* 0x000fce0000010000 */
.L_x_756:
[----:B------:R-:W-:Y:S05]  /*5fd0*/  BSYNC.RECONVERGENT B0 ;  /* 0x0000000000007941 */ /* 0x000fea0003800200 */
.L_x_755:
[----:B------:R-:W-:Y:S04]  /*5fe0*/  BSSY.RECONVERGENT B0, `(.L_x_757) ;  /* 0x000001c000007945 */ /* 0x000fe80003800200 */
[----:B------:R-:W-:Y:S05]  /*5ff0*/  @P1 BRA `(.L_x_758) ;  /* 0x0000000000681947 */ /* 0x000fea0003800000 */
[----:B-1----:R-:W1:Y:S08]  /*6000*/  LDC.64 R28, c[0x0][0x3f8] ;  /* 0x0000fe00ff1c7b82 */ /* 0x002e700000000a00 */
[----:B--2---:R-:W2:Y:S01]  /*6010*/  LDC.64 R30, c[0x0][0x3d8] ;  /* 0x0000f600ff1e7b82 */ /* 0x004ea20000000a00 */
[----:B-1----:R-:W-:Y:S01]  /*6020*/  IMAD.WIDE.U32 R32, R28, 0x3, RZ ;  /* 0x000000031c207825 */ /* 0x002fe200078e00ff */
[----:B------:R-:W-:-:S02]  /*6030*/  LEA R37, R29, R29, 0x1 ;  /* 0x0000001d1d257211 */ /* 0x000fc400078e08ff */
[----:B------:R-:W-:Y:S02]  /*6040*/  LEA.HI R39, P1, R29, R28, RZ, 0x1 ;  /* 0x0000001c1d277211 */ /* 0x000fe400078308ff */
[----:B------:R-:W-:Y:S02]  /*6050*/  IADD3 R37, PT, PT, R33, R37, RZ ;  /* 0x0000002521257210 */ /* 0x000fe40007ffe0ff */
[----:B------:R-:W-:Y:S01]  /*6060*/  IADD3.X R34, PT, PT, RZ, R29, RZ, P1, !PT ;  /* 0x0000001dff227210 */ /* 0x000fe20000ffe4ff */
[----:B--2---:R-:W-:Y:S01]  /*6070*/  IMAD.WIDE R30, R82, 0x4, R30 ;  /* 0x00000004521e7825 */ /* 0x004fe200078e021e */
        /* <DEDUP_REMOVED lines=18> */
.L_x_758:
[----:B------:R-:W-:Y:S05]  /*61a0*/  BSYNC.RECONVERGENT B0 ;  /* 0x0000000000007941 */ /* 0x000fea0003800200 */
.L_x_757:
[----:B------:R-:W-:Y:S05]  /*61b0*/  @!P4 BRA `(.L_x_759) ;  /* 0x000000080090c947 */ /* 0x000fea0003800000 */
[----:B----4-:R-:W4:Y:S01]  /*61c0*/  LDC.64 R32, c[0x0][0x3d0] ;  /* 0x0000f400ff207b82 */ /* 0x010f220000000a00 */
[----:B------:R-:W-:Y:S02]  /*61d0*/  LOP3.LUT R24, R55, 0x1, RZ, 0xc0, !PT ;  /* 0x0000000137187812 */ /* 0x000fe400078ec0ff */
[----:B------:R-:W-:-:S03]  /*61e0*/  ISETP.GE.U32.AND P4, PT, R4, 0x8, PT ;  /* 0x000000080400780c */ /* 0x000fc60003f86070 */
[----:B------:R-:W-:-:S04]  /*61f0*/  IMAD R27, R24, R3, RZ ;  /* 0x00000003181b7224 */ /* 0x000fc800078e02ff */
[----:B------:R-:W-:-:S05]  /*6200*/  IMAD R24, R27, R4, RZ ;  /* 0x000000041b187224 */ /* 0x000fca00078e02ff */
[----:B------:R-:W-:-:S05]  /*6210*/  SHF.L.U32 R25, R24, 0x1, RZ ;  /* 0x0000000118197819 */ /* 0x000fca00000006ff */
[----:B----4-:R-:W-:Y:S01]  /*6220*/  IMAD.WIDE R32, R25, 0x4, R32 ;  /* 0x0000000419207825 */ /* 0x010fe200078e0220 */
[----:B------:R-:W-:Y:S06]  /*6230*/  @P3 BRA `(.L_x_760) ;  /* 0x0000000000503947 */ /* 0x000fec0003800000 */
[----:B------:R-:W4:Y:S01]  /*6240*/  LDC.64 R24, c[0x0][0x3c8] ;  /* 0x0000f200ff187b82 */ /* 0x000f220000000a00 */
[----:B------:R-:W-:Y:S01]  /*6250*/  LOP3.LUT P1, R28, R55, 0x2, RZ, 0xc0, !PT ;  /* 0x00000002371c7812 */ /* 0x000fe2000782c0ff */
[----:B-1----:R-:W-:Y:S01]  /*6260*/  IMAD R29, R3, UR10, R0 ;  /* 0x0000000a031d7c24 */ /* 0x002fe2000f8e0200 */
        /* <DEDUP_REMOVED lines=12> */
.L_x_761:
[----:B----4-:R-:W4:Y:S04]  /*6330*/  LDG.E.STRONG.GPU R26, desc[UR8][R24.64] ;  /* 0x00000008181a7981 */ /* 0x010f28000c1ef900 */
[----:B----4-:R-:W-:Y:S01]  /*6340*/  CCTL.IVALL ;  /* 0x00000000ff00798f */ /* 0x010fe20002000000 */
[----:B------:R-:W-:Y:S05]  /*6350*/  YIELD ;  /* 0x0000000000007946 */ /* 0x000fea0003800000 */
[----:B------:R-:W-:-:S13]  /*6360*/  ISETP.NE.AND P1, PT, R26, R31, PT ;  /* 0x0000001f1a00720c */ /* 0x000fda0003f25270 */
[----:B------:R-:W-:Y:S05]  /*6370*/  @P1 BRA `(.L_x_761) ;  /* 0xfffffffc00ec1947 */ /* 0x000fea000383ffff */
.L_x_760:
[----:B------:R-:W-:Y:S05]  /*6380*/  WARPSYNC.ALL ;  /* 0x0000000000007948 */ /* 0x000fea0003800000 */
[----:B------:R-:W-:Y:S01]  /*6390*/  BAR.SYNC.DEFER_BLOCKING 0x0 ;  /* 0x0000000000007b1d */ /* 0x000fe20000010000 */
[----:B--2---:R-:W-:-:S05]  /*63a0*/  HFMA2 R30, -RZ, RZ, 0, 0 ;  /* 0x00000000ff1e7431 */ /* 0x004fca00000001ff */
        /* <DEDUP_REMOVED lines=9> */
[----:B------:R-:W-:Y:S02]  /*6440*/  MOV R36, R56 ;  /* 0x0000003800247202 */ /* 0x000fe40000000f00 */
[----:B------:R-:W-:-:S07]  /*6450*/  MOV R40, R57 ;  /* 0x0000003900287202 */ /* 0x000fce0000000f00 */
.L_x_763:
[----:B------:R-:W-:Y:S02]  /*6460*/  ISETP.EQ.OR P5, PT, RZ, UR6, P3 ;  /* 0x00000006ff007c0c */ /* 0x000fe40009fa2670 */
[C---:B----4-:R-:W-:Y:S02]  /*6470*/  IADD3 R24, PT, PT, R43.reuse, 0x1, RZ ;  /* 0x000000012b187810 */ /* 0x050fe40007ffe0ff */
[----:B------:R-:W-:Y:S02]  /*6480*/  IADD3 R25, PT, PT, R43, 0x2, RZ ;  /* 0x000000022b197810 */ /* 0x000fe40007ffe0ff */
[----:B------:R-:W-:Y:S02]  /*6490*/  ISETP.EQ.OR P6, PT, R24, UR10, P3 ;  /* 0x0000000a18007c0c */ /* 0x000fe40009fc2670 */
[----:B------:R-:W-:Y:S02]  /*64a0*/  ISETP.EQ.OR P1, PT, R25, UR10, P3 ;  /* 0x0000000a19007c0c */ /* 0x000fe40009f22670 */
[----:B------:R-:W-:-:S04]  /*64b0*/  IADD3 R24, PT, PT, R43, 0x3, RZ ;  /* 0x000000032b187810 */ /* 0x000fc80007ffe0ff */
[----:B------:R-:W-:Y:S01]  /*64c0*/  ISETP.EQ.OR P4, PT, R24, UR10, P3 ;  /* 0x0000000a18007c0c */ /* 0x000fe20009f82670 */
[----:B------:R-:W-:-:S04]  /*64d0*/  @!P5 IMAD.WIDE.U32 R24, R41, 0x8, R32 ;  /* 0x000000082918d825 */ /* 0x000fc800078e0020 */
[--C-:B------:R-:W-:Y:S02]  /*64e0*/  @!P6 IMAD.WIDE.U32 R26, R39, 0x8, R32.reuse ;  /* 0x00000008271ae825 */ /* 0x100fe400078e0020 */
[----:B------:R-:W0:Y:S02]  /*64f0*/  @!P5 LDG.E.64 R24, desc[UR8][R24.64] ;  /* 0x000000081818d981 */ /* 0x000e24000c1e1b00 */
[--C-:B-1----:R-:W-:Y:S02]  /*6500*/  @!P1 IMAD.WIDE.U32 R28, R38, 0x8, R32.reuse ;  /* 0x00000008261c9825 */ /* 0x102fe400078e0020 */
[----:B------:R-:W2:Y:S02]  /*6510*/  @!P6 LDG.E.64 R26, desc[UR8][R26.64] ;  /* 0x000000081a1ae981 */ /* 0x000ea4000c1e1b00 */
[----:B------:R-:W-:Y:S02]  /*6520*/  @!P4 IMAD.WIDE.U32 R30, R36, 0x8, R32 ;  /* 0x00000008241ec825 */ /* 0x000fe400078e0020 */
[----:B------:R-:W4:Y:S04]  /*6530*/  @!P1 LDG.E.64 R28, desc[UR8][R28.64] ;  /* 0x000000081c1c9981 */ /* 0x000f28000c1e1b00 */
[----:B------:R-:W5:Y:S01]  /*6540*/  @!P4 LDG.E.64 R30, desc[UR8][R30.64] ;  /* 0x000000081e1ec981 */ /* 0x000f62000c1e1b00 */
[----:B------:R-:W-:Y:S01]  /*6550*/  IADD3 R42, PT, PT, R43, 0x4, RZ ;  /* 0x000000042b2a7810 */ /* 0x000fe20007ffe0ff */
[----:B0--3--:R-:W-:Y:S01]  /*6560*/  @!P5 FADD.FTZ R20, R20, R24 ;  /* 0x000000181414d221 */ /* 0x009fe20000010000 */
[----:B------:R-:W-:-:S02]  /*6570*/  @!P5 FADD.FTZ R21, R21, R25 ;  /* 0x000000191515d221 */ /* 0x000fc40000010000 */
[----:B------:R-:W-:Y:S02]  /*6580*/  ISETP.EQ.OR P5, PT, R42, UR10, P3 ;  /* 0x0000000a2a007c0c */ /* 0x000fe40009fa2670 */
[----:B------:R-:W-:Y:S01]  /*6590*/  IADD3 R42, PT, PT, R43, 0x5, RZ ;  /* 0x000000052b2a7810 */ /* 0x000fe20007ffe0ff */
[----:B--2---:R-:W-:Y:S01]  /*65a0*/  @!P6 FADD.FTZ R20, R20, R26 ;  /* 0x0000001a1414e221 */ /* 0x004fe20000010000 */
[----:B------:R-:W-:Y:S01]  /*65b0*/  @!P6 FADD.FTZ R21, R21, R27 ;  /* 0x0000001b1515e221 */ /* 0x000fe20000010000 */
[----:B------:R-:W-:Y:S02]  /*65c0*/  IADD3 R24, PT, PT, R43, 0x6, RZ ;  /* 0x000000062b187810 */ /* 0x000fe40007ffe0ff */
[----:B------:R-:W-:Y:S01]  /*65d0*/  ISETP.EQ.OR P6, PT, R42, UR10, P3 ;  /* 0x0000000a2a007c0c */ /* 0x000fe20009fc2670 */
[----:B----4-:R-:W-:Y:S01]  /*65e0*/  @!P1 FADD.FTZ R20, R20, R28 ;  /* 0x0000001c14149221 */ /* 0x010fe20000010000 */
[----:B------:R-:W-:Y:S01]  /*65f0*/  @!P1 FADD.FTZ R21, R21, R29 ;  /* 0x0000001d15159221 */ /* 0x000fe20000010000 */
[----:B------:R-:W-:-:S02]  /*6600*/  ISETP.EQ.OR P1, PT, R24, UR10, P3 ;  /* 0x0000000a18007c0c */ /* 0x000fc40009f22670 */
[----:B------:R-:W-:Y:S01]  /*6610*/  IADD3 R24, PT, PT, R43, 0x7, RZ ;  /* 0x000000072b187810 */ /* 0x000fe20007ffe0ff */
[----:B-----5:R-:W-:Y:S01]  /*6620*/  @!P4 FADD.FTZ R20, R20, R30 ;  /* 0x0000001e1414c221 */ /* 0x020fe20000010000 */
[----:B------:R-:W-:Y:S02]  /*6630*/  @!P4 FADD.FTZ R21, R21, R31 ;  /* 0x0000001f1515c221 */ /* 0x000fe40000010000 */
[----:B------:R-:W-:Y:S01]  /*6640*/  ISETP.EQ.OR P4, PT, R24, UR10, P3 ;  /* 0x0000000a18007c0c */ /* 0x000fe20009f82670 */
[----:B------:R-:W-:-:S04]  /*6650*/  @!P5 IMAD.WIDE.U32 R24, R40, 0x8, R32 ;  /* 0x000000082818d825 */ /* 0x000fc800078e0020 */
[--C-:B------:R-:W-:Y:S02]  /*6660*/  @!P6 IMAD.WIDE.U32 R26, R34, 0x8, R32.reuse ;  /* 0x00000008221ae825 */ /* 0x100fe400078e0020 */
[----:B------:R-:W2:Y:S02]  /*6670*/  @!P5 LDG.E.64 R24, desc[UR8][R24.64] ;  /* 0x000000081818d981 */ /* 0x000ea4000c1e1b00 */
        /* <DEDUP_REMOVED lines=16> */
[----:B------:R-:W-:-:S03]  /*6780*/  @!P5 FADD.FTZ R21, R21, R25 ;  /* 0x000000191515d221 */ /* 0x000fc60000010000 */
[----:B---3--:R-:W-:Y:S01]  /*6790*/  @!P6 FADD.FTZ R20, R20, R26 ;  /* 0x0000001a1414e221 */ /* 0x008fe20000010000 */
[----:B------:R-:W-:-:S03]  /*67a0*/  @!P6 FADD.FTZ R21, R21, R27 ;  /* 0x0000001b1515e221 */ /* 0x000fc60000010000 */
[----:B----4-:R-:W-:Y:S01]  /*67b0*/  @!P1 FADD.FTZ R20, R20, R28 ;  /* 0x0000001c14149221 */ /* 0x010fe20000010000 */
[----:B------:R-:W-:Y:S01]  /*67c0*/  @!P1 FADD.FTZ R21, R21, R29 ;  /* 0x0000001d15159221 */ /* 0x000fe20000010000 */
[----:B------:R-:W-:Y:S02]  /*67d0*/  ISETP.NE.AND P1, PT, R43, R58, PT ;  /* 0x0000003a2b00720c */ /* 0x000fe40003f25270 */
[----:B-----5:R-:W-:Y:S01]  /*67e0*/  @!P4 FADD.FTZ R20, R20, R30 ;  /* 0x0000001e1414c221 */ /* 0x020fe20000010000 */
[----:B------:R-:W-:-:S10]  /*67f0*/  @!P4 FADD.FTZ R21, R21, R31 ;  /* 0x0000001f1515c221 */ /* 0x000fd40000010000 */
[----:B------:R-:W-:Y:S05]  /*6800*/  @P1 BRA `(.L_x_763) ;  /* 0xfffffffc00141947 */ /* 0x000fea000383ffff */
[----:B------:R-:W-:-:S07]  /*6810*/  MOV R30, R58 ;  /* 0x0000003a001e7202 */ /* 0x000fce0000000f00 */
.L_x_762:
        /* <DEDUP_REMOVED lines=34> */
.L_x_764:
        /* <DEDUP_REMOVED lines=18> */
.L_x_765:
        /* <DEDUP_REMOVED lines=9> */
.L_x_766:
[----:B------:R-:W-:Y:S05]  /*6bf0*/  BSYNC.RECONVERGENT B0 ;  /* 0x0000000000007941 */ /* 0x000fea0003800200 */
.L_x_759:
[----:B------:R-:W5:Y:S01]  /*6c00*/  S2UR UR7, SR_CgaCtaId ;  /* 0x00000000000779c3 */ /* 0x000f620000008800 */
[----:B------:R-:W-:Y:S01]  /*6c10*/  UMOV UR6, 0x400 ;  /* 0x0000040000067882 */ /* 0x000fe20000000000 */
[----:B------:R-:W1:Y:S01]  /*6c20*/  LDCU UR15, c[0x0][0x42c] ;  /* 0x00008580ff0f77ac */ /* 0x000e620008000800 */
[----:B-----5:R-:W-:-:S09]  /*6c30*/  ULEA UR6, UR7, UR6, 0x18 ;  /* 0x0000000607067291 */ /* 0x020fd2000f8ec0ff */
[----:B------:R0:W-:Y:S01]  /*6c40*/  @!P3 STS.64 [UR6+0x30], R20 ;  /* 0x00003014ff00b988 */ /* 0x0001e20008000a06 */
[----:B------:R-:W-:Y:S01]  /*6c50*/  BAR.SYNC.DEFER_BLOCKING 0x0 ;  /* 0x0000000000007b1d */ /* 0x000fe20000010000 */
[--C-:B0--34-:R-:W-:Y:S02]  /*6c60*/  HADD2.F32 R21, -RZ, R71.reuse.H0_H0 ;  /* 0x20000047ff157230 */ /* 0x119fe40000004100 */
[----:B------:R-:W-:-:S03]  /*6c70*/  HADD2.F32 R20, -RZ, R71.H1_H1 ;  /* 0x30000047ff147230 */ /* 0x000fc60000004100 */
[----:B------:R-:W1:Y:S01]  /*6c80*/  LDS.64 R24, [UR6+0x30] ;  /* 0x00003006ff187984 */ /* 0x000e620008000a00 */
[----:B------:R-:W0:Y:S02]  /*6c90*/  LDCU.64 UR6, c[0x0][0x400] ;  /* 0x00008000ff0677ac */ /* 0x000e240008000a00 */
[----:B0-----:R-:W-:-:S04]  /*6ca0*/  ISETP.GE.U32.AND P1, PT, R66, UR6, PT ;  /* 0x0000000642007c0c */ /* 0x001fc8000bf26070 */
[----:B------:R-:W-:Y:S01]  /*6cb0*/  ISETP.GE.AND.EX P1, PT, R7, UR7, PT, P1 ;  /* 0x0000000707007c0c */ /* 0x000fe2000bf26310 */
[----:B-1----:R-:W-:Y:S01]  /*6cc0*/  FMUL.FTZ R26, R24, UR15 ;  /* 0x0000000f181a7c20 */ /* 0x002fe20008410000 */
[--C-:B------:R-:W-:Y:S02]  /*6cd0*/  HADD2.F32 R24, -RZ, R68.reuse.H0_H0 ;  /* 0x20000044ff187230 */ /* 0x100fe40000004100 */
[----:B------:R-:W-:Y:S02]  /*6ce0*/  HADD2.F32 R68, -RZ, R68.H1_H1 ;  /* 0x30000044ff447230 */ /* 0x000fe40000004100 */
[----:B------:R-:W-:Y:S01]  /*6cf0*/  R2UR UR14, R26 ;  /* 0x000000001a0e72ca */ /* 0x000fe200000e0000 */
[----:B------:R-:W-:Y:S01]  /*6d00*/  FADD.FTZ R24, R24, -UR12 ;  /* 0x8000000c18187e21 */ /* 0x000fe20008010000 */
[----:B------:R-:W-:Y:S01]  /*6d10*/  FMUL.FTZ R26, R25, UR15 ;  /* 0x0000000f191a7c20 */ /* 0x000fe20008410000 */
[----:B------:R-:W-:Y:S02]  /*6d20*/  FADD.FTZ R68, R68, -UR12 ;  /* 0x8000000c44447e21 */ /* 0x000fe40008010000 */
[----:B------:R-:W-:-:S02]  /*6d30*/  FMUL.FTZ R25, R24, UR13 ;  /* 0x0000000d18197c20 */ /* 0x000fc40008410000 */
[----:B------:R-:W-:-:S06]  /*6d40*/  FMUL.FTZ R37, R68, UR13 ;  /* 0x0000000d44257c20 */ /* 0x000fcc0008410000 */
[----:B------:R-:W-:Y:S01]  /*6d50*/  FFMA.FTZ R35, R25, UR14, R26 ;  /* 0x0000000e19237c23 */ /* 0x000fe2000801001a */
[----:B------:R-:W-:Y:S06]  /*6d60*/  @!P2 BRA `(.L_x_767) ;  /* 0x000000000048a947 */ /* 0x000fec0003800000 */
[----:B------:R-:W-:Y:S01]  /*6d70*/  FFMA.FTZ R24, R18, R25, R16 ;  /* 0x0000001912187223 */ /* 0x000fe20000010010 */
[----:B------:R-:W-:-:S03]  /*6d80*/  FFMA.FTZ R25, R19, R37, R17 ;  /* 0x0000002513197223 */ /* 0x000fc60000010011 */
[----:B------:R-:W-:Y:S01]  /*6d90*/  FMUL.FTZ R27, R24, -1.4426950216293334961 ;  /* 0xbfb8aa3b181b7820 */ /* 0x000fe20000410000 */
[----:B------:R-:W-:-:S05]  /*6da0*/  FMUL.FTZ R29, R25, -1.4426950216293334961 ;  /* 0xbfb8aa3b191d7820 */ /* 0x000fca0000410000 */
[----:B------:R-:W0:Y:S04]  /*6db0*/  MUFU.EX2 R27, R27 ;  /* 0x0000001b001b7308 */ /* 0x000e280000000800 */
[----:B------:R-:W2:Y:S01]  /*6dc0*/  MUFU.EX2 R29, R29 ;  /* 0x0000001d001d7308 */ /* 0x000ea20000000800 */
[----:B0-----:R-:W-:Y:S01]  /*6dd0*/  FADD.FTZ R28, R27, 1 ;  /* 0x3f8000001b1c7421 */ /* 0x001fe20000010000 */
[----:B--2---:R-:W-:-:S05]  /*6de0*/  FADD.FTZ R30, R29, 1 ;  /* 0x3f8000001d1e7421 */ /* 0x004fca0000010000 */
        /* <DEDUP_REMOVED lines=10> */
.L_x_767:
[----:B------:R-:W-:Y:S01]  /*6e90*/  FFMA.FTZ R24, R37, UR14, R26 ;  /* 0x0000000e25187c23 */ /* 0x000fe2000801001a */
        /* <DEDUP_REMOVED lines=20> */
.L_x_769:
[----:B------:R-:W-:Y:S05]  /*6fe0*/  BSYNC.RECONVERGENT B0 ;  /* 0x0000000000007941 */ /* 0x000fea0003800200 */
.L_x_768:
[----:B------:R-:W-:Y:S01]  /*6ff0*/  ISETP.GE.U32.AND P3, PT, R62, UR6, PT ;  /* 0x000000063e007c0c */ /* 0x000fe2000bf66070 */
[----:B------:R-:W-:Y:S01]  /*7000*/  FADD.FTZ R29, R29, -UR12 ;  /* 0x8000000c1d1d7e21 */ /* 0x000fe20008010000 */
[----:B------:R-:W-:Y:S01]  /*7010*/  ISETP.GE.U32.AND P4, PT, R61, UR6, PT ;  /* 0x000000063d007c0c */ /* 0x000fe2000bf86070 */
[----:B------:R-:W-:Y:S01]  /*7020*/  FADD.FTZ R72, R72, -UR12 ;  /* 0x8000000c48487e21 */ /* 0x000fe20008010000 */
[--C-:B------:R-:W-:Y:S01]  /*7030*/  HADD2.F32 R34, -RZ, R74.reuse.H0_H0 ;  /* 0x2000004aff227230 */ /* 0x100fe20000004100 */
[----:B------:R-:W-:Y:S01]  /*7040*/  ISETP.GE.U32.AND P1, PT, R60, UR6, PT ;  /* 0x000000063c007c0c */ /* 0x000fe2000bf26070 */
[--C-:B------:R-:W-:Y:S01]  /*7050*/  HADD2.F32 R21, -RZ, R73.reuse.H0_H0 ;  /* 0x20000049ff157230 */ /* 0x100fe20000004100 */
[----:B------:R-:W-:Y:S01]  /*7060*/  ISETP.GE.AND.EX P3, PT, R9, UR7, PT, P3 ;  /* 0x0000000709007c0c */ /* 0x000fe2000bf66330 */
[----:B------:R-:W-:Y:S01]  /*7070*/  HADD2.F32 R20, -RZ, R73.H1_H1 ;  /* 0x30000049ff147230 */ /* 0x000fe20000004100 */
[----:B------:R-:W-:Y:S01]  /*7080*/  ISETP.GE.AND.EX P4, PT, R11, UR7, PT, P4 ;  /* 0x000000070b007c0c */ /* 0x000fe2000bf86340 */
[----:B------:R-:W-:-:S02]  /*7090*/  HADD2.F32 R74, -RZ, R74.H1_H1 ;  /* 0x3000004aff4a7230 */ /* 0x000fc40000004100 */
[----:B------:R-:W-:Y:S01]  /*70a0*/  FMUL.FTZ R35, R29, UR13 ;  /* 0x0000000d1d237c20 */ /* 0x000fe20008410000 */
[----:B------:R-:W-:Y:S01]  /*70b0*/  FMUL.FTZ R37, R72, UR13 ;  /* 0x0000000d48257c20 */ /* 0x000fe20008410000 */
[----:B------:R-:W-:Y:S08]  /*70c0*/  @!P2 BRA `(.L_x_770) ;  /* 0x000000000048a947 */ /* 0x000ff00003800000 */
[----:B0-----:R-:W-:Y:S01]  /*70d0*/  FFMA.FTZ R24, R18, R35, R16 ;  /* 0x0000002312187223 */ /* 0x001fe20000010010 */
        /* <DEDUP_REMOVED lines=17> */
.L_x_770:
[--C-:B0-----:R-:W-:Y:S01]  /*71f0*/  FFMA.FTZ R25, R35, UR14, R26.reuse ;  /* 0x0000000e23197c23 */ /* 0x101fe2000801001a */
[----:B------:R-:W-:Y:S01]  /*7200*/  FADD.FTZ R34, R34, -UR12 ;  /* 0x8000000c22227e21 */ /* 0x000fe20008010000 */
[----:B------:R-:W-:Y:S01]  /*7210*/  FADD.FTZ R74, R74, -UR12 ;  /* 0x8000000c4a4a7e21 */ /* 0x000fe20008010000 */
[----:B------:R-:W-:Y:S01]  /*7220*/  FFMA.FTZ R24, R37, UR14, R26 ;  /* 0x0000000e25187c23 */ /* 0x000fe2000801001a */
[----:B------:R-:W-:Y:S01]  /*7230*/  BSSY.RECONVERGENT B0, `(.L_x_771) ;  /* 0x0000014000007945 */ /* 0x000fe20003800200 */
[----:B------:R-:W-:Y:S01]  /*7240*/  FFMA.FTZ R25, R18, R21, -R25 ;  /* 0x0000001512197223 */ /* 0x000fe20000010819 */
[----:B------:R-:W-:Y:S01]  /*7250*/  FMUL.FTZ R31, R34, UR13 ;  /* 0x0000000d221f7c20 */ /* 0x000fe20008410000 */
[----:B------:R-:W-:Y:S01]  /*7260*/  FMUL.FTZ R33, R74, UR13 ;  /* 0x0000000d4a217c20 */ /* 0x000fe20008410000 */
        /* <DEDUP_REMOVED lines=16> */
.L_x_772:
[----:B------:R-:W-:Y:S05]  /*7370*/  BSYNC.RECONVERGENT B0 ;  /* 0x0000000000007941 */ /* 0x000fea0003800200 */
.L_x_771:
[--C-:B------:R-:W-:Y:S02]  /*7380*/  HADD2.F32 R21, -RZ, R75.reuse.H0_H0 ;  /* 0x2000004bff157230 */ /* 0x100fe40000004100 */
[--C-:B------:R-:W-:Y:S01]  /*7390*/  FFMA.FTZ R35, R31, UR14, R26.reuse ;  /* 0x0000000e1f237c23 */ /* 0x100fe2000801001a */
[----:B------:R-:W-:Y:S01]  /*73a0*/  FFMA.FTZ R34, R33, UR14, R26 ;  /* 0x0000000e21227c23 */ /* 0x000fe2000801001a */
[----:B------:R-:W-:Y:S01]  /*73b0*/  HADD2.F32 R20, -RZ, R75.H1_H1 ;  /* 0x3000004bff147230 */ /* 0x000fe20000004100 */
[----:B------:R-:W-:Y:S06]  /*73c0*/  @!P2 BRA `(.L_x_773) ;  /* 0x000000000048a947 */ /* 0x000fec0003800000 */
        /* <DEDUP_REMOVED lines=18> */
.L_x_773:
[----:B------:R-:W-:Y:S01]  /*74f0*/  BSSY.RECONVERGENT B0, `(.L_x_774) ;  /* 0x0000013000007945 */ /* 0x000fe20003800200 */
[----:B------:R-:W-:Y:S01]  /*7500*/  FFMA.FTZ R35, R18, R21, -R35 ;  /* 0x0000001512237223 */ /* 0x000fe20000010823 */
[----:B------:R-:W-:Y:S02]  /*7510*/  HADD2.F32 R29, -RZ, R76.H0_H0 ;  /* 0x2000004cff1d7230 */ /* 0x000fe40000004100 */
[----:B0-----:R-:W-:Y:S01]  /*7520*/  FFMA.FTZ R27, R19, R20, -R34 ;  /* 0x00000014131b7223 */ /* 0x001fe20000010822 */
        /* <DEDUP_REMOVED lines=15> */
.L_x_775:
[----:B------:R-:W-:Y:S05]  /*7620*/  BSYNC.RECONVERGENT B0 ;  /* 0x0000000000007941 */ /* 0x000fea0003800200 */
.L_x_774:
[----:B------:R-:W-:Y:S02]  /*7630*/  HADD2.F32 R76, -RZ, R76.H1_H1 ;  /* 0x3000004cff4c7230 */ /* 0x000fe40000004100 */
[----:B------:R-:W-:Y:S01]  /*7640*/  FADD.FTZ R29, R29, -UR12 ;  /* 0x8000000c1d1d7e21 */ /* 0x000fe20008010000 */
[----:B------:R-:W-:Y:S01]  /*7650*/  ISETP.GE.U32.AND P3, PT, R59, UR6, PT ;  /* 0x000000063b007c0c */ /* 0x000fe2000bf66070 */
[--C-:B------:R-:W-:Y:S01]  /*7660*/  HADD2.F32 R21, -RZ, R77.reuse.H0_H0 ;  /* 0x2000004dff157230 */ /* 0x100fe20000004100 */
[----:B------:R-:W-:Y:S01]  /*7670*/  ISETP.GE.AND.EX P1, PT, R13, UR7, PT, P1 ;  /* 0x000000070d007c0c */ /* 0x000fe2000bf26310 */
[----:B------:R-:W-:Y:S01]  /*7680*/  FMUL.FTZ R29, R29, UR13 ;  /* 0x0000000d1d1d7c20 */ /* 0x000fe20008410000 */
[----:B------:R-:W-:Y:S01]  /*7690*/  FADD.FTZ R76, R76, -UR12 ;  /* 0x8000000c4c4c7e21 */ /* 0x000fe20008010000 */
[----:B------:R-:W-:Y:S01]  /*76a0*/  ISETP.GE.AND.EX P3, PT, R15, UR7, PT, P3 ;  /* 0x000000070f007c0c */ /* 0x000fe2000bf66330 */
[----:B------:R-:W-:Y:S02]  /*76b0*/  HADD2.F32 R20, -RZ, R77.H1_H1 ;  /* 0x3000004dff147230 */ /* 0x000fe40000004100 */
[----:B------:R-:W-:Y:S01]  /*76c0*/  FFMA.FTZ R35, R29, UR14, R26 ;  /* 0x0000000e1d237c23 */ /* 0x000fe2000801001a */
[----:B------:R-:W-:-:S02]  /*76d0*/  HADD2.F32 R34, -RZ, R78.H0_H0 ;  /* 0x2000004eff227230 */ /* 0x000fc40000004100 */
[----:B------:R-:W-:Y:S01]  /*76e0*/  FMUL.FTZ R37, R76, UR13 ;  /* 0x0000000d4c257c20 */ /* 0x000fe20008410000 */
        /* <DEDUP_REMOVED lines=19> */
.L_x_776:
[----:B0-----:R-:W-:Y:S01]  /*7820*/  FFMA.FTZ R24, R37, UR14, R26 ;  /* 0x0000000e25187c23 */ /* 0x001fe2000801001a */
        /* <DEDUP_REMOVED lines=20> */
.L_x_778:
[----:B------:R-:W-:Y:S05]  /*7970*/  BSYNC.RECONVERGENT B0 ;  /* 0x0000000000007941 */ /* 0x000fea0003800200 */
.L_x_777:
[----:B0-----:R-:W-:Y:S01]  /*7980*/  FMUL.FTZ R25, R34, UR13 ;  /* 0x0000000d22197c20 */ /* 0x001fe20008410000 */
[----:B------:R-:W-:Y:S01]  /*7990*/  FADD.FTZ R78, R78, -UR12 ;  /* 0x8000000c4e4e7e21 */ /* 0x000fe20008010000 */
[--C-:B------:R-:W-:Y:S02]  /*79a0*/  HADD2.F32 R21, -RZ, R79.reuse.H0_H0 ;  /* 0x2000004fff157230 */ /* 0x100fe40000004100 */
[----:B------:R-:W-:Y:S02]  /*79b0*/  HADD2.F32 R20, -RZ, R79.H1_H1 ;  /* 0x3000004fff147230 */ /* 0x000fe40000004100 */
[----:B------:R-:W-:Y:S01]  /*79c0*/  FFMA.FTZ R35, R25, UR14, R26 ;  /* 0x0000000e19237c23 */ /* 0x000fe2000801001a */
[----:B------:R-:W-:Y:S01]  /*79d0*/  FMUL.FTZ R37, R78, UR13 ;  /* 0x0000000d4e257c20 */ /* 0x000fe20008410000 */
        /* <DEDUP_REMOVED lines=19> */
.L_x_779:
        /* <DEDUP_REMOVED lines=21> */
.L_x_781:
[----:B------:R-:W-:Y:S05]  /*7c60*/  BSYNC.RECONVERGENT B0 ;  /* 0x0000000000007941 */ /* 0x000fea0003800200 */
.L_x_780:
[----:B0-----:R-:W-:Y:S01]  /*7c70*/  HADD2.F32 R25, -RZ, R53.H0_H0 ;  /* 0x20000035ff197230 */ /* 0x001fe20000004100 */
[----:B------:R-:W-:Y:S01]  /*7c80*/  IADD3 R27, PT, PT, R66, 0xc0, RZ ;  /* 0x000000c0421b7810 */ /* 0x000fe20007ffe0ff */
[----:B------:R-:W-:Y:S01]  /*7c90*/  FADD.FTZ R24, R29, -UR12 ;  /* 0x8000000c1d187e21 */ /* 0x000fe20008010000 */
[----:B------:R-:W-:Y:S01]  /*7ca0*/  FADD.FTZ R70, R70, -UR12 ;  /* 0x8000000c46467e21 */ /* 0x000fe20008010000 */
[--C-:B------:R-:W-:Y:S01]  /*7cb0*/  HADD2.F32 R21, -RZ, R69.reuse.H0_H0 ;  /* 0x20000045ff157230 */ /* 0x100fe20000004100 */
[----:B------:R-:W-:Y:S01]  /*7cc0*/  ISETP.GE.U32.AND P1, PT, R27, UR6, PT ;  /* 0x000000061b007c0c */ /* 0x000fe2000bf26070 */
[----:B------:R-:W-:Y:S02]  /*7cd0*/  HADD2.F32 R20, -RZ, R69.H1_H1 ;  /* 0x30000045ff147230 */ /* 0x000fe40000004100 */
[----:B------:R-:W-:Y:S01]  /*7ce0*/  FADD.FTZ R29, R25, -UR12 ;  /* 0x8000000c191d7e21 */ /* 0x000fe20008010000 */
[----:B------:R-:W-:Y:S01]  /*7cf0*/  HADD2.F32 R53, -RZ, R53.H1_H1 ;  /* 0x30000035ff357230 */ /* 0x000fe20000004100 */
[----:B------:R-:W-:Y:S01]  /*7d00*/  SHF.R.S32.HI R28, RZ, 0x1f, R27 ;  /* 0x0000001fff1c7819 */ /* 0x000fe2000001141b */
[----:B------:R-:W-:Y:S01]  /*7d10*/  FMUL.FTZ R39, R24, UR13 ;  /* 0x0000000d18277c20 */ /* 0x000fe20008410000 */
[----:B------:R-:W-:Y:S01]  /*7d20*/  FMUL.FTZ R41, R70, UR13 ;  /* 0x0000000d46297c20 */ /* 0x000fe20008410000 */
[----:B------:R-:W-:Y:S06]  /*7d30*/  @!P2 BRA `(.L_x_782) ;  /* 0x000000000048a947 */ /* 0x000fec0003800000 */
[----:B------:R-:W-:Y:S01]  /*7d40*/  FFMA.FTZ R24, R18, R39, R16 ;  /* 0x0000002712187223 */ /* 0x000fe20000010010 */
[----:B------:R-:W-:-:S03]  /*7d50*/  FFMA.FTZ R25, R19, R41, R17 ;  /* 0x0000002913197223 */ /* 0x000fc60000010011 */
[----:B--2---:R-:W-:Y:S01]  /*7d60*/  FMUL.FTZ R30, R24, -1.4426950216293334961 ;  /* 0xbfb8aa3b181e7820 */ /* 0x004fe20000410000 */
        /* <DEDUP_REMOVED lines=15> */
.L_x_782:
[----:B------:R-:W-:Y:S04]  /*7e60*/  BSSY.RECONVERGENT B0, `(.L_x_783) ;  /* 0x0000016000007945 */ /* 0x000fe80003800200 */
[----:B------:R-:W-:Y:S05]  /*7e70*/  @P0 BRA `(.L_x_784) ;  /* 0x0000000000500947 */ /* 0x000fea0003800000 */
[----:B------:R-:W0:Y:S01]  /*7e80*/  LDCU.64 UR16, c[0x0][0x3f8] ;  /* 0x00007f00ff1077ac */ /* 0x000e220008000a00 */
[----:B------:R-:W-:Y:S01]  /*7e90*/  IADD3 R33, PT, PT, R66, 0xa0, RZ ;  /* 0x000000a042217810 */ /* 0x000fe20007ffe0ff */
[--C-:B------:R-:W-:Y:S01]  /*7ea0*/  FFMA.FTZ R25, R39, UR14, R26.reuse ;  /* 0x0000000e27197c23 */ /* 0x100fe2000801001a */
[----:B------:R-:W-:Y:S01]  /*7eb0*/  FFMA.FTZ R24, R41, UR14, R26 ;  /* 0x0000000e29187c23 */ /* 0x000fe2000801001a */
[----:B------:R-:W1:Y:S01]  /*7ec0*/  LDCU.64 UR18, c[0x0][0x380] ;  /* 0x00007000ff1277ac */ /* 0x000e620008000a00 */
[----:B--2---:R-:W-:Y:S01]  /*7ed0*/  SHF.R.S32.HI R30, RZ, 0x1f, R33 ;  /* 0x0000001fff1e7819 */ /* 0x004fe20000011421 */
        /* <DEDUP_REMOVED lines=14> */
.L_x_784:
[----:B------:R-:W-:Y:S05]  /*7fc0*/  BSYNC.RECONVERGENT B0 ;  /* 0x0000000000007941 */ /* 0x000fea0003800200 */
.L_x_783:
[----:B------:R-:W-:Y:S01]  /*7fd0*/  UISETP.NE.AND UP0, UPT, UR11, URZ, UPT ;  /* 0x000000ff0b00728c */ /* 0x000fe2000bf05270 */
[----:B------:R-:W-:Y:S01]  /*7fe0*/  FADD.FTZ R53, R53, -UR12 ;  /* 0x8000000c35357e21 */ /* 0x000fe20008010000 */
[----:B------:R-:W-:Y:S01]  /*7ff0*/  FMUL.FTZ R29, R29, UR13 ;  /* 0x0000000d1d1d7c20 */ /* 0x000fe20008410000 */
[--C-:B0-----:R-:W-:Y:S01]  /*8000*/  HADD2.F32 R21, -RZ, R52.reuse.H0_H0 ;  /* 0x20000034ff157230 */ /* 0x101fe20000004100 */
[----:B------:R-:W-:Y:S01]  /*8010*/  ISETP.GE.AND.EX P1, PT, R28, UR7, PT, P1 ;  /* 0x000000071c007c0c */ /* 0x000fe2000bf26310 */
[----:B------:R-:W-:Y:S02]  /*8020*/  HADD2.F32 R52, -RZ, R52.H1_H1 ;  /* 0x30000034ff347230 */ /* 0x000fe40000004100 */
[----:B------:R-:W-:Y:S01]  /*8030*/  FFMA.FTZ R39, R29, UR14, R26 ;  /* 0x0000000e1d277c23 */ /* 0x000fe2000801001a */
[----:B------:R-:W-:Y:S01]  /*8040*/  FMUL.FTZ R53, R53, UR13 ;  /* 0x0000000d35357c20 */ /* 0x000fe20008410000 */
        /* <DEDUP_REMOVED lines=9> */
[----:B--2---:R-:W0:Y:S08]  /*80e0*/  MUFU.RCP R30, R29 ;  /* 0x0000001d001e7308 */ /* 0x004e300000001000 */
        /* <DEDUP_REMOVED lines=9> */
.L_x_785:
[----:B------:R-:W-:Y:S01]  /*8180*/  FFMA.FTZ R20, R53, UR14, R26 ;  /* 0x0000000e35147c23 */ /* 0x000fe2000801001a */
[----:B------:R-:W-:Y:S01]  /*8190*/  BSSY.RECONVERGENT B0, `(.L_x_786) ;  /* 0x0000014000007945 */ /* 0x000fe20003800200 */
[----:B------:R-:W-:Y:S01]  /*81a0*/  FFMA.FTZ R39, R18, R21, -R39 ;  /* 0x0000001512277223 */ /* 0x000fe20000010827 */
        /* <DEDUP_REMOVED lines=13> */
[C---:B-1----:R-:W-:Y:S02]  /*8280*/  LEA R24, P0, R20.reuse, UR18, 0x1 ;  /* 0x0000001214187c11 */ /* 0x042fe4000f8008ff */
[----:B------:R-:W-:Y:S02]  /*8290*/  IADD3 R25, PT, PT, R21, R25, RZ ;  /* 0x0000001915197210 */ /* 0x000fe40007ffe0ff */
[----:B------:R-:W-:Y:S02]  /*82a0*/  F2FP.F16.F32.PACK_AB R27, R27, R28 ;  /* 0x0000001c1b1b723e */ /* 0x000fe400000000ff */
[----:B------:R-:W-:-:S05]  /*82b0*/  LEA.HI.X R25, R20, UR19, R25, 0x1, P0 ;  /* 0x0000001314197c11 */ /* 0x000fca00080f0c19 */
[----:B------:R0:W-:Y:S02]  /*82c0*/  STG.E desc[UR8][R24.64], R27 ;  /* 0x0000001b18007986 */ /* 0x0001e4000c101908 */
.L_x_787:
[----:B------:R-:W-:Y:S05]  /*82d0*/  BSYNC.RECONVERGENT B0 ;  /* 0x0000000000007941 */ /* 0x000fea0003800200 */
.L_x_786:
[--C-:B------:R-:W-:Y:S01]  /*82e0*/  HADD2.F32 R20, -RZ, R51.reuse.H0_H0 ;  /* 0x20000033ff147230 */ /* 0x100fe20000004100 */
[----:B------:R-:W-:Y:S01]  /*82f0*/  ISETP.GE.U32.AND P0, PT, R31, UR6, PT ;  /* 0x000000061f007c0c */ /* 0x000fe2000bf06070 */
[----:B------:R-:W-:Y:S01]  /*8300*/  HADD2.F32 R51, -RZ, R51.H1_H1 ;  /* 0x30000033ff337230 */ /* 0x000fe20000004100 */
[----:B------:R-:W-:Y:S01]  /*8310*/  ISETP.GE.U32.AND P1, PT, R29, UR6, PT ;  /* 0x000000061d007c0c */ /* 0x000fe2000bf26070 */
[--C-:B------:R-:W-:Y:S02]  /*8320*/  HADD2.F32 R21, -RZ, R50.reuse.H0_H0 ;  /* 0x20000032ff157230 */ /* 0x100fe40000004100 */
[----:B------:R-:W-:Y:S01]  /*8330*/  FADD.FTZ R20, R20, -UR12 ;  /* 0x8000000c14147e21 */ /* 0x000fe20008010000 */
[----:B------:R-:W-:Y:S01]  /*8340*/  SHF.R.S32.HI R36, RZ, 0x1f, R31 ;  /* 0x0000001fff247819 */ /* 0x000fe2000001141f */
[----:B------:R-:W-:Y:S01]  /*8350*/  FADD.FTZ R51, R51, -UR12 ;  /* 0x8000000c33337e21 */ /* 0x000fe20008010000 */
[----:B0-----:R-:W-:Y:S01]  /*8360*/  SHF.R.S32.HI R27, RZ, 0x1f, R29 ;  /* 0x0000001fff1b7819 */ /* 0x001fe2000001141d */
[----:B------:R-:W-:Y:S01]  /*8370*/  FMUL.FTZ R25, R20, UR13 ;  /* 0x0000000d14197c20 */ /* 0x000fe20008410000 */
[----:B------:R-:W-:Y:S01]  /*8380*/  ISETP.GE.AND.EX P0, PT, R36, UR7, PT, P0 ;  /* 0x0000000724007c0c */ /* 0x000fe2000bf06300 */
[----:B------:R-:W-:Y:S01]  /*8390*/  HADD2.F32 R50, -RZ, R50.H1_H1 ;  /* 0x30000032ff327230 */ /* 0x000fe20000004100 */
[----:B------:R-:W-:Y:S01]  /*83a0*/  ISETP.GE.AND.EX P1, PT, R27, UR7, PT, P1 ;  /* 0x000000071b007c0c */ /* 0x000fe2000bf26310 */
[----:B------:R-:W-:-:S02]  /*83b0*/  HADD2.F32 R34, -RZ, R49.H0_H0 ;  /* 0x20000031ff227230 */ /* 0x000fc40000004100 */
[----:B------:R-:W-:Y:S01]  /*83c0*/  FFMA.FTZ R39, R25, UR14, R26 ;  /* 0x0000000e19277c23 */ /* 0x000fe2000801001a */
[----:B------:R-:W-:Y:S01]  /*83d0*/  FMUL.FTZ R51, R51, UR13 ;  /* 0x0000000d33337c20 */ /* 0x000fe20008410000 */
[----:B------:R-:W-:Y:S08]  /*83e0*/  BRA.U !UP0, `(.L_x_788) ;  /* 0x0000000108487547 */ /* 0x000ff0000b800000 */
        /* <DEDUP_REMOVED lines=18> */
.L_x_788:
[----:B------:R-:W-:Y:S01]  /*8510*/  FFMA.FTZ R20, R51, UR14, R26 ;  /* 0x0000000e33147c23 */ /* 0x000fe2000801001a */
        /* <DEDUP_REMOVED lines=20> */
.L_x_790:
[----:B------:R-:W-:Y:S05]  /*8660*/  BSYNC.RECONVERGENT B0 ;  /* 0x0000000000007941 */ /* 0x000fea0003800200 */
.L_x_789:
[----:B0-----:R-:W-:Y:S01]  /*8670*/  FMUL.FTZ R25, R34, UR13 ;  /* 0x0000000d22197c20 */ /* 0x001fe20008410000 */
[----:B------:R-:W-:Y:S01]  /*8680*/  FADD.FTZ R49, R49, -UR12 ;  /* 0x8000000c31317e21 */ /* 0x000fe20008010000 */
[--C-:B------:R-:W-:Y:S02]  /*8690*/  HADD2.F32 R21, -RZ, R48.reuse.H0_H0 ;  /* 0x20000030ff157230 */ /* 0x100fe40000004100 */
[----:B------:R-:W-:Y:S02]  /*86a0*/  HADD2.F32 R48, -RZ, R48.H1_H1 ;  /* 0x30000030ff307230 */ /* 0x000fe40000004100 */
[----:B------:R-:W-:Y:S01]  /*86b0*/  FFMA.FTZ R37, R25, UR14, R26 ;  /* 0x0000000e19257c23 */ /* 0x000fe2000801001a */
[----:B------:R-:W-:Y:S01]  /*86c0*/  FMUL.FTZ R49, R49, UR13 ;  /* 0x0000000d31317c20 */ /* 0x000fe20008410000 */
[----:B------:R-:W-:Y:S06]  /*86d0*/  BRA.U !UP0, `(.L_x_791) ;  /* 0x0000000108487547 */ /* 0x000fec000b800000 */
        /* <DEDUP_REMOVED lines=18> */
.L_x_791:
[----:B------:R-:W-:Y:S01]  /*8800*/  FFMA.FTZ R20, R49, UR14, R26 ;  /* 0x0000000e31147c23 */ /* 0x000fe2000801001a */
[----:B------:R-:W-:Y:S01]  /*8810*/  BSSY.RECONVERGENT B0, `(.L_x_792) ;  /* 0x0000014000007945 */ /* 0x000fe20003800200 */
[----:B------:R-:W-:Y:S01]  /*8820*/  FFMA.FTZ R37, R18, R21, -R37 ;  /* 0x0000001512257223 */ /* 0x000fe20000010825 */
[C---:B--2---:R-:W-:Y:S01]  /*8830*/  IADD3 R30, PT, PT, R66.reuse, 0x120, RZ ;  /* 0x00000120421e7810 */ /* 0x044fe20007ffe0ff */
        /* <DEDUP_REMOVED lines=8> */
[----:B0-----:R-:W-:Y:S02]  /*88c0*/  IMAD R24, R27, UR16, RZ ;  /* 0x000000101b187c24 */ /* 0x001fe4000f8e02ff */
[----:B------:R-:W-:Y:S01]  /*88d0*/  FMUL.FTZ R27, R48, UR13 ;  /* 0x0000000d301b7c20 */ /* 0x000fe20008410000 */
[----:B------:R-:W-:-:S04]  /*88e0*/  IMAD.WIDE.U32 R20, R29, UR16, R20 ;  /* 0x000000101d147c25 */ /* 0x000fc8000f8e0014 */
[----:B------:R-:W-:Y:S01]  /*88f0*/  IMAD R29, R29, UR17, R24 ;  /* 0x000000111d1d7c24 */ /* 0x000fe2000f8e0218 */
[----:B-1----:R-:W-:Y:S02]  /*8900*/  LEA R24, P0, R20, UR18, 0x1 ;  /* 0x0000001214187c11 */ /* 0x002fe4000f8008ff */
[----:B------:R-:W-:Y:S02]  /*8910*/  F2FP.F16.F32.PACK_AB R27, R27, R32 ;  /* 0x000000201b1b723e */ /* 0x000fe400000000ff */
[----:B------:R-:W-:-:S04]  /*8920*/  IADD3 R29, PT, PT, R21, R29, RZ ;  /* 0x0000001d151d7210 */ /* 0x000fc80007ffe0ff */
[----:B------:R-:W-:-:S05]  /*8930*/  LEA.HI.X R25, R20, UR19, R29, 0x1, P0 ;  /* 0x0000001314197c11 */ /* 0x000fca00080f0c1d */
[----:B------:R0:W-:Y:S02]  /*8940*/  STG.E desc[UR8][R24.64], R27 ;  /* 0x0000001b18007986 */ /* 0x0001e4000c101908 */
.L_x_793:
[----:B------:R-:W-:Y:S05]  /*8950*/  BSYNC.RECONVERGENT B0 ;  /* 0x0000000000007941 */ /* 0x000fea0003800200 */
.L_x_792:
[--C-:B------:R-:W-:Y:S01]  /*8960*/  HADD2.F32 R21, -RZ, R47.reuse.H0_H0 ;  /* 0x2000002fff157230 */ /* 0x100fe20000004100 */
[----:B------:R-:W-:Y:S01]  /*8970*/  ISETP.GE.U32.AND P0, PT, R30, UR6, PT ;  /* 0x000000061e007c0c */ /* 0x000fe2000bf06070 */
[----:B------:R-:W-:Y:S01]  /*8980*/  HADD2.F32 R47, -RZ, R47.H1_H1 ;  /* 0x3000002fff2f7230 */ /* 0x000fe20000004100 */
[----:B------:R-:W-:Y:S01]  /*8990*/  ISETP.GE.U32.AND P1, PT, R28, UR6, PT ;  /* 0x000000061c007c0c */ /* 0x000fe2000bf26070 */
[----:B------:R-:W-:Y:S02]  /*89a0*/  HADD2.F32 R36, -RZ, R45.H0_H0 ;  /* 0x2000002dff247230 */ /* 0x000fe40000004100 */
[----:B0-----:R-:W-:Y:S01]  /*89b0*/  FADD.FTZ R24, R21, -UR12 ;  /* 0x8000000c15187e21 */ /* 0x001fe20008010000 */
[----:B------:R-:W-:Y:S01]  /*89c0*/  SHF.R.S32.HI R38, RZ, 0x1f, R30 ;  /* 0x0000001fff267819 */ /* 0x000fe2000001141e */
[----:B------:R-:W-:Y:S01]  /*89d0*/  FADD.FTZ R47, R47, -UR12 ;  /* 0x8000000c2f2f7e21 */ /* 0x000fe20008010000 */
[----:B------:R-:W-:Y:S01]  /*89e0*/  SHF.R.S32.HI R20, RZ, 0x1f, R28 ;  /* 0x0000001fff147819 */ /* 0x000fe2000001141c */
[----:B------:R-:W-:Y:S01]  /*89f0*/  FMUL.FTZ R25, R24, UR13 ;  /* 0x0000000d18197c20 */ /* 0x000fe20008410000 */
[--C-:B------:R-:W-:Y:S01]  /*8a00*/  HADD2.F32 R21, -RZ, R46.reuse.H0_H0 ;  /* 0x2000002eff157230 */ /* 0x100fe20000004100 */
[----:B------:R-:W-:Y:S01]  /*8a10*/  ISETP.GE.AND.EX P0, PT, R38, UR7, PT, P0 ;  /* 0x0000000726007c0c */ /* 0x000fe2000bf06300 */
[----:B------:R-:W-:Y:S01]  /*8a20*/  HADD2.F32 R46, -RZ, R46.H1_H1 ;  /* 0x3000002eff2e7230 */ /* 0x000fe20000004100 */
[----:B------:R-:W-:Y:S01]  /*8a30*/  ISETP.GE.AND.EX P1, PT, R20, UR7, PT, P1 ;  /* 0x0000000714007c0c */ /* 0x000fe2000bf26310 */
[----:B------:R-:W-:Y:S01]  /*8a40*/  FFMA.FTZ R37, R25, UR14, R26 ;  /* 0x0000000e19257c23 */ /* 0x000fe2000801001a */
[----:B------:R-:W-:Y:S01]  /*8a50*/  FMUL.FTZ R47, R47, UR13 ;  /* 0x0000000d2f2f7c20 */ /* 0x000fe20008410000 */
[----:B------:R-:W-:Y:S10]  /*8a60*/  BRA.U !UP0, `(.L_x_794) ;  /* 0x0000000108487547 */ /* 0x000ff4000b800000 */
        /* <DEDUP_REMOVED lines=18> */
.L_x_794:
        /* <DEDUP_REMOVED lines=21> */
.L_x_796:
[----:B------:R-:W-:Y:S05]  /*8ce0*/  BSYNC.RECONVERGENT B0 ;  /* 0x0000000000007941 */ /* 0x000fea0003800200 */
.L_x_795:
[----:B------:R-:W-:Y:S01]  /*8cf0*/  FMUL.FTZ R25, R36, UR13 ;  /* 0x0000000d24197c20 */ /* 0x000fe20008410000 */
[----:B------:R-:W-:Y:S01]  /*8d00*/  FADD.FTZ R45, R45, -UR12 ;  /* 0x8000000c2d2d7e21 */ /* 0x000fe20008010000 */
[--C-:B0-----:R-:W-:Y:S02]  /*8d10*/  HADD2.F32 R21, -RZ, R44.reuse.H0_H0 ;  /* 0x2000002cff157230 */ /* 0x101fe40000004100 */
[----:B------:R-:W-:Y:S02]  /*8d20*/  HADD2.F32 R44, -RZ, R44.H1_H1 ;  /* 0x3000002cff2c7230 */ /* 0x000fe40000004100 */
[----:B------:R-:W-:Y:S01]  /*8d30*/  FFMA.FTZ R37, R25, UR14, R26 ;  /* 0x0000000e19257c23 */ /* 0x000fe2000801001a */
[----:B------:R-:W-:Y:S01]  /*8d40*/  FMUL.FTZ R45, R45, UR13 ;  /* 0x0000000d2d2d7c20 */ /* 0x000fe20008410000 */
        /* <DEDUP_REMOVED lines=19> */
.L_x_797:
        /* <DEDUP_REMOVED lines=16> */
[----:B-1----:R-:W-:-:S04]  /*8f80*/  LEA R28, P0, R24, UR18, 0x1 ;  /* 0x00000012181c7c11 */ /* 0x002fc8000f8008ff */
[----:B------:R-:W-:Y:S02]  /*8f90*/  IADD3 R29, PT, PT, R25, R29, RZ ;  /* 0x0000001d191d7210 */ /* 0x000fe40007ffe0ff */
[----:B------:R-:W-:Y:S02]  /*8fa0*/  F2FP.F16.F32.PACK_AB R25, R20, R37 ;  /* 0x000000251419723e */ /* 0x000fe400000000ff */
[----:B------:R-:W-:-:S05]  /*8fb0*/  LEA.HI.X R29, R24, UR19, R29, 0x1, P0 ;  /* 0x00000013181d7c11 */ /* 0x000fca00080f0c1d */
[----:B------:R0:W-:Y:S02]  /*8fc0*/  STG.E desc[UR8][R28.64], R25 ;  /* 0x000000191c007986 */ /* 0x0001e4000c101908 */
.L_x_799:
[----:B------:R-:W-:Y:S05]  /*8fd0*/  BSYNC.RECONVERGENT B0 ;  /* 0x0000000000007941 */ /* 0x000fea0003800200 */
.L_x_798:
[--C-:B------:R-:W-:Y:S01]  /*8fe0*/  HADD2.F32 R24, -RZ, R23.reuse.H0_H0 ;  /* 0x20000017ff187230 */ /* 0x100fe20000004100 */
[----:B------:R-:W-:Y:S01]  /*8ff0*/  ISETP.GE.U32.AND P0, PT, R27, UR6, PT ;  /* 0x000000061b007c0c */ /* 0x000fe2000bf06070 */
[----:B0-----:R-:W-:Y:S01]  /*9000*/  HADD2.F32 R25, -RZ, R23.H1_H1 ;  /* 0x30000017ff197230 */ /* 0x001fe20000004100 */
        /* <DEDUP_REMOVED lines=32> */
.L_x_800:
[----:B------:R-:W-:Y:S01]  /*9210*/  FFMA.FTZ R24, R39, UR14, R26 ;  /* 0x0000000e27187c23 */ /* 0x000fe2000801001a */
[----:B------:R-:W-:Y:S01]  /*9220*/  BSSY.RECONVERGENT B0, `(.L_x_801) ;  /* 0x0000014000007945 */ /* 0x000fe20003800200 */
[----:B------:R-:W-:Y:S02]  /*9230*/  HADD2.F32 R28, -RZ, R14.H1_H1 ;  /* 0x3000000eff1c7230 */ /* 0x000fe40000004100 */
[----:B------:R-:W-:Y:S01]  /*9240*/  FFMA.FTZ R37, R18, R23, -R37 ;  /* 0x0000001712257223 */ /* 0x000fe20000010825 */
        /* <DEDUP_REMOVED lines=17> */
.L_x_802:
[----:B------:R-:W-:Y:S05]  /*9360*/  BSYNC.RECONVERGENT B0 ;  /* 0x0000000000007941 */ /* 0x000fea0003800200 */
.L_x_801:
        /* <DEDUP_REMOVED lines=25> */
.L_x_803:
        /* <DEDUP_REMOVED lines=21> */
.L_x_805:
[----:B------:R-:W-:Y:S05]  /*9650*/  BSYNC.RECONVERGENT B0 ;  /* 0x0000000000007941 */ /* 0x000fea0003800200 */
.L_x_804:
        /* <DEDUP_REMOVED lines=35> */
.L_x_806:
        /* <DEDUP_REMOVED lines=21> */
.L_x_808:
[----:B------:R-:W-:Y:S05]  /*99e0*/  BSYNC.RECONVERGENT B0 ;  /* 0x0000000000007941 */ /* 0x000fea0003800200 */
.L_x_807:
        /* <DEDUP_REMOVED lines=25> */
.L_x_809:
[--C-:B------:R-:W-:Y:S02]  /*9b80*/  HADD2.F32 R12, -RZ, R81.reuse.H0_H0 ;  /* 0x20000051ff0c7230 */ /* 0x100fe40000004100 */
[----:B------:R-:W-:Y:S01]  /*9b90*/  FFMA.FTZ R10, R33, UR14, R26 ;  /* 0x0000000e210a7c23 */ /* 0x000fe2000801001a */
[----:B------:R-:W-:Y:S01]  /*9ba0*/  HADD2.F32 R81, -RZ, R81.H1_H1 ;  /* 0x30000051ff517230 */ /* 0x000fe20000004100 */
[----:B------:R-:W-:Y:S01]  /*9bb0*/  BSSY.RECONVERGENT B0, `(.L_x_810) ;  /* 0x0000015000007945 */ /* 0x000fe20003800200 */
[----:B------:R-:W-:Y:S01]  /*9bc0*/  FFMA.FTZ R31, R18, R21, -R31 ;  /* 0x00000015121f7223 */ /* 0x000fe2000001081f */
[----:B------:R-:W-:Y:S01]  /*9bd0*/  IADD3 R29, PT, PT, R66, 0x1e0, RZ ;  /* 0x000001e0421d7810 */ /* 0x000fe20007ffe0ff */
[----:B------:R-:W-:Y:S01]  /*9be0*/  FADD.FTZ R12, R12, -UR12 ;  /* 0x8000000c0c0c7e21 */ /* 0x000fe20008010000 */
        /* <DEDUP_REMOVED lines=17> */
.L_x_811:
[----:B------:R-:W-:Y:S05]  /*9d00*/  BSYNC.RECONVERGENT B0 ;  /* 0x0000000000007941 */ /* 0x000fea0003800200 */
.L_x_810:
[----:B0-----:R-:W-:Y:S01]  /*9d10*/  FMUL.FTZ R23, R12, UR13 ;  /* 0x0000000d0c177c20 */ /* 0x001fe20008410000 */
[----:B------:R-:W-:Y:S01]  /*9d20*/  FMUL.FTZ R81, R81, UR13 ;  /* 0x0000000d51517c20 */ /* 0x000fe20008410000 */
[--C-:B------:R-:W-:Y:S01]  /*9d30*/  HADD2.F32 R21, -RZ, R80.reuse.H0_H0 ;  /* 0x20000050ff157230 */ /* 0x100fe20000004100 */
[----:B------:R-:W-:Y:S01]  /*9d40*/  ISETP.GE.U32.AND P0, PT, R29, UR6, PT ;  /* 0x000000061d007c0c */ /* 0x000fe2000bf06070 */
[--C-:B------:R-:W-:Y:S01]  /*9d50*/  FFMA.FTZ R27, R23, UR14, R26.reuse ;  /* 0x0000000e171b7c23 */ /* 0x100fe2000801001a */
[----:B------:R-:W-:Y:S01]  /*9d60*/  SHF.R.S32.HI R20, RZ, 0x1f, R29 ;  /* 0x0000001fff147819 */ /* 0x000fe2000001141d */
[----:B------:R-:W-:Y:S01]  /*9d70*/  FFMA.FTZ R26, R81, UR14, R26 ;  /* 0x0000000e511a7c23 */ /* 0x000fe2000801001a */
[----:B------:R-:W-:Y:S01]  /*9d80*/  HADD2.F32 R80, -RZ, R80.H1_H1 ;  /* 0x30000050ff507230 */ /* 0x000fe20000004100 */
        /* <DEDUP_REMOVED lines=19> */
.L_x_812:
        /* <DEDUP_REMOVED lines=18> */
.L_x_814:
[----:B------:R-:W-:Y:S05]  /*9fe0*/  BSYNC.RECONVERGENT B0 ;  /* 0x0000000000007941 */ /* 0x000fea0003800200 */
.L_x_813:
[----:B------:R-:W-:Y:S02]  /*9ff0*/  IADD3 R54, PT, PT, R3, R54, RZ ;  /* 0x0000003603367210 */ /* 0x000fe40007ffe0ff */
[----:B------:R-:W-:Y:S02]  /*a000*/  IADD3 R55, PT, PT, R55, 0x1, RZ ;  /* 0x0000000137377810 */ /* 0x000fe40007ffe0ff */
[----:B------:R-:W-:-:S13]  /*a010*/  ISETP.GE.AND P0, PT, R54, UR4, PT ;  /* 0x0000000436007c0c */ /* 0x000fda000bf06270 */
[----:B------:R-:W-:Y:S05]  /*a020*/  @!P0 BRA `(.L_x_815) ;  /* 0xffffff6000908947 */ /* 0x000fea000383ffff */
.L_x_748:
[----:B------:R-:W1:Y:S01]  /*a030*/  LDC R6, c[0x0][0x370] ;  /* 0x0000dc00ff067b82 */ /* 0x000e620000000800 */
[----:B------:R-:W-:Y:S01]  /*a040*/  ISETP.NE.AND P2, PT, R2, RZ, PT ;  /* 0x000000ff0200720c */ /* 0x000fe20003f45270 */
[----:B------:R-:W-:Y:S06]  /*a050*/  BSSY.RECONVERGENT B0, `(.L_x_816) ;  /* 0x0000011000007945 */ /* 0x000fec0003800200 */
[----:B------:R-:W2:Y:S08]  /*a060*/  LDC R7, c[0x0][0x374] ;  /* 0x0000dd00ff077b82 */ /* 0x000eb00000000800 */
[----:B------:R-:W3:Y:S01]  /*a070*/  LDC.64 R4, c[0x0][0x3c8] ;  /* 0x0000f200ff047b82 */ /* 0x000ee20000000a00 */
[----:B-1----:R-:W-:-:S02]  /*a080*/  ISETP.NE.AND P1, PT, R6, 0x1, PT ;  /* 0x000000010600780c */ /* 0x002fc40003f25270 */
[----:B------:R-:W-:Y:S02]  /*a090*/  IADD3 R8, PT, PT, R6, -0x1, RZ ;  /* 0xffffffff06087810 */ /* 0x000fe40007ffe0ff */
[----:B--2---:R-:W-:-:S04]  /*a0a0*/  IADD3 R3, PT, PT, R7, -0x1, RZ ;  /* 0xffffffff07037810 */ /* 0x004fc80007ffe0ff */
[----:B------:R-:W-:Y:S02]  /*a0b0*/  ISETP.NE.AND P0, PT, R0, R3, PT ;  /* 0x000000030000720c */ /* 0x000fe40003f05270 */
[----:B------:R-:W-:Y:S02]  /*a0c0*/  SHF.L.U32 R0, R7, 0x1, RZ ;  /* 0x0000000107007819 */ /* 0x000fe400000006ff */
[----:B------:R-:W-:Y:S02]  /*a0d0*/  ISETP.NE.OR P0, PT, R8, UR10, P0 ;  /* 0x0000000a08007c0c */ /* 0x000fe40008705670 */
[----:B------:R-:W-:-:S05]  /*a0e0*/  SEL R3, R0, RZ, P1 ;  /* 0x000000ff00037207 */ /* 0x000fca0000800000 */
[----:B---3--:R-:W-:Y:S01]  /*a0f0*/  IMAD.WIDE.U32 R4, R3, 0x4, R4 ;  /* 0x0000000403047825 */ /* 0x008fe200078e0004 */
[----:B------:R-:W-:Y:S06]  /*a100*/  @P2 BRA `(.L_x_817) ;  /* 0x0000000000142947 */ /* 0x000fec0003800000 */
[----:B------:R-:W-:Y:S01]  /*a110*/  HFMA2 R3, -RZ, RZ, 0, 5.9604644775390625e-08 ;  /* 0x00000001ff037431 */ /* 0x000fe200000001ff */
[----:B------:R-:W-:Y:S06]  /*a120*/  MEMBAR.ALL.GPU ;  /* 0x0000000000007992 */ /* 0x000fec000000a000 */
[----:B------:R-:W-:-:S00]  /*a130*/  ERRBAR ;  /* 0x00000000000079ab */ /* 0x000fc00000000000 */
[----:B------:R-:W-:Y:S06]  /*a140*/  CGAERRBAR ;  /* 0x00000000000075ab */ /* 0x000fec0000000000 */
[----:B------:R1:W-:Y:S02]  /*a150*/  REDG.E.ADD.S32.STRONG.GPU desc[UR8][R4.64], R3 ;  /* 0x000000030400798e */ /* 0x0003e4000c12e308 */
.L_x_817:
[----:B------:R-:W-:Y:S05]  /*a160*/  BSYNC.RECONVERGENT B0 ;  /* 0x0000000000007941 */ /* 0x000fea0003800200 */
.L_x_816:
[----:B------:R-:W-:Y:S05]  /*a170*/  @P0 EXIT ;  /* 0x000000000000094d */ /* 0x000fea0003800000 */
[----:B------:R-:W-:Y:S05]  /*a180*/  @P2 BRA `(.L_x_818) ;  /* 0x0000000000202947 */ /* 0x000fea0003800000 */
[----:B------:R-:W-:-:S05]  /*a190*/  IMAD R0, R6, R7, RZ ;  /* 0x0000000706007224 */ /* 0x000fca00078e02ff */
[----:B------:R-:W-:-:S13]  /*a1a0*/  ISETP.NE.AND P0, PT, R0, -0x1, PT ;  /* 0xffffffff0000780c */ /* 0x000fda0003f05270 */
[----:B------:R-:W-:Y:S05]  /*a1b0*/  @!P0 BRA `(.L_x_818) ;  /* 0x0000000000148947 */ /* 0x000fea0003800000 */
.L_x_819:
[----:B-1----:R-:W2:Y:S04]  /*a1c0*/  LDG.E.STRONG.GPU R3, desc[UR8][R4.64] ;  /* 0x0000000804037981 */ /* 0x002ea8000c1ef900 */
[----:B--2---:R-:W-:Y:S01]  /*a1d0*/  CCTL.IVALL ;  /* 0x00000000ff00798f */ /* 0x004fe20002000000 */
[----:B------:R-:W-:Y:S05]  /*a1e0*/  YIELD ;  /* 0x0000000000007946 */ /* 0x000fea0003800000 */
[----:B------:R-:W-:-:S13]  /*a1f0*/  ISETP.NE.AND P0, PT, R3, R0, PT ;  /* 0x000000000300720c */ /* 0x000fda0003f05270 */
[----:B------:R-:W-:Y:S05]  /*a200*/  @P0 BRA `(.L_x_819) ;  /* 0xfffffffc00ec0947 */ /* 0x000fea000383ffff */
.L_x_818:
[----:B------:R-:W-:Y:S05]  /*a210*/  WARPSYNC.ALL ;  /* 0x0000000000007948 */ /* 0x000fea0003800000 */
[----:B-1----:R-:W1:Y:S08]  /*a220*/  LDC.64 R4, c[0x0][0x3f8] ;  /* 0x0000fe00ff047b82 */ /* 0x002e700000000a00 */
        /* <DEDUP_REMOVED lines=58> */
.L_x_822:
[----:B-1----:R-:W-:Y:S02]  /*a5d0*/  LEA R10, P1, R3, R26, 0x2 ;  /* 0x0000001a030a7211 */ /* 0x002fe400078210ff */
[----:B------:R-:W-:Y:S02]  /*a5e0*/  IADD3 R12, P2, PT, R26, R6, RZ ;  /* 0x000000061a0c7210 */ /* 0x000fe40007f5e0ff */
[----:B------:R-:W-:Y:S02]  /*a5f0*/  LEA R14, P3, R33, R26, 0x2 ;  /* 0x0000001a210e7211 */ /* 0x000fe400078610ff */
[C---:B------:R-:W-:Y:S02]  /*a600*/  IADD3.X R11, PT, PT, R27.reuse, R32, RZ, P1, !PT ;  /* 0x000000201b0b7210 */ /* 0x040fe40000ffe4ff */
[----:B------:R-:W-:Y:S02]  /*a610*/  MOV R8, R26 ;  /* 0x0000001a00087202 */ /* 0x000fe40000000f00 */
[----:B------:R-:W-:Y:S01]  /*a620*/  MOV R9, R27 ;  /* 0x0000001b00097202 */ /* 0x000fe20000000f00 */
[----:B0-----:R0:W2:Y:S01]  /*a630*/  LDG.E R17, desc[UR8][R10.64] ;  /* 0x000000080a117981 */ /* 0x0010a2000c1e1900 */
        /* <DEDUP_REMOVED lines=22> */
.L_x_821:
[----:B------:R-:W-:Y:S05]  /*a7a0*/  BSYNC.RECONVERGENT B0 ;  /* 0x0000000000007941 */ /* 0x000fea0003800200 */
.L_x_820:
[----:B------:R-:W-:Y:S05]  /*a7b0*/  @!P0 EXIT ;  /* 0x000000000000894d */ /* 0x000fea0003800000 */
[C---:B------:R-:W-:Y:S01]  /*a7c0*/  SHF.L.U64.HI R39, R33.reuse, 0x2, R34 ;  /* 0x0000000221277819 */ /* 0x040fe20000010222 */
[----:B------:R-:W2:Y:S01]  /*a7d0*/  LDCU.64 UR4, c[0x0][0x3d8] ;  /* 0x00007b00ff0477ac */ /* 0x000ea20008000a00 */
[----:B------:R-:W-:Y:S02]  /*a7e0*/  SHF.L.U32 R41, R33, 0x2, RZ ;  /* 0x0000000221297819 */ /* 0x000fe400000006ff */
[C---:B------:R-:W-:Y:S01]  /*a7f0*/  SHF.L.U64.HI R31, R4.reuse, 0x2, R5 ;  /* 0x00000002041f7819 */ /* 0x040fe20000010205 */
[----:B------:R-:W3:Y:S01]  /*a800*/  LDCU.64 UR6, c[0x0][0x388] ;  /* 0x00007100ff0677ac */ /* 0x000ee20008000a00 */
[----:B------:R-:W-:Y:S02]  /*a810*/  SHF.L.U32 R29, R4, 0x2, RZ ;  /* 0x00000002041d7819 */ /* 0x000fe400000006ff */
[C---:B------:R-:W-:Y:S01]  /*a820*/  SHF.L.U64.HI R33, R3.reuse, 0x2, R0 ;  /* 0x0000000203217819 */ /* 0x040fe20000010200 */
[----:B------:R-:W4:Y:S01]  /*a830*/  LDCU.64 UR10, c[0x0][0x390] ;  /* 0x00007200ff0a77ac */ /* 0x000f220008000a00 */
[----:B------:R-:W-:-:S07]  /*a840*/  SHF.L.U32 R37, R3, 0x2, RZ ;  /* 0x0000000203257819 */ /* 0x000fce00000006ff */
.L_x_823:
[C---:B01----:R-:W-:Y:S02]  /*a850*/  SHF.L.U32 R16, R2.reuse, 0x2, RZ ;  /* 0x0000000202107819 */ /* 0x043fe400000006ff */
        /* <DEDUP_REMOVED lines=18> */
[----:B---3--:R-:W-:Y:S02]  /*a980*/  IADD3 R12, P0, PT, R14, UR6, RZ ;  /* 0x000000060e0c7c10 */ /* 0x008fe4000ff1e0ff */
[----:B------:R-:W-:Y:S02]  /*a990*/  LOP3.LUT R4, R13, 0x3, RZ, 0xc0, !PT ;  /* 0x000000030d047812 */ /* 0x000fe400078ec0ff */
[----:B------:R-:W-:Y:S02]  /*a9a0*/  IADD3 R16, P2, PT, R16, UR4, RZ ;  /* 0x0000000410107c10 */ /* 0x000fe4000ff5e0ff */
[----:B----4-:R-:W-:Y:S02]  /*a9b0*/  IADD3 R14, P1, PT, R14, UR10, RZ ;  /* 0x0000000a0e0e7c10 */ /* 0x010fe4000ff3e0ff */
        /* <DEDUP_REMOVED lines=59> */
.L_x_824:
        /* <DEDUP_REMOVED lines=9> */
.L_x_3419:


//--------------------- .text._Z35group_norm_nhwc_bwd_one_pass_kernelI11Fp16IOBf16WLi64ELi8ELi128EEv26Group_norm_nhwc_bwd_params --------------------------
	.section	.text._Z35group_norm_nhwc_bwd_one_pass_kernelI11Fp16IOBf16WLi64ELi8ELi128EEv26Group_norm_nhwc_bwd_params,"ax",@progbits
	.align	128
        .global         _Z35group_norm_nhwc_bwd_one_pass_kernelI11Fp16IOBf16WLi64ELi8ELi128EEv26Group_norm_nhwc_bwd_params
        .type           _Z35group_norm_nhwc_bwd_one_pass_kernelI11Fp16IOBf16WLi64ELi8ELi128EEv26Group_norm_nhwc_bwd_params,@function
        .size           _Z35group_norm_nhwc_bwd_one_pass_kernelI11Fp16IOBf16WLi64ELi8ELi128EEv26Group_norm_nhwc_bwd_params,(.L_x_3420 - _Z35group_norm_nhwc_bwd_one_pass_kernelI11Fp16IOBf16WLi64ELi8ELi128EEv26Group_norm_nhwc_bwd_params)
        .other          _Z35group_norm_nhwc_bwd_one_pass_kernelI11Fp16IOBf16WLi64ELi8ELi128EEv26Group_norm_nhwc_bwd_params,@"STO_CUDA_ENTRY STV_DEFAULT"
_Z35group_norm_nhwc_bwd_one_pass_kernelI11Fp16IOBf16WLi64ELi8ELi128EEv26Group_norm_nhwc_bwd_params:
.text._Z35group_norm_nhwc_bwd_one_pass_kernelI11Fp16IOBf16WLi64ELi8ELi128EEv26Group_norm_nhwc_bwd_params:
        /* <DEDUP_REMOVED lines=38> */
.L_x_850:
[----:B0-----:R-:W0:Y:S01]  /*0260*/  LDC R10, c[0x0][0x410] ;  /* 0x00010400ff0a7b82 */ /* 0x001e220000000800 */
[----:B------:R-:W-:Y:S01]  /*0270*/  IABS R8, UR11 ;  /* 0x0000000b00087c13 */ /* 0x000fe20008000000 */
[----:B------:R-:W1:Y:S01]  /*0280*/  LDCU.64 UR12, c[0x0][0x3b8] ;  /* 0x00007700ff0c77ac */ /* 0x000e620008000a00 */
[----:B------:R-:W-:Y:S01]  /*0290*/  ISETP.LE.AND P2, PT, RZ, UR11, PT ;  /* 0x0000000bff007c0c */ /* 0x000fe2000bf43270 */
[----:B--2---:R-:W2:Y:S04]  /*02a0*/  LDCU.128 UR28, c[0x0][0x400] ;  /* 0x00008000ff1c77ac */ /* 0x004ea80008000c00 */
[----:B------:R-:W3:Y:S01]  /*02b0*/  LDC.64 R22, c[0x0][0x3a8] ;  /* 0x0000ea00ff167b82 */ /* 0x000ee20000000a00 */
[----:B-1----:R-:W-:Y:S01]  /*02c0*/  UIMAD.WIDE UR12, UR11, 0x8, UR12 ;  /* 0x000000080b0c78a5 */ /* 0x002fe2000f8e020c */
[----:B0-----:R-:W-:-:S02]  /*02d0*/  IABS R11, R10 ;  /* 0x0000000a000b7213 */ /* 0x001fc40000000000 */
[----:B--2---:R-:W-:Y:S02]  /*02e0*/  ISETP.GE.U32.AND P0, PT, R30, UR28, PT ;  /* 0x0000001c1e007c0c */ /* 0x004fe4000bf06070 */
[----:B------:R-:W0:Y:S02]  /*02f0*/  I2F.RP R2, R11 ;  /* 0x0000000b00027306 */ /* 0x000e240000209400 */
[----:B------:R-:W-:-:S06]  /*0300*/  ISETP.GE.AND.EX P0, PT, R3, UR29, PT, P0 ;  /* 0x0000001d03007c0c */ /* 0x000fcc000bf06300 */
[----:B0-----:R-:W0:Y:S07]  /*0310*/  MUFU.RCP R2, R2 ;  /* 0x0000000200027308 */ /* 0x001e2e0000001000 */
[----:B------:R-:W1:Y:S01]  /*0320*/  @!P0 LDC.64 R16, c[0x0][0x3a0] ;  /* 0x0000e800ff108b82 */ /* 0x000e620000000a00 */
[----:B0-----:R-:W-:-:S04]  /*0330*/  IADD3 R6, PT, PT, R2, 0xffffffe, RZ ;  /* 0x0ffffffe02067810 */ /* 0x001fc80007ffe0ff */
[----:B------:R0:W2:Y:S02]  /*0340*/  F2I.FTZ.U32.TRUNC.NTZ R7, R6 ;  /* 0x0000000600077305 */ /* 0x0000a4000021f000 */
[----:B0-----:R-:W-:Y:S01]  /*0350*/  HFMA2 R6, -RZ, RZ, 0, 0 ;  /* 0x00000000ff067431 */ /* 0x001fe200000001ff */
[----:B--2---:R-:W-:-:S05]  /*0360*/  IADD3 R4, PT, PT, RZ, -R7, RZ ;  /* 0x80000007ff047210 */ /* 0x004fca0007ffe0ff */
[----:B------:R-:W-:-:S04]  /*0370*/  IMAD R9, R4, R11, RZ ;  /* 0x0000000b04097224 */ /* 0x000fc800078e02ff */
[----:B------:R-:W-:Y:S01]  /*0380*/  IMAD.HI.U32 R7, R7, R9, R6 ;  /* 0x0000000907077227 */ /* 0x000fe200078e0006 */
[----:B------:R-:W-:Y:S02]  /*0390*/  MOV R9, UR13 ;  /* 0x0000000d00097c02 */ /* 0x000fe40008000f00 */
[----:B------:R-:W-:-:S03]  /*03a0*/  LOP3.LUT R6, R10, UR11, RZ, 0x3c, !PT ;  /* 0x0000000b0a067c12 */ /* 0x000fc6000f8e3cff */
[----:B------:R-:W-:-:S05]  /*03b0*/  IMAD.HI.U32 R4, R7, R8, RZ ;  /* 0x0000000807047227 */ /* 0x000fca00078e00ff */
[----:B------:R-:W-:-:S05]  /*03c0*/  IADD3 R2, PT, PT, -R4, RZ, RZ ;  /* 0x000000ff04027210 */ /* 0x000fca0007ffe1ff */
[----:B------:R-:W-:Y:S01]  /*03d0*/  IMAD R2, R11, R2, R8 ;  /* 0x000000020b027224 */ /* 0x000fe200078e0208 */
[----:B------:R-:W-:-:S04]  /*03e0*/  MOV R8, UR12 ;  /* 0x0000000c00087c02 */ /* 0x000fc80008000f00 */
[----:B------:R-:W-:Y:S02]  /*03f0*/  ISETP.GT.U32.AND P1, PT, R11, R2, PT ;  /* 0x000000020b00720c */ /* 0x000fe40003f24070 */
[----:B------:R-:W2:Y:S01]  /*0400*/  LDG.E.64 R8, desc[UR18][R8.64] ;  /* 0x0000001208087981 */ /* 0x000ea2000c1e1b00 */
[----:B------:R-:W-:-:S10]  /*0410*/  ISETP.GE.AND P4, PT, R6, RZ, PT ;  /* 0x000000ff0600720c */ /* 0x000fd40003f86270 */
[----:B------:R-:W-:-:S04]  /*0420*/  @!P1 IADD3 R2, PT, PT, R2, -R11, RZ ;  /* 0x8000000b02029210 */ /* 0x000fc80007ffe0ff */
[CC--:B------:R-:W-:Y:S02]  /*0430*/  ISETP.GE.U32.AND P3, PT, R2.reuse, R11.reuse, PT ;  /* 0x0000000b0200720c */ /* 0x0c0fe40003f66070 */
[-C--:B------:R-:W-:Y:S02]  /*0440*/  ISETP.GT.U32.AND P5, PT, R11, R2.reuse, PT ;  /* 0x000000020b00720c */ /* 0x080fe40003fa4070 */
[----:B------:R-:W-:Y:S02]  /*0450*/  IADD3 R7, PT, PT, R2, -R11, RZ ;  /* 0x8000000b02077210 */ /* 0x000fe40007ffe0ff */
[----:B------:R-:W-:Y:S02]  /*0460*/  @!P1 IADD3 R4, PT, PT, R4, 0x1, RZ ;  /* 0x0000000104049810 */ /* 0x000fe40007ffe0ff */
[----:B------:R-:W-:Y:S02]  /*0470*/  SEL R2, R7, R2, !P5 ;  /* 0x0000000207027207 */ /* 0x000fe40006800000 */
[----:B------:R-:W-:Y:S01]  /*0480*/  ISETP.GE.U32.AND P1, PT, R27, UR28, PT ;  /* 0x0000001c1b007c0c */ /* 0x000fe2000bf26070 */
[----:B------:R-:W0:Y:S02]  /*0490*/  @!P0 LDC.64 R6, c[0x0][0x3f8] ;  /* 0x0000fe00ff068b82 */ /* 0x000e240000000a00 */
[----:B------:R-:W-:-:S02]  /*04a0*/  @P3 IADD3 R4, PT, PT, R4, 0x1, RZ ;  /* 0x0000000104043810 */ /* 0x000fc40007ffe0ff */
[----:B------:R-:W-:Y:S02]  /*04b0*/  ISETP.NE.AND P5, PT, R10, RZ, PT ;  /* 0x000000ff0a00720c */ /* 0x000fe40003fa5270 */
[----:B------:R-:W-:Y:S02]  /*04c0*/  LOP3.LUT R11, RZ, R10, RZ, 0x33, !PT ;  /* 0x0000000aff0b7212 */ /* 0x000fe400078e33ff */
[----:B------:R-:W-:Y:S02]  /*04d0*/  @!P2 IADD3 R2, PT, PT, -R2, RZ, RZ ;  /* 0x000000ff0202a210 */ /* 0x000fe40007ffe1ff */
[----:B------:R-:W-:Y:S02]  /*04e0*/  ISETP.GE.AND.EX P1, PT, R5, UR29, PT, P1 ;  /* 0x0000001d05007c0c */ /* 0x000fe4000bf26310 */
[----:B------:R-:W-:Y:S02]  /*04f0*/  @!P4 IADD3 R4, PT, PT, -R4, RZ, RZ ;  /* 0x000000ff0404c210 */ /* 0x000fe40007ffe1ff */
[----:B------:R-:W-:-:S02]  /*0500*/  SEL R13, R11, R2, !P5 ;  /* 0x000000020b0d7207 */ /* 0x000fc40006800000 */
[----:B------:R-:W-:Y:S02]  /*0510*/  SEL R11, R11, R4, !P5 ;  /* 0x000000040b0b7207 */ /* 0x000fe40006800000 */
[----:B------:R-:W-:Y:S02]  /*0520*/  SHF.L.U32 R12, R13, 0x3, RZ ;  /* 0x000000030d0c7819 */ /* 0x000fe400000006ff */
[----:B------:R-:W-:Y:S02]  /*0530*/  SHF.R.S32.HI R2, RZ, 0x1f, R11 ;  /* 0x0000001fff027819 */ /* 0x000fe4000001140b */
[----:B------:R-:W-:Y:S01]  /*0540*/  SHF.R.S32.HI R35, RZ, 0x1f, R12 ;  /* 0x0000001fff237819 */ /* 0x000fe2000001140c */
[----:B------:R-:W4:Y:S01]  /*0550*/  @!P1 LDC.64 R24, c[0x0][0x3f8] ;  /* 0x0000fe00ff189b82 */ /* 0x000f220000000a00 */
[----:B------:R-:W-:Y:S01]  /*0560*/  LOP3.LUT R34, R12, R31, RZ, 0xfc, !PT ;  /* 0x0000001f0c227212 */ /* 0x000fe200078efcff */
[----:B------:R-:W-:-:S04]  /*0570*/  IMAD R2, R2, UR30, RZ ;  /* 0x0000001e02027c24 */ /* 0x000fc8000f8e02ff */
[C---:B------:R-:W-:Y:S01]  /*0580*/  IMAD.WIDE.U32 R34, R11.reuse, UR30, R34 ;  /* 0x0000001e0b227c25 */ /* 0x040fe2000f8e0022 */
[----:B------:R-:W-:Y:S01]  /*0590*/  ISETP.NE.AND P2, PT, RZ, UR23, PT ;  /* 0x00000017ff007c0c */ /* 0x000fe2000bf45270 */
[----:B------:R-:W3:Y:S02]  /*05a0*/  @!P1 LDC.64 R14, c[0x0][0x398] ;  /* 0x0000e600ff0e9b82 */ /* 0x000ee40000000a00 */
[----:B------:R-:W-:Y:S01]  /*05b0*/  IMAD R11, R11, UR31, R2 ;  /* 0x0000001f0b0b7c24 */ /* 0x000fe2000f8e0202 */
[----:B------:R-:W-:Y:S01]  /*05c0*/  @!P0 MOV R36, R34 ;  /* 0x0000002200248202 */ /* 0x000fe20000000f00 */
[----:B0-----:R-:W-:-:S03]  /*05d0*/  @!P0 IMAD R2, R3, R6, RZ ;  /* 0x0000000603028224 */ /* 0x001fc600078e02ff */
[----:B------:R-:W-:Y:S01]  /*05e0*/  IADD3 R37, PT, PT, R35, R11, RZ ;  /* 0x0000000b23257210 */ /* 0x000fe20007ffe0ff */
[C---:B------:R-:W-:Y:S02]  /*05f0*/  @!P0 IMAD R11, R30.reuse, R7, R2 ;  /* 0x000000071e0b8224 */ /* 0x040fe400078e0202 */
[----:B------:R-:W-:Y:S02]  /*0600*/  @!P0 IMAD.WIDE.U32 R6, R30, R6, R36 ;  /* 0x000000061e068225 */ /* 0x000fe400078e0024 */
[----:B------:R-:W0:Y:S03]  /*0610*/  @P2 LDC.64 R18, c[0x0][0x3b0] ;  /* 0x0000ec00ff122b82 */ /* 0x000e260000000a00 */
[----:B------:R-:W-:Y:S01]  /*0620*/  @!P0 IADD3 R7, PT, PT, R7, R11, RZ ;  /* 0x0000000b07078210 */ /* 0x000fe20007ffe0ff */
[----:B----4-:R-:W-:Y:S01]  /*0630*/  @!P1 IMAD R4, R5, R24, RZ ;  /* 0x0000001805049224 */ /* 0x010fe200078e02ff */
[----:B------:R-:W-:-:S02]  /*0640*/  @!P0 SHF.L.U32 R21, R6, 0x1, RZ ;  /* 0x0000000106158819 */ /* 0x000fc400000006ff */
[----:B------:R-:W-:Y:S01]  /*0650*/  @!P0 SHF.L.U64.HI R2, R6, 0x1, R7 ;  /* 0x0000000106028819 */ /* 0x000fe20000010207 */
[----:B------:R-:W4:Y:S01]  /*0660*/  @!P1 LDC.64 R10, c[0x0][0x3a0] ;  /* 0x0000e800ff0a9b82 */ /* 0x000f220000000a00 */
[----:B------:R-:W-:Y:S02]  /*0670*/  @!P1 MOV R6, R34 ;  /* 0x0000002200069202 */ /* 0x000fe40000000f00 */
[----:B------:R-:W-:Y:S01]  /*0680*/  @!P1 MOV R7, R37 ;  /* 0x0000002500079202 */ /* 0x000fe20000000f00 */
[C---:B------:R-:W-:Y:S02]  /*0690*/  @!P1 IMAD R33, R27.reuse, R25, R4 ;  /* 0x000000191b219224 */ /* 0x040fe400078e0204 */
[----:B------:R-:W-:-:S03]  /*06a0*/  @!P1 IMAD.WIDE.U32 R24, R27, R24, R6 ;  /* 0x000000181b189225 */ /* 0x000fc600078e0006 */
[----:B------:R-:W3:Y:S01]  /*06b0*/  @!P0 LDC.64 R6, c[0x0][0x398] ;  /* 0x0000e600ff068b82 */ /* 0x000ee20000000a00 */
[----:B-1----:R-:W-:Y:S01]  /*06c0*/  @!P0 IADD3 R16, P3, PT, R21, R16, RZ ;  /* 0x0000001015108210 */ /* 0x002fe20007f7e0ff */
[----:B------:R-:W-:Y:S01]  /*06d0*/  HFMA2 R26, -RZ, RZ, 0, 0 ;  /* 0x00000000ff1a7431 */ /* 0x000fe200000001ff */
[----:B------:R-:W-:Y:S02]  /*06e0*/  @!P1 IADD3 R33, PT, PT, R25, R33, RZ ;  /* 0x0000002119219210 */ /* 0x000fe40007ffe0ff */
[----:B------:R-:W-:Y:S02]  /*06f0*/  @!P0 IADD3.X R17, PT, PT, R2, R17, RZ, P3, !PT ;  /* 0x0000001102118210 */ /* 0x000fe40001ffe4ff */
[C---:B------:R-:W-:Y:S02]  /*0700*/  @!P1 SHF.L.U64.HI R4, R24.reuse, 0x1, R33 ;  /* 0x0000000118049819 */ /* 0x040fe40000010221 */
[----:B------:R-:W-:Y:S01]  /*0710*/  IADD3 R25, PT, PT, R31, R12, RZ ;  /* 0x0000000c1f197210 */ /* 0x000fe20007ffe0ff */
[----:B------:R3:W5:Y:S01]  /*0720*/  @!P0 LDG.E R26, desc[UR18][R16.64] ;  /* 0x00000012101a8981 */ /* 0x000762000c1e1900 */
[----:B------:R-:W-:-:S03]  /*0730*/  @!P1 SHF.L.U32 R33, R24, 0x1, RZ ;  /* 0x0000000118219819 */ /* 0x000fc600000006ff */
[----:B0-----:R-:W-:Y:S01]  /*0740*/  @P2 IMAD.WIDE R18, R25, 0x2, R18 ;  /* 0x0000000219122825 */ /* 0x001fe200078e0212 */
[----:B----4-:R-:W-:Y:S02]  /*0750*/  @!P1 IADD3 R10, P4, PT, R33, R10, RZ ;  /* 0x0000000a210a9210 */ /* 0x010fe40007f9e0ff */
[----:B---3--:R-:W-:Y:S02]  /*0760*/  @!P0 IADD3 R16, P3, PT, R21, R6, RZ ;  /* 0x0000000615108210 */ /* 0x008fe40007f7e0ff */
[----:B------:R-:W-:Y:S01]  /*0770*/  @!P1 IADD3 R6, P5, PT, R33, R14, RZ ;  /* 0x0000000e21069210 */ /* 0x000fe20007fbe0ff */
[----:B------:R-:W-:Y:S01]  /*0780*/  IMAD.WIDE R32, R25, 0x2, R22 ;  /* 0x0000000219207825 */ /* 0x000fe200078e0216 */
[----:B------:R-:W-:Y:S02]  /*0790*/  @!P0 IADD3.X R17, PT, PT, R2, R7, RZ, P3, !PT ;  /* 0x0000000702118210 */ /* 0x000fe40001ffe4ff */
[----:B------:R-:W-:Y:S02]  /*07a0*/  CS2R R24, SRZ ;  /* 0x0000000000187805 */ /* 0x000fe4000001ff00 */
[C---:B------:R-:W-:Y:S01]  /*07b0*/  @!P1 IADD3.X R11, PT, PT, R4.reuse, R11, RZ, P4, !PT ;  /* 0x0000000b040b9210 */ /* 0x040fe200027fe4ff */
[----:B------:R-:W3:Y:S01]  /*07c0*/  @P2 LDG.E.U16 R2, desc[UR18][R18.64+0x2] ;  /* 0x0000021212022981 */ /* 0x000ee2000c1e1500 */
[----:B------:R-:W-:-:S03]  /*07d0*/  @!P1 IADD3.X R7, PT, PT, R4, R15, RZ, P5, !PT ;  /* 0x0000000f04079210 */ /* 0x000fc60002ffe4ff */
[----:B------:R-:W4:Y:S04]  /*07e0*/  LDG.E.U16 R4, desc[UR18][R32.64] ;  /* 0x0000001220047981 */ /* 0x000f28000c1e1500 */
[----:B------:R-:W4:Y:S04]  /*07f0*/  @P2 LDG.E.U16 R14, desc[UR18][R18.64] ;  /* 0x00000012120e2981 */ /* 0x000f28000c1e1500 */
[----:B------:R-:W4:Y:S04]  /*0800*/  LDG.E.U16 R12, desc[UR18][R32.64+0x2] ;  /* 0x00000212200c7981 */ /* 0x000f28000c1e1500 */
[----:B------:R0:W5:Y:S01]  /*0810*/  @!P0 LDG.E R25, desc[UR18][R16.64] ;  /* 0x0000001210198981 */ /* 0x000162000c1e1900 */
[----:B------:R-:W-:-:S03]  /*0820*/  CS2R R22, SRZ ;  /* 0x0000000000167805 */ /* 0x000fc6000001ff00 */
[----:B------:R0:W5:Y:S04]  /*0830*/  @!P1 LDG.E R24, desc[UR18][R10.64] ;  /* 0x000000120a189981 */ /* 0x000168000c1e1900 */
        /* <DEDUP_REMOVED lines=15> */
[----:B---3--:R-:W-:Y:S02]  /*0930*/  @P2 SHF.L.U32 R21, R2, 0x10, RZ ;  /* 0x0000001002152819 */ /* 0x008fe400000006ff */
[----:B----4-:R-:W-:Y:S02]  /*0940*/  SHF.L.U32 R2, R4, 0x10, RZ ;  /* 0x0000001004027819 */ /* 0x010fe400000006ff */
[----:B------:R-:W-:Y:S02]  /*0950*/  @P2 SHF.L.U32 R23, R14, 0x10, RZ ;  /* 0x000000100e172819 */ /* 0x000fe400000006ff */
[----:B------:R-:W-:Y:S01]  /*0960*/  SHF.L.U32 R4, R12, 0x10, RZ ;  /* 0x000000100c047819 */ /* 0x000fe200000006ff */
[----:B0-----:R-:W-:Y:S06]  /*0970*/  BRA.U UP2, `(.L_x_826) ;  /* 0x0000000102947547 */ /* 0x001fec000b800000 */
[--C-:B-----5:R-:W-:Y:S02]  /*0980*/  HADD2.F32 R6, -RZ, R26.reuse.H0_H0 ;  /* 0x2000001aff067230 */ /* 0x120fe40000004100 */
[--C-:B------:R-:W-:Y:S02]  /*0990*/  HADD2.F32 R7, -RZ, R25.reuse.H0_H0 ;  /* 0x20000019ff077230 */ /* 0x100fe40000004100 */
[----:B------:R-:W-:Y:S02]  /*09a0*/  HADD2.F32 R8, -RZ, R26.H1_H1 ;  /* 0x3000001aff087230 */ /* 0x000fe40000004100 */
[----:B------:R-:W-:Y:S01]  /*09b0*/  FADD.FTZ R6, R6, -UR31 ;  /* 0x8000001f06067e21 */ /* 0x000fe20008010000 */
[----:B------:R-:W-:Y:S02]  /*09c0*/  HADD2.F32 R9, -RZ, R25.H1_H1 ;  /* 0x30000019ff097230 */ /* 0x000fe40000004100 */
[----:B------:R-:W-:Y:S01]  /*09d0*/  FMUL.FTZ R11, R2, R7 ;  /* 0x00000007020b7220 */ /* 0x000fe20000410000 */
[----:B------:R-:W-:-:S02]  /*09e0*/  HADD2.F32 R12, -RZ, R24.H0_H0 ;  /* 0x20000018ff0c7230 */ /* 0x000fc40000004100 */
[----:B------:R-:W-:Y:S01]  /*09f0*/  FMUL.FTZ R6, R6, UR25 ;  /* 0x0000001906067c20 */ /* 0x000fe20008410000 */
[----:B------:R-:W-:Y:S01]  /*0a00*/  FADD.FTZ R8, R8, -UR31 ;  /* 0x8000001f08087e21 */ /* 0x000fe20008010000 */
[----:B------:R-:W-:Y:S01]  /*0a10*/  FADD.FTZ R10, RZ, R11 ;  /* 0x0000000bff0a7221 */ /* 0x000fe20000010000 */
[----:B------:R-:W-:Y:S01]  /*0a20*/  FMUL.FTZ R15, R4, R9 ;  /* 0x00000009040f7220 */ /* 0x000fe20000410000 */
[----:B------:R-:W-:Y:S01]  /*0a30*/  FFMA.FTZ R17, R6, R11, RZ ;  /* 0x0000000b06117223 */ /* 0x000fe200000100ff */
[----:B------:R-:W-:Y:S02]  /*0a40*/  HADD2.F32 R11, -RZ, R22.H0_H0 ;  /* 0x20000016ff0b7230 */ /* 0x000fe40000004100 */
[----:B------:R-:W-:Y:S01]  /*0a50*/  FMUL.FTZ R8, R8, UR25 ;  /* 0x0000001908087c20 */ /* 0x000fe20008410000 */
[----:B------:R-:W-:Y:S01]  /*0a60*/  FADD.FTZ R16, R12, -UR31 ;  /* 0x8000001f0c107e21 */ /* 0x000fe20008010000 */
[----:B------:R-:W-:Y:S01]  /*0a70*/  FADD.FTZ R10, R15, R10 ;  /* 0x0000000a0f0a7221 */ /* 0x000fe20000010000 */
[----:B------:R-:W-:-:S02]  /*0a80*/  HADD2.F32 R12, -RZ, R24.H1_H1 ;  /* 0x30000018ff0c7230 */ /* 0x000fc40000004100 */
[----:B------:R-:W-:Y:S01]  /*0a90*/  FFMA.FTZ R17, R8, R15, R17 ;  /* 0x0000000f08117223 */ /* 0x000fe20000010011 */
[----:B------:R-:W-:Y:S01]  /*0aa0*/  FMUL.FTZ R19, R2, R11 ;  /* 0x0000000b02137220 */ /* 0x000fe20000410000 */
[----:B------:R-:W-:Y:S01]  /*0ab0*/  FMUL.FTZ R16, R16, UR25 ;  /* 0x0000001910107c20 */ /* 0x000fe20008410000 */
[----:B------:R-:W-:Y:S02]  /*0ac0*/  HADD2.F32 R15, -RZ, R22.H1_H1 ;  /* 0x30000016ff0f7230 */ /* 0x000fe40000004100 */
[----:B------:R-:W-:Y:S01]  /*0ad0*/  FADD.FTZ R12, R12, -UR31 ;  /* 0x8000001f0c0c7e21 */ /* 0x000fe20008010000 */
[----:B------:R-:W-:Y:S01]  /*0ae0*/  FADD.FTZ R10, R10, R19 ;  /* 0x000000130a0a7221 */ /* 0x000fe20000010000 */
[----:B------:R-:W-:Y:S01]  /*0af0*/  FFMA.FTZ R19, R16, R19, R17 ;  /* 0x0000001310137223 */ /* 0x000fe20000010011 */
[----:B------:R-:W-:Y:S01]  /*0b00*/  FFMA.FTZ R32, R7, R6, RZ ;  /* 0x0000000607207223 */ /* 0x000fe200000100ff */
[----:B------:R-:W-:Y:S01]  /*0b10*/  FMUL.FTZ R17, R4, R15 ;  /* 0x0000000f04117220 */ /* 0x000fe20000410000 */
[----:B------:R-:W-:Y:S01]  /*0b20*/  FFMA.FTZ R6, R9, R8, RZ ;  /* 0x0000000809067223 */ /* 0x000fe200000100ff */
[----:B------:R-:W-:Y:S01]  /*0b30*/  FADD.FTZ R9, RZ, R9 ;  /* 0x00000009ff097221 */ /* 0x000fe20000010000 */
[----:B------:R-:W-:Y:S01]  /*0b40*/  FMUL.FTZ R18, R12, UR25 ;  /* 0x000000190c127c20 */ /* 0x000fe20008410000 */
[----:B------:R-:W-:Y:S01]  /*0b50*/  FADD.FTZ R14, R17, R10 ;  /* 0x0000000a110e7221 */ /* 0x000fe20000010000 */
[----:B------:R-:W-:Y:S01]  /*0b60*/  FADD.FTZ R10, RZ, R7 ;  /* 0x00000007ff0a7221 */ /* 0x000fe20000010000 */
[----:B------:R-:W-:Y:S01]  /*0b70*/  FFMA.FTZ R8, R11, R16, R32 ;  /* 0x000000100b087223 */ /* 0x000fe20000010020 */
[----:B------:R-:W-:-:S02]  /*0b80*/  FFMA.FTZ R12, R18, R17, R19 ;  /* 0x00000011120c7223 */ /* 0x000fc40000010013 */
[----:B------:R-:W-:Y:S01]  /*0b90*/  FADD.FTZ R10, R11, R10 ;  /* 0x0000000a0b0a7221 */ /* 0x000fe20000010000 */
[C---:B------:R-:W-:Y:S01]  /*0ba0*/  FADD.FTZ R11, R15.reuse, R9 ;  /* 0x000000090f0b7221 */ /* 0x040fe20000010000 */
[----:B------:R-:W-:Y:S01]  /*0bb0*/  FFMA.FTZ R9, R15, R18, R6 ;  /* 0x000000120f097223 */ /* 0x000fe20000010006 */
[----:B------:R-:W-:Y:S06]  /*0bc0*/  BRA `(.L_x_827) ;  /* 0x0000000400207947 */ /* 0x000fec0003800000 */
.L_x_826:
[--C-:B-----5:R-:W-:Y:S02]  /*0bd0*/  HADD2.F32 R6, -RZ, R26.reuse.H0_H0 ;  /* 0x2000001aff067230 */ /* 0x120fe40000004100 */
[----:B------:R-:W-:Y:S02]  /*0be0*/  HADD2.F32 R7, -RZ, R26.H1_H1 ;  /* 0x3000001aff077230 */ /* 0x000fe40000004100 */
[--C-:B------:R-:W-:Y:S02]  /*0bf0*/  HADD2.F32 R8, -RZ, R24.reuse.H0_H0 ;  /* 0x20000018ff087230 */ /* 0x100fe40000004100 */
[----:B------:R-:W-:Y:S01]  /*0c00*/  FADD.FTZ R6, R6, -UR31 ;  /* 0x8000001f06067e21 */ /* 0x000fe20008010000 */
[----:B------:R-:W-:Y:S02]  /*0c10*/  HADD2.F32 R11, -RZ, R24.H1_H1 ;  /* 0x30000018ff0b7230 */ /* 0x000fe40000004100 */
[----:B------:R-:W-:Y:S01]  /*0c20*/  FADD.FTZ R7, R7, -UR31 ;  /* 0x8000001f07077e21 */ /* 0x000fe20008010000 */
[----:B------:R-:W-:Y:S01]  /*0c30*/  FMUL.FTZ R6, R6, UR25 ;  /* 0x0000001906067c20 */ /* 0x000fe20008410000 */
[----:B------:R-:W-:-:S02]  /*0c40*/  FADD.FTZ R8, R8, -UR31 ;  /* 0x8000001f08087e21 */ /* 0x000fc40008010000 */
[----:B------:R-:W-:Y:S01]  /*0c50*/  FMUL.FTZ R7, R7, UR25 ;  /* 0x0000001907077c20 */ /* 0x000fe20008410000 */
[----:B------:R-:W-:Y:S01]  /*0c60*/  FFMA.FTZ R15, R2, R6, R23 ;  /* 0x00000006020f7223 */ /* 0x000fe20000010017 */
[----:B------:R-:W-:Y:S02]  /*0c70*/  FMUL.FTZ R8, R8, UR25 ;  /* 0x0000001908087c20 */ /* 0x000fe40008410000 */
[----:B------:R-:W-:Y:S01]  /*0c80*/  FFMA.FTZ R16, R4, R7, R21 ;  /* 0x0000000704107223 */ /* 0x000fe20000010015 */
[----:B------:R-:W-:Y:S01]  /*0c90*/  FMUL.FTZ R9, R15, -1.4426950216293334961 ;  /* 0xbfb8aa3b0f097820 */ /* 0x000fe20000410000 */
[----:B------:R-:W-:Y:S02]  /*0ca0*/  FFMA.FTZ R10, R2, R8, R23 ;  /* 0x00000008020a7223 */ /* 0x000fe40000010017 */
[----:B------:R-:W-:Y:S02]  /*0cb0*/  FMUL.FTZ R12, R16, -1.4426950216293334961 ;  /* 0xbfb8aa3b100c7820 */ /* 0x000fe40000410000 */
[----:B------:R-:W-:Y:S01]  /*0cc0*/  FMUL.FTZ R14, R10, -1.4426950216293334961 ;  /* 0xbfb8aa3b0a0e7820 */ /* 0x000fe20000410000 */
[----:B------:R-:W0:Y:S04]  /*0cd0*/  MUFU.EX2 R9, R9 ;  /* 0x0000000900097308 */ /* 0x000e280000000800 */
[----:B------:R-:W1:Y:S04]  /*0ce0*/  MUFU.EX2 R12, R12 ;  /* 0x0000000c000c7308 */ /* 0x000e680000000800 */
[----:B------:R-:W2:Y:S01]  /*0cf0*/  MUFU.EX2 R14, R14 ;  /* 0x0000000e000e7308 */ /* 0x000ea20000000800 */
[----:B0-----:R-:W-:Y:S01]  /*0d00*/  FADD.FTZ R18, R9, 1 ;  /* 0x3f80000009127421 */ /* 0x001fe20000010000 */
[----:B------:R-:W-:Y:S01]  /*0d10*/  FADD.FTZ R9, R11, -UR31 ;  /* 0x8000001f0b097e21 */ /* 0x000fe20008010000 */
[----:B-1----:R-:W-:-:S03]  /*0d20*/  FADD.FTZ R19, R12, 1 ;  /* 0x3f8000000c137421 */ /* 0x002fc60000010000 */
[----:B------:R-:W-:Y:S01]  /*0d30*/  FMUL.FTZ R9, R9, UR25 ;  /* 0x0000001909097c20 */ /* 0x000fe20008410000 */
[----:B------:R-:W0:Y:S03]  /*0d40*/  MUFU.RCP R18, R18 ;  /* 0x0000001200127308 */ /* 0x000e260000001000 */
[----:B------:R-:W-:-:S04]  /*0d50*/  FFMA.FTZ R11, R4, R9, R21 ;  /* 0x00000009040b7223 */ /* 0x000fc80000010015 */
[----:B------:R-:W-:Y:S01]  /*0d60*/  FMUL.FTZ R33, R11, -1.4426950216293334961 ;  /* 0xbfb8aa3b0b217820 */ /* 0x000fe20000410000 */
[----:B------:R1:W3:Y:S08]  /*0d70*/  MUFU.RCP R12, R19 ;  /* 0x00000013000c7308 */ /* 0x0002f00000001000 */
[----:B------:R4:W3:Y:S01]  /*0d80*/  MUFU.EX2 R17, R33 ;  /* 0x0000002100117308 */ /* 0x0008e20000000800 */
[----:B-1----:R-:W-:-:S02]  /*0d90*/  HADD2.F32 R19, -RZ, R25.H0_H0 ;  /* 0x20000019ff137230 */ /* 0x002fc40000004100 */
[----:B0-----:R-:W-:-:S04]  /*0da0*/  FADD.FTZ R32, -R18, 1 ;  /* 0x3f80000012207421 */ /* 0x001fc80000010100 */
[----:B------:R-:W-:Y:S01]  /*0db0*/  FFMA.FTZ R15, R15, R32, 1 ;  /* 0x3f8000000f0f7423 */ /* 0x000fe20000010020 */
[----:B--2---:R-:W-:Y:S01]  /*0dc0*/  FADD.FTZ R32, R14, 1 ;  /* 0x3f8000000e207421 */ /* 0x004fe20000010000 */
[----:B------:R-:W-:Y:S01]  /*0dd0*/  FMUL.FTZ R18, R19, R18 ;  /* 0x0000001213127220 */ /* 0x000fe20000410000 */
[----:B------:R-:W-:Y:S02]  /*0de0*/  HADD2.F32 R19, -RZ, R25.H1_H1 ;  /* 0x30000019ff137230 */ /* 0x000fe40000004100 */
[----:B------:R3:W0:Y:S01]  /*0df0*/  MUFU.RCP R14, R32 ;  /* 0x00000020000e7308 */ /* 0x0006220000001000 */
[----:B----4-:R-:W-:Y:S02]  /*0e00*/  HADD2.F32 R33, -RZ, R22.H0_H0 ;  /* 0x20000016ff217230 */ /* 0x010fe40000004100 */
[----:B------:R-:W-:Y:S01]  /*0e10*/  FMUL.FTZ R15, R18, R15 ;  /* 0x0000000f120f7220 */ /* 0x000fe20000410000 */
[----:B---3--:R-:W-:Y:S01]  /*0e20*/  FADD.FTZ R32, R17, 1 ;  /* 0x3f80000011207421 */ /* 0x008fe20000010000 */
[----:B------:R-:W-:Y:S01]  /*0e30*/  FADD.FTZ R17, -R12, 1 ;  /* 0x3f8000000c117421 */ /* 0x000fe20000010100 */
[----:B------:R-:W-:-:S03]  /*0e40*/  FMUL.FTZ R12, R19, R12 ;  /* 0x0000000c130c7220 */ /* 0x000fc60000410000 */
[----:B------:R-:W-:Y:S02]  /*0e50*/  FFMA.FTZ R17, R16, R17, 1 ;  /* 0x3f80000010117423 */ /* 0x000fe40000010011 */
[----:B------:R-:W1:Y:S01]  /*0e60*/  MUFU.RCP R16, R32 ;  /* 0x0000002000107308 */ /* 0x000e620000001000 */
[----:B0-----:R-:W-:Y:S01]  /*0e70*/  FADD.FTZ R19, -R14, 1 ;  /* 0x3f8000000e137421 */ /* 0x001fe20000010100 */
[----:B------:R-:W-:Y:S01]  /*0e80*/  FMUL.FTZ R14, R33, R14 ;  /* 0x0000000e210e7220 */ /* 0x000fe20000410000 */
[----:B------:R-:W-:Y:S02]  /*0e90*/  HADD2.F32 R33, -RZ, R22.H1_H1 ;  /* 0x30000016ff217230 */ /* 0x000fe40000004100 */
[----:B------:R-:W-:Y:S01]  /*0ea0*/  FMUL.FTZ R17, R12, R17 ;  /* 0x000000110c117220 */ /* 0x000fe20000410000 */
[----:B------:R-:W-:-:S04]  /*0eb0*/  FFMA.FTZ R19, R10, R19, 1 ;  /* 0x3f8000000a137423 */ /* 0x000fc80000010013 */
[----:B------:R-:W-:Y:S01]  /*0ec0*/  FMUL.FTZ R19, R14, R19 ;  /* 0x000000130e137220 */ /* 0x000fe20000410000 */
[----:B-1----:R-:W-:-:S04]  /*0ed0*/  FADD.FTZ R10, -R16, 1 ;  /* 0x3f800000100a7421 */ /* 0x002fc80000010100 */
[----:B------:R-:W-:Y:S01]  /*0ee0*/  FFMA.FTZ R10, R11, R10, 1 ;  /* 0x3f8000000b0a7423 */ /* 0x000fe2000001000a */
[----:B------:R-:W-:Y:S01]  /*0ef0*/  FMUL.FTZ R11, R33, R16 ;  /* 0x00000010210b7220 */ /* 0x000fe20000410000 */
[----:B------:R-:W-:Y:S01]  /*0f00*/  FMUL.FTZ R33, R2, R15 ;  /* 0x0000000f02217220 */ /* 0x000fe20000410000 */
[-C--:B------:R-:W-:Y:S02]  /*0f10*/  FFMA.FTZ R16, R7, R17.reuse, RZ ;  /* 0x0000001107107223 */ /* 0x080fe400000100ff */
[----:B------:R-:W-:Y:S01]  /*0f20*/  FMUL.FTZ R11, R11, R10 ;  /* 0x0000000a0b0b7220 */ /* 0x000fe20000410000 */
[----:B------:R-:W-:Y:S01]  /*0f30*/  FMUL.FTZ R10, R4, R17 ;  /* 0x00000011040a7220 */ /* 0x000fe20000410000 */
[----:B------:R-:W-:Y:S01]  /*0f40*/  FFMA.FTZ R12, R6, R33, RZ ;  /* 0x00000021060c7223 */ /* 0x000fe200000100ff */
[----:B------:R-:W-:-:S03]  /*0f50*/  FADD.FTZ R14, RZ, R33 ;  /* 0x00000021ff0e7221 */ /* 0x000fc60000010000 */
[----:B------:R-:W-:Y:S01]  /*0f60*/  FFMA.FTZ R33, R7, R10, R12 ;  /* 0x0000000a07217223 */ /* 0x000fe2000001000c */
[----:B------:R-:W-:Y:S01]  /*0f70*/  FADD.FTZ R14, R10, R14 ;  /* 0x0000000e0a0e7221 */ /* 0x000fe20000010000 */
[----:B------:R-:W-:-:S04]  /*0f80*/  FMUL.FTZ R10, R2, R19 ;  /* 0x00000013020a7220 */ /* 0x000fc80000410000 */
[----:B------:R-:W-:Y:S01]  /*0f90*/  FFMA.FTZ R12, R8, R10, R33 ;  /* 0x0000000a080c7223 */ /* 0x000fe20000010021 */
[----:B------:R-:W-:Y:S01]  /*0fa0*/  FADD.FTZ R33, R14, R10 ;  /* 0x0000000a0e217221 */ /* 0x000fe20000010000 */
[----:B------:R-:W-:Y:S01]  /*0fb0*/  FMUL.FTZ R14, R4, R11 ;  /* 0x0000000b040e7220 */ /* 0x000fe20000410000 */
[----:B------:R-:W-:-:S03]  /*0fc0*/  FADD.FTZ R10, RZ, R15 ;  /* 0x0000000fff0a7221 */ /* 0x000fc60000010000 */
[C---:B------:R-:W-:Y:S01]  /*0fd0*/  FFMA.FTZ R12, R9.reuse, R14, R12 ;  /* 0x0000000e090c7223 */ /* 0x040fe2000001000c */
[----:B------:R-:W-:Y:S01]  /*0fe0*/  FADD.FTZ R14, R14, R33 ;  /* 0x000000210e0e7221 */ /* 0x000fe20000010000 */
[----:B------:R-:W-:Y:S01]  /*0ff0*/  FFMA.FTZ R33, R6, R15, RZ ;  /* 0x0000000f06217223 */ /* 0x000fe200000100ff */
[----:B------:R-:W-:Y:S01]  /*1000*/  FADD.FTZ R6, RZ, R17 ;  /* 0x00000011ff067221 */ /* 0x000fe20000010000 */
[----:B------:R-:W-:Y:S01]  /*1010*/  FFMA.FTZ R9, R9, R11, R16 ;  /* 0x0000000b09097223 */ /* 0x000fe20000010010 */
[----:B------:R-:W-:Y:S01]  /*1020*/  FADD.FTZ R10, R10, R19 ;  /* 0x000000130a0a7221 */ /* 0x000fe20000010000 */
[----:B------:R-:W-:Y:S01]  /*1030*/  FFMA.FTZ R8, R8, R19, R33 ;  /* 0x0000001308087223 */ /* 0x000fe20000010021 */
[----:B------:R-:W-:-:S07]  /*1040*/  FADD.FTZ R11, R6, R11 ;  /* 0x0000000b060b7221 */ /* 0x000fce0000010000 */
.L_x_827:
        /* <DEDUP_REMOVED lines=34> */
.L_x_829:
[----:B------:R-:W-:Y:S05]  /*1270*/  BSYNC.RECONVERGENT B0 ;  /* 0x0000000000007941 */ /* 0x000fea0003800200 */
.L_x_828:
        /* <DEDUP_REMOVED lines=15> */
.L_x_831:
[----:B------:R-:W-:Y:S05]  /*1370*/  BSYNC.RECONVERGENT B0 ;  /* 0x0000000000007941 */ /* 0x000fea0003800200 */
.L_x_830:
        /* <DEDUP_REMOVED lines=158> */
.L_x_833:
[----:B------:R-:W-:Y:S05]  /*1d60*/  BSYNC.RECONVERGENT B0 ;  /* 0x0000000000007941 */ /* 0x000fea0003800200 */
.L_x_832:
        /* <DEDUP_REMOVED lines=28> */
.L_x_835:
[----:B------:R-:W-:Y:S05]  /*1f30*/  BSYNC.RECONVERGENT B0 ;  /* 0x0000000000007941 */ /* 0x000fea0003800200 */
.L_x_834:
        /* <DEDUP_REMOVED lines=30> */
.L_x_838:
[----:B----4-:R-:W4:Y:S04]  /*2120*/  LDG.E.STRONG.GPU R8, desc[UR18][R10.64] ;  /* 0x000000120a087981 */ /* 0x010f28000c1ef900 */
[----:B----4-:R-:W-:Y:S01]  /*2130*/  CCTL.IVALL ;  /* 0x00000000ff00798f */ /* 0x010fe20002000000 */
[----:B------:R-:W-:Y:S05]  /*2140*/  YIELD ;  /* 0x0000000000007946 */ /* 0x000fea0003800000 */
[----:B------:R-:W-:-:S13]  /*2150*/  ISETP.NE.AND P1, PT, R8, R15, PT ;  /* 0x0000000f0800720c */ /* 0x000fda0003f25270 */
[----:B------:R-:W-:Y:S05]  /*2160*/  @P1 BRA `(.L_x_838) ;  /* 0xfffffffc00ec1947 */ /* 0x000fea000383ffff */
.L_x_837:
        /* <DEDUP_REMOVED lines=14> */
.L_x_840:
        /* <DEDUP_REMOVED lines=84> */
.L_x_839:
        /* <DEDUP_REMOVED lines=41> */
.L_x_841:
        /* <DEDUP_REMOVED lines=22> */
.L_x_842:
        /* <DEDUP_REMOVED lines=11> */
.L_x_843:
[----:B------:R-:W-:Y:S05]  /*2c30*/  BSYNC.RECONVERGENT B0 ;  /* 0x0000000000007941 */ /* 0x000fea0003800200 */
.L_x_836:
        /* <DEDUP_REMOVED lines=8> */
[----:B------:R-:W-:Y:S01]  /*2cc0*/  HADD2.F32 R25, -RZ, R25.H1_H1 ;  /* 0x30000019ff197230 */ /* 0x000fe20000004100 */
        /* <DEDUP_REMOVED lines=31> */
.L_x_844:
[----:B------:R-:W-:Y:S04]  /*2ec0*/  BSSY.RECONVERGENT B0, `(.L_x_845) ;  /* 0x0000014000007945 */ /* 0x000fe80003800200 */
[----:B------:R-:W-:Y:S05]  /*2ed0*/  @P0 BRA `(.L_x_846) ;  /* 0x0000000000480947 */ /* 0x000fea0003800000 */
[----:B------:R-:W0:Y:S01]  /*2ee0*/  LDCU.64 UR14, c[0x0][0x3f8] ;  /* 0x00007f00ff0e77ac */ /* 0x000e220008000a00 */
[C-C-:B------:R-:W-:Y:S01]  /*2ef0*/  FFMA.FTZ R7, R10.reuse, R7, R11.reuse ;  /* 0x000000070a077223 */ /* 0x140fe2000001000b */
[----:B------:R-:W-:Y:S01]  /*2f00*/  FFMA.FTZ R9, R10, R6, R11 ;  /* 0x000000060a097223 */ /* 0x000fe2000001000b */
[----:B------:R-:W-:Y:S01]  /*2f10*/  MOV R6, R34 ;  /* 0x0000002200067202 */ /* 0x000fe20000000f00 */
[----:B------:R-:W1:Y:S01]  /*2f20*/  LDCU.64 UR12, c[0x0][0x380] ;  /* 0x00007000ff0c77ac */ /* 0x000e620008000a00 */
[----:B------:R-:W-:Y:S01]  /*2f30*/  FFMA.FTZ R15, R2, R15, -R7 ;  /* 0x0000000f020f7223 */ /* 0x000fe20000010807 */
[----:B------:R-:W-:Y:S01]  /*2f40*/  MOV R7, R37 ;  /* 0x0000002500077202 */ /* 0x000fe20000000f00 */
[----:B------:R-:W-:Y:S02]  /*2f50*/  FFMA.FTZ R9, R4, R25, -R9 ;  /* 0x0000001904097223 */ /* 0x000fe40000010809 */
[----:B------:R-:W-:Y:S02]  /*2f60*/  FMUL.FTZ R15, R15, UR25 ;  /* 0x000000190f0f7c20 */ /* 0x000fe40008410000 */
[----:B--2---:R-:W-:Y:S01]  /*2f70*/  FMUL.FTZ R14, R9, UR25 ;  /* 0x00000019090e7c20 */ /* 0x004fe20008410000 */
        /* <DEDUP_REMOVED lines=8> */
.L_x_846:
[----:B------:R-:W-:Y:S05]  /*3000*/  BSYNC.RECONVERGENT B0 ;  /* 0x0000000000007941 */ /* 0x000fea0003800200 */
.L_x_845:
        /* <DEDUP_REMOVED lines=24> */
.L_x_847:
        /* <DEDUP_REMOVED lines=22> */
.L_x_849:
[----:B------:R-:W-:Y:S05]  /*32f0*/  BSYNC.RECONVERGENT B0 ;  /* 0x0000000000007941 */ /* 0x000fea0003800200 */
.L_x_848:
[----:B------:R-:W-:Y:S02]  /*3300*/  UIADD3 UR11, UPT, UPT, UR21, UR11, URZ ;  /* 0x0000000b150b7290 */ /* 0x000fe4000fffe0ff */
[----:B------:R-:W-:Y:S02]  /*3310*/  UIADD3 UR4, UPT, UPT, UR4, 0x1, URZ ;  /* 0x0000000104047890 */ /* 0x000fe4000fffe0ff */
[----:B------:R-:W-:-:S09]  /*3320*/  UISETP.GE.AND UP1, UPT, UR11, UR6, UPT ;  /* 0x000000060b00728c */ /* 0x000fd2000bf26270 */
[----:B------:R-:W-:Y:S05]  /*3330*/  BRA.U !UP1, `(.L_x_850) ;  /* 0xffffffcd09c87547 */ /* 0x000fea000b83ffff */
.L_x_825:
[----:B------:R-:W1:Y:S01]  /*3340*/  LDC R4, c[0x0][0x370] ;  /* 0x0000dc00ff047b82 */ /* 0x000e620000000800 */
[----:B------:R-:W-:Y:S01]  /*3350*/  ISETP.NE.AND P2, PT, R20, RZ, PT ;  /* 0x000000ff1400720c */ /* 0x000fe20003f45270 */
[----:B------:R-:W-:Y:S06]  /*3360*/  BSSY.RECONVERGENT B0, `(.L_x_851) ;  /* 0x0000011000007945 */ /* 0x000fec0003800200 */
[----:B0-----:R-:W0:Y:S08]  /*3370*/  LDC R7, c[0x0][0x374] ;  /* 0x0000dd00ff077b82 */ /* 0x001e300000000800 */
[----:B------:R-:W3:Y:S01]  /*3380*/  LDC.64 R2, c[0x0][0x3c8] ;  /* 0x0000f200ff027b82 */ /* 0x000ee20000000a00 */
[----:B-1----:R-:W-:-:S02]  /*3390*/  IADD3 R5, PT, PT, R4, -0x1, RZ ;  /* 0xffffffff04057810 */ /* 0x002fc40007ffe0ff */
[----:B------:R-:W-:Y:S02]  /*33a0*/  ISETP.NE.AND P1, PT, R4, 0x1, PT ;  /* 0x000000010400780c */ /* 0x000fe40003f25270 */
[----:B0-----:R-:W-:-:S04]  /*33b0*/  IADD3 R0, PT, PT, R7, -0x1, RZ ;  /* 0xffffffff07007810 */ /* 0x001fc80007ffe0ff */
[----:B------:R-:W-:Y:S02]  /*33c0*/  ISETP.NE.AND P0, PT, R0, UR5, PT ;  /* 0x0000000500007c0c */ /* 0x000fe4000bf05270 */
        /* <DEDUP_REMOVED lines=10> */
.L_x_852:
[----:B------:R-:W-:Y:S05]  /*3470*/  BSYNC.RECONVERGENT B0 ;  /* 0x0000000000007941 */ /* 0x000fea0003800200 */
.L_x_851:
[----:B------:R-:W-:Y:S05]  /*3480*/  @P0 EXIT ;  /* 0x000000000000094d */ /* 0x000fea0003800000 */
[----:B------:R-:W-:Y:S05]  /*3490*/  @P2 BRA `(.L_x_853) ;  /* 0x0000000000202947 */ /* 0x000fea0003800000 */
[----:B------:R-:W-:-:S05]  /*34a0*/  IMAD R0, R4, R7, RZ ;  /* 0x0000000704007224 */ /* 0x000fca00078e02ff */
[----:B------:R-:W-:-:S13]  /*34b0*/  ISETP.NE.AND P0, PT, R0, -0x1, PT ;  /* 0xffffffff0000780c */ /* 0x000fda0003f05270 */
[----:B------:R-:W-:Y:S05]  /*34c0*/  @!P0 BRA `(.L_x_853) ;  /* 0x0000000000148947 */ /* 0x000fea0003800000 */
.L_x_854:
[----:B0-----:R-:W3:Y:S04]  /*34d0*/  LDG.E.STRONG.GPU R5, desc[UR18][R2.64] ;  /* 0x0000001202057981 */ /* 0x001ee8000c1ef900 */
[----:B---3--:R-:W-:Y:S01]  /*34e0*/  CCTL.IVALL ;  /* 0x00000000ff00798f */ /* 0x008fe20002000000 */
[----:B------:R-:W-:Y:S05]  /*34f0*/  YIELD ;  /* 0x0000000000007946 */ /* 0x000fea0003800000 */
[----:B------:R-:W-:-:S13]  /*3500*/  ISETP.NE.AND P0, PT, R5, R0, PT ;  /* 0x000000000500720c */ /* 0x000fda0003f05270 */
[----:B------:R-:W-:Y:S05]  /*3510*/  @P0 BRA `(.L_x_854) ;  /* 0xfffffffc00ec0947 */ /* 0x000fea000383ffff */
.L_x_853:
[----:B------:R-:W-:Y:S05]  /*3520*/  WARPSYNC.ALL ;  /* 0x0000000000007948 */ /* 0x000fea0003800000 */
[----:B0-----:R-:W0:Y:S08]  /*3530*/  LDC.64 R4, c[0x0][0x3f8] ;  /* 0x0000fe00ff047b82 */ /* 0x001e300000000a00 */
        /* <DEDUP_REMOVED lines=33> */
[----:B------:R-:W2:Y:S01]  /*3750*/  LDCU.64 UR4, c[0x0][0x3d8] ;  /* 0x00007b00ff0477ac */ /* 0x000ea20008000a00 */
[----:B------:R-:W-:Y:S02]  /*3760*/  SHF.R.U64 R23, R23, 0x7, R8 ;  /* 0x0000000717177819 */ /* 0x000fe40000001208 */
[C---:B------:R-:W-:Y:S01]  /*3770*/  SHF.L.U32 R18, R20.reuse, 0x2, RZ ;  /* 0x0000000214127819 */ /* 0x040fe200000006ff */
[----:B------:R-:W0:Y:S01]  /*3780*/  LDCU.64 UR6, c[0x0][0x390] ;  /* 0x00007200ff0677ac */ /* 0x000e220008000a00 */
[----:B------:R-:W-:Y:S02]  /*3790*/  IADD3 R23, PT, PT, R23, 0x1, RZ ;  /* 0x0000000117177810 */ /* 0x000fe40007ffe0ff */
[----:B------:R-:W-:Y:S01]  /*37a0*/  SHF.L.U64.HI R21, R20, 0x2, R17 ;  /* 0x0000000214157819 */ /* 0x000fe20000010211 */
[----:B------:R-:W1:Y:S01]  /*37b0*/  LDCU.64 UR8, c[0x0][0x388] ;  /* 0x00007100ff0877ac */ /* 0x000e620008000a00 */
[C---:B------:R-:W-:Y:S02]  /*37c0*/  SHF.L.U32 R7, R23.reuse, 0x7, RZ ;  /* 0x0000000717077819 */ /* 0x040fe400000006ff */
[----:B------:R-:W-:-:S02]  /*37d0*/  LOP3.LUT R23, R23, 0x3, RZ, 0xc0, !PT ;  /* 0x0000000317177812 */ /* 0x000fc400078ec0ff */
[----:B------:R-:W-:Y:S02]  /*37e0*/  LOP3.LUT R7, R7, 0x180, RZ, 0xc0, !PT ;  /* 0x0000018007077812 */ /* 0x000fe400078ec0ff */
[----:B------:R-:W-:Y:S02]  /*37f0*/  SHF.L.U32 R9, R5, 0x2, RZ ;  /* 0x0000000205097819 */ /* 0x000fe400000006ff */
[----:B------:R-:W-:Y:S01]  /*3800*/  IADD3 R20, P3, PT, R7, R20, RZ ;  /* 0x0000001407147210 */ /* 0x000fe20007f7e0ff */
[----:B------:R-:W-:Y:S01]  /*3810*/  IMAD.WIDE.U32 R6, R4, 0x4, RZ ;  /* 0x0000000404067825 */ /* 0x000fe200078e00ff */
[C---:B--2---:R-:W-:Y:S02]  /*3820*/  IADD3 R14, P1, PT, R18.reuse, UR4, RZ ;  /* 0x00000004120e7c10 */ /* 0x044fe4000ff3e0ff */
[----:B------:R-:W-:Y:S02]  /*3830*/  SHF.L.U64.HI R24, R3, 0x2, R0 ;  /* 0x0000000203187819 */ /* 0x000fe40000010200 */
[----:B0-----:R-:W-:-:S02]  /*3840*/  IADD3 R16, P2, PT, R18, UR6, RZ ;  /* 0x0000000612107c10 */ /* 0x001fc4000ff5e0ff */
[C---:B------:R-:W-:Y:S02]  /*3850*/  IADD3.X R15, PT, PT, R21.reuse, UR5, RZ, P1, !PT ;  /* 0x00000005150f7c10 */ /* 0x040fe40008ffe4ff */
[C---:B------:R-:W-:Y:S02]  /*3860*/  IADD3.X R19, PT, PT, R21.reuse, UR7, RZ, P2, !PT ;  /* 0x0000000715137c10 */ /* 0x040fe400097fe4ff */
[----:B-1----:R-:W-:Y:S02]  /*3870*/  IADD3 R18, P1, PT, R18, UR8, RZ ;  /* 0x0000000812127c10 */ /* 0x002fe4000ff3e0ff */
[----:B------:R-:W-:Y:S02]  /*3880*/  IADD3 R23, P2, PT, RZ, -R23, RZ ;  /* 0x80000017ff177210 */ /* 0x000fe40007f5e0ff */
[----:B------:R-:W-:Y:S02]  /*3890*/  IADD3.X R21, PT, PT, R21, UR9, RZ, P1, !PT ;  /* 0x0000000915157c10 */ /* 0x000fe40008ffe4ff */
[----:B------:R-:W-:-:S02]  /*38a0*/  SHF.L.U64.HI R26, R25, 0x2, R2 ;  /* 0x00000002191a7819 */ /* 0x000fc40000010202 */
[----:B------:R-:W-:Y:S02]  /*38b0*/  IADD3 R28, PT, PT, R7, R9, RZ ;  /* 0x00000009071c7210 */ /* 0x000fe40007ffe0ff */
[----:B------:R-:W-:Y:S02]  /*38c0*/  IADD3.X R22, PT, PT, RZ, -0x1, RZ, P2, !PT ;  /* 0xffffffffff167810 */ /* 0x000fe400017fe4ff */
[----:B------:R-:W-:-:S07]  /*38d0*/  IADD3.X R17, PT, PT, RZ, R17, RZ, P3, !PT ;  /* 0x00000011ff117210 */ /* 0x000fce0001ffe4ff */
.L_x_857:
[-C--:B0-----:R-:W-:Y:S01]  /*38e0*/  LEA R8, P1, R3, R14.reuse, 0x2 ;  /* 0x0000000e03087211 */ /* 0x081fe200078210ff */
        /* <DEDUP_REMOVED lines=28> */
.L_x_856:
[----:B------:R-:W-:Y:S05]  /*3ab0*/  BSYNC.RECONVERGENT B0 ;  /* 0x0000000000007941 */ /* 0x000fea0003800200 */
.L_x_855:
[----:B------:R-:W-:Y:S05]  /*3ac0*/  @!P0 EXIT ;  /* 0x000000000000894d */ /* 0x000fea0003800000 */
[C---:B------:R-:W-:Y:S01]  /*3ad0*/  SHF.L.U64.HI R23, R25.reuse, 0x2, R2 ;  /* 0x0000000219177819 */ /* 0x040fe20000010202 */
[----:B------:R-:W1:Y:S01]  /*3ae0*/  LDCU.64 UR4, c[0x0][0x3d8] ;  /* 0x00007b00ff0477ac */ /* 0x000e620008000a00 */
[C---:B------:R-:W-:Y:S02]  /*3af0*/  SHF.L.U64.HI R13, R4.reuse, 0x2, R5 ;  /* 0x00000002040d7819 */ /* 0x040fe40000010205 */
[----:B------:R-:W-:Y:S01]  /*3b00*/  SHF.L.U32 R15, R4, 0x2, RZ ;  /* 0x00000002040f7819 */ /* 0x000fe200000006ff */
[----:B------:R-:W3:Y:S01]  /*3b10*/  LDCU.64 UR6, c[0x0][0x388] ;  /* 0x00007100ff0677ac */ /* 0x000ee20008000a00 */
[----:B------:R-:W-:Y:S02]  /*3b20*/  SHF.L.U32 R25, R25, 0x2, RZ ;  /* 0x0000000219197819 */ /* 0x000fe400000006ff */
[C---:B------:R-:W-:Y:S01]  /*3b30*/  SHF.L.U64.HI R19, R3.reuse, 0x2, R0 ;  /* 0x0000000203137819 */ /* 0x040fe20000010200 */
[----:B------:R-:W4:Y:S01]  /*3b40*/  LDCU.64 UR8, c[0x0][0x390] ;  /* 0x00007200ff0877ac */ /* 0x000f220008000a00 */
[----:B------:R-:W-:-:S07]  /*3b50*/  SHF.L.U32 R21, R3, 0x2, RZ ;  /* 0x0000000203157819 */ /* 0x000fce00000006ff */
.L_x_858:
[C---:B------:R-:W-:Y:S02]  /*3b60*/  SHF.L.U32 R2, R20.reuse, 0x2, RZ ;  /* 0x0000000214027819 */ /* 0x040fe400000006ff */
[----:B------:R-:W-:Y:S02]  /*3b70*/  SHF.L.U64.HI R17, R20, 0x2, R17 ;  /* 0x0000000214117819 */ /* 0x000fe40000010211 */
[----:B-1----:R-:W-:-:S04]  /*3b80*/  IADD3 R4, P0, PT, R2, UR4, RZ ;  /* 0x0000000402047c10 */ /* 0x002fc8000ff1e0ff */
[----:B------:R-:W-:Y:S02]  /*3b90*/  IADD3.X R5, PT, PT, R17, UR5, RZ, P0, !PT ;  /* 0x0000000511057c10 */ /* 0x000fe400087fe4ff */
[C---:B------:R-:W-:Y:S02]  /*3ba0*/  IADD3 R6, P0, PT, R4.reuse, R21, RZ ;  /* 0x0000001504067210 */ /* 0x040fe40007f1e0ff */
[C---:B0-----:R-:W-:Y:S02]  /*3bb0*/  IADD3 R10, P2, PT, R4.reuse, R25, RZ ;  /* 0x00000019040a7210 */ /* 0x041fe40007f5e0ff */
[C---:B------:R-:W-:Y:S02]  /*3bc0*/  IADD3.X R7, PT, PT, R5.reuse, R19, RZ, P0, !PT ;  /* 0x0000001305077210 */ /* 0x040fe400007fe4ff */
[----:B------:R-:W-:Y:S02]  /*3bd0*/  IADD3 R8, P1, PT, R4, R15, RZ ;  /* 0x0000000f04087210 */ /* 0x000fe40007f3e0ff */
[C---:B------:R-:W-:Y:S01]  /*3be0*/  IADD3.X R11, PT, PT, R5.reuse, R23, RZ, P2, !PT ;  /* 0x00000017050b7210 */ /* 0x040fe200017fe4ff */
[----:B------:R0:W5:Y:S01]  /*3bf0*/  LDG.E R4, desc[UR18][R4.64] ;  /* 0x0000001204047981 */ /* 0x000162000c1e1900 */
[----:B------:R-:W-:-:S03]  /*3c00*/  IADD3.X R9, PT, PT, R5, R13, RZ, P1, !PT ;  /* 0x0000000d05097210 */ /* 0x000fc60000ffe4ff */
[----:B------:R-:W5:Y:S04]  /*3c10*/  LDG.E R7, desc[UR18][R6.64] ;  /* 0x0000001206077981 */ /* 0x000f68000c1e1900 */
[----:B------:R-:W5:Y:S04]  /*3c20*/  LDG.E R8, desc[UR18][R8.64] ;  /* 0x0000001208087981 */ /* 0x000f68000c1e1900 */
[----:B------:R-:W5:Y:S01]  /*3c30*/  LDG.E R11, desc[UR18][R10.64] ;  /* 0x000000120a0b7981 */ /* 0x000f62000c1e1900 */
[----:B------:R-:W-:Y:S02]  /*3c40*/  LOP3.LUT R12, R2, 0xfffffffc, RZ, 0xc0, !PT ;  /* 0xfffffffc020c7812 */ /* 0x000fe400078ec0ff */
[----:B--2---:R-:W-:-:S02]  /*3c50*/  LOP3.LUT R14, R17, 0x1, RZ, 0xc0, !PT ;  /* 0x00000001110e7812 */ /* 0x004fc400078ec0ff */
[----:B---3--:R-:W-:Y:S02]  /*3c60*/  IADD3 R26, P0, PT, R12, UR6, RZ ;  /* 0x000000060c1a7c10 */ /* 0x008fe4000ff1e0ff */
[----:B0-----:R-:W-:Y:S02]  /*3c70*/  LOP3.LUT R5, R17, 0x3, RZ, 0xc0, !PT ;  /* 0x0000000311057812 */ /* 0x001fe400078ec0ff */
[----:B------:R-:W-:Y:S02]  /*3c80*/  IADD3.X R27, PT, PT, R14, UR7, RZ, P0, !PT ;  /* 0x000000070e1b7c10 */ /* 0x000fe400087fe4ff */
[----:B----4-:R-:W-:-:S04]  /*3c90*/  IADD3 R28, P0, PT, R12, UR8, RZ ;  /* 0x000000080c1c7c10 */ /* 0x010fc8000ff1e0ff */
[----:B------:R-:W-:Y:S02]  /*3ca0*/  IADD3.X R29, PT, PT, R14, UR9, RZ, P0, !PT ;  /* 0x000000090e1d7c10 */ /* 0x000fe400087fe4ff */
[----:B-----5:R-:W-:Y:S02]  /*3cb0*/  F2FP.BF16.F32.PACK_AB R31, R7, R4 ;  /* 0x00000004071f723e */ /* 0x020fe400000010ff */
[----:B------:R-:W-:-:S04]  /*3cc0*/  IADD3 R4, P1, PT, R12, UR4, RZ ;  /* 0x000000040c047c10 */ /* 0x000fc8000ff3e0ff */
[----:B------:R-:W-:Y:S02]  /*3cd0*/  IADD3.X R5, PT, PT, R5, UR5, RZ, P1, !PT ;  /* 0x0000000505057c10 */ /* 0x000fe40008ffe4ff */
[----:B------:R-:W-:Y:S02]  /*3ce0*/  F2FP.BF16.F32.PACK_AB R33, R11, R8 ;  /* 0x000000080b21723e */ /* 0x000fe400000010ff */
        /* <DEDUP_REMOVED lines=42> */
[----:B------:R-:W4:Y:S04]  /*3f90*/  LDG.E R6, desc[UR18][R6.64+0x600] ;  /* 0x0006001206067981 */ /* 0x000f28000c1e1900 */
[----:B------:R-:W4:Y:S01]  /*3fa0*/  LDG.E R9, desc[UR18][R8.64+0x600] ;  /* 0x0006001208097981 */ /* 0x000f22000c1e1900 */
        /* <DEDUP_REMOVED lines=13> */
[----:B----4-:R-:W-:-:S03]  /*4080*/  F2FP.BF16.F32.PACK_AB R5, R9, R6 ;  /* 0x000000060905723e */ /* 0x010fc600000010ff */
[----:B------:R1:W-:Y:S04]  /*4090*/  STG.E desc[UR18][R30.64], R11 ;  /* 0x0000000b1e007986 */ /* 0x0003e8000c101912 */
[----:B------:R1:W-:Y:S02]  /*40a0*/  STG.E desc[UR18][R28.64], R5 ;  /* 0x000000051c007986 */ /* 0x0003e4000c101912 */
[----:B------:R-:W-:Y:S05]  /*40b0*/  @P0 BRA `(.L_x_858) ;  /* 0xfffffff800a80947 */ /* 0x000fea000383ffff */
[----:B------:R-:W-:Y:S05]  /*40c0*/  EXIT ;  /* 0x000000000000794d */ /* 0x000fea0003800000 */
.L_x_859:
        /* <DEDUP_REMOVED lines=11> */
.L_x_3420:


//--------------------- .text._Z35group_norm_nhwc_bwd_one_pass_kernelI11Fp16IOBf16WLi128ELi8ELi128EEv26Group_norm_nhwc_bwd_params --------------------------
	.section	.text._Z35group_norm_nhwc_bwd_one_pass_kernelI11Fp16IOBf16WLi128ELi8ELi128EEv26Group_norm_nhwc_bwd_params,"ax",@progbits
	.align	128
        .global         _Z35group_norm_nhwc_bwd_one_pass_kernelI11Fp16IOBf16WLi128ELi8ELi128EEv26Group_norm_nhwc_bwd_params
        .type           _Z35group_norm_nhwc_bwd_one_pass_kernelI11Fp16IOBf16WLi128ELi8ELi128EEv26Group_norm_nhwc_bwd_params,@function
        .size           _Z35group_norm_nhwc_bwd_one_pass_kernelI11Fp16IOBf16WLi128ELi8ELi128EEv26Group_norm_nhwc_bwd_params,(.L_x_3421 - _Z35group_norm_nhwc_bwd_one_pass_kernelI11Fp16IOBf16WLi128ELi8ELi128EEv26Group_norm_nhwc_bwd_params)
        .other          _Z35group_norm_nhwc_bwd_one_pass_kernelI11Fp16IOBf16WLi128ELi8ELi128EEv26Group_norm_nhwc_bwd_params,@"STO_CUDA_ENTRY STV_DEFAULT"
_Z35group_norm_nhwc_bwd_one_pass_kernelI11Fp16IOBf16WLi128ELi8ELi128EEv26Group_norm_nhwc_bwd_params:
.text._Z35group_norm_nhwc_bwd_one_pass_kernelI11Fp16IOBf16WLi128ELi8ELi128EEv26Group_norm_nhwc_bwd_params:
        /* <DEDUP_REMOVED lines=36> */
.L_x_891:
[----:B0-----:R-:W0:Y:S01]  /*0240*/  LDC R8, c[0x0][0x410] ;  /* 0x00010400ff087b82 */ /* 0x001e220000000800 */
[----:B------:R-:W1:Y:S01]  /*0250*/  LDCU.128 UR24, c[0x0][0x400] ;  /* 0x00008000ff1877ac */ /* 0x000e620008000c00 */
[----:B------:R-:W-:Y:S01]  /*0260*/  ISETP.LE.AND P4, PT, RZ, UR10, PT ;  /* 0x0000000aff007c0c */ /* 0x000fe2000bf83270 */
[----:B------:R-:W2:Y:S01]  /*0270*/  LDCU.64 UR6, c[0x0][0x3b8] ;  /* 0x00007700ff0677ac */ /* 0x000ea20008000a00 */
[----:B-1----:R-:W-:-:S04]  /*0280*/  ISETP.GE.U32.AND P1, PT, R43, UR24, PT ;  /* 0x000000182b007c0c */ /* 0x002fc8000bf26070 */
[----:B------:R-:W-:Y:S01]  /*0290*/  ISETP.GE.AND.EX P1, PT, R5, UR25, PT, P1 ;  /* 0x0000001905007c0c */ /* 0x000fe2000bf26310 */
[----:B--2---:R-:W-:Y:S01]  /*02a0*/  UIMAD.WIDE UR6, UR10, 0x8, UR6 ;  /* 0x000000080a0678a5 */ /* 0x004fe2000f8e0206 */
[----:B0-----:R-:W-:-:S04]  /*02b0*/  IABS R13, R8 ;  /* 0x00000008000d7213 */ /* 0x001fc80000000000 */
[----:B------:R-:W0:Y:S07]  /*02c0*/  I2F.RP R2, R13 ;  /* 0x0000000d00027306 */ /* 0x000e2e0000209400 */
        /* <DEDUP_REMOVED lines=11> */
[----:B------:R-:W-:-:S05]  /*0380*/  IMAD.HI.U32 R11, R11, R4, RZ ;  /* 0x000000040b0b7227 */ /* 0x000fca00078e00ff */
        /* <DEDUP_REMOVED lines=9> */
[----:B------:R-:W-:-:S04]  /*0420*/  IADD3 R13, PT, PT, R2, -R13, RZ ;  /* 0x8000000d020d7210 */ /* 0x000fc80007ffe0ff */
[----:B------:R-:W-:Y:S02]  /*0430*/  SEL R2, R13, R2, !P3 ;  /* 0x000000020d027207 */ /* 0x000fe40005800000 */
[----:B------:R-:W0:Y:S02]  /*0440*/  @!P1 LDC.64 R12, c[0x0][0x3f8] ;  /* 0x0000fe00ff0c9b82 */ /* 0x000e240000000a00 */
[----:B------:R-:W-:Y:S02]  /*0450*/  @!P4 IADD3 R2, PT, PT, -R2, RZ, RZ ;  /* 0x000000ff0202c210 */ /* 0x000fe40007ffe1ff */
[----:B------:R-:W-:Y:S02]  /*0460*/  @P2 IADD3 R11, PT, PT, R11, 0x1, RZ ;  /* 0x000000010b0b2810 */ /* 0x000fe40007ffe0ff */
[----:B------:R-:W-:Y:S02]  /*0470*/  ISETP.NE.AND P2, PT, R8, RZ, PT ;  /* 0x000000ff0800720c */ /* 0x000fe40003f45270 */
[----:B------:R-:W-:-:S02]  /*0480*/  MOV R4, R11 ;  /* 0x0000000b00047202 */ /* 0x000fc40000000f00 */
[----:B------:R-:W-:Y:S02]  /*0490*/  LOP3.LUT R11, RZ, R8, RZ, 0x33, !PT ;  /* 0x00000008ff0b7212 */ /* 0x000fe400078e33ff */
[----:B------:R-:W-:Y:S02]  /*04a0*/  @!P0 IADD3 R4, PT, PT, -R4, RZ, RZ ;  /* 0x000000ff04048210 */ /* 0x000fe40007ffe1ff */
[C---:B------:R-:W-:Y:S02]  /*04b0*/  SEL R27, R11.reuse, R2, !P2 ;  /* 0x000000020b1b7207 */ /* 0x040fe40005000000 */
[----:B------:R-:W-:Y:S02]  /*04c0*/  SEL R15, R11, R4, !P2 ;  /* 0x000000040b0f7207 */ /* 0x000fe40005000000 */
[----:B------:R-:W-:Y:S02]  /*04d0*/  MOV R11, UR7 ;  /* 0x00000007000b7c02 */ /* 0x000fe40008000f00 */
[----:B------:R-:W-:-:S02]  /*04e0*/  ISETP.GE.U32.AND P2, PT, R42, UR24, PT ;  /* 0x000000182a007c0c */ /* 0x000fc4000bf46070 */
[----:B------:R-:W-:Y:S02]  /*04f0*/  SHF.L.U32 R4, R27, 0x3, RZ ;  /* 0x000000031b047819 */ /* 0x000fe400000006ff */
[----:B------:R-:W3:Y:S01]  /*0500*/  LDG.E.64 R10, desc[UR16][R10.64] ;  /* 0x000000100a0a7981 */ /* 0x000ee2000c1e1b00 */
[----:B------:R-:W-:Y:S02]  /*0510*/  SHF.R.S32.HI R2, RZ, 0x1f, R15 ;  /* 0x0000001fff027819 */ /* 0x000fe4000001140f */
[----:B------:R-:W-:Y:S02]  /*0520*/  ISETP.GE.AND.EX P2, PT, R7, UR25, PT, P2 ;  /* 0x0000001907007c0c */ /* 0x000fe4000bf46320 */
[----:B------:R-:W-:Y:S01]  /*0530*/  SHF.R.S32.HI R53, RZ, 0x1f, R4 ;  /* 0x0000001fff357819 */ /* 0x000fe20000011404 */
[----:B------:R-:W-:Y:S01]  /*0540*/  IMAD R2, R2, UR26, RZ ;  /* 0x0000001a02027c24 */ /* 0x000fe2000f8e02ff */
[----:B------:R-:W-:Y:S02]  /*0550*/  LOP3.LUT R52, R4, R47, RZ, 0xfc, !PT ;  /* 0x0000002f04347212 */ /* 0x000fe400078efcff */
[----:B------:R-:W-:-:S03]  /*0560*/  ISETP.GE.U32.AND P0, PT, R46, UR24, PT ;  /* 0x000000182e007c0c */ /* 0x000fc6000bf06070 */
[----:B------:R-:W-:Y:S01]  /*0570*/  IMAD.WIDE.U32 R52, R15, UR26, R52 ;  /* 0x0000001a0f347c25 */ /* 0x000fe2000f8e0034 */
[----:B------:R-:W-:-:S03]  /*0580*/  ISETP.GE.AND.EX P0, PT, R3, UR25, PT, P0 ;  /* 0x0000001903007c0c */ /* 0x000fc6000bf06300 */
[----:B------:R-:W-:Y:S01]  /*0590*/  IMAD R15, R15, UR27, R2 ;  /* 0x0000001b0f0f7c24 */ /* 0x000fe2000f8e0202 */
[----:B------:R-:W-:Y:S01]  /*05a0*/  @!P1 MOV R50, R52 ;  /* 0x0000003400329202 */ /* 0x000fe20000000f00 */
[-C--:B0-----:R-:W-:Y:S01]  /*05b0*/  @!P1 IMAD R2, R5, R12.reuse, RZ ;  /* 0x0000000c05029224 */ /* 0x081fe200078e02ff */
[----:B------:R-:W-:Y:S02]  /*05c0*/  ISETP.GE.U32.AND P3, PT, R41, UR24, PT ;  /* 0x0000001829007c0c */ /* 0x000fe4000bf66070 */
[----:B------:R-:W-:Y:S02]  /*05d0*/  CS2R R38, SRZ ;  /* 0x0000000000267805 */ /* 0x000fe4000001ff00 */
[----:B------:R-:W-:Y:S01]  /*05e0*/  IADD3 R51, PT, PT, R53, R15, RZ ;  /* 0x0000000f35337210 */ /* 0x000fe20007ffe0ff */
[----:B------:R-:W0:Y:S01]  /*05f0*/  @!P2 LDC.64 R30, c[0x0][0x3a0] ;  /* 0x0000e800ff1eab82 */ /* 0x000e220000000a00 */
[C---:B------:R-:W-:Y:S02]  /*0600*/  @!P1 IMAD R23, R43.reuse, R13, R2 ;  /* 0x0000000d2b179224 */ /* 0x040fe400078e0202 */
[----:B------:R-:W-:-:S05]  /*0610*/  @!P1 IMAD.WIDE.U32 R20, R43, R12, R50 ;  /* 0x0000000c2b149225 */ /* 0x000fca00078e0032 */
[----:B------:R-:W4:Y:S01]  /*0620*/  @!P2 LDC.64 R14, c[0x0][0x3f8] ;  /* 0x0000fe00ff0eab82 */ /* 0x000f220000000a00 */
[----:B------:R-:W-:Y:S02]  /*0630*/  @!P1 IADD3 R23, PT, PT, R21, R23, RZ ;  /* 0x0000001715179210 */ /* 0x000fe40007ffe0ff */
[----:B------:R-:W-:-:S05]  /*0640*/  @!P1 SHF.L.U32 R21, R20, 0x1, RZ ;  /* 0x0000000114159819 */ /* 0x000fca00000006ff */
[----:B------:R-:W0:Y:S01]  /*0650*/  @!P0 LDC.64 R12, c[0x0][0x3f8] ;  /* 0x0000fe00ff0c8b82 */ /* 0x000e220000000a00 */
[----:B------:R-:W-:Y:S02]  /*0660*/  @!P1 SHF.L.U64.HI R20, R20, 0x1, R23 ;  /* 0x0000000114149819 */ /* 0x000fe40000010217 */
[----:B-1----:R-:W-:Y:S02]  /*0670*/  @!P1 IADD3 R18, P4, PT, R21, R18, RZ ;  /* 0x0000001215129210 */ /* 0x002fe40007f9e0ff */
[----:B------:R-:W-:Y:S02]  /*0680*/  ISETP.GE.AND.EX P3, PT, R9, UR25, PT, P3 ;  /* 0x0000001909007c0c */ /* 0x000fe4000bf66330 */
[----:B------:R-:W-:Y:S01]  /*0690*/  @!P1 IADD3.X R19, PT, PT, R20, R19, RZ, P4, !PT ;  /* 0x0000001314139210 */ /* 0x000fe200027fe4ff */
[----:B------:R-:W1:Y:S01]  /*06a0*/  @!P2 LDC.64 R22, c[0x0][0x398] ;  /* 0x0000e600ff16ab82 */ /* 0x000e620000000a00 */
[----:B--2---:R-:W-:-:S03]  /*06b0*/  @!P1 IADD3 R16, P4, PT, R21, R16, RZ ;  /* 0x0000001015109210 */ /* 0x004fc60007f9e0ff */
[----:B------:R2:W5:Y:S01]  /*06c0*/  @!P1 LDG.E R38, desc[UR16][R18.64] ;  /* 0x0000001012269981 */ /* 0x000562000c1e1900 */
[----:B----4-:R-:W-:Y:S01]  /*06d0*/  @!P2 IMAD R2, R7, R14, RZ ;  /* 0x0000000e0702a224 */ /* 0x010fe200078e02ff */
[----:B------:R-:W-:Y:S02]  /*06e0*/  CS2R R36, SRZ ;  /* 0x0000000000247805 */ /* 0x000fe4000001ff00 */
[----:B------:R-:W4:Y:S01]  /*06f0*/  @!P0 LDC.64 R24, c[0x0][0x3a0] ;  /* 0x0000e800ff188b82 */ /* 0x000f220000000a00 */
[----:B--2---:R-:W-:Y:S02]  /*0700*/  @!P2 MOV R18, R52 ;  /* 0x000000340012a202 */ /* 0x004fe40000000f00 */
[----:B------:R-:W-:Y:S01]  /*0710*/  @!P2 MOV R19, R51 ;  /* 0x000000330013a202 */ /* 0x000fe20000000f00 */
[----:B------:R-:W-:Y:S01]  /*0720*/  @!P2 IMAD R33, R42, R15, R2 ;  /* 0x0000000f2a21a224 */ /* 0x000fe200078e0202 */
[----:B------:R-:W-:Y:S01]  /*0730*/  @!P1 IADD3.X R17, PT, PT, R20, R17, RZ, P4, !PT ;  /* 0x0000001114119210 */ /* 0x000fe200027fe4ff */
[----:B0-----:R-:W-:-:S02]  /*0740*/  @!P0 IMAD R2, R3, R12, RZ ;  /* 0x0000000c03028224 */ /* 0x001fc400078e02ff */
[----:B------:R-:W0:Y:S01]  /*0750*/  @!P3 LDC.64 R20, c[0x0][0x3f8] ;  /* 0x0000fe00ff14bb82 */ /* 0x000e220000000a00 */
[----:B------:R-:W-:Y:S01]  /*0760*/  @!P2 IMAD.WIDE.U32 R14, R42, R14, R18 ;  /* 0x0000000e2a0ea225 */ /* 0x000fe200078e0012 */
[----:B------:R-:W-:Y:S01]  /*0770*/  @!P0 MOV R18, R52 ;  /* 0x0000003400128202 */ /* 0x000fe20000000f00 */
[----:B------:R2:W5:Y:S01]  /*0780*/  @!P1 LDG.E R37, desc[UR16][R16.64] ;  /* 0x0000001010259981 */ /* 0x000562000c1e1900 */
[----:B------:R-:W-:Y:S01]  /*0790*/  @!P0 MOV R19, R51 ;  /* 0x0000003300138202 */ /* 0x000fe20000000f00 */
[C---:B------:R-:W-:Y:S01]  /*07a0*/  @!P0 IMAD R29, R46.reuse, R13, R2 ;  /* 0x0000000d2e1d8224 */ /* 0x040fe200078e0202 */
[----:B------:R-:W-:Y:S01]  /*07b0*/  ISETP.NE.AND P4, PT, RZ, UR20, PT ;  /* 0x00000014ff007c0c */ /* 0x000fe2000bf85270 */
[----:B------:R-:W-:Y:S01]  /*07c0*/  @!P0 IMAD.WIDE.U32 R12, R46, R12, R18 ;  /* 0x0000000c2e0c8225 */ /* 0x000fe200078e0012 */
[----:B------:R-:W-:Y:S02]  /*07d0*/  @!P2 IADD3 R19, PT, PT, R15, R33, RZ ;  /* 0x000000210f13a210 */ /* 0x000fe40007ffe0ff */
[----:B------:R-:W-:Y:S01]  /*07e0*/  @!P2 SHF.L.U32 R15, R14, 0x1, RZ ;  /* 0x000000010e0fa819 */ /* 0x000fe200000006ff */
[----:B--2---:R-:W2:Y:S01]  /*07f0*/  @!P3 LDC.64 R16, c[0x0][0x398] ;  /* 0x0000e600ff10bb82 */ /* 0x004ea20000000a00 */
[----:B------:R-:W-:-:S02]  /*0800*/  @!P0 IADD3 R13, PT, PT, R13, R29, RZ ;  /* 0x0000001d0d0d8210 */ /* 0x000fc40007ffe0ff */
[----:B------:R-:W-:Y:S02]  /*0810*/  @!P2 SHF.L.U64.HI R8, R14, 0x1, R19 ;  /* 0x000000010e08a819 */ /* 0x000fe40000010213 */
[C---:B------:R-:W-:Y:S02]  /*0820*/  @!P2 IADD3 R30, P1, PT, R15.reuse, R30, RZ ;  /* 0x0000001e0f1ea210 */ /* 0x040fe40007f3e0ff */
[----:B-1----:R-:W-:Y:S01]  /*0830*/  @!P2 IADD3 R22, P5, PT, R15, R22, RZ ;  /* 0x000000160f16a210 */ /* 0x002fe20007fbe0ff */
[----:B------:R-:W1:Y:S01]  /*0840*/  @P4 LDC.64 R18, c[0x0][0x3b0] ;  /* 0x0000ec00ff124b82 */ /* 0x000e620000000a00 */
[C---:B------:R-:W-:Y:S02]  /*0850*/  @!P0 SHF.L.U32 R33, R12.reuse, 0x1, RZ ;  /* 0x000000010c218819 */ /* 0x040fe400000006ff */
[----:B------:R-:W-:Y:S02]  /*0860*/  @!P0 SHF.L.U64.HI R2, R12, 0x1, R13 ;  /* 0x000000010c028819 */ /* 0x000fe4000001020d */
[----:B------:R-:W-:-:S03]  /*0870*/  @!P2 IADD3.X R31, PT, PT, R8, R31, RZ, P1, !PT ;  /* 0x0000001f081fa210 */ /* 0x000fc60000ffe4ff */
[----:B------:R-:W2:Y:S01]  /*0880*/  @!P0 LDC.64 R12, c[0x0][0x398] ;  /* 0x0000e600ff0c8b82 */ /* 0x000ea20000000a00 */
[----:B0-----:R-:W-:Y:S01]  /*0890*/  @!P3 IMAD R26, R9, R20, RZ ;  /* 0x00000014091ab224 */ /* 0x001fe200078e02ff */
[----:B------:R0:W5:Y:S06]  /*08a0*/  @!P2 LDG.E R36, desc[UR16][R30.64] ;  /* 0x000000101e24a981 */ /* 0x00016c000c1e1900 */
[----:B------:R-:W2:Y:S08]  /*08b0*/  @!P3 LDC.64 R14, c[0x0][0x3a0] ;  /* 0x0000e800ff0ebb82 */ /* 0x000eb00000000a00 */
[----:B------:R-:W2:Y:S01]  /*08c0*/  LDC.64 R28, c[0x0][0x3a8] ;  /* 0x0000ea00ff1c7b82 */ /* 0x000ea20000000a00 */
[----:B0-----:R-:W-:-:S02]  /*08d0*/  @!P3 MOV R30, R52 ;  /* 0x00000034001eb202 */ /* 0x001fc40000000f00 */
[----:B------:R-:W-:Y:S01]  /*08e0*/  @!P3 MOV R31, R51 ;  /* 0x00000033001fb202 */ /* 0x000fe20000000f00 */
[C---:B------:R-:W-:Y:S02]  /*08f0*/  @!P3 IMAD R35, R41.reuse, R21, R26 ;  /* 0x000000152923b224 */ /* 0x040fe400078e021a */
[----:B------:R-:W-:Y:S02]  /*0900*/  HFMA2 R34, -RZ, RZ, 0, 0 ;  /* 0x00000000ff227431 */ /* 0x000fe400000001ff */
[----:B------:R-:W-:Y:S01]  /*0910*/  @!P3 IMAD.WIDE.U32 R20, R41, R20, R30 ;  /* 0x000000142914b225 */ /* 0x000fe200078e001e */
[----:B------:R-:W-:Y:S02]  /*0920*/  @!P2 IADD3.X R23, PT, PT, R8, R23, RZ, P5, !PT ;  /* 0x000000170817a210 */ /* 0x000fe40002ffe4ff */
[----:B----4-:R-:W-:Y:S02]  /*0930*/  @!P0 IADD3 R24, P1, PT, R33, R24, RZ ;  /* 0x0000001821188210 */ /* 0x010fe40007f3e0ff */
[----:B------:R-:W-:Y:S01]  /*0940*/  @!P3 IADD3 R35, PT, PT, R21, R35, RZ ;  /* 0x000000231523b210 */ /* 0x000fe20007ffe0ff */
[----:B------:R0:W5:Y:S01]  /*0950*/  @!P2 LDG.E R34, desc[UR16][R22.64] ;  /* 0x000000101622a981 */ /* 0x000162000c1e1900 */
[----:B------:R-:W-:-:S02]  /*0960*/  IADD3 R31, PT, PT, R47, R4, RZ ;  /* 0x000000042f1f7210 */ /* 0x000fc40007ffe0ff */
[----:B------:R-:W-:Y:S02]  /*0970*/  @!P3 SHF.L.U32 R21, R20, 0x1, RZ ;  /* 0x000000011415b819 */ /* 0x000fe400000006ff */
[----:B------:R-:W-:Y:S01]  /*0980*/  @!P0 IADD3.X R25, PT, PT, R2, R25, RZ, P1, !PT ;  /* 0x0000001902198210 */ /* 0x000fe20000ffe4ff */
[----:B-1----:R-:W-:Y:S01]  /*0990*/  @P4 IMAD.WIDE R18, R31, 0x2, R18 ;  /* 0x000000021f124825 */ /* 0x002fe200078e0212 */
[----:B------:R-:W-:Y:S02]  /*09a0*/  @!P3 SHF.L.U64.HI R20, R20, 0x1, R35 ;  /* 0x000000011414b819 */ /* 0x000fe40000010223 */
[----:B--2---:R-:W-:Y:S01]  /*09b0*/  @!P0 IADD3 R12, P1, PT, R33, R12, RZ ;  /* 0x0000000c210c8210 */ /* 0x004fe20007f3e0ff */
[----:B------:R-:W-:Y:S01]  /*09c0*/  IMAD.WIDE R28, R31, 0x2, R28 ;  /* 0x000000021f1c7825 */ /* 0x000fe200078e021c */
[C---:B------:R-:W-:Y:S02]  /*09d0*/  @!P3 IADD3 R14, P2, PT, R21.reuse, R14, RZ ;  /* 0x0000000e150eb210 */ /* 0x040fe40007f5e0ff */
[----:B------:R-:W-:-:S02]  /*09e0*/  @!P3 IADD3 R16, P5, PT, R21, R16, RZ ;  /* 0x000000101510b210 */ /* 0x000fc40007fbe0ff */
[----:B------:R-:W-:Y:S02]  /*09f0*/  CS2R R32, SRZ ;  /* 0x0000000000207805 */ /* 0x000fe4000001ff00 */
[----:B------:R-:W-:Y:S01]  /*0a00*/  MOV R40, RZ ;  /* 0x000000ff00287202 */ /* 0x000fe20000000f00 */
[----:B------:R-:W-:Y:S01]  /*0a10*/  HFMA2 R8, -RZ, RZ, 0, 0 ;  /* 0x00000000ff087431 */ /* 0x000fe200000001ff */
[----:B------:R-:W-:Y:S01]  /*0a20*/  @!P0 IADD3.X R13, PT, PT, R2, R13, RZ, P1, !PT ;  /* 0x0000000d020d8210 */ /* 0x000fe20000ffe4ff */
[----:B------:R-:W2:Y:S01]  /*0a30*/  @P4 LDG.E.U16 R21, desc[UR16][R18.64] ;  /* 0x0000001012154981 */ /* 0x000ea2000c1e1500 */
[C---:B------:R-:W-:Y:S02]  /*0a40*/  @!P3 IADD3.X R15, PT, PT, R20.reuse, R15, RZ, P2, !PT ;  /* 0x0000000f140fb210 */ /* 0x040fe400017fe4ff */
[----:B------:R-:W-:Y:S01]  /*0a50*/  @!P3 IADD3.X R17, PT, PT, R20, R17, RZ, P5, !PT ;  /* 0x000000111411b210 */ /* 0x000fe20002ffe4ff */
[----:B------:R-:W4:Y:S04]  /*0a60*/  LDG.E.U16 R2, desc[UR16][R28.64] ;  /* 0x000000101c027981 */ /* 0x000f28000c1e1500 */
[----:B------:R-:W4:Y:S04]  /*0a70*/  @P4 LDG.E.U16 R20, desc[UR16][R18.64+0x2] ;  /* 0x0000021012144981 */ /* 0x000f28000c1e1500 */
[----:B------:R-:W4:Y:S04]  /*0a80*/  LDG.E.U16 R4, desc[UR16][R28.64+0x2] ;  /* 0x000002101c047981 */ /* 0x000f28000c1e1500 */
[----:B------:R0:W5:Y:S04]  /*0a90*/  @!P0 LDG.E R40, desc[UR16][R24.64] ;  /* 0x0000001018288981 */ /* 0x000168000c1e1900 */
[----:B------:R0:W5:Y:S04]  /*0aa0*/  @!P0 LDG.E R39, desc[UR16][R12.64] ;  /* 0x000000100c278981 */ /* 0x000168000c1e1900 */
[----:B------:R0:W5:Y:S04]  /*0ab0*/  @!P3 LDG.E R32, desc[UR16][R14.64] ;  /* 0x000000100e20b981 */ /* 0x000168000c1e1900 */
[----:B------:R0:W5:Y:S01]  /*0ac0*/  @!P3 LDG.E R8, desc[UR16][R16.64] ;  /* 0x000000101008b981 */ /* 0x000162000c1e1900 */
[----:B------:R-:W-:Y:S01]  /*0ad0*/  UISETP.NE.AND UP1, UPT, UR20, URZ, UPT ;  /* 0x000000ff1400728c */ /* 0x000fe2000bf25270 */
[----:B------:R-:W-:Y:S01]  /*0ae0*/  MOV R35, RZ ;  /* 0x000000ff00237202 */ /* 0x000fe20000000f00 */
        /* <DEDUP_REMOVED lines=12> */
[----:B--2---:R-:W-:Y:S02]  /*0bb0*/  @P4 SHF.L.U32 R35, R21, 0x10, RZ ;  /* 0x0000001015234819 */ /* 0x004fe400000006ff */
        /* <DEDUP_REMOVED lines=13> */
[----:B------:R-:W-:Y:S02]  /*0c90*/  HADD2.F32 R19, -RZ, R37.H0_H0 ;  /* 0x20000025ff137230 */ /* 0x000fe40000004100 */
[----:B------:R-:W-:Y:S01]  /*0ca0*/  FMUL.FTZ R17, R4, R11 ;  /* 0x0000000b04117220 */ /* 0x000fe20000410000 */
[----:B------:R-:W-:Y:S01]  /*0cb0*/  FADD.FTZ R14, RZ, R15 ;  /* 0x0000000fff0e7221 */ /* 0x000fe20000010000 */
[----:B------:R-:W-:Y:S01]  /*0cc0*/  FMUL.FTZ R12, R12, UR23 ;  /* 0x000000170c0c7c20 */ /* 0x000fe20008410000 */
[----:B------:R-:W-:Y:S01]  /*0cd0*/  FFMA.FTZ R15, R10, R15, RZ ;  /* 0x0000000f0a0f7223 */ /* 0x000fe200000100ff */
[----:B------:R-:W-:Y:S01]  /*0ce0*/  FADD.FTZ R16, R16, -UR22 ;  /* 0x8000001610107e21 */ /* 0x000fe20008010000 */
[----:B------:R-:W-:Y:S01]  /*0cf0*/  FADD.FTZ R14, R17, R14 ;  /* 0x0000000e110e7221 */ /* 0x000fe20000010000 */
[----:B------:R-:W-:-:S02]  /*0d00*/  HADD2.F32 R18, -RZ, R38.H1_H1 ;  /* 0x30000026ff127230 */ /* 0x000fc40000004100 */
[----:B------:R-:W-:Y:S01]  /*0d10*/  FMUL.FTZ R21, R2, R19 ;  /* 0x0000001302157220 */ /* 0x000fe20000410000 */
[----:B------:R-:W-:Y:S01]  /*0d20*/  FFMA.FTZ R15, R12, R17, R15 ;  /* 0x000000110c0f7223 */ /* 0x000fe2000001000f */
[----:B------:R-:W-:Y:S01]  /*0d30*/  FMUL.FTZ R16, R16, UR23 ;  /* 0x0000001710107c20 */ /* 0x000fe20008410000 */
[----:B------:R-:W-:Y:S02]  /*0d40*/  HADD2.F32 R17, -RZ, R37.H1_H1 ;  /* 0x30000025ff117230 */ /* 0x000fe40000004100 */
[----:B------:R-:W-:Y:S01]  /*0d50*/  FADD.FTZ R22, R14, R21 ;  /* 0x000000150e167221 */ /* 0x000fe20000010000 */
[----:B------:R-:W-:Y:S02]  /*0d60*/  HADD2.F32 R24, -RZ, R36.H0_H0 ;  /* 0x20000024ff187230 */ /* 0x000fe40000004100 */
[----:B------:R-:W-:Y:S01]  /*0d70*/  FADD.FTZ R14, R18, -UR22 ;  /* 0x80000016120e7e21 */ /* 0x000fe20008010000 */
[----:B------:R-:W-:Y:S01]  /*0d80*/  FFMA.FTZ R23, R16, R21, R15 ;  /* 0x0000001510177223 */ /* 0x000fe2000001000f */
[----:B------:R-:W-:-:S02]  /*0d90*/  HADD2.F32 R15, -RZ, R34.H0_H0 ;  /* 0x20000022ff0f7230 */ /* 0x000fc40000004100 */
[----:B------:R-:W-:Y:S01]  /*0da0*/  FFMA.FTZ R20, R13, R10, RZ ;  /* 0x0000000a0d147223 */ /* 0x000fe200000100ff */
[----:B------:R-:W-:Y:S01]  /*0db0*/  FMUL.FTZ R21, R4, R17 ;  /* 0x0000001104157220 */ /* 0x000fe20000410000 */
[----:B------:R-:W-:Y:S01]  /*0dc0*/  FMUL.FTZ R14, R14, UR23 ;  /* 0x000000170e0e7c20 */ /* 0x000fe20008410000 */
[----:B------:R-:W-:Y:S01]  /*0dd0*/  FADD.FTZ R18, RZ, R13 ;  /* 0x0000000dff127221 */ /* 0x000fe20000010000 */
[----:B------:R-:W-:Y:S01]  /*0de0*/  FADD.FTZ R10, R24, -UR22 ;  /* 0x80000016180a7e21 */ /* 0x000fe20008010000 */
[----:B------:R-:W-:Y:S01]  /*0df0*/  FADD.FTZ R22, R21, R22 ;  /* 0x0000001615167221 */ /* 0x000fe20000010000 */
[----:B------:R-:W-:Y:S01]  /*0e00*/  FFMA.FTZ R23, R14, R21, R23 ;  /* 0x000000150e177223 */ /* 0x000fe20000010017 */
[----:B------:R-:W-:Y:S01]  /*0e10*/  FMUL.FTZ R13, R2, R15 ;  /* 0x0000000f020d7220 */ /* 0x000fe20000410000 */
[C---:B------:R-:W-:Y:S01]  /*0e20*/  FADD.FTZ R18, R19.reuse, R18 ;  /* 0x0000001213127221 */ /* 0x040fe20000010000 */
[----:B------:R-:W-:Y:S01]  /*0e30*/  FMUL.FTZ R10, R10, UR23 ;  /* 0x000000170a0a7c20 */ /* 0x000fe20008410000 */
[----:B------:R-:W-:Y:S01]  /*0e40*/  FFMA.FTZ R16, R19, R16, R20 ;  /* 0x0000001013107223 */ /* 0x000fe20000010014 */
[----:B------:R-:W-:-:S02]  /*0e50*/  HADD2.F32 R19, -RZ, R36.H1_H1 ;  /* 0x30000024ff137230 */ /* 0x000fc40000004100 */
[----:B------:R-:W-:Y:S01]  /*0e60*/  FADD.FTZ R24, R22, R13 ;  /* 0x0000000d16187221 */ /* 0x000fe20000010000 */
[----:B------:R-:W-:Y:S01]  /*0e70*/  FFMA.FTZ R23, R10, R13, R23 ;  /* 0x0000000d0a177223 */ /* 0x000fe20000010017 */
[----:B------:R-:W-:Y:S02]  /*0e80*/  HADD2.F32 R13, -RZ, R34.H1_H1 ;  /* 0x30000022ff0d7230 */ /* 0x000fe40000004100 */
[----:B------:R-:W-:Y:S01]  /*0e90*/  FFMA.FTZ R22, R11, R12, RZ ;  /* 0x0000000c0b167223 */ /* 0x000fe200000100ff */
[----:B------:R-:W-:Y:S01]  /*0ea0*/  FADD.FTZ R12, R19, -UR22 ;  /* 0x80000016130c7e21 */ /* 0x000fe20008010000 */
[----:B------:R-:W-:Y:S02]  /*0eb0*/  HADD2.F32 R25, -RZ, R32.H0_H0 ;  /* 0x20000020ff197230 */ /* 0x000fe40000004100 */
[----:B------:R-:W-:Y:S01]  /*0ec0*/  FADD.FTZ R20, RZ, R11 ;  /* 0x0000000bff147221 */ /* 0x000fe20000010000 */
[----:B------:R-:W-:Y:S01]  /*0ed0*/  FMUL.FTZ R19, R4, R13 ;  /* 0x0000000d04137220 */ /* 0x000fe20000410000 */
[----:B------:R-:W-:Y:S01]  /*0ee0*/  FMUL.FTZ R12, R12, UR23 ;  /* 0x000000170c0c7c20 */ /* 0x000fe20008410000 */
[----:B------:R-:W-:Y:S01]  /*0ef0*/  FFMA.FTZ R14, R17, R14, R22 ;  /* 0x0000000e110e7223 */ /* 0x000fe20000010016 */
[----:B------:R-:W-:-:S02]  /*0f00*/  HADD2.F32 R11, -RZ, R8.H0_H0 ;  /* 0x20000008ff0b7230 */ /* 0x000fc40000004100 */
[----:B------:R-:W-:Y:S01]  /*0f10*/  FADD.FTZ R21, R19, R24 ;  /* 0x0000001813157221 */ /* 0x000fe20000010000 */
[----:B------:R-:W-:Y:S01]  /*0f20*/  FFMA.FTZ R23, R12, R19, R23 ;  /* 0x000000130c177223 */ /* 0x000fe20000010017 */
        /* <DEDUP_REMOVED lines=22> */
.L_x_861:
        /* <DEDUP_REMOVED lines=16> */
[----:B------:R-:W-:-:S02]  /*1190*/  HADD2.F32 R48, -RZ, R39.H1_H1 ;  /* 0x30000027ff307230 */ /* 0x000fc40000004100 */
[----:B------:R-:W-:Y:S01]  /*11a0*/  FMUL.FTZ R10, R10, UR23 ;  /* 0x000000170a0a7c20 */ /* 0x000fe20008410000 */
[----:B------:R-:W-:Y:S01]  /*11b0*/  FADD.FTZ R26, R26, -UR22 ;  /* 0x800000161a1a7e21 */ /* 0x000fe20008010000 */
[----:B------:R-:W-:Y:S01]  /*11c0*/  HADD2.F32 R49, -RZ, R37.H1_H1 ;  /* 0x30000025ff317230 */ /* 0x000fe20000004100 */
[----:B------:R-:W0:Y:S01]  /*11d0*/  MUFU.EX2 R16, R16 ;  /* 0x0000001000107308 */ /* 0x000e220000000800 */
[----:B------:R-:W-:-:S04]  /*11e0*/  FFMA.FTZ R13, R4, R10, R33 ;  /* 0x0000000a040d7223 */ /* 0x000fc80000010021 */
[----:B------:R-:W-:-:S06]  /*11f0*/  FMUL.FTZ R17, R13, -1.4426950216293334961 ;  /* 0xbfb8aa3b0d117820 */ /* 0x000fcc0000410000 */
[----:B------:R-:W1:Y:S01]  /*1200*/  MUFU.EX2 R17, R17 ;  /* 0x0000001100117308 */ /* 0x000e620000000800 */
[----:B0-----:R-:W-:Y:S01]  /*1210*/  FADD.FTZ R15, R16, 1 ;  /* 0x3f800000100f7421 */ /* 0x001fe20000010000 */
[----:B------:R-:W-:-:S04]  /*1220*/  FADD.FTZ R16, R20, -UR22 ;  /* 0x8000001614107e21 */ /* 0x000fc80008010000 */
[----:B------:R-:W-:Y:S01]  /*1230*/  FMUL.FTZ R16, R16, UR23 ;  /* 0x0000001710107c20 */ /* 0x000fe20008410000 */
[----:B------:R-:W0:Y:S03]  /*1240*/  MUFU.RCP R15, R15 ;  /* 0x0000000f000f7308 */ /* 0x000e260000001000 */
[----:B------:R-:W-:Y:S01]  /*1250*/  FFMA.FTZ R22, R2, R16, R35 ;  /* 0x0000001002167223 */ /* 0x000fe20000010023 */
[----:B-1----:R-:W-:Y:S01]  /*1260*/  FADD.FTZ R19, R17, 1 ;  /* 0x3f80000011137421 */ /* 0x002fe20000010000 */
[----:B------:R-:W-:Y:S01]  /*1270*/  FMUL.FTZ R17, R18, UR23 ;  /* 0x0000001712117c20 */ /* 0x000fe20008410000 */
[----:B------:R-:W-:-:S03]  /*1280*/  FMUL.FTZ R18, R21, -1.4426950216293334961 ;  /* 0xbfb8aa3b15127820 */ /* 0x000fc60000410000 */
[----:B------:R-:W-:Y:S01]  /*1290*/  FFMA.FTZ R20, R4, R17, R33 ;  /* 0x0000001104147223 */ /* 0x000fe20000010021 */
[----:B------:R-:W1:Y:S03]  /*12a0*/  MUFU.RCP R19, R19 ;  /* 0x0000001300137308 */ /* 0x000e660000001000 */
[----:B------:R-:W-:Y:S01]  /*12b0*/  FMUL.FTZ R25, R20, -1.4426950216293334961 ;  /* 0xbfb8aa3b14197820 */ /* 0x000fe20000410000 */
[----:B0-----:R-:W-:Y:S01]  /*12c0*/  FADD.FTZ R23, -R15, 1 ;  /* 0x3f8000000f177421 */ /* 0x001fe20000010100 */
[----:B------:R-:W-:-:S03]  /*12d0*/  FMUL.FTZ R15, R24, R15 ;  /* 0x0000000f180f7220 */ /* 0x000fc60000410000 */
[----:B------:R-:W0:Y:S01]  /*12e0*/  MUFU.EX2 R18, R18 ;  /* 0x0000001200127308 */ /* 0x000e220000000800 */
[----:B------:R-:W-:Y:S02]  /*12f0*/  HADD2.F32 R24, -RZ, R32.H0_H0 ;  /* 0x20000020ff187230 */ /* 0x000fe40000004100 */
[----:B------:R-:W-:Y:S01]  /*1300*/  FFMA.FTZ R14, R14, R23, 1 ;  /* 0x3f8000000e0e7423 */ /* 0x000fe20000010017 */
[----:B------:R-:W-:Y:S01]  /*1310*/  FMUL.FTZ R23, R22, -1.4426950216293334961 ;  /* 0xbfb8aa3b16177820 */ /* 0x000fe20000410000 */
[----:B------:R-:W2:Y:S02]  /*1320*/  MUFU.EX2 R25, R25 ;  /* 0x0000001900197308 */ /* 0x000ea40000000800 */
[----:B------:R-:W-:Y:S01]  /*1330*/  FMUL.FTZ R15, R15, R14 ;  /* 0x0000000e0f0f7220 */ /* 0x000fe20000410000 */
[----:B------:R-:W-:Y:S01]  /*1340*/  FMUL.FTZ R14, R26, UR23 ;  /* 0x000000171a0e7c20 */ /* 0x000fe20008410000 */
[----:B------:R-:W-:Y:S01]  /*1350*/  FADD.FTZ R26, R24, -UR22 ;  /* 0x80000016181a7e21 */ /* 0x000fe20008010000 */
[----:B------:R-:W3:Y:S01]  /*1360*/  MUFU.EX2 R23, R23 ;  /* 0x0000001700177308 */ /* 0x000ee20000000800 */
[----:B-1----:R-:W-:Y:S01]  /*1370*/  FADD.FTZ R30, -R19, 1 ;  /* 0x3f800000131e7421 */ /* 0x002fe20000010100 */
[----:B------:R-:W-:Y:S01]  /*1380*/  FFMA.FTZ R24, R4, R14, R33 ;  /* 0x0000000e04187223 */ /* 0x000fe20000010021 */
[----:B------:R-:W-:Y:S01]  /*1390*/  FMUL.FTZ R19, R48, R19 ;  /* 0x0000001330137220 */ /* 0x000fe20000410000 */
[----:B0-----:R-:W-:-:S02]  /*13a0*/  FADD.FTZ R28, R18, 1 ;  /* 0x3f800000121c7421 */ /* 0x001fc40000010000 */
[----:B------:R-:W-:Y:S01]  /*13b0*/  FMUL.FTZ R29, R24, -1.4426950216293334961 ;  /* 0xbfb8aa3b181d7820 */ /* 0x000fe20000410000 */
[----:B------:R-:W-:Y:S01]  /*13c0*/  FMUL.FTZ R18, R26, UR23 ;  /* 0x000000171a127c20 */ /* 0x000fe20008410000 */
[----:B------:R-:W-:Y:S01]  /*13d0*/  FFMA.FTZ R30, R13, R30, 1 ;  /* 0x3f8000000d1e7423 */ /* 0x000fe2000001001e */
[----:B--2---:R-:W-:Y:S01]  /*13e0*/  FADD.FTZ R31, R25, 1 ;  /* 0x3f800000191f7421 */ /* 0x004fe20000010000 */
[----:B------:R-:W0:Y:S01]  /*13f0*/  MUFU.RCP R28, R28 ;  /* 0x0000001c001c7308 */ /* 0x000e220000001000 */
[----:B------:R-:W-:Y:S01]  /*1400*/  FFMA.FTZ R26, R2, R18, R35 ;  /* 0x00000012021a7223 */ /* 0x000fe20000010023 */
[----:B------:R-:W-:Y:S01]  /*1410*/  FMUL.FTZ R19, R19, R30 ;  /* 0x0000001e13137220 */ /* 0x000fe20000410000 */
[----:B---3--:R-:W-:Y:S01]  /*1420*/  FADD.FTZ R25, R23, 1 ;  /* 0x3f80000017197421 */ /* 0x008fe20000010000 */
[----:B------:R-:W-:Y:S02]  /*1430*/  HADD2.F32 R23, -RZ, R37.H0_H0 ;  /* 0x20000025ff177230 */ /* 0x000fe40000004100 */
[----:B------:R-:W-:-:S02]  /*1440*/  FMUL.FTZ R13, R26, -1.4426950216293334961 ;  /* 0xbfb8aa3b1a0d7820 */ /* 0x000fc40000410000 */
[----:B------:R-:W1:Y:S04]  /*1450*/  MUFU.EX2 R29, R29 ;  /* 0x0000001d001d7308 */ /* 0x000e680000000800 */
[----:B------:R-:W2:Y:S04]  /*1460*/  MUFU.EX2 R13, R13 ;  /* 0x0000000d000d7308 */ /* 0x000ea80000000800 */
[----:B------:R-:W3:Y:S01]  /*1470*/  MUFU.RCP R25, R25 ;  /* 0x0000001900197308 */ /* 0x000ee20000001000 */
[----:B0-----:R-:W-:Y:S01]  /*1480*/  FADD.FTZ R48, -R28, 1 ;  /* 0x3f8000001c307421 */ /* 0x001fe20000010100 */
[----:B-1----:R-:W-:-:S03]  /*1490*/  FADD.FTZ R29, R29, 1 ;  /* 0x3f8000001d1d7421 */ /* 0x002fc60000010000 */
[----:B------:R-:W-:Y:S01]  /*14a0*/  FFMA.FTZ R48, R21, R48, 1 ;  /* 0x3f80000015307423 */ /* 0x000fe20000010030 */
[----:B------:R-:W-:Y:S02]  /*14b0*/  FMUL.FTZ R21, R23, R28 ;  /* 0x0000001c17157220 */ /* 0x000fe40000410000 */
[----:B------:R-:W0:Y:S01]  /*14c0*/  MUFU.RCP R30, R31 ;  /* 0x0000001f001e7308 */ /* 0x000e220000001000 */
[----:B--2---:R-:W-:Y:S01]  /*14d0*/  FADD.FTZ R28, R13, 1 ;  /* 0x3f8000000d1c7421 */ /* 0x004fe20000010000 */
[----:B------:R-:W-:-:S06]  /*14e0*/  FMUL.FTZ R21, R21, R48 ;  /* 0x0000003015157220 */ /* 0x000fcc0000410000 */
[----:B------:R-:W1:Y:S01]  /*14f0*/  MUFU.RCP R29, R29 ;  /* 0x0000001d001d7308 */ /* 0x000e620000001000 */
[----:B---3--:R-:W-:-:S04]  /*1500*/  FADD.FTZ R13, -R25, 1 ;  /* 0x3f800000190d7421 */ /* 0x008fc80000010100 */
[----:B------:R-:W-:-:S03]  /*1510*/  FFMA.FTZ R22, R22, R13, 1 ;  /* 0x3f80000016167423 */ /* 0x000fc6000001000d */
[----:B------:R-:W2:Y:S01]  /*1520*/  MUFU.RCP R28, R28 ;  /* 0x0000001c001c7308 */ /* 0x000ea20000001000 */
[----:B0-----:R-:W-:-:S04]  /*1530*/  FADD.FTZ R23, -R30, 1 ;  /* 0x3f8000001e177421 */ /* 0x001fc80000010100 */
[----:B------:R-:W-:Y:S01]  /*1540*/  FFMA.FTZ R20, R20, R23, 1 ;  /* 0x3f80000014147423 */ /* 0x000fe20000010017 */
[----:B------:R-:W-:Y:S01]  /*1550*/  FMUL.FTZ R23, R49, R30 ;  /* 0x0000001e31177220 */ /* 0x000fe20000410000 */
[----:B------:R-:W-:Y:S02]  /*1560*/  HADD2.F32 R49, -RZ, R8.H0_H0 ;  /* 0x20000008ff317230 */ /* 0x000fe40000004100 */
[----:B-1----:R-:W-:Y:S01]  /*1570*/  FADD.FTZ R13, -R29, 1 ;  /* 0x3f8000001d0d7421 */ /* 0x002fe20000010100 */
[----:B------:R-:W-:Y:S02]  /*1580*/  HADD2.F32 R30, -RZ, R34.H0_H0 ;  /* 0x20000022ff1e7230 */ /* 0x000fe40000004100 */
[----:B------:R-:W-:Y:S01]  /*1590*/  FMUL.FTZ R20, R23, R20 ;  /* 0x0000001417147220 */ /* 0x000fe20000410000 */
[----:B------:R-:W-:Y:S01]  /*15a0*/  FFMA.FTZ R24, R24, R13, 1 ;  /* 0x3f80000018187423 */ /* 0x000fe2000001000d */
[----:B------:R-:W-:Y:S02]  /*15b0*/  HADD2.F32 R13, -RZ, R32.H1_H1 ;  /* 0x30000020ff0d7230 */ /* 0x000fe40000004100 */
[----:B------:R-:W-:Y:S01]  /*15c0*/  FMUL.FTZ R25, R30, R25 ;  /* 0x000000191e197220 */ /* 0x000fe20000410000 */
[----:B------:R-:W-:-:S02]  /*15d0*/  HADD2.F32 R30, -RZ, R34.H1_H1 ;  /* 0x30000022ff1e7230 */ /* 0x000fc40000004100 */
[----:B--2---:R-:W-:Y:S01]  /*15e0*/  FADD.FTZ R31, -R28, 1 ;  /* 0x3f8000001c1f7421 */ /* 0x004fe20000010100 */
[----:B------:R-:W-:Y:S01]  /*15f0*/  FADD.FTZ R13, R13, -UR22 ;  /* 0x800000160d0d7e21 */ /* 0x000fe20008010000 */
[----:B------:R-:W-:Y:S02]  /*1600*/  FMUL.FTZ R25, R25, R22 ;  /* 0x0000001619197220 */ /* 0x000fe40000410000 */
[----:B------:R-:W-:Y:S01]  /*1610*/  FFMA.FTZ R26, R26, R31, 1 ;  /* 0x3f8000001a1a7423 */ /* 0x000fe2000001001f */
[----:B------:R-:W-:Y:S01]  /*1620*/  FMUL.FTZ R31, R49, R28 ;  /* 0x0000001c311f7220 */ /* 0x000fe20000410000 */
[----:B------:R-:W-:Y:S01]  /*1630*/  FMUL.FTZ R13, R13, UR23 ;  /* 0x000000170d0d7c20 */ /* 0x000fe20008410000 */
[----:B------:R-:W-:Y:S01]  /*1640*/  FMUL.FTZ R29, R30, R29 ;  /* 0x0000001d1e1d7220 */ /* 0x000fe20000410000 */
[----:B------:R-:W-:Y:S02]  /*1650*/  HADD2.F32 R49, -RZ, R8.H1_H1 ;  /* 0x30000008ff317230 */ /* 0x000fe40000004100 */
[----:B------:R-:W-:Y:S01]  /*1660*/  FMUL.FTZ R31, R31, R26 ;  /* 0x0000001a1f1f7220 */ /* 0x000fe20000410000 */
[----:B------:R-:W-:Y:S01]  /*1670*/  FFMA.FTZ R28, R4, R13, R33 ;  /* 0x0000000d041c7223 */ /* 0x000fe20000010021 */
[----:B------:R-:W-:Y:S01]  /*1680*/  FMUL.FTZ R29, R29, R24 ;  /* 0x000000181d1d7220 */ /* 0x000fe20000410000 */
[----:B------:R-:W-:-:S02]  /*1690*/  FMUL.FTZ R24, R2, R15 ;  /* 0x0000000f02187220 */ /* 0x000fc40000410000 */
[----:B------:R-:W-:-:S06]  /*16a0*/  FMUL.FTZ R48, R28, -1.4426950216293334961 ;  /* 0xbfb8aa3b1c307820 */ /* 0x000fcc0000410000 */
[----:B------:R-:W0:Y:S02]  /*16b0*/  MUFU.EX2 R48, R48 ;  /* 0x0000003000307308 */ /* 0x000e240000000800 */
[----:B0-----:R-:W-:-:S06]  /*16c0*/  FADD.FTZ R30, R48, 1 ;  /* 0x3f800000301e7421 */ /* 0x001fcc0000010000 */
[----:B------:R-:W0:Y:S02]  /*16d0*/  MUFU.RCP R30, R30 ;  /* 0x0000001e001e7308 */ /* 0x000e240000001000 */
[----:B0-----:R-:W-:Y:S01]  /*16e0*/  FADD.FTZ R23, -R30, 1 ;  /* 0x3f8000001e177421 */ /* 0x001fe20000010100 */
[----:B------:R-:W-:Y:S01]  /*16f0*/  FMUL.FTZ R22, R49, R30 ;  /* 0x0000001e31167220 */ /* 0x000fe20000410000 */
[----:B------:R-:W-:Y:S01]  /*1700*/  FMUL.FTZ R49, R4, R19 ;  /* 0x0000001304317220 */ /* 0x000fe20000410000 */
[----:B------:R-:W-:Y:S01]  /*1710*/  FMUL.FTZ R30, R2, R21 ;  /* 0x00000015021e7220 */ /* 0x000fe20000410000 */
[----:B------:R-:W-:Y:S01]  /*1720*/  FFMA.FTZ R23, R28, R23, 1 ;  /* 0x3f8000001c177423 */ /* 0x000fe20000010017 */
[----:B------:R-:W-:-:S03]  /*1730*/  FADD.FTZ R28, RZ, R24 ;  /* 0x00000018ff1c7221 */ /* 0x000fc60000010000 */
[----:B------:R-:W-:Y:S01]  /*1740*/  FMUL.FTZ R22, R22, R23 ;  /* 0x0000001716167220 */ /* 0x000fe20000410000 */
[C---:B------:R-:W-:Y:S01]  /*1750*/  FFMA.FTZ R23, R11.reuse, R24, RZ ;  /* 0x000000180b177223 */ /* 0x040fe200000100ff */
[----:B------:R-:W-:Y:S01]  /*1760*/  FFMA.FTZ R11, R11, R15, RZ ;  /* 0x0000000f0b0b7223 */ /* 0x000fe200000100ff */
[----:B------:R-:W-:Y:S01]  /*1770*/  FADD.FTZ R28, R49, R28 ;  /* 0x0000001c311c7221 */ /* 0x000fe20000010000 */
[----:B------:R-:W-:Y:S01]  /*1780*/  FADD.FTZ R24, RZ, R15 ;  /* 0x0000000fff187221 */ /* 0x000fe20000010000 */
[----:B------:R-:W-:Y:S01]  /*1790*/  FFMA.FTZ R23, R10, R49, R23 ;  /* 0x000000310a177223 */ /* 0x000fe20000010017 */
[----:B------:R-:W-:Y:S01]  /*17a0*/  FFMA.FTZ R26, R12, R21, R11 ;  /* 0x000000150c1a7223 */ /* 0x000fe2000001000b */
[----:B------:R-:W-:Y:S01]  /*17b0*/  FFMA.FTZ R10, R10, R19, RZ ;  /* 0x000000130a0a7223 */ /* 0x000fe200000100ff */
[----:B------:R-:W-:Y:S01]  /*17c0*/  FADD.FTZ R15, R28, R30 ;  /* 0x0000001e1c0f7221 */ /* 0x000fe20000010000 */
[----:B------:R-:W-:Y:S01]  /*17d0*/  FFMA.FTZ R23, R12, R30, R23 ;  /* 0x0000001e0c177223 */ /* 0x000fe20000010017 */
[-C--:B------:R-:W-:Y:S01]  /*17e0*/  FMUL.FTZ R12, R4, R20.reuse ;  /* 0x00000014040c7220 */ /* 0x080fe20000410000 */
[C---:B------:R-:W-:Y:S01]  /*17f0*/  FFMA.FTZ R11, R17.reuse, R20, R10 ;  /* 0x00000014110b7223 */ /* 0x040fe2000001000a */
[----:B------:R-:W-:Y:S01]  /*1800*/  FMUL.FTZ R10, R2, R25 ;  /* 0x00000019020a7220 */ /* 0x000fe20000410000 */
[----:B------:R-:W-:Y:S01]  /*1810*/  FADD.FTZ R19, RZ, R19 ;  /* 0x00000013ff137221 */ /* 0x000fe20000010000 */
[----:B------:R-:W-:Y:S01]  /*1820*/  FFMA.FTZ R23, R17, R12, R23 ;  /* 0x0000000c11177223 */ /* 0x000fe20000010017 */
[----:B------:R-:W-:Y:S01]  /*1830*/  FADD.FTZ R15, R12, R15 ;  /* 0x0000000f0c0f7221 */ /* 0x000fe20000010000 */
[----:B------:R-:W-:Y:S01]  /*1840*/  FMUL.FTZ R17, R4, R29 ;  /* 0x0000001d04117220 */ /* 0x000fe20000410000 */
[----:B------:R-:W-:Y:S01]  /*1850*/  FADD.FTZ R20, R19, R20 ;  /* 0x0000001413147221 */ /* 0x000fe20000010000 */
[----:B------:R-:W-:Y:S01]  /*1860*/  FFMA.FTZ R23, R16, R10, R23 ;  /* 0x0000000a10177223 */ /* 0x000fe20000010017 */
[----:B------:R-:W-:Y:S01]  /*1870*/  FADD.FTZ R10, R15, R10 ;  /* 0x0000000a0f0a7221 */ /* 0x000fe20000010000 */
        /* <DEDUP_REMOVED lines=8> */
[----:B------:R-:W-:Y:S01]  /*1900*/  FFMA.FTZ R26, R14, R29, R11 ;  /* 0x0000001d0e1a7223 */ /* 0x000fe2000001000b */
[----:B------:R-:W-:Y:S01]  /*1910*/  FADD.FTZ R24, R24, R25 ;  /* 0x0000001918187221 */ /* 0x000fe20000010000 */
[----:B------:R-:W-:Y:S01]  /*1920*/  FADD.FTZ R29, R20, R29 ;  /* 0x0000001d141d7221 */ /* 0x000fe20000010000 */
[C---:B------:R-:W-:Y:S01]  /*1930*/  FFMA.FTZ R16, R13.reuse, R12, R16 ;  /* 0x0000000c0d107223 */ /* 0x040fe20000010010 */
[----:B------:R-:W-:Y:S01]  /*1940*/  FADD.FTZ R10, R12, R19 ;  /* 0x000000130c0a7221 */ /* 0x000fe20000010000 */
[----:B------:R-:W-:Y:S01]  /*1950*/  FFMA.FTZ R12, R18, R31, R15 ;  /* 0x0000001f120c7223 */ /* 0x000fe2000001000f */
[----:B------:R-:W-:Y:S01]  /*1960*/  FADD.FTZ R14, R24, R31 ;  /* 0x0000001f180e7221 */ /* 0x000fe20000010000 */
[----:B------:R-:W-:Y:S01]  /*1970*/  FFMA.FTZ R13, R13, R22, R26 ;  /* 0x000000160d0d7223 */ /* 0x000fe2000001001a */
[----:B------:R-:W-:-:S07]  /*1980*/  FADD.FTZ R15, R29, R22 ;  /* 0x000000161d0f7221 */ /* 0x000fce0000010000 */
.L_x_862:
        /* <DEDUP_REMOVED lines=36> */
.L_x_864:
[----:B------:R-:W-:Y:S05]  /*1bd0*/  BSYNC.RECONVERGENT B0 ;  /* 0x0000000000007941 */ /* 0x000fea0003800200 */
.L_x_863:
        /* <DEDUP_REMOVED lines=15> */
.L_x_866:
[----:B------:R-:W-:Y:S05]  /*1cd0*/  BSYNC.RECONVERGENT B0 ;  /* 0x0000000000007941 */ /* 0x000fea0003800200 */
.L_x_865:
        /* <DEDUP_REMOVED lines=158> */
.L_x_868:
[----:B------:R-:W-:Y:S05]  /*26c0*/  BSYNC.RECONVERGENT B0 ;  /* 0x0000000000007941 */ /* 0x000fea0003800200 */
.L_x_867:
        /* <DEDUP_REMOVED lines=28> */
.L_x_870:
[----:B------:R-:W-:Y:S05]  /*2890*/  BSYNC.RECONVERGENT B0 ;  /* 0x0000000000007941 */ /* 0x000fea0003800200 */
.L_x_869:
        /* <DEDUP_REMOVED lines=21> */
[----:B-1----:R-:W-:Y:S01]  /*29f0*/  IADD3 R17, PT, PT, -R16, 0x1, RZ ;  /* 0x0000000110117810 */ /* 0x002fe20007ffe1ff */
        /* <DEDUP_REMOVED lines=8> */
.L_x_873:
[----:B----4-:R-:W2:Y:S04]  /*2a80*/  LDG.E.STRONG.GPU R12, desc[UR16][R14.64] ;  /* 0x000000100e0c7981 */ /* 0x010ea8000c1ef900 */
[----:B--2---:R-:W-:Y:S01]  /*2a90*/  CCTL.IVALL ;  /* 0x00000000ff00798f */ /* 0x004fe20002000000 */
[----:B------:R-:W-:Y:S05]  /*2aa0*/  YIELD ;  /* 0x0000000000007946 */ /* 0x000fea0003800000 */
[----:B------:R-:W-:-:S13]  /*2ab0*/  ISETP.NE.AND P1, PT, R12, R19, PT ;  /* 0x000000130c00720c */ /* 0x000fda0003f25270 */
[----:B------:R-:W-:Y:S05]  /*2ac0*/  @P1 BRA `(.L_x_873) ;  /* 0xfffffffc00ec1947 */ /* 0x000fea000383ffff */
.L_x_872:
        /* <DEDUP_REMOVED lines=14> */
.L_x_875:
        /* <DEDUP_REMOVED lines=20> */
[----:B-1----:R-:W-:Y:S01]  /*2cf0*/  MOV R17, UR31 ;  /* 0x0000001f00117c02 */ /* 0x002fe20008000f00 */
[----:B------:R-:W2:Y:S01]  /*2d00*/  @!P3 LDG.E.64 R14, desc[UR16][R14.64] ;  /* 0x000000100e0eb981 */ /* 0x000ea2000c1e1b00 */
[----:B------:R-:W-:-:S04]  /*2d10*/  @!UP0 UIMAD.WIDE.U32 UR30, UR24, 0x8, UR6 ;  /* 0x00000008181e88a5 */ /* 0x000fc8000f8e0006 */
[----:B------:R-:W4:Y:S02]  /*2d20*/  @!P6 LDG.E.64 R16, desc[UR16][R16.64] ;  /* 0x000000101010e981 */ /* 0x000f24000c1e1b00 */
[----:B------:R-:W-:Y:S02]  /*2d30*/  MOV R18, UR30 ;  /* 0x0000001e00127c02 */ /* 0x000fe40008000f00 */
        /* <DEDUP_REMOVED lines=59> */
.L_x_874:
        /* <DEDUP_REMOVED lines=9> */
[----:B--2---:R-:W-:Y:S02]  /*3180*/  IADD3 R16, PT, PT, R20, 0x2, RZ ;  /* 0x0000000214107810 */ /* 0x004fe40007ffe0ff */
[----:B------:R-:W-:Y:S02]  /*3190*/  ISETP.EQ.OR P3, PT, R14, UR15, P2 ;  /* 0x0000000f0e007c0c */ /* 0x000fe40009762670 */
[----:B------:R-:W-:Y:S02]  /*31a0*/  IADD3 R18, PT, PT, R20, 0x3, RZ ;  /* 0x0000000314127810 */ /* 0x000fe40007ffe0ff */
[----:B------:R-:W-:-:S02]  /*31b0*/  ISETP.EQ.OR P5, PT, R16, UR15, P2 ;  /* 0x0000000f10007c0c */ /* 0x000fc400097a2670 */
[----:B------:R-:W-:Y:S02]  /*31c0*/  MOV R13, UR18 ;  /* 0x00000012000d7c02 */ /* 0x000fe40008000f00 */
[----:B-1----:R-:W-:Y:S02]  /*31d0*/  MOV R17, UR18 ;  /* 0x0000001200117c02 */ /* 0x002fe40008000f00 */
        /* <DEDUP_REMOVED lines=28> */
.L_x_876:
[----:B------:R-:W-:Y:S05]  /*33a0*/  BRA.U !UP1, `(.L_x_871) ;  /* 0x0000000109887547 */ /* 0x000fea000b800000 */
[----:B------:R-:W-:Y:S02]  /*33b0*/  UISETP.NE.AND UP0, UPT, UR12, 0x1, UPT ;  /* 0x000000010c00788c */ /* 0x000fe4000bf05270 */
[----:B------:R-:W-:-:S06]  /*33c0*/  ULOP3.LUT UR11, UR19, 0x1, URZ, 0xc0, !UPT ;  /* 0x00000001130b7892 */ /* 0x000fcc000f8ec0ff */
[----:B--2---:R-:W-:Y:S01]  /*33d0*/  MOV R16, UR11 ;  /* 0x0000000b00107c02 */ /* 0x004fe20008000f00 */
[----:B------:R-:W-:Y:S06]  /*33e0*/  BRA.U !UP0, `(.L_x_877) ;  /* 0x0000000108487547 */ /* 0x000fec000b800000 */
[C---:B----4-:R-:W-:Y:S02]  /*33f0*/  IADD3 R14, PT, PT, R20.reuse, 0x1, RZ ;  /* 0x00000001140e7810 */ /* 0x050fe40007ffe0ff */
[----:B------:R-:W-:Y:S02]  /*3400*/  ISETP.EQ.OR P3, PT, R20, UR15, P2 ;  /* 0x0000000f14007c0c */ /* 0x000fe40009762670 */
[----:B------:R-:W-:Y:S02]  /*3410*/  ISETP.EQ.OR P1, PT, R14, UR15, P2 ;  /* 0x0000000f0e007c0c */ /* 0x000fe40009722670 */
[----:B------:R-:W-:Y:S02]  /*3420*/  MOV R13, UR18 ;  /* 0x00000012000d7c02 */ /* 0x000fe40008000f00 */
[----:B-1----:R-:W-:Y:S02]  /*3430*/  MOV R17, UR18 ;  /* 0x0000001200117c02 */ /* 0x002fe40008000f00 */
        /* <DEDUP_REMOVED lines=13> */
.L_x_877:
        /* <DEDUP_REMOVED lines=11> */
.L_x_878:
[----:B------:R-:W-:Y:S05]  /*35c0*/  BSYNC.RECONVERGENT B0 ;  /* 0x0000000000007941 */ /* 0x000fea0003800200 */
.L_x_871:
[----:B------:R-:W5:Y:S01]  /*35d0*/  S2UR UR7, SR_CgaCtaId ;  /* 0x00000000000779c3 */ /* 0x000f620000008800 */
[----:B------:R-:W-:Y:S01]  /*35e0*/  UMOV UR6, 0x400 ;  /* 0x0000040000067882 */ /* 0x000fe20000000000 */
[--C-:B--2-4-:R-:W-:Y:S01]  /*35f0*/  HADD2.F32 R16, -RZ, R40.reuse.H0_H0 ;  /* 0x20000028ff107230 */ /* 0x114fe20000004100 */
[----:B------:R-:W2:Y:S01]  /*3600*/  LDCU.64 UR24, c[0x0][0x400] ;  /* 0x00008000ff1877ac */ /* 0x000ea20008000a00 */
[----:B------:R-:W-:-:S05]  /*3610*/  HADD2.F32 R40, -RZ, R40.H1_H1 ;  /* 0x30000028ff287230 */ /* 0x000fca0000004100 */
[----:B------:R-:W-:-:S04]  /*3620*/  FADD.FTZ R40, R40, -UR22 ;  /* 0x8000001628287e21 */ /* 0x000fc80008010000 */
[----:B------:R-:W-:Y:S01]  /*3630*/  FMUL.FTZ R40, R40, UR23 ;  /* 0x0000001728287c20 */ /* 0x000fe20008410000 */
[----:B-----5:R-:W-:-:S09]  /*3640*/  ULEA UR6, UR7, UR6, 0x18 ;  /* 0x0000000607067291 */ /* 0x020fd2000f8ec0ff */
[----:B------:R-:W-:Y:S01]  /*3650*/  @!P2 STS.64 [UR6+0x30], R10 ;  /* 0x0000300aff00a988 */ /* 0x000fe20008000a06 */
[----:B------:R-:W-:Y:S06]  /*3660*/  BAR.SYNC.DEFER_BLOCKING 0x0 ;  /* 0x0000000000007b1d */ /* 0x000fec0000010000 */
[----:B------:R-:W4:Y:S01]  /*3670*/  LDS.64 R12, [UR6+0x30] ;  /* 0x00003006ff0c7984 */ /* 0x000f220008000a00 */
[----:B------:R-:W4:Y:S02]  /*3680*/  LDCU UR6, c[0x0][0x42c] ;  /* 0x00008580ff0677ac */ /* 0x000f240008000800 */
[----:B----4-:R-:W-:Y:S01]  /*3690*/  FMUL.FTZ R14, R12, UR6 ;  /* 0x000000060c0e7c20 */ /* 0x010fe20008410000 */
[----:B------:R-:W-:Y:S01]  /*36a0*/  FADD.FTZ R12, R16, -UR22 ;  /* 0x80000016100c7e21 */ /* 0x000fe20008010000 */
[----:B------:R-:W-:Y:S01]  /*36b0*/  FMUL.FTZ R15, R13, UR6 ;  /* 0x000000060d0f7c20 */ /* 0x000fe20008410000 */
[----:B------:R-:W-:-:S02]  /*36c0*/  HADD2.F32 R13, -RZ, R39.H0_H0 ;  /* 0x20000027ff0d7230 */ /* 0x000fc40000004100 */
[----:B------:R-:W-:Y:S02]  /*36d0*/  HADD2.F32 R39, -RZ, R39.H1_H1 ;  /* 0x30000027ff277230 */ /* 0x000fe40000004100 */
[----:B------:R-:W-:Y:S01]  /*36e0*/  FMUL.FTZ R23, R12, UR23 ;  /* 0x000000170c177c20 */ /* 0x000fe20008410000 */
[----:B------:R-:W-:Y:S01]  /*36f0*/  HADD2.F32 R16, -RZ, R38.H0_H0 ;  /* 0x20000026ff107230 */ /* 0x000fe20000004100 */
[----:B--2---:R-:W-:Y:S06]  /*3700*/  @!P4 BRA `(.L_x_879) ;  /* 0x000000000048c947 */ /* 0x004fec0003800000 */
[----:B0--3--:R-:W-:Y:S01]  /*3710*/  FFMA.FTZ R11, R4, R40, R33 ;  /* 0x00000028040b7223 */ /* 0x009fe20000010021 */
        /* <DEDUP_REMOVED lines=17> */
.L_x_879:
[----:B------:R-:W-:Y:S04]  /*3830*/  BSSY.RECONVERGENT B0, `(.L_x_880) ;  /* 0x0000014000007945 */ /* 0x000fe80003800200 */
[----:B------:R-:W-:Y:S05]  /*3840*/  @P0 BRA `(.L_x_881) ;  /* 0x0000000000480947 */ /* 0x000fea0003800000 */
[----:B------:R-:W2:Y:S01]  /*3850*/  LDCU.64 UR12, c[0x0][0x3f8] ;  /* 0x00007f00ff0c77ac */ /* 0x000ea20008000a00 */
[C-C-:B0--3--:R-:W-:Y:S01]  /*3860*/  FFMA.FTZ R11, R14.reuse, R23, R15.reuse ;  /* 0x000000170e0b7223 */ /* 0x149fe2000001000f */
[----:B------:R-:W-:Y:S01]  /*3870*/  MOV R10, R52 ;  /* 0x00000034000a7202 */ /* 0x000fe20000000f00 */
[----:B-1----:R-:W-:Y:S01]  /*3880*/  FFMA.FTZ R17, R14, R40, R15 ;  /* 0x000000280e117223 */ /* 0x002fe2000001000f */
[----:B------:R-:W0:Y:S01]  /*3890*/  LDCU.64 UR6, c[0x0][0x380] ;  /* 0x00007000ff0677ac */ /* 0x000e220008000a00 */
[----:B------:R-:W-:Y:S01]  /*38a0*/  FFMA.FTZ R13, R2, R13, -R11 ;  /* 0x0000000d020d7223 */ /* 0x000fe2000001080b */
[----:B------:R-:W-:Y:S01]  /*38b0*/  MOV R11, R51 ;  /* 0x00000033000b7202 */ /* 0x000fe20000000f00 */
[----:B------:R-:W-:Y:S02]  /*38c0*/  FFMA.FTZ R17, R4, R39, -R17 ;  /* 0x0000002704117223 */ /* 0x000fe40000010811 */
[----:B------:R-:W-:Y:S02]  /*38d0*/  FMUL.FTZ R18, R13, UR23 ;  /* 0x000000170d127c20 */ /* 0x000fe40008410000 */
[----:B------:R-:W-:-:S05]  /*38e0*/  FMUL.FTZ R17, R17, UR23 ;  /* 0x0000001711117c20 */ /* 0x000fca0008410000 */
[----:B------:R-:W-:Y:S01]  /*38f0*/  F2FP.F16.F32.PACK_AB R17, R17, R18 ;  /* 0x000000121111723e */ /* 0x000fe200000000ff */
[----:B--2---:R-:W-:Y:S02]  /*3900*/  IMAD R19, R3, UR12, RZ ;  /* 0x0000000c03137c24 */ /* 0x004fe4000f8e02ff */
[----:B------:R-:W-:-:S04]  /*3910*/  IMAD.WIDE.U32 R10, R46, UR12, R10 ;  /* 0x0000000c2e0a7c25 */ /* 0x000fc8000f8e000a */
[----:B------:R-:W-:Y:S01]  /*3920*/  IMAD R19, R46, UR13, R19 ;  /* 0x0000000d2e137c24 */ /* 0x000fe2000f8e0213 */
[----:B0-----:R-:W-:-:S04]  /*3930*/  LEA R12, P0, R10, UR6, 0x1 ;  /* 0x000000060a0c7c11 */ /* 0x001fc8000f8008ff */
[----:B------:R-:W-:-:S04]  /*3940*/  IADD3 R19, PT, PT, R11, R19, RZ ;  /* 0x000000130b137210 */ /* 0x000fc80007ffe0ff */
[----:B------:R-:W-:-:S05]  /*3950*/  LEA.HI.X R13, R10, UR7, R19, 0x1, P0 ;  /* 0x000000070a0d7c11 */ /* 0x000fca00080f0c13 */
[----:B------:R2:W-:Y:S02]  /*3960*/  STG.E desc[UR16][R12.64], R17 ;  /* 0x000000110c007986 */ /* 0x0005e4000c101910 */
.L_x_881:
[----:B------:R-:W-:Y:S05]  /*3970*/  BSYNC.RECONVERGENT B0 ;  /* 0x0000000000007941 */ /* 0x000fea0003800200 */
.L_x_880:
[----:B0--3--:R-:W-:Y:S01]  /*3980*/  HADD2.F32 R10, -RZ, R36.H0_H0 ;  /* 0x20000024ff0a7230 */ /* 0x009fe20000004100 */
        /* <DEDUP_REMOVED lines=9> */
[----:B--2---:R-:W-:Y:S01]  /*3a20*/  FMUL.FTZ R12, R16, UR23 ;  /* 0x00000017100c7c20 */ /* 0x004fe20008410000 */
[----:B------:R-:W-:Y:S01]  /*3a30*/  FADD.FTZ R11, R11, -UR22 ;  /* 0x800000160b0b7e21 */ /* 0x000fe20008010000 */
[----:B------:R-:W-:Y:S01]  /*3a40*/  FMUL.FTZ R38, R38, UR23 ;  /* 0x0000001726267c20 */ /* 0x000fe20008410000 */
[----:B------:R-:W-:Y:S01]  /*3a50*/  FADD.FTZ R18, R32, -UR22 ;  /* 0x8000001620127e21 */ /* 0x000fe20008010000 */
[----:B------:R-:W-:Y:S01]  /*3a60*/  FMUL.FTZ R20, R10, UR23 ;  /* 0x000000170a147c20 */ /* 0x000fe20008410000 */
[----:B------:R-:W-:Y:S01]  /*3a70*/  FMUL.FTZ R22, R22, UR23 ;  /* 0x0000001716167c20 */ /* 0x000fe20008410000 */
[----:B------:R-:W-:Y:S01]  /*3a80*/  FMUL.FTZ R16, R11, UR23 ;  /* 0x000000170b107c20 */ /* 0x000fe20008410000 */
[----:B------:R-:W-:Y:S01]  /*3a90*/  ISETP.GE.U32.AND P0, PT, R43, UR24, PT ;  /* 0x000000182b007c0c */ /* 0x000fe2000bf06070 */
[----:B------:R-:W-:Y:S01]  /*3aa0*/  FMUL.FTZ R18, R18, UR23 ;  /* 0x0000001712127c20 */ /* 0x000fe20008410000 */
[----:B------:R-:W-:Y:S01]  /*3ab0*/  ISETP.GE.U32.AND P1, PT, R42, UR24, PT ;  /* 0x000000182a007c0c */ /* 0x000fe2000bf26070 */
[C-C-:B------:R-:W-:Y:S01]  /*3ac0*/  FFMA.FTZ R11, R14.reuse, R12, R15.reuse ;  /* 0x0000000c0e0b7223 */ /* 0x140fe2000001000f */
[C-C-:B------:R-:W-:Y:S01]  /*3ad0*/  FFMA.FTZ R13, R14.reuse, R38, R15.reuse ;  /* 0x000000260e0d7223 */ /* 0x140fe2000001000f */
[C-C-:B------:R-:W-:Y:S01]  /*3ae0*/  FFMA.FTZ R19, R14.reuse, R20, R15.reuse ;  /* 0x000000140e137223 */ /* 0x140fe2000001000f */
[C-C-:B------:R-:W-:Y:S01]  /*3af0*/  FFMA.FTZ R21, R14.reuse, R22, R15.reuse ;  /* 0x000000160e157223 */ /* 0x140fe2000001000f */
[C-C-:B-1----:R-:W-:Y:S01]  /*3b00*/  FFMA.FTZ R17, R14.reuse, R16, R15.reuse ;  /* 0x000000100e117223 */ /* 0x142fe2000001000f */
        /* <DEDUP_REMOVED lines=25> */
.L_x_882:
        /* <DEDUP_REMOVED lines=18> */
.L_x_884:
[----:B------:R-:W-:Y:S05]  /*3dc0*/  BSYNC.RECONVERGENT B0 ;  /* 0x0000000000007941 */ /* 0x000fea0003800200 */
.L_x_883:
        /* <DEDUP_REMOVED lines=21> */
.L_x_885:
        /* <DEDUP_REMOVED lines=15> */
[----:B------:R-:W-:Y:S02]  /*4010*/  F2FP.F16.F32.PACK_AB R11, R14, R19 ;  /* 0x000000130e0b723e */ /* 0x000fe400000000ff */
[----:B------:R-:W-:-:S05]  /*4020*/  LEA.HI.X R13, R10, UR13, R13, 0x1, P0 ;  /* 0x0000000d0a0d7c11 */ /* 0x000fca00080f0c0d */
[----:B------:R1:W-:Y:S02]  /*4030*/  STG.E desc[UR16][R12.64], R11 ;  /* 0x0000000b0c007986 */ /* 0x0003e4000c101910 */
.L_x_887:
[----:B------:R-:W-:Y:S05]  /*4040*/  BSYNC.RECONVERGENT B0 ;  /* 0x0000000000007941 */ /* 0x000fea0003800200 */
.L_x_886:
        /* <DEDUP_REMOVED lines=21> */
.L_x_888:
[----:B------:R-:W-:Y:S01]  /*41a0*/  ISETP.GE.AND.EX P2, PT, R9, UR25, PT, P2 ;  /* 0x0000001909007c0c */ /* 0x000fe2000bf46320 */
[----:B------:R-:W-:Y:S01]  /*41b0*/  FFMA.FTZ R17, R2, R10, -R17 ;  /* 0x0000000a02117223 */ /* 0x000fe20000010811 */
[----:B------:R-:W-:Y:S01]  /*41c0*/  FFMA.FTZ R15, R4, R8, -R15 ;  /* 0x00000008040f7223 */ /* 0x000fe2000001080f */
[----:B------:R-:W-:Y:S02]  /*41d0*/  BSSY.RECONVERGENT B0, `(.L_x_889) ;  /* 0x000000f000007945 */ /* 0x000fe40003800200 */
[----:B01----:R-:W-:Y:S01]  /*41e0*/  FMUL.FTZ R13, R17, UR23 ;  /* 0x00000017110d7c20 */ /* 0x003fe20008410000 */
        /* <DEDUP_REMOVED lines=13> */
.L_x_890:
[----:B------:R-:W-:Y:S05]  /*42c0*/  BSYNC.RECONVERGENT B0 ;  /* 0x0000000000007941 */ /* 0x000fea0003800200 */
.L_x_889:
[----:B------:R-:W-:Y:S02]  /*42d0*/  UIADD3 UR10, UPT, UPT, UR18, UR10, URZ ;  /* 0x0000000a120a7290 */ /* 0x000fe4000fffe0ff */
[----:B------:R-:W-:Y:S02]  /*42e0*/  UIADD3 UR4, UPT, UPT, UR4, 0x1, URZ ;  /* 0x0000000104047890 */ /* 0x000fe4000fffe0ff */
[----:B------:R-:W-:-:S09]  /*42f0*/  UISETP.GE.AND UP0, UPT, UR10, UR8, UPT ;  /* 0x000000080a00728c */ /* 0x000fd2000bf06270 */
[----:B------:R-:W-:Y:S05]  /*4300*/  BRA.U !UP0, `(.L_x_891) ;  /* 0xffffffbd08cc7547 */ /* 0x000fea000b83ffff */
.L_x_860:
[----:B------:R-:W1:Y:S01]  /*4310*/  LDC R4, c[0x0][0x370] ;  /* 0x0000dc00ff047b82 */ /* 0x000e620000000800 */
[----:B------:R-:W-:Y:S01]  /*4320*/  ISETP.NE.AND P2, PT, R6, RZ, PT ;  /* 0x000000ff0600720c */ /* 0x000fe20003f45270 */
[----:B------:R-:W-:Y:S06]  /*4330*/  BSSY.RECONVERGENT B0, `(.L_x_892) ;  /* 0x0000011000007945 */ /* 0x000fec0003800200 */
[----:B------:R-:W2:Y:S08]  /*4340*/  LDC R7, c[0x0][0x374] ;  /* 0x0000dd00ff077b82 */ /* 0x000eb00000000800 */
[----:B------:R-:W3:Y:S01]  /*4350*/  LDC.64 R2, c[0x0][0x3c8] ;  /* 0x0000f200ff027b82 */ /* 0x000ee20000000a00 */
[----:B-1----:R-:W-:-:S02]  /*4360*/  IADD3 R5, PT, PT, R4, -0x1, RZ ;  /* 0xffffffff04057810 */ /* 0x002fc40007ffe0ff */
[----:B------:R-:W-:Y:S02]  /*4370*/  ISETP.NE.AND P1, PT, R4, 0x1, PT ;  /* 0x000000010400780c */ /* 0x000fe40003f25270 */
[----:B--2---:R-:W-:-:S04]  /*4380*/  IADD3 R0, PT, PT, R7, -0x1, RZ ;  /* 0xffffffff07007810 */ /* 0x004fc80007ffe0ff */
        /* <DEDUP_REMOVED lines=11> */
.L_x_893:
[----:B------:R-:W-:Y:S05]  /*4440*/  BSYNC.RECONVERGENT B0 ;  /* 0x0000000000007941 */ /* 0x000fea0003800200 */
.L_x_892:
[----:B------:R-:W-:Y:S05]  /*4450*/  @P0 EXIT ;  /* 0x000000000000094d */ /* 0x000fea0003800000 */
[----:B------:R-:W-:Y:S05]  /*4460*/  @P2 BRA `(.L_x_894) ;  /* 0x0000000000202947 */ /* 0x000fea0003800000 */
[----:B------:R-:W-:-:S05]  /*4470*/  IMAD R0, R4, R7, RZ ;  /* 0x0000000704007224 */ /* 0x000fca00078e02ff */
[----:B------:R-:W-:-:S13]  /*4480*/  ISETP.NE.AND P0, PT, R0, -0x1, PT ;  /* 0xffffffff0000780c */ /* 0x000fda0003f05270 */
[----:B------:R-:W-:Y:S05]  /*4490*/  @!P0 BRA `(.L_x_894) ;  /* 0x0000000000148947 */ /* 0x000fea0003800000 */
.L_x_895:
[----:B-1----:R-:W2:Y:S04]  /*44a0*/  LDG.E.STRONG.GPU R5, desc[UR16][R2.64] ;  /* 0x0000001002057981 */ /* 0x002ea8000c1ef900 */
[----:B--2---:R-:W-:Y:S01]  /*44b0*/  CCTL.IVALL ;  /* 0x00000000ff00798f */ /* 0x004fe20002000000 */
[----:B------:R-:W-:Y:S05]  /*44c0*/  YIELD ;  /* 0x0000000000007946 */ /* 0x000fea0003800000 */
[----:B------:R-:W-:-:S13]  /*44d0*/  ISETP.NE.AND P0, PT, R5, R0, PT ;  /* 0x000000000500720c */ /* 0x000fda0003f05270 */
[----:B------:R-:W-:Y:S05]  /*44e0*/  @P0 BRA `(.L_x_895) ;  /* 0xfffffffc00ec0947 */ /* 0x000fea000383ffff */
.L_x_894:
        /* <DEDUP_REMOVED lines=14> */
[----:B0-----:R-:W-:Y:S02]  /*45d0*/  IADD3.X R11, PT, PT, RZ, R19, RZ, P1, !PT ;  /* 0x00000013ff0b7210 */ /* 0x001fe40000ffe4ff */
[----:B------:R-:W-:Y:S02]  /*45e0*/  LOP3.LUT R2, RZ, R6, RZ, 0x33, !PT ;  /* 0x00000006ff027212 */ /* 0x000fe400078e33ff */
[----:B------:R-:W-:-:S02]  /*45f0*/  ISETP.GT.AND.EX P0, PT, R0, R11, PT, P0 ;  /* 0x0000000b0000720c */ /* 0x000fc40003f04300 */
[----:B------:R-:W-:Y:S02]  /*4600*/  LEA R13, R5, R5, 0x1 ;  /* 0x00000005050d7211 */ /* 0x000fe400078e08ff */
[----:B------:R-:W-:Y:S01]  /*4610*/  SEL R7, R3, R8, P0 ;  /* 0x0000000803077207 */ /* 0x000fe20000000000 */
[----:B------:R-:W-:-:S03]  /*4620*/  IMAD.WIDE.U32 R8, R4, 0x3, RZ ;  /* 0x0000000304087825 */ /* 0x000fc600078e00ff */
[----:B------:R-:W-:Y:S02]  /*4630*/  IADD3 R18, P1, PT, R2, R7, RZ ;  /* 0x0000000702127210 */ /* 0x000fe40007f3e0ff */
[----:B------:R-:W-:Y:S02]  /*4640*/  LOP3.LUT R2, RZ, R19, RZ, 0x33, !PT ;  /* 0x00000013ff027212 */ /* 0x000fe400078e33ff */
[----:B------:R-:W-:Y:S02]  /*4650*/  SEL R7, R0, R11, P0 ;  /* 0x0000000b00077207 */ /* 0x000fe40000000000 */
[----:B------:R-:W-:Y:S02]  /*4660*/  LOP3.LUT R10, R18, 0x180, RZ, 0xc0, !PT ;  /* 0x00000180120a7812 */ /* 0x000fe400078ec0ff */
[----:B------:R-:W-:Y:S02]  /*4670*/  IADD3.X R7, PT, PT, R2, R7, RZ, P1, !PT ;  /* 0x0000000702077210 */ /* 0x000fe40000ffe4ff */
[----:B------:R-:W-:-:S02]  /*4680*/  ISETP.NE.U32.AND P1, PT, R10, 0x180, PT ;  /* 0x000001800a00780c */ /* 0x000fc40003f25070 */
[----:B------:R-:W-:Y:S02]  /*4690*/  IADD3 R13, PT, PT, R9, R13, RZ ;  /* 0x0000000d090d7210 */ /* 0x000fe40007ffe0ff */
[----:B------:R-:W-:Y:S02]  /*46a0*/  ISETP.NE.AND.EX P1, PT, RZ, RZ, PT, P1 ;  /* 0x000000ffff00720c */ /* 0x000fe40003f25310 */
[----:B------:R-:W-:Y:S02]  /*46b0*/  LEA.HI R29, P2, R13, R8, RZ, 0x1 ;  /* 0x000000080d1d7211 */ /* 0x000fe400078508ff */
[----:B------:R-:W-:Y:S02]  /*46c0*/  ISETP.GE.U32.AND P0, PT, R18, 0x180, PT ;  /* 0x000001801200780c */ /* 0x000fe40003f06070 */
[----:B------:R-:W-:Y:S02]  /*46d0*/  IADD3.X R34, PT, PT, RZ, R13, RZ, P2, !PT ;  /* 0x0000000dff227210 */ /* 0x000fe400017fe4ff */
[----:B------:R-:W-:-:S02]  /*46e0*/  ISETP.GE.U32.AND.EX P0, PT, R7, RZ, PT, P0 ;  /* 0x000000ff0700720c */ /* 0x000fc40003f06100 */
[--C-:B------:R-:W-:Y:S02]  /*46f0*/  SHF.R.S64 R29, R29, 0x1, R34.reuse ;  /* 0x000000011d1d7819 */ /* 0x100fe40000001022 */
[----:B------:R-:W-:Y:S01]  /*4700*/  SHF.R.S32.HI R34, RZ, 0x1, R34 ;  /* 0x00000001ff227819 */ /* 0x000fe20000011422 */
[----:B------:R-:W-:Y:S08]  /*4710*/  @!P1 BRA `(.L_x_897) ;  /* 0x0000000000e09947 */ /* 0x000ff00003800000 */
[----:B------:R-:W0:Y:S01]  /*4720*/  LDCU.64 UR4, c[0x0][0x3d8] ;  /* 0x00007b00ff0477ac */ /* 0x000e220008000a00 */
[----:B------:R-:W-:Y:S01]  /*4730*/  SHF.R.U64 R18, R18, 0x7, R7 ;  /* 0x0000000712127819 */ /* 0x000fe20000001207 */
[----:B------:R-:W-:Y:S01]  /*4740*/  IMAD.WIDE.U32 R8, R4, 0x4, RZ ;  /* 0x0000000404087825 */ /* 0x000fe200078e00ff */
        /* <DEDUP_REMOVED lines=8> */
[----:B------:R-:W-:Y:S02]  /*47d0*/  SHF.L.U64.HI R32, R3, 0x2, R0 ;  /* 0x0000000203207819 */ /* 0x000fe40000010200 */
[----:B------:R-:W-:Y:S02]  /*47e0*/  IADD3 R6, P3, PT, R7, R6, RZ ;  /* 0x0000000607067210 */ /* 0x000fe40007f7e0ff */
[C---:B0-----:R-:W-:Y:S02]  /*47f0*/  IADD3 R26, P1, PT, R22.reuse, UR4, RZ ;  /* 0x00000004161a7c10 */ /* 0x041fe4000ff3e0ff */
[----:B------:R-:W-:Y:S02]  /*4800*/  SHF.L.U32 R7, R5, 0x2, RZ ;  /* 0x0000000205077819 */ /* 0x000fe400000006ff */
        /* <DEDUP_REMOVED lines=10> */
.L_x_898:
        /* <DEDUP_REMOVED lines=25> */
[-C--:B------:R-:W-:Y:S02]  /*4a40*/  MOV R13, R25.reuse ;  /* 0x00000019000d7202 */ /* 0x080fe40000000f00 */
[----:B---3--:R-:W-:Y:S01]  /*4a50*/  F2FP.BF16.F32.PACK_AB R21, R17, R14 ;  /* 0x0000000e1115723e */ /* 0x008fe200000010ff */
[----:B------:R0:W-:Y:S04]  /*4a60*/  STG.E desc[UR16][R10.64], R7 ;  /* 0x000000070a007986 */ /* 0x0001e8000c101910 */
[----:B------:R0:W-:Y:S01]  /*4a70*/  STG.E desc[UR16][R12.64], R21 ;  /* 0x000000150c007986 */ /* 0x0001e2000c101910 */
[----:B------:R-:W-:Y:S01]  /*4a80*/  IADD3.X R25, PT, PT, RZ, R25, RZ, P3, !PT ;  /* 0x00000019ff197210 */ /* 0x000fe20001ffe4ff */
[----:B------:R-:W-:Y:S06]  /*4a90*/  @P1 BRA `(.L_x_898) ;  /* 0xfffffffc00841947 */ /* 0x000fec000383ffff */
.L_x_897:
[----:B------:R-:W-:Y:S05]  /*4aa0*/  BSYNC.RECONVERGENT B0 ;  /* 0x0000000000007941 */ /* 0x000fea0003800200 */
.L_x_896:
        /* <DEDUP_REMOVED lines=10> */
.L_x_899:
        /* <DEDUP_REMOVED lines=19> */
[----:B--2---:R-:W-:Y:S02]  /*4c80*/  IADD3 R22, P0, PT, R23, UR8, RZ ;  /* 0x0000000817167c10 */ /* 0x004fe4000ff1e0ff */
[----:B---3--:R-:W-:Y:S02]  /*4c90*/  F2FP.BF16.F32.PACK_AB R25, R13, R10 ;  /* 0x0000000a0d19723e */ /* 0x008fe400000010ff */
[----:B------:R-:W-:-:S02]  /*4ca0*/  IADD3 R10, P1, PT, R23, UR4, RZ ;  /* 0x00000004170a7c10 */ /* 0x000fc4000ff3e0ff */
[----:B------:R-:W-:Y:S02]  /*4cb0*/  IADD3.X R23, PT, PT, R24, UR9, RZ, P0, !PT ;  /* 0x0000000918177c10 */ /* 0x000fe400087fe4ff */
[----:B------:R-:W-:Y:S02]  /*4cc0*/  IADD3.X R11, PT, PT, R11, UR5, RZ, P1, !PT ;  /* 0x000000050b0b7c10 */ /* 0x000fe40008ffe4ff */
[----:B----4-:R-:W-:Y:S02]  /*4cd0*/  F2FP.BF16.F32.PACK_AB R27, R17, R14 ;  /* 0x0000000e111b723e */ /* 0x010fe400000010ff */
[C---:B------:R-:W-:Y:S02]  /*4ce0*/  IADD3 R16, P0, PT, R10.reuse, R5, RZ ;  /* 0x000000050a107210 */ /* 0x040fe40007f1e0ff */
[C---:B------:R-:W-:Y:S02]  /*4cf0*/  IADD3 R12, P1, PT, R10.reuse, R7, RZ ;  /* 0x000000070a0c7210 */ /* 0x040fe40007f3e0ff */
[----:B------:R-:W-:-:S02]  /*4d00*/  IADD3 R14, P2, PT, R10, R9, RZ ;  /* 0x000000090a0e7210 */ /* 0x000fc40007f5e0ff */
[C---:B------:R-:W-:Y:S02]  /*4d10*/  IADD3.X R17, PT, PT, R11.reuse, R4, RZ, P0, !PT ;  /* 0x000000040b117210 */ /* 0x040fe400007fe4ff */
        /* <DEDUP_REMOVED lines=9> */
[----:B0-----:R-:W-:Y:S02]  /*4db0*/  IADD3.X R25, PT, PT, RZ, R19, RZ, P0, !PT ;  /* 0x00000013ff197210 */ /* 0x001fe400007fe4ff */
        /* <DEDUP_REMOVED lines=48> */
.L_x_900:
        /* <DEDUP_REMOVED lines=12> */
.L_x_3421:


//--------------------- .text._Z35group_norm_nhwc_bwd_one_pass_kernelI11Fp16IOBf16WLi256ELi8ELi128EEv26Group_norm_nhwc_bwd_params --------------------------
	.section	.text._Z35group_norm_nhwc_bwd_one_pass_kernelI11Fp16IOBf16WLi256ELi8ELi128EEv26Group_norm_nhwc_bwd_params,"ax",@progbits
	.align	128
        .global         _Z35group_norm_nhwc_bwd_one_pass_kernelI11Fp16IOBf16WLi256ELi8ELi128EEv26Group_norm_nhwc_bwd_params
        .type           _Z35group_norm_nhwc_bwd_one_pass_kernelI11Fp16IOBf16WLi256ELi8ELi128EEv26Group_norm_nhwc_bwd_params,@function
        .size           _Z35group_norm_nhwc_bwd_one_pass_kernelI11Fp16IOBf16WLi256ELi8ELi128EEv26Group_norm_nhwc_bwd_params,(.L_x_3422 - _Z35group_norm_nhwc_bwd_one_pass_kernelI11Fp16IOBf16WLi256ELi8ELi128EEv26Group_norm_nhwc_bwd_params)
        .other          _Z35group_norm_nhwc_bwd_one_pass_kernelI11Fp16IOBf16WLi256ELi8ELi128EEv26Group_norm_nhwc_bwd_params,@"STO_CUDA_ENTRY STV_DEFAULT"
_Z35group_norm_nhwc_bwd_one_pass_kernelI11Fp16IOBf16WLi256ELi8ELi128EEv26Group_norm_nhwc_bwd_params:
.text._Z35group_norm_nhwc_bwd_one_pass_kernelI11Fp16IOBf16WLi256ELi8ELi128EEv26Group_norm_nhwc_bwd_params:
        /* <DEDUP_REMOVED lines=25> */
.L_x_944:
        /* <DEDUP_REMOVED lines=17> */
[----:B------:R-:W-:-:S11]  /*02a0*/  SHF.R.S32.HI R31, RZ, 0x1f, R27 ;  /* 0x0000001fff1f7819 */ /* 0x000fd6000001141b */
[----:B------:R-:W1:Y:S01]  /*02b0*/  @!P2 LDC.64 R28, c[0x0][0x398] ;  /* 0x0000e600ff1cab82 */ /* 0x000e620000000a00 */
[----:B0-----:R-:W-:-:S04]  /*02c0*/  IADD3 R10, PT, PT, R9, 0xffffffe, RZ ;  /* 0x0ffffffe090a7810 */ /* 0x001fc80007ffe0ff */
        /* <DEDUP_REMOVED lines=17> */
[----:B------:R-:W-:Y:S01]  /*03e0*/  ISETP.NE.AND P4, PT, R15, RZ, PT ;  /* 0x000000ff0f00720c */ /* 0x000fe20003f85270 */
[----:B------:R-:W0:Y:S01]  /*03f0*/  @!P2 LDC.64 R12, c[0x0][0x3f8] ;  /* 0x0000fe00ff0cab82 */ /* 0x000e220000000a00 */
[----:B------:R-:W-:-:S02]  /*0400*/  SEL R10, R10, R9, !P5 ;  /* 0x000000090a0a7207 */ /* 0x000fc40006800000 */
[----:B------:R-:W-:Y:S02]  /*0410*/  IADD3 R9, PT, PT, R25, 0x20, RZ ;  /* 0x0000002019097810 */ /* 0x000fe40007ffe0ff */
[----:B------:R-:W-:Y:S02]  /*0420*/  LOP3.LUT R15, RZ, R15, RZ, 0x33, !PT ;  /* 0x0000000fff0f7212 */ /* 0x000fe400078e33ff */
[----:B------:R-:W-:Y:S02]  /*0430*/  @P3 IADD3 R11, PT, PT, R11, 0x1, RZ ;  /* 0x000000010b0b3810 */ /* 0x000fe40007ffe0ff */
[----:B------:R-:W-:Y:S02]  /*0440*/  @!P1 IADD3 R10, PT, PT, -R10, RZ, RZ ;  /* 0x000000ff0a0a9210 */ /* 0x000fe40007ffe1ff */
[----:B------:R-:W-:Y:S02]  /*0450*/  @!P0 IADD3 R11, PT, PT, -R11, RZ, RZ ;  /* 0x000000ff0b0b8210 */ /* 0x000fe40007ffe1ff */
[----:B------:R-:W-:-:S02]  /*0460*/  ISETP.GE.U32.AND P3, PT, R9, UR16, PT ;  /* 0x0000001009007c0c */ /* 0x000fc4000bf66070 */
[----:B------:R-:W-:Y:S02]  /*0470*/  SHF.R.S32.HI R19, RZ, 0x1f, R9 ;  /* 0x0000001fff137819 */ /* 0x000fe40000011409 */
[C---:B------:R-:W-:Y:S02]  /*0480*/  SEL R11, R15.reuse, R11, !P4 ;  /* 0x0000000b0f0b7207 */ /* 0x040fe40006000000 */
[----:B------:R-:W-:Y:S02]  /*0490*/  SEL R52, R15, R10, !P4 ;  /* 0x0000000a0f347207 */ /* 0x000fe40006000000 */
[----:B------:R-:W-:Y:S02]  /*04a0*/  ISETP.GE.AND.EX P3, PT, R19, UR17, PT, P3 ;  /* 0x0000001113007c0c */ /* 0x000fe4000bf66330 */
[----:B------:R-:W-:Y:S01]  /*04b0*/  SHF.R.S32.HI R10, RZ, 0x1f, R11 ;  /* 0x0000001fff0a7819 */ /* 0x000fe2000001140b */
[----:B0-----:R-:W-:Y:S01]  /*04c0*/  @!P2 IMAD R16, R17, R12, RZ ;  /* 0x0000000c1110a224 */ /* 0x001fe200078e02ff */
[----:B------:R-:W-:-:S02]  /*04d0*/  SHF.L.U32 R15, R52, 0x3, RZ ;  /* 0x00000003340f7819 */ /* 0x000fc400000006ff */
[----:B------:R-:W-:Y:S01]  /*04e0*/  ISETP.GE.U32.AND P0, PT, R27, UR16, PT ;  /* 0x000000101b007c0c */ /* 0x000fe2000bf06070 */
[----:B------:R-:W-:Y:S01]  /*04f0*/  IMAD R10, R10, UR18, RZ ;  /* 0x000000120a0a7c24 */ /* 0x000fe2000f8e02ff */
[----:B------:R-:W-:Y:S01]  /*0500*/  SHF.R.S32.HI R55, RZ, 0x1f, R15 ;  /* 0x0000001fff377819 */ /* 0x000fe2000001140f */
[----:B------:R-:W-:Y:S01]  /*0510*/  @!P2 IMAD R17, R25, R13, R16 ;  /* 0x0000000d1911a224 */ /* 0x000fe200078e0210 */
[----:B------:R-:W-:Y:S01]  /*0520*/  LOP3.LUT R54, R15, R26, RZ, 0xfc, !PT ;  /* 0x0000001a0f367212 */ /* 0x000fe200078efcff */
[----:B------:R-:W-:Y:S01]  /*0530*/  IMAD R57, R11, UR19, R10 ;  /* 0x000000130b397c24 */ /* 0x000fe2000f8e020a */
[----:B------:R-:W0:Y:S01]  /*0540*/  @!P2 LDC.64 R14, c[0x0][0x3a0] ;  /* 0x0000e800ff0eab82 */ /* 0x000e220000000a00 */
[----:B------:R-:W-:Y:S02]  /*0550*/  ISETP.GE.AND.EX P0, PT, R31, UR17, PT, P0 ;  /* 0x000000111f007c0c */ /* 0x000fe4000bf06300 */
[----:B------:R-:W-:-:S05]  /*0560*/  IMAD.WIDE.U32 R54, R11, UR18, R54 ;  /* 0x000000120b367c25 */ /* 0x000fca000f8e0036 */
[----:B------:R-:W2:Y:S01]  /*0570*/  @!P3 LDC.64 R10, c[0x0][0x3f8] ;  /* 0x0000fe00ff0abb82 */ /* 0x000ea20000000a00 */
[----:B------:R-:W-:Y:S02]  /*0580*/  IADD3 R57, PT, PT, R55, R57, RZ ;  /* 0x0000003937397210 */ /* 0x000fe40007ffe0ff */
[----:B------:R-:W-:-:S05]  /*0590*/  @!P2 MOV R56, R54 ;  /* 0x000000360038a202 */ /* 0x000fca0000000f00 */
[----:B------:R-:W-:Y:S01]  /*05a0*/  @!P2 IMAD.WIDE.U32 R12, R25, R12, R56 ;  /* 0x0000000c190ca225 */ /* 0x000fe200078e0038 */
[----:B------:R-:W3:Y:S04]  /*05b0*/  @!P3 LDC.64 R20, c[0x0][0x3a0] ;  /* 0x0000e800ff14bb82 */ /* 0x000ee80000000a00 */
[----:B------:R-:W-:Y:S02]  /*05c0*/  @!P2 IADD3 R13, PT, PT, R13, R17, RZ ;  /* 0x000000110d0da210 */ /* 0x000fe40007ffe0ff */
[C---:B------:R-:W-:Y:S02]  /*05d0*/  @!P2 SHF.L.U32 R23, R12.reuse, 0x1, RZ ;  /* 0x000000010c17a819 */ /* 0x040fe400000006ff */
[----:B------:R-:W-:Y:S02]  /*05e0*/  @!P2 SHF.L.U64.HI R22, R12, 0x1, R13 ;  /* 0x000000010c16a819 */ /* 0x000fe4000001020d */
[----:B0-----:R-:W-:-:S02]  /*05f0*/  @!P2 IADD3 R12, P1, PT, R23, R14, RZ ;  /* 0x0000000e170ca210 */ /* 0x001fc40007f3e0ff */
[----:B------:R-:W-:Y:S02]  /*0600*/  @!P3 MOV R17, R57 ;  /* 0x000000390011b202 */ /* 0x000fe40000000f00 */
[----:B------:R-:W-:Y:S01]  /*0610*/  @!P2 IADD3.X R13, PT, PT, R22, R15, RZ, P1, !PT ;  /* 0x0000000f160da210 */ /* 0x000fe20000ffe4ff */
[----:B--2---:R-:W-:Y:S01]  /*0620*/  @!P3 IMAD R16, R19, R10, RZ ;  /* 0x0000000a1310b224 */ /* 0x004fe200078e02ff */
[----:B------:R-:W0:Y:S03]  /*0630*/  @!P3 LDC.64 R14, c[0x0][0x398] ;  /* 0x0000e600ff0ebb82 */ /* 0x000e260000000a00 */
[C---:B------:R-:W-:Y:S01]  /*0640*/  @!P3 IMAD R33, R9.reuse, R11, R16 ;  /* 0x0000000b0921b224 */ /* 0x040fe200078e0210 */
[----:B------:R-:W-:Y:S01]  /*0650*/  @!P3 MOV R16, R54 ;  /* 0x000000360010b202 */ /* 0x000fe20000000f00 */
[----:B------:R2:W5:Y:S03]  /*0660*/  @!P2 LDG.E R37, desc[UR8][R12.64] ;  /* 0x000000080c25a981 */ /* 0x000566000c1e1900 */
[----:B------:R-:W2:Y:S01]  /*0670*/  @!P0 LDC.64 R18, c[0x0][0x3f8] ;  /* 0x0000fe00ff128b82 */ /* 0x000ea20000000a00 */
[----:B------:R-:W-:Y:S01]  /*0680*/  @!P3 IMAD.WIDE.U32 R10, R9, R10, R16 ;  /* 0x0000000a090ab225 */ /* 0x000fe200078e0010 */
[----:B------:R-:W-:-:S02]  /*0690*/  IADD3 R9, PT, PT, R25, 0x80, RZ ;  /* 0x0000008019097810 */ /* 0x000fc40007ffe0ff */
[----:B-1----:R-:W-:Y:S02]  /*06a0*/  @!P2 IADD3 R28, P4, PT, R23, R28, RZ ;  /* 0x0000001c171ca210 */ /* 0x002fe40007f9e0ff */
[----:B------:R-:W-:Y:S02]  /*06b0*/  ISETP.GE.U32.AND P1, PT, R9, UR16, PT ;  /* 0x0000001009007c0c */ /* 0x000fe4000bf26070 */
[----:B------:R-:W-:Y:S02]  /*06c0*/  SHF.R.S32.HI R23, RZ, 0x1f, R9 ;  /* 0x0000001fff177819 */ /* 0x000fe40000011409 */
[----:B------:R-:W-:Y:S02]  /*06d0*/  @!P3 IADD3 R17, PT, PT, R11, R33, RZ ;  /* 0x000000210b11b210 */ /* 0x000fe40007ffe0ff */
[----:B------:R-:W-:Y:S02]  /*06e0*/  @!P2 IADD3.X R29, PT, PT, R22, R29, RZ, P4, !PT ;  /* 0x0000001d161da210 */ /* 0x000fe400027fe4ff */
[----:B------:R-:W-:-:S02]  /*06f0*/  ISETP.GE.AND.EX P1, PT, R23, UR17, PT, P1 ;  /* 0x0000001117007c0c */ /* 0x000fc4000bf26310 */
[C---:B------:R-:W-:Y:S01]  /*0700*/  @!P3 SHF.L.U32 R11, R10.reuse, 0x1, RZ ;  /* 0x000000010a0bb819 */ /* 0x040fe200000006ff */
[----:B------:R-:W5:Y:S01]  /*0710*/  @!P2 LDG.E R36, desc[UR8][R28.64] ;  /* 0x000000081c24a981 */ /* 0x000f62000c1e1900 */
[----:B------:R-:W-:Y:S02]  /*0720*/  @!P3 SHF.L.U64.HI R10, R10, 0x1, R17 ;  /* 0x000000010a0ab819 */ /* 0x000fe40000010211 */
[C---:B---3--:R-:W-:Y:S01]  /*0730*/  @!P3 IADD3 R20, P5, PT, R11.reuse, R20, RZ ;  /* 0x000000140b14b210 */ /* 0x048fe20007fbe0ff */
[----:B------:R-:W1:Y:S01]  /*0740*/  @!P0 LDC.64 R16, c[0x0][0x3a0] ;  /* 0x0000e800ff108b82 */ /* 0x000e620000000a00 */
[----:B0-----:R-:W-:Y:S02]  /*0750*/  @!P3 IADD3 R14, P2, PT, R11, R14, RZ ;  /* 0x0000000e0b0eb210 */ /* 0x001fe40007f5e0ff */
[----:B------:R-:W-:Y:S01]  /*0760*/  CS2R R34, SRZ ;  /* 0x0000000000227805 */ /* 0x000fe2000001ff00 */
[----:B--2---:R-:W-:Y:S01]  /*0770*/  @!P0 IMAD R12, R31, R18, RZ ;  /* 0x000000121f0c8224 */ /* 0x004fe200078e02ff */
[----:B------:R-:W-:-:S02]  /*0780*/  @!P3 IADD3.X R21, PT, PT, R10, R21, RZ, P5, !PT ;  /* 0x000000150a15b210 */ /* 0x000fc40002ffe4ff */
[----:B------:R-:W-:Y:S01]  /*0790*/  @!P3 IADD3.X R15, PT, PT, R10, R15, RZ, P2, !PT ;  /* 0x0000000f0a0fb210 */ /* 0x000fe200017fe4ff */
[----:B------:R-:W-:Y:S01]  /*07a0*/  @!P0 IMAD R31, R27, R19, R12 ;  /* 0x000000131b1f8224 */ /* 0x000fe200078e020c */
[----:B------:R-:W0:Y:S01]  /*07b0*/  @!P0 LDC.64 R10, c[0x0][0x398] ;  /* 0x0000e600ff0a8b82 */ /* 0x000e220000000a00 */
[----:B------:R2:W5:Y:S01]  /*07c0*/  @!P3 LDG.E R35, desc[UR8][R20.64] ;  /* 0x000000081423b981 */ /* 0x000562000c1e1900 */
[----:B------:R-:W-:-:S03]  /*07d0*/  ISETP.GE.U32.AND P2, PT, R41, UR16, PT ;  /* 0x0000001029007c0c */ /* 0x000fc6000bf46070 */
[----:B------:R3:W5:Y:S03]  /*07e0*/  @!P3 LDG.E R34, desc[UR8][R14.64] ;  /* 0x000000080e22b981 */ /* 0x000766000c1e1900 */
[----:B------:R-:W4:Y:S01]  /*07f0*/  @!P1 LDC.64 R12, c[0x0][0x3f8] ;  /* 0x0000fe00ff0c9b82 */ /* 0x000f220000000a00 */
[----:B--2---:R-:W-:Y:S02]  /*0800*/  @!P0 MOV R20, R54 ;  /* 0x0000003600148202 */ /* 0x004fe40000000f00 */
[----:B------:R-:W-:-:S05]  /*0810*/  @!P0 MOV R21, R57 ;  /* 0x0000003900158202 */ /* 0x000fca0000000f00 */
[----:B------:R-:W2:Y:S01]  /*0820*/  LDC.64 R28, c[0x0][0x3b8] ;  /* 0x0000ee00ff1c7b82 */ /* 0x000ea20000000a00 */
[----:B------:R-:W-:Y:S01]  /*0830*/  @!P0 IMAD.WIDE.U32 R18, R27, R18, R20 ;  /* 0x000000121b128225 */ /* 0x000fe200078e0014 */
[----:B------:R-:W-:-:S04]  /*0840*/  ISETP.GE.AND.EX P3, PT, R7, UR17, PT, P2 ;  /* 0x0000001107007c0c */ /* 0x000fc8000bf66320 */
[----:B------:R-:W-:Y:S02]  /*0850*/  @!P0 IADD3 R19, PT, PT, R19, R31, RZ ;  /* 0x0000001f13138210 */ /* 0x000fe40007ffe0ff */
[----:B---3--:R-:W3:Y:S01]  /*0860*/  @!P1 LDC.64 R14, c[0x0][0x3a0] ;  /* 0x0000e800ff0e9b82 */ /* 0x008ee20000000a00 */
[C---:B------:R-:W-:Y:S02]  /*0870*/  @!P0 SHF.L.U32 R31, R18.reuse, 0x1, RZ ;  /* 0x00000001121f8819 */ /* 0x040fe400000006ff */
[----:B------:R-:W-:Y:S02]  /*0880*/  @!P0 SHF.L.U64.HI R32, R18, 0x1, R19 ;  /* 0x0000000112208819 */ /* 0x000fe40000010213 */
[----:B-1----:R-:W-:Y:S02]  /*0890*/  @!P0 IADD3 R16, P6, PT, R31, R16, RZ ;  /* 0x000000101f108210 */ /* 0x002fe40007fde0ff */
[----:B------:R-:W-:Y:S01]  /*08a0*/  ISETP.GE.U32.AND P4, PT, R40, UR16, PT ;  /* 0x0000001028007c0c */ /* 0x000fe2000bf86070 */
[----:B----4-:R-:W-:Y:S01]  /*08b0*/  @!P1 IMAD R30, R23, R12, RZ ;  /* 0x0000000c171e9224 */ /* 0x010fe200078e02ff */
[----:B------:R-:W-:Y:S01]  /*08c0*/  @!P0 IADD3.X R17, PT, PT, R32, R17, RZ, P6, !PT ;  /* 0x0000001120118210 */ /* 0x000fe200037fe4ff */
[----:B------:R-:W1:Y:S01]  /*08d0*/  @!P1 LDC.64 R18, c[0x0][0x398] ;  /* 0x0000e600ff129b82 */ /* 0x000e620000000a00 */
[----:B0-----:R-:W-:Y:S01]  /*08e0*/  @!P0 IADD3 R22, P6, PT, R31, R10, RZ ;  /* 0x0000000a1f168210 */ /* 0x001fe20007fde0ff */
[----:B------:R-:W-:-:S03]  /*08f0*/  @!P1 IMAD R13, R9, R13, R30 ;  /* 0x0000000d090d9224 */ /* 0x000fc600078e021e */
[----:B------:R-:W-:Y:S01]  /*0900*/  @!P0 IADD3.X R23, PT, PT, R32, R11, RZ, P6, !PT ;  /* 0x0000000b20178210 */ /* 0x000fe200037fe4ff */
[----:B--2---:R-:W-:Y:S02]  /*0910*/  IMAD.WIDE R10, R38, 0x8, R28 ;  /* 0x00000008260a7825 */ /* 0x004fe400078e021c */
[----:B------:R-:W0:Y:S01]  /*0920*/  @!P3 LDC.64 R20, c[0x0][0x3f8] ;  /* 0x0000fe00ff14bb82 */ /* 0x000e220000000a00 */
[----:B------:R-:W-:Y:S02]  /*0930*/  ISETP.GE.AND.EX P4, PT, R8, UR17, PT, P4 ;  /* 0x0000001108007c0c */ /* 0x000fe4000bf86340 */
[----:B------:R-:W-:Y:S01]  /*0940*/  @!P1 MOV R30, R54 ;  /* 0x00000036001e9202 */ /* 0x000fe20000000f00 */
[----:B------:R-:W2:Y:S01]  /*0950*/  LDG.E.64 R10, desc[UR8][R10.64] ;  /* 0x000000080a0a7981 */ /* 0x000ea2000c1e1b00 */
[----:B------:R-:W-:Y:S02]  /*0960*/  @!P1 MOV R31, R57 ;  /* 0x00000039001f9202 */ /* 0x000fe40000000f00 */
[----:B------:R-:W-:Y:S01]  /*0970*/  MOV R33, RZ ;  /* 0x000000ff00217202 */ /* 0x000fe20000000f00 */
[----:B------:R-:W-:Y:S01]  /*0980*/  @!P1 IMAD.WIDE.U32 R30, R9, R12, R30 ;  /* 0x0000000c091e9225 */ /* 0x000fe200078e001e */
[----:B------:R-:W-:-:S04]  /*0990*/  MOV R32, RZ ;  /* 0x000000ff00207202 */ /* 0x000fc80000000f00 */
[----:B------:R4:W5:Y:S01]  /*09a0*/  @!P0 LDG.E R33, desc[UR8][R16.64] ;  /* 0x0000000810218981 */ /* 0x000962000c1e1900 */
[----:B------:R-:W-:Y:S02]  /*09b0*/  @!P1 IADD3 R29, PT, PT, R31, R13, RZ ;  /* 0x0000000d1f1d9210 */ /* 0x000fe40007ffe0ff */
[----:B------:R-:W0:Y:S01]  /*09c0*/  @!P3 LDC.64 R12, c[0x0][0x3a0] ;  /* 0x0000e800ff0cbb82 */ /* 0x000e220000000a00 */
[----:B------:R-:W-:Y:S01]  /*09d0*/  @!P1 SHF.L.U32 R9, R30, 0x1, RZ ;  /* 0x000000011e099819 */ /* 0x000fe200000006ff */
[----:B------:R1:W5:Y:S01]  /*09e0*/  @!P0 LDG.E R32, desc[UR8][R22.64] ;  /* 0x0000000816208981 */ /* 0x000362000c1e1900 */
[----:B------:R-:W-:-:S05]  /*09f0*/  ISETP.GE.U32.AND P2, PT, R42, UR16, PT ;  /* 0x000000102a007c0c */ /* 0x000fca000bf46070 */
[----:B----4-:R-:W4:Y:S01]  /*0a00*/  @!P4 LDC.64 R16, c[0x0][0x3f8] ;  /* 0x0000fe00ff10cb82 */ /* 0x010f220000000a00 */
[----:B------:R-:W-:Y:S02]  /*0a10*/  @!P1 SHF.L.U64.HI R30, R30, 0x1, R29 ;  /* 0x000000011e1e9819 */ /* 0x000fe4000001021d */
[C---:B---3--:R-:W-:Y:S02]  /*0a20*/  @!P1 IADD3 R44, P6, PT, R9.reuse, R14, RZ ;  /* 0x0000000e092c9210 */ /* 0x048fe40007fde0ff */
[----:B-1----:R-:W-:Y:S01]  /*0a30*/  @!P1 IADD3 R22, P0, PT, R9, R18, RZ ;  /* 0x0000001209169210 */ /* 0x002fe20007f1e0ff */
[----:B0-----:R-:W-:Y:S01]  /*0a40*/  @!P3 IMAD R18, R7, R20, RZ ;  /* 0x000000140712b224 */ /* 0x001fe200078e02ff */
[----:B------:R-:W-:Y:S02]  /*0a50*/  @!P3 MOV R28, R54 ;  /* 0x00000036001cb202 */ /* 0x000fe40000000f00 */
[----:B------:R-:W-:Y:S02]  /*0a60*/  @!P3 MOV R29, R57 ;  /* 0x00000039001db202 */ /* 0x000fe40000000f00 */
[----:B------:R-:W-:Y:S01]  /*0a70*/  ISETP.GE.AND.EX P2, PT, R6, UR17, PT, P2 ;  /* 0x0000001106007c0c */ /* 0x000fe2000bf46320 */
[C---:B------:R-:W-:Y:S01]  /*0a80*/  @!P3 IMAD R9, R41.reuse, R21, R18 ;  /* 0x000000152909b224 */ /* 0x040fe200078e0212 */
[----:B------:R-:W-:Y:S01]  /*0a90*/  @!P1 IADD3.X R45, PT, PT, R30, R15, RZ, P6, !PT ;  /* 0x0000000f1e2d9210 */ /* 0x000fe200037fe4ff */
[----:B------:R-:W-:Y:S01]  /*0aa0*/  @!P3 IMAD.WIDE.U32 R28, R41, R20, R28 ;  /* 0x00000014291cb225 */ /* 0x000fe200078e001c */
[----:B------:R-:W0:Y:S01]  /*0ab0*/  @!P3 LDC.64 R14, c[0x0][0x398] ;  /* 0x0000e600ff0ebb82 */ /* 0x000e220000000a00 */
[----:B------:R-:W-:-:S03]  /*0ac0*/  MOV R31, RZ ;  /* 0x000000ff001f7202 */ /* 0x000fc60000000f00 */
[----:B------:R-:W-:Y:S02]  /*0ad0*/  @!P3 IADD3 R29, PT, PT, R29, R9, RZ ;  /* 0x000000091d1db210 */ /* 0x000fe40007ffe0ff */
[----:B------:R-:W-:Y:S01]  /*0ae0*/  @!P3 SHF.L.U32 R9, R28, 0x1, RZ ;  /* 0x000000011c09b819 */ /* 0x000fe200000006ff */
[----:B------:R1:W5:Y:S01]  /*0af0*/  @!P1 LDG.E R31, desc[UR8][R44.64] ;  /* 0x000000082c1f9981 */ /* 0x000362000c1e1900 */
[----:B------:R-:W-:Y:S01]  /*0b00*/  IADD3 R25, PT, PT, R25, 0xe0, RZ ;  /* 0x000000e019197810 */ /* 0x000fe20007ffe0ff */
[----:B------:R-:W3:Y:S01]  /*0b10*/  @!P4 LDC.64 R20, c[0x0][0x3a0] ;  /* 0x0000e800ff14cb82 */ /* 0x000ee20000000a00 */
[----:B------:R-:W-:Y:S02]  /*0b20*/  @!P1 IADD3.X R23, PT, PT, R30, R19, RZ, P0, !PT ;  /* 0x000000131e179210 */ /* 0x000fe400007fe4ff */
[----:B------:R-:W-:Y:S01]  /*0b30*/  @!P3 SHF.L.U64.HI R46, R28, 0x1, R29 ;  /* 0x000000011c2eb819 */ /* 0x000fe2000001021d */
[----:B----4-:R-:W-:Y:S01]  /*0b40*/  @!P4 IMAD R30, R8, R16, RZ ;  /* 0x00000010081ec224 */ /* 0x010fe200078e02ff */
[----:B------:R-:W-:-:S03]  /*0b50*/  ISETP.GE.U32.AND P5, PT, R25, UR16, PT ;  /* 0x0000001019007c0c */ /* 0x000fc6000bfa6070 */
[----:B------:R-:W4:Y:S01]  /*0b60*/  @!P2 LDC.64 R18, c[0x0][0x3f8] ;  /* 0x0000fe00ff12ab82 */ /* 0x000f220000000a00 */
[----:B-1----:R-:W-:Y:S02]  /*0b70*/  @!P3 IADD3 R44, P0, PT, R9, R12, RZ ;  /* 0x0000000c092cb210 */ /* 0x002fe40007f1e0ff */
[----:B------:R-:W-:Y:S02]  /*0b80*/  SHF.R.S32.HI R27, RZ, 0x1f, R25 ;  /* 0x0000001fff1b7819 */ /* 0x000fe40000011419 */
[----:B------:R-:W-:Y:S01]  /*0b90*/  @!P3 IADD3.X R45, PT, PT, R46, R13, RZ, P0, !PT ;  /* 0x0000000d2e2db210 */ /* 0x000fe200007fe4ff */
[----:B------:R-:W-:Y:S01]  /*0ba0*/  @!P4 IMAD R43, R40, R17, R30 ;  /* 0x00000011282bc224 */ /* 0x000fe200078e021e */
[----:B------:R-:W-:Y:S01]  /*0bb0*/  ISETP.GE.AND.EX P5, PT, R27, UR17, PT, P5 ;  /* 0x000000111b007c0c */ /* 0x000fe2000bfa6350 */
[----:B------:R-:W1:Y:S01]  /*0bc0*/  @!P4 LDC.64 R12, c[0x0][0x398] ;  /* 0x0000e600ff0ccb82 */ /* 0x000e620000000a00 */
[----:B------:R-:W-:Y:S02]  /*0bd0*/  MOV R30, RZ ;  /* 0x000000ff001e7202 */ /* 0x000fe40000000f00 */
[----:B------:R-:W-:-:S02]  /*0be0*/  @!P4 MOV R28, R54 ;  /* 0x00000036001cc202 */ /* 0x000fc40000000f00 */
[----:B------:R-:W-:Y:S02]  /*0bf0*/  @!P4 MOV R29, R57 ;  /* 0x00000039001dc202 */ /* 0x000fe40000000f00 */
[----:B------:R0:W5:Y:S01]  /*0c00*/  @!P1 LDG.E R30, desc[UR8][R22.64] ;  /* 0x00000008161e9981 */ /* 0x000162000c1e1900 */
[----:B------:R-:W-:Y:S01]  /*0c10*/  @!P4 IMAD.WIDE.U32 R16, R40, R16, R28 ;  /* 0x000000102810c225 */ /* 0x000fe200078e001c */
[----:B------:R-:W-:Y:S02]  /*0c20*/  CS2R R28, SRZ ;  /* 0x00000000001c7805 */ /* 0x000fe4000001ff00 */
[----:B------:R-:W-:Y:S02]  /*0c30*/  ISETP.NE.AND P1, PT, RZ, UR12, PT ;  /* 0x0000000cff007c0c */ /* 0x000fe4000bf25270 */
[----:B0-----:R-:W-:Y:S02]  /*0c40*/  @!P3 IADD3 R22, P0, PT, R9, R14, RZ ;  /* 0x0000000e0916b210 */ /* 0x001fe40007f1e0ff */
[----:B------:R0:W5:Y:S01]  /*0c50*/  @!P3 LDG.E R29, desc[UR8][R44.64] ;  /* 0x000000082c1db981 */ /* 0x000162000c1e1900 */
[----:B------:R-:W-:-:S02]  /*0c60*/  @!P4 IADD3 R43, PT, PT, R17, R43, RZ ;  /* 0x0000002b112bc210 */ /* 0x000fc40007ffe0ff */
[----:B------:R-:W-:Y:S02]  /*0c70*/  @!P3 IADD3.X R23, PT, PT, R46, R15, RZ, P0, !PT ;  /* 0x0000000f2e17b210 */ /* 0x000fe400007fe4ff */
[C---:B------:R-:W-:Y:S01]  /*0c80*/  @!P4 SHF.L.U32 R47, R16.reuse, 0x1, RZ ;  /* 0x00000001102fc819 */ /* 0x040fe200000006ff */
[----:B------:R-:W1:Y:S01]  /*0c90*/  @!P5 LDC.64 R14, c[0x0][0x3f8] ;  /* 0x0000fe00ff0edb82 */ /* 0x000e620000000a00 */
[----:B------:R-:W-:Y:S01]  /*0ca0*/  @!P4 SHF.L.U64.HI R43, R16, 0x1, R43 ;  /* 0x00000001102bc819 */ /* 0x000fe2000001022b */
[----:B----4-:R-:W-:Y:S01]  /*0cb0*/  @!P2 IMAD R46, R6, R18, RZ ;  /* 0x00000012062ea224 */ /* 0x010fe200078e02ff */
[----:B---3--:R-:W-:Y:S01]  /*0cc0*/  @!P4 IADD3 R20, P0, PT, R47, R20, RZ ;  /* 0x000000142f14c210 */ /* 0x008fe20007f1e0ff */
[----:B------:R-:W5:Y:S01]  /*0cd0*/  @!P3 LDG.E R28, desc[UR8][R22.64] ;  /* 0x00000008161cb981 */ /* 0x000f62000c1e1900 */
[----:B0-----:R-:W-:Y:S02]  /*0ce0*/  @!P2 MOV R44, R54 ;  /* 0x00000036002ca202 */ /* 0x001fe40000000f00 */
[----:B------:R-:W-:Y:S01]  /*0cf0*/  @!P2 MOV R45, R57 ;  /* 0x00000039002da202 */ /* 0x000fe20000000f00 */
[----:B------:R-:W0:Y:S01]  /*0d00*/  @!P2 LDC.64 R16, c[0x0][0x3a0] ;  /* 0x0000e800ff10ab82 */ /* 0x000e220000000a00 */
[----:B------:R-:W-:Y:S01]  /*0d10*/  MOV R9, RZ ;  /* 0x000000ff00097202 */ /* 0x000fe20000000f00 */
[C---:B------:R-:W-:Y:S01]  /*0d20*/  @!P2 IMAD R49, R42.reuse, R19, R46 ;  /* 0x000000132a31a224 */ /* 0x040fe200078e022e */
[----:B------:R-:W-:Y:S01]  /*0d30*/  @!P4 IADD3.X R21, PT, PT, R43, R21, RZ, P0, !PT ;  /* 0x000000152b15c210 */ /* 0x000fe200007fe4ff */
[----:B------:R-:W-:Y:S01]  /*0d40*/  @!P2 IMAD.WIDE.U32 R44, R42, R18, R44 ;  /* 0x000000122a2ca225 */ /* 0x000fe200078e002c */
[----:B-1----:R-:W-:-:S03]  /*0d50*/  @!P4 IADD3 R12, P3, PT, R47, R12, RZ ;  /* 0x0000000c2f0cc210 */ /* 0x002fc60007f7e0ff */
[----:B------:R-:W1:Y:S01]  /*0d60*/  @P1 LDC.64 R46, c[0x0][0x3b0] ;  /* 0x0000ec00ff2e1b82 */ /* 0x000e620000000a00 */
[----:B------:R3:W5:Y:S01]  /*0d70*/  @!P4 LDG.E R9, desc[UR8][R20.64] ;  /* 0x000000081409c981 */ /* 0x000762000c1e1900 */
[----:B------:R-:W-:-:S06]  /*0d80*/  @!P2 IADD3 R45, PT, PT, R45, R49, RZ ;  /* 0x000000312d2da210 */ /* 0x000fcc0007ffe0ff */
[----:B------:R-:W4:Y:S08]  /*0d90*/  @!P2 LDC.64 R18, c[0x0][0x398] ;  /* 0x0000e600ff12ab82 */ /* 0x000f300000000a00 */
[----:B---3--:R-:W3:Y:S08]  /*0da0*/  @!P5 LDC.64 R20, c[0x0][0x3a0] ;  /* 0x0000e800ff14db82 */ /* 0x008ef00000000a00 */
[----:B------:R-:W3:Y:S08]  /*0db0*/  @!P5 LDC.64 R22, c[0x0][0x398] ;  /* 0x0000e600ff16db82 */ /* 0x000ef00000000a00 */
[----:B------:R-:W3:Y:S01]  /*0dc0*/  LDC.64 R48, c[0x0][0x3a8] ;  /* 0x0000ea00ff307b82 */ /* 0x000ee20000000a00 */
[----:B------:R-:W-:-:S02]  /*0dd0*/  @!P2 SHF.L.U32 R53, R44, 0x1, RZ ;  /* 0x000000012c35a819 */ /* 0x000fc400000006ff */
[----:B------:R-:W-:Y:S01]  /*0de0*/  @!P2 SHF.L.U64.HI R45, R44, 0x1, R45 ;  /* 0x000000012c2da819 */ /* 0x000fe2000001022d */
[----:B------:R-:W-:Y:S01]  /*0df0*/  @!P5 IMAD R44, R27, R14, RZ ;  /* 0x0000000e1b2cd224 */ /* 0x000fe200078e02ff */
[----:B------:R-:W-:Y:S02]  /*0e00*/  @!P5 MOV R50, R54 ;  /* 0x000000360032d202 */ /* 0x000fe40000000f00 */
[----:B------:R-:W-:Y:S01]  /*0e10*/  @!P5 MOV R51, R57 ;  /* 0x000000390033d202 */ /* 0x000fe20000000f00 */
[----:B------:R-:W-:Y:S01]  /*0e20*/  @!P5 IMAD R15, R25, R15, R44 ;  /* 0x0000000f190fd224 */ /* 0x000fe200078e022c */
[----:B------:R-:W-:Y:S01]  /*0e30*/  @!P4 IADD3.X R13, PT, PT, R43, R13, RZ, P3, !PT ;  /* 0x0000000d2b0dc210 */ /* 0x000fe20001ffe4ff */
[----:B------:R-:W-:Y:S01]  /*0e40*/  @!P5 IMAD.WIDE.U32 R50, R25, R14, R50 ;  /* 0x0000000e1932d225 */ /* 0x000fe200078e0032 */
[----:B------:R-:W-:Y:S02]  /*0e50*/  LEA R27, R52, R26, 0x3 ;  /* 0x0000001a341b7211 */ /* 0x000fe400078e18ff */
[----:B0-----:R-:W-:-:S02]  /*0e60*/  @!P2 IADD3 R16, P0, PT, R53, R16, RZ ;  /* 0x000000103510a210 */ /* 0x001fc40007f1e0ff */
[----:B------:R-:W-:Y:S02]  /*0e70*/  MOV R43, RZ ;  /* 0x000000ff002b7202 */ /* 0x000fe40000000f00 */
[----:B------:R-:W-:Y:S01]  /*0e80*/  @!P5 IADD3 R25, PT, PT, R51, R15, RZ ;  /* 0x0000000f3319d210 */ /* 0x000fe20007ffe0ff */
[----:B-1----:R-:W-:Y:S01]  /*0e90*/  @P1 IMAD.WIDE R46, R27, 0x2, R46 ;  /* 0x000000021b2e1825 */ /* 0x002fe200078e022e */
[C---:B------:R-:W-:Y:S02]  /*0ea0*/  @!P5 SHF.L.U32 R15, R50.reuse, 0x1, RZ ;  /* 0x00000001320fd819 */ /* 0x040fe400000006ff */
[----:B------:R-:W-:Y:S01]  /*0eb0*/  @!P2 IADD3.X R17, PT, PT, R45, R17, RZ, P0, !PT ;  /* 0x000000112d11a210 */ /* 0x000fe200007fe4ff */
[----:B------:R-:W5:Y:S01]  /*0ec0*/  @!P4 LDG.E R43, desc[UR8][R12.64] ;  /* 0x000000080c2bc981 */ /* 0x000f62000c1e1900 */
[----:B----4-:R-:W-:Y:S01]  /*0ed0*/  @!P2 IADD3 R18, P0, PT, R53, R18, RZ ;  /* 0x000000123512a210 */ /* 0x010fe20007f1e0ff */
[----:B---3--:R-:W-:Y:S01]  /*0ee0*/  IMAD.WIDE R48, R27, 0x2, R48 ;  /* 0x000000021b307825 */ /* 0x008fe200078e0230 */
[----:B------:R-:W-:Y:S01]  /*0ef0*/  @!P5 SHF.L.U64.HI R50, R50, 0x1, R25 ;  /* 0x000000013232d819 */ /* 0x000fe20000010219 */
[----:B------:R-:W3:Y:S01]  /*0f00*/  @P1 LDG.E.U16 R14, desc[UR8][R46.64+0x2] ;  /* 0x000002082e0e1981 */ /* 0x000ee2000c1e1500 */
[----:B------:R-:W-:-:S02]  /*0f10*/  @!P5 IADD3 R20, P3, PT, R15, R20, RZ ;  /* 0x000000140f14d210 */ /* 0x000fc40007f7e0ff */
[----:B------:R-:W-:Y:S02]  /*0f20*/  @!P5 IADD3 R22, P4, PT, R15, R22, RZ ;  /* 0x000000160f16d210 */ /* 0x000fe40007f9e0ff */
[----:B------:R-:W-:Y:S01]  /*0f30*/  @!P2 IADD3.X R19, PT, PT, R45, R19, RZ, P0, !PT ;  /* 0x000000132d13a210 */ /* 0x000fe200007fe4ff */
[----:B------:R0:W4:Y:S01]  /*0f40*/  @P1 LDG.E.U16 R15, desc[UR8][R46.64] ;  /* 0x000000082e0f1981 */ /* 0x000122000c1e1500 */
[----:B------:R-:W-:Y:S02]  /*0f50*/  MOV R44, RZ ;  /* 0x000000ff002c7202 */ /* 0x000fe40000000f00 */
[----:B------:R-:W-:Y:S01]  /*0f60*/  MOV R45, RZ ;  /* 0x000000ff002d7202 */ /* 0x000fe20000000f00 */
[----:B------:R-:W4:Y:S01]  /*0f70*/  LDG.E.U16 R12, desc[UR8][R48.64] ;  /* 0x00000008300c7981 */ /* 0x000f22000c1e1500 */
[C---:B------:R-:W-:Y:S02]  /*0f80*/  @!P5 IADD3.X R21, PT, PT, R50.reuse, R21, RZ, P3, !PT ;  /* 0x000000153215d210 */ /* 0x040fe40001ffe4ff */
[----:B------:R-:W-:Y:S01]  /*0f90*/  @!P5 IADD3.X R23, PT, PT, R50, R23, RZ, P4, !PT ;  /* 0x000000173217d210 */ /* 0x000fe200027fe4ff */
[----:B------:R1:W4:Y:S01]  /*0fa0*/  LDG.E.U16 R13, desc[UR8][R48.64+0x2] ;  /* 0x00000208300d7981 */ /* 0x000322000c1e1500 */
[----:B0-----:R-:W-:-:S03]  /*0fb0*/  CS2R R46, SRZ ;  /* 0x00000000002e7805 */ /* 0x001fc6000001ff00 */
[----:B------:R0:W5:Y:S04]  /*0fc0*/  @!P2 LDG.E R44, desc[UR8][R16.64] ;  /* 0x00000008102ca981 */ /* 0x000168000c1e1900 */
[----:B------:R0:W5:Y:S04]  /*0fd0*/  @!P2 LDG.E R47, desc[UR8][R18.64] ;  /* 0x00000008122fa981 */ /* 0x000168000c1e1900 */
[----:B------:R0:W5:Y:S04]  /*0fe0*/  @!P5 LDG.E R46, desc[UR8][R20.64] ;  /* 0x00000008142ed981 */ /* 0x000168000c1e1900 */
[----:B------:R0:W5:Y:S01]  /*0ff0*/  @!P5 LDG.E R45, desc[UR8][R22.64] ;  /* 0x00000008162dd981 */ /* 0x000162000c1e1900 */
[----:B------:R-:W-:Y:S01]  /*1000*/  UISETP.NE.AND UP1, UPT, UR12, URZ, UPT ;  /* 0x000000ff0c00728c */ /* 0x000fe2000bf25270 */
[----:B------:R-:W-:Y:S01]  /*1010*/  CS2R R50, SRZ ;  /* 0x0000000000327805 */ /* 0x000fe2000001ff00 */
[----:B------:R-:W-:Y:S01]  /*1020*/  UMOV UR7, 0x3f800000 ;  /* 0x3f80000000077882 */ /* 0x000fe20000000000 */
[----:B--2---:R-:W-:-:S13]  /*1030*/  R2UR UR13, R10 ;  /* 0x000000000a0d72ca */ /* 0x004fda00000e0000 */
[----:B------:R-:W-:-:S05]  /*1040*/  MOV R10, UR13 ;  /* 0x0000000d000a7c02 */ /* 0x000fca0008000f00 */
[----:B------:R-:W-:-:S05]  /*1050*/  FFMA.FTZ R11, -R10, UR13, R11 ;  /* 0x0000000d0a0b7c23 */ /* 0x000fca000801010b */
[----:B------:R-:W-:-:S13]  /*1060*/  FSETP.GTU.FTZ.AND P0, PT, R11, RZ, PT ;  /* 0x000000ff0b00720b */ /* 0x000fda0003f1c000 */
[----:B------:R-:W-:-:S05]  /*1070*/  VOTEU.ANY UP0, P0 ;  /* 0x0000000000ff7886 */ /* 0x000fca0000000100 */
[----:B------:R-:W2:Y:S01]  /*1080*/  @UP0 LDCU UR5, c[0x0][0x3c0] ;  /* 0x00007800ff0507ac */ /* 0x000ea20008000800 */
[----:B------:R-:W-:-:S13]  /*1090*/  PLOP3.LUT P0, PT, PT, PT, UP0, 0x80, 0x8 ;  /* 0x000000000008781c */ /* 0x000fda0003f0f008 */
[----:B--2---:R-:W-:-:S06]  /*10a0*/  @P0 FADD.FTZ R10, R11, UR5 ;  /* 0x000000050b0a0e21 */ /* 0x004fcc0008010000 */
[----:B------:R-:W2:Y:S02]  /*10b0*/  @P0 MUFU.RSQ R10, R10 ;  /* 0x0000000a000a0308 */ /* 0x000ea40000001400 */
[----:B--2---:R-:W-:-:S13]  /*10c0*/  @P0 R2UR UR5, R10 ;  /* 0x000000000a0502ca */ /* 0x004fda00000e0000 */
[----:B------:R-:W-:Y:S01]  /*10d0*/  @UP0 UMOV UR7, UR5 ;  /* 0x0000000500070c82 */ /* 0x000fe20008000000 */
[----:B---3--:R-:W-:Y:S02]  /*10e0*/  @P1 SHF.L.U32 R50, R14, 0x10, RZ ;  /* 0x000000100e321819 */ /* 0x008fe400000006ff */
[----:B----4-:R-:W-:Y:S02]  /*10f0*/  @P1 SHF.L.U32 R51, R15, 0x10, RZ ;  /* 0x000000100f331819 */ /* 0x010fe400000006ff */
[----:B-1----:R-:W-:Y:S02]  /*1100*/  SHF.L.U32 R49, R12, 0x10, RZ ;  /* 0x000000100c317819 */ /* 0x002fe400000006ff */
[----:B------:R-:W-:Y:S01]  /*1110*/  SHF.L.U32 R48, R13, 0x10, RZ ;  /* 0x000000100d307819 */ /* 0x000fe200000006ff */
[----:B0-----:R-:W-:Y:S06]  /*1120*/  BRA.U UP1, `(.L_x_902) ;  /* 0x0000000901447547 */ /* 0x001fec000b800000 */
        /* <DEDUP_REMOVED lines=13> */
[----:B------:R-:W-:Y:S02]  /*1200*/  HADD2.F32 R20, -RZ, R34.H0_H0 ;  /* 0x20000022ff147230 */ /* 0x000fe40000004100 */
[----:B------:R-:W-:Y:S01]  /*1210*/  FADD.FTZ R19, R19, -UR13 ;  /* 0x8000000d13137e21 */ /* 0x000fe20008010000 */
[----:B------:R-:W-:Y:S01]  /*1220*/  FADD.FTZ R21, RZ, R10 ;  /* 0x0000000aff157221 */ /* 0x000fe20000010000 */
[----:B------:R-:W-:Y:S01]  /*1230*/  FFMA.FTZ R16, R18, R15, R17 ;  /* 0x0000000f12107223 */ /* 0x000fe20000010011 */
[----:B------:R-:W-:-:S02]  /*1240*/  HADD2.F32 R17, -RZ, R35.H1_H1 ;  /* 0x30000023ff117230 */ /* 0x000fc40000004100 */
[----:B------:R-:W-:Y:S01]  /*1250*/  FADD.FTZ R12, R15, R12 ;  /* 0x0000000c0f0c7221 */ /* 0x000fe20000010000 */
[----:B------:R-:W-:Y:S02]  /*1260*/  HADD2.F32 R15, -RZ, R34.H1_H1 ;  /* 0x30000022ff0f7230 */ /* 0x000fe40000004100 */
[----:B------:R-:W-:Y:S01]  /*1270*/  FFMA.FTZ R13, R10, R13, RZ ;  /* 0x0000000d0a0d7223 */ /* 0x000fe200000100ff */
[----:B------:R-:W-:Y:S01]  /*1280*/  FMUL.FTZ R19, R19, UR7 ;  /* 0x0000000713137c20 */ /* 0x000fe20008410000 */
[----:B------:R-:W-:Y:S01]  /*1290*/  FADD.FTZ R17, R17, -UR13 ;  /* 0x8000000d11117e21 */ /* 0x000fe20008010000 */
[----:B------:R-:W-:Y:S01]  /*12a0*/  FFMA.FTZ R22, R11, R18, RZ ;  /* 0x000000120b167223 */ /* 0x000fe200000100ff */
[----:B------:R-:W-:Y:S01]  /*12b0*/  FADD.FTZ R26, RZ, R11 ;  /* 0x0000000bff1a7221 */ /* 0x000fe20000010000 */
[----:B------:R-:W-:Y:S01]  /*12c0*/  FADD.FTZ R10, R20, R21 ;  /* 0x00000015140a7221 */ /* 0x000fe20000010000 */
[----:B------:R-:W-:Y:S01]  /*12d0*/  FMUL.FTZ R18, R17, UR7 ;  /* 0x0000000711127c20 */ /* 0x000fe20008410000 */
[----:B------:R-:W-:-:S02]  /*12e0*/  HADD2.F32 R14, -RZ, R33.H0_H0 ;  /* 0x20000021ff0e7230 */ /* 0x000fc40000004100 */
[----:B------:R-:W-:Y:S01]  /*12f0*/  FMUL.FTZ R21, R49, R20 ;  /* 0x0000001431157220 */ /* 0x000fe20000410000 */
[----:B------:R-:W-:Y:S01]  /*1300*/  FFMA.FTZ R17, R20, R19, R13 ;  /* 0x0000001314117223 */ /* 0x000fe2000001000d */
[C---:B------:R-:W-:Y:S01]  /*1310*/  FADD.FTZ R13, R15.reuse, R26 ;  /* 0x0000001a0f0d7221 */ /* 0x040fe20000010000 */
[----:B------:R-:W-:Y:S01]  /*1320*/  FFMA.FTZ R11, R15, R18, R22 ;  /* 0x000000120f0b7223 */ /* 0x000fe20000010016 */
[----:B------:R-:W-:Y:S01]  /*1330*/  FMUL.FTZ R15, R48, R15 ;  /* 0x0000000f300f7220 */ /* 0x000fe20000410000 */
[----:B------:R-:W-:Y:S01]  /*1340*/  FFMA.FTZ R19, R19, R21, R16 ;  /* 0x0000001513137223 */ /* 0x000fe20000010010 */
[----:B------:R-:W-:Y:S01]  /*1350*/  FADD.FTZ R12, R12, R21 ;  /* 0x000000150c0c7221 */ /* 0x000fe20000010000 */
[----:B------:R-:W-:Y:S01]  /*1360*/  FADD.FTZ R14, R14, -UR13 ;  /* 0x8000000d0e0e7e21 */ /* 0x000fe20008010000 */
[----:B------:R-:W-:Y:S02]  /*1370*/  HADD2.F32 R16, -RZ, R32.H0_H0 ;  /* 0x20000020ff107230 */ /* 0x000fe40000004100 */
[----:B------:R-:W-:Y:S01]  /*1380*/  FFMA.FTZ R19, R18, R15, R19 ;  /* 0x0000000f12137223 */ /* 0x000fe20000010013 */
[----:B------:R-:W-:Y:S01]  /*1390*/  FADD.FTZ R12, R15, R12 ;  /* 0x0000000c0f0c7221 */ /* 0x000fe20000010000 */
[----:B------:R-:W-:Y:S01]  /*13a0*/  FMUL.FTZ R18, R14, UR7 ;  /* 0x000000070e127c20 */ /* 0x000fe20008410000 */
[----:B------:R-:W-:-:S02]  /*13b0*/  HADD2.F32 R14, -RZ, R33.H1_H1 ;  /* 0x30000021ff0e7230 */ /* 0x000fc40000004100 */
[----:B------:R-:W-:Y:S01]  /*13c0*/  FMUL.FTZ R15, R49, R16 ;  /* 0x00000010310f7220 */ /* 0x000fe20000410000 */
[----:B------:R-:W-:Y:S01]  /*13d0*/  FADD.FTZ R10, R10, R16 ;  /* 0x000000100a0a7221 */ /* 0x000fe20000010000 */
[----:B------:R-:W-:Y:S01]  /*13e0*/  FFMA.FTZ R17, R16, R18, R17 ;  /* 0x0000001210117223 */ /* 0x000fe20000010011 */
[----:B------:R-:W-:Y:S02]  /*13f0*/  HADD2.F32 R16, -RZ, R44.H0_H0 ;  /* 0x2000002cff107230 */ /* 0x000fe40000004100 */
[----:B------:R-:W-:Y:S01]  /*1400*/  FADD.FTZ R12, R12, R15 ;  /* 0x0000000f0c0c7221 */ /* 0x000fe20000010000 */
[----:B------:R-:W-:Y:S01]  /*1410*/  FFMA.FTZ R18, R18, R15, R19 ;  /* 0x0000000f12127223 */ /* 0x000fe20000010013 */
[----:B------:R-:W-:Y:S01]  /*1420*/  FADD.FTZ R15, R14, -UR13 ;  /* 0x8000000d0e0f7e21 */ /* 0x000fe20008010000 */
[----:B------:R-:W-:Y:S02]  /*1430*/  HADD2.F32 R14, -RZ, R32.H1_H1 ;  /* 0x30000020ff0e7230 */ /* 0x000fe40000004100 */
[----:B------:R-:W-:Y:S01]  /*1440*/  FADD.FTZ R19, R16, -UR13 ;  /* 0x8000000d10137e21 */ /* 0x000fe20008010000 */
[----:B------:R-:W-:-:S02]  /*1450*/  HADD2.F32 R16, -RZ, R44.H1_H1 ;  /* 0x3000002cff107230 */ /* 0x000fc40000004100 */
[----:B------:R-:W-:Y:S01]  /*1460*/  FMUL.FTZ R15, R15, UR7 ;  /* 0x000000070f0f7c20 */ /* 0x000fe20008410000 */
[--C-:B------:R-:W-:Y:S02]  /*1470*/  HADD2.F32 R20, -RZ, R47.reuse.H0_H0 ;  /* 0x2000002fff147230 */ /* 0x100fe40000004100 */
[----:B------:R-:W-:Y:S01]  /*1480*/  FADD.FTZ R13, R13, R14 ;  /* 0x0000000e0d0d7221 */ /* 0x000fe20000010000 */
[----:B------:R-:W-:Y:S01]  /*1490*/  FMUL.FTZ R19, R19, UR7 ;  /* 0x0000000713137c20 */ /* 0x000fe20008410000 */
[----:B------:R-:W-:Y:S01]  /*14a0*/  FFMA.FTZ R11, R14, R15, R11 ;  /* 0x0000000f0e0b7223 */ /* 0x000fe2000001000b */
[----:B------:R-:W-:Y:S01]  /*14b0*/  FMUL.FTZ R14, R48, R14 ;  /* 0x0000000e300e7220 */ /* 0x000fe20000410000 */
[----:B------:R-:W-:Y:S01]  /*14c0*/  FADD.FTZ R16, R16, -UR13 ;  /* 0x8000000d10107e21 */ /* 0x000fe20008010000 */
[----:B------:R-:W-:Y:S01]  /*14d0*/  FMUL.FTZ R21, R49, R20 ;  /* 0x0000001431157220 */ /* 0x000fe20000410000 */
[----:B------:R-:W-:Y:S01]  /*14e0*/  FFMA.FTZ R17, R20, R19, R17 ;  /* 0x0000001314117223 */ /* 0x000fe20000010011 */
[----:B------:R-:W-:Y:S01]  /*14f0*/  FFMA.FTZ R18, R15, R14, R18 ;  /* 0x0000000e0f127223 */ /* 0x000fe20000010012 */
[----:B------:R-:W-:Y:S01]  /*1500*/  FADD.FTZ R12, R14, R12 ;  /* 0x0000000c0e0c7221 */ /* 0x000fe20000010000 */
[----:B------:R-:W-:-:S02]  /*1510*/  HADD2.F32 R14, -RZ, R47.H1_H1 ;  /* 0x3000002fff0e7230 */ /* 0x000fc40000004100 */
[----:B------:R-:W-:Y:S01]  /*1520*/  FMUL.FTZ R16, R16, UR7 ;  /* 0x0000000710107c20 */ /* 0x000fe20008410000 */
[----:B------:R-:W-:Y:S01]  /*1530*/  FFMA.FTZ R19, R19, R21, R18 ;  /* 0x0000001513137223 */ /* 0x000fe20000010012 */
[----:B------:R-:W-:Y:S01]  /*1540*/  FADD.FTZ R10, R10, R20 ;  /* 0x000000140a0a7221 */ /* 0x000fe20000010000 */
[--C-:B------:R-:W-:Y:S02]  /*1550*/  HADD2.F32 R18, -RZ, R31.reuse.H0_H0 ;  /* 0x2000001fff127230 */ /* 0x100fe40000004100 */
[----:B------:R-:W-:Y:S01]  /*1560*/  FADD.FTZ R20, R12, R21 ;  /* 0x000000150c147221 */ /* 0x000fe20000010000 */
[----:B------:R-:W-:Y:S01]  /*1570*/  FMUL.FTZ R15, R48, R14 ;  /* 0x0000000e300f7220 */ /* 0x000fe20000410000 */
[----:B------:R-:W-:Y:S01]  /*1580*/  FADD.FTZ R13, R13, R14 ;  /* 0x0000000e0d0d7221 */ /* 0x000fe20000010000 */
[----:B------:R-:W-:Y:S01]  /*1590*/  FFMA.FTZ R12, R14, R16, R11 ;  /* 0x000000100e0c7223 */ /* 0x000fe2000001000b */
[----:B------:R-:W-:Y:S02]  /*15a0*/  HADD2.F32 R14, -RZ, R31.H1_H1 ;  /* 0x3000001fff0e7230 */ /* 0x000fe40000004100 */
[----:B------:R-:W-:Y:S01]  /*15b0*/  FADD.FTZ R18, R18, -UR13 ;  /* 0x8000000d12127e21 */ /* 0x000fe20008010000 */
[----:B------:R-:W-:Y:S01]  /*15c0*/  FFMA.FTZ R19, R16, R15, R19 ;  /* 0x0000000f10137223 */ /* 0x000fe20000010013 */
[----:B------:R-:W-:-:S02]  /*15d0*/  HADD2.F32 R16, -RZ, R30.H0_H0 ;  /* 0x2000001eff107230 */ /* 0x000fc40000004100 */
[----:B------:R-:W-:Y:S01]  /*15e0*/  FADD.FTZ R11, R15, R20 ;  /* 0x000000140f0b7221 */ /* 0x000fe20000010000 */
        /* <DEDUP_REMOVED lines=8> */
[----:B------:R-:W-:Y:S01]  /*1670*/  FFMA.FTZ R10, R15, R20, R12 ;  /* 0x000000140f0a7223 */ /* 0x000fe2000001000c */
[----:B------:R-:W-:Y:S01]  /*1680*/  FADD.FTZ R13, R13, R15 ;  /* 0x0000000f0d0d7221 */ /* 0x000fe20000010000 */
[----:B------:R-:W-:Y:S01]  /*1690*/  FMUL.FTZ R15, R48, R15 ;  /* 0x0000000f300f7220 */ /* 0x000fe20000410000 */
[----:B------:R-:W-:Y:S01]  /*16a0*/  FADD.FTZ R12, R11, R16 ;  /* 0x000000100b0c7221 */ /* 0x000fe20000010000 */
[----:B------:R-:W-:Y:S01]  /*16b0*/  FFMA.FTZ R19, R18, R16, R19 ;  /* 0x0000001012137223 */ /* 0x000fe20000010013 */
[----:B------:R-:W-:Y:S01]  /*16c0*/  FADD.FTZ R21, R21, -UR13 ;  /* 0x8000000d15157e21 */ /* 0x000fe20008010000 */
[----:B------:R-:W-:-:S02]  /*16d0*/  HADD2.F32 R16, -RZ, R28.H0_H0 ;  /* 0x2000001cff107230 */ /* 0x000fc40000004100 */
[----:B------:R-:W-:Y:S01]  /*16e0*/  FADD.FTZ R12, R15, R12 ;  /* 0x0000000c0f0c7221 */ /* 0x000fe20000010000 */
[----:B------:R-:W-:Y:S01]  /*16f0*/  FFMA.FTZ R19, R20, R15, R19 ;  /* 0x0000000f14137223 */ /* 0x000fe20000010013 */
[----:B------:R-:W-:Y:S01]  /*1700*/  FMUL.FTZ R18, R21, UR7 ;  /* 0x0000000715127c20 */ /* 0x000fe20008410000 */
[----:B------:R-:W-:Y:S02]  /*1710*/  HADD2.F32 R15, -RZ, R29.H1_H1 ;  /* 0x3000001dff0f7230 */ /* 0x000fe40000004100 */
[----:B------:R-:W-:Y:S01]  /*1720*/  FMUL.FTZ R21, R49, R16 ;  /* 0x0000001031157220 */ /* 0x000fe20000410000 */
[----:B------:R-:W-:Y:S02]  /*1730*/  HADD2.F32 R11, -RZ, R28.H1_H1 ;  /* 0x3000001cff0b7230 */ /* 0x000fe40000004100 */
[----:B------:R-:W-:Y:S01]  /*1740*/  FFMA.FTZ R17, R16, R18, R17 ;  /* 0x0000001210117223 */ /* 0x000fe20000010011 */
[----:B------:R-:W-:Y:S01]  /*1750*/  FADD.FTZ R14, R14, R16 ;  /* 0x000000100e0e7221 */ /* 0x000fe20000010000 */
[----:B------:R-:W-:Y:S01]  /*1760*/  FADD.FTZ R20, R12, R21 ;  /* 0x000000150c147221 */ /* 0x000fe20000010000 */
[----:B------:R-:W-:Y:S01]  /*1770*/  FFMA.FTZ R21, R18, R21, R19 ;  /* 0x0000001512157223 */ /* 0x000fe20000010013 */
[----:B------:R-:W-:Y:S01]  /*1780*/  FADD.FTZ R15, R15, -UR13 ;  /* 0x8000000d0f0f7e21 */ /* 0x000fe20008010000 */
[----:B------:R-:W-:-:S02]  /*1790*/  HADD2.F32 R18, -RZ, R9.H0_H0 ;  /* 0x20000009ff127230 */ /* 0x000fc40000004100 */
[----:B------:R-:W-:Y:S01]  /*17a0*/  FMUL.FTZ R19, R48, R11 ;  /* 0x0000000b30137220 */ /* 0x000fe20000410000 */
[----:B------:R-:W-:Y:S02]  /*17b0*/  HADD2.F32 R12, -RZ, R43.H0_H0 ;  /* 0x2000002bff0c7230 */ /* 0x000fe40000004100 */
[----:B------:R-:W-:Y:S01]  /*17c0*/  FMUL.FTZ R16, R15, UR7 ;  /* 0x000000070f107c20 */ /* 0x000fe20008410000 */
[----:B------:R-:W-:Y:S02]  /*17d0*/  HADD2.F32 R22, -RZ, R9.H1_H1 ;  /* 0x30000009ff167230 */ /* 0x000fe40000004100 */
[----:B------:R-:W-:Y:S01]  /*17e0*/  FADD.FTZ R18, R18, -UR13 ;  /* 0x8000000d12127e21 */ /* 0x000fe20008010000 */
        /* <DEDUP_REMOVED lines=8> */
[--C-:B------:R-:W-:Y:S02]  /*1870*/  HADD2.F32 R25, -RZ, R46.reuse.H0_H0 ;  /* 0x2000002eff197230 */ /* 0x100fe40000004100 */
[----:B------:R-:W-:Y:S01]  /*1880*/  FMUL.FTZ R19, R48, R15 ;  /* 0x0000000f30137220 */ /* 0x000fe20000410000 */
[----:B------:R-:W-:Y:S01]  /*1890*/  FMUL.FTZ R20, R22, UR7 ;  /* 0x0000000716147c20 */ /* 0x000fe20008410000 */
[----:B------:R-:W-:Y:S01]  /*18a0*/  FFMA.FTZ R16, R11, R16, R10 ;  /* 0x000000100b107223 */ /* 0x000fe2000001000a */
[----:B------:R-:W-:Y:S02]  /*18b0*/  HADD2.F32 R10, -RZ, R45.H0_H0 ;  /* 0x2000002dff0a7230 */ /* 0x000fe40000004100 */
[----:B------:R-:W-:Y:S01]  /*18c0*/  FADD.FTZ R23, R19, R26 ;  /* 0x0000001a13177221 */ /* 0x000fe20000010000 */
[----:B------:R-:W-:Y:S01]  /*18d0*/  FFMA.FTZ R26, R20, R19, R21 ;  /* 0x00000013141a7223 */ /* 0x000fe20000010015 */
[----:B------:R-:W-:Y:S01]  /*18e0*/  FADD.FTZ R22, R13, R11 ;  /* 0x0000000b0d167221 */ /* 0x000fe20000010000 */
[----:B------:R-:W-:-:S02]  /*18f0*/  HADD2.F32 R19, -RZ, R46.H1_H1 ;  /* 0x3000002eff137230 */ /* 0x000fc40000004100 */
[----:B------:R-:W-:Y:S01]  /*1900*/  FADD.FTZ R11, R25, -UR13 ;  /* 0x8000000d190b7e21 */ /* 0x000fe20008010000 */
[----:B------:R-:W-:Y:S02]  /*1910*/  HADD2.F32 R21, -RZ, R45.H1_H1 ;  /* 0x3000002dff157230 */ /* 0x000fe40000004100 */
[----:B------:R-:W-:Y:S01]  /*1920*/  FMUL.FTZ R58, R49, R10 ;  /* 0x0000000a313a7220 */ /* 0x000fe20000410000 */
[----:B------:R-:W-:Y:S01]  /*1930*/  FADD.FTZ R13, R14, R12 ;  /* 0x0000000c0e0d7221 */ /* 0x000fe20000010000 */
[----:B------:R-:W-:Y:S01]  /*1940*/  FMUL.FTZ R11, R11, UR7 ;  /* 0x000000070b0b7c20 */ /* 0x000fe20008410000 */
[----:B------:R-:W-:Y:S01]  /*1950*/  FADD.FTZ R19, R19, -UR13 ;  /* 0x8000000d13137e21 */ /* 0x000fe20008010000 */
[----:B------:R-:W-:Y:S01]  /*1960*/  FFMA.FTZ R17, R12, R18, R17 ;  /* 0x000000120c117223 */ /* 0x000fe20000010011 */
[----:B------:R-:W-:Y:S01]  /*1970*/  FADD.FTZ R23, R23, R58 ;  /* 0x0000003a17177221 */ /* 0x000fe20000010000 */
[----:B------:R-:W-:Y:S01]  /*1980*/  FMUL.FTZ R14, R48, R21 ;  /* 0x00000015300e7220 */ /* 0x000fe20000410000 */
[----:B------:R-:W-:Y:S01]  /*1990*/  FADD.FTZ R18, R22, R15 ;  /* 0x0000000f16127221 */ /* 0x000fe20000010000 */
[----:B------:R-:W-:Y:S01]  /*19a0*/  FFMA.FTZ R26, R11, R58, R26 ;  /* 0x0000003a0b1a7223 */ /* 0x000fe2000001001a */
        /* <DEDUP_REMOVED lines=9> */
.L_x_902:
[--C-:B-----5:R-:W-:Y:S02]  /*1a40*/  HADD2.F32 R10, -RZ, R37.reuse.H0_H0 ;  /* 0x20000025ff0a7230 */ /* 0x120fe40000004100 */
[----:B------:R-:W-:Y:S02]  /*1a50*/  HADD2.F32 R11, -RZ, R37.H1_H1 ;  /* 0x30000025ff0b7230 */ /* 0x000fe40000004100 */
[--C-:B------:R-:W-:Y:S02]  /*1a60*/  HADD2.F32 R16, -RZ, R35.reuse.H0_H0 ;  /* 0x20000023ff107230 */ /* 0x100fe40000004100 */
[----:B------:R-:W-:Y:S01]  /*1a70*/  FADD.FTZ R10, R10, -UR13 ;  /* 0x8000000d0a0a7e21 */ /* 0x000fe20008010000 */
[----:B------:R-:W-:Y:S02]  /*1a80*/  HADD2.F32 R17, -RZ, R35.H1_H1 ;  /* 0x30000023ff117230 */ /* 0x000fe40000004100 */
[----:B------:R-:W-:Y:S01]  /*1a90*/  FADD.FTZ R11, R11, -UR13 ;  /* 0x8000000d0b0b7e21 */ /* 0x000fe20008010000 */
[----:B------:R-:W-:-:S02]  /*1aa0*/  HADD2.F32 R22, -RZ, R33.H0_H0 ;  /* 0x20000021ff167230 */ /* 0x000fc40000004100 */
[----:B------:R-:W-:Y:S01]  /*1ab0*/  FMUL.FTZ R10, R10, UR7 ;  /* 0x000000070a0a7c20 */ /* 0x000fe20008410000 */
[----:B------:R-:W-:Y:S01]  /*1ac0*/  FADD.FTZ R16, R16, -UR13 ;  /* 0x8000000d10107e21 */ /* 0x000fe20008010000 */
[----:B------:R-:W-:Y:S01]  /*1ad0*/  FMUL.FTZ R11, R11, UR7 ;  /* 0x000000070b0b7c20 */ /* 0x000fe20008410000 */
[----:B------:R-:W-:Y:S01]  /*1ae0*/  FADD.FTZ R17, R17, -UR13 ;  /* 0x8000000d11117e21 */ /* 0x000fe20008010000 */
[--C-:B------:R-:W-:Y:S01]  /*1af0*/  FFMA.FTZ R12, R49, R10, R51.reuse ;  /* 0x0000000a310c7223 */ /* 0x100fe20000010033 */
[----:B------:R-:W-:Y:S01]  /*1b00*/  FMUL.FTZ R16, R16, UR7 ;  /* 0x0000000710107c20 */ /* 0x000fe20008410000 */
[----:B------:R-:W-:Y:S01]  /*1b10*/  FFMA.FTZ R15, R48, R11, R50 ;  /* 0x0000000b300f7223 */ /* 0x000fe20000010032 */
[----:B------:R-:W-:Y:S01]  /*1b20*/  FMUL.FTZ R19, R17, UR7 ;  /* 0x0000000711137c20 */ /* 0x000fe20008410000 */
[----:B------:R-:W-:Y:S01]  /*1b30*/  FMUL.FTZ R14, R12, -1.4426950216293334961 ;  /* 0xbfb8aa3b0c0e7820 */ /* 0x000fe20000410000 */
[----:B------:R-:W-:Y:S01]  /*1b40*/  FFMA.FTZ R20, R49, R16, R51 ;  /* 0x0000001031147223 */ /* 0x000fe20000010033 */
[----:B------:R-:W-:Y:S01]  /*1b50*/  FMUL.FTZ R13, R15, -1.4426950216293334961 ;  /* 0xbfb8aa3b0f0d7820 */ /* 0x000fe20000410000 */
[----:B------:R-:W-:Y:S01]  /*1b60*/  FADD.FTZ R22, R22, -UR13 ;  /* 0x8000000d16167e21 */ /* 0x000fe20008010000 */
[----:B------:R-:W-:-:S02]  /*1b70*/  HADD2.F32 R25, -RZ, R33.H1_H1 ;  /* 0x30000021ff197230 */ /* 0x000fc40000004100 */
[----:B------:R-:W-:Y:S01]  /*1b80*/  FMUL.FTZ R17, R20, -1.4426950216293334961 ;  /* 0xbfb8aa3b14117820 */ /* 0x000fe20000410000 */
[----:B------:R-:W0:Y:S01]  /*1b90*/  MUFU.EX2 R14, R14 ;  /* 0x0000000e000e7308 */ /* 0x000e220000000800 */
[----:B------:R-:W-:Y:S01]  /*1ba0*/  FMUL.FTZ R22, R22, UR7 ;  /* 0x0000000716167c20 */ /* 0x000fe20008410000 */
[--C-:B------:R-:W-:Y:S02]  /*1bb0*/  HADD2.F32 R26, -RZ, R36.reuse.H0_H0 ;  /* 0x20000024ff1a7230 */ /* 0x100fe40000004100 */
[----:B------:R-:W-:Y:S01]  /*1bc0*/  FADD.FTZ R27, R25, -UR13 ;  /* 0x8000000d191b7e21 */ /* 0x000fe20008010000 */
[----:B------:R-:W1:Y:S01]  /*1bd0*/  MUFU.EX2 R13, R13 ;  /* 0x0000000d000d7308 */ /* 0x000e620000000800 */
[----:B------:R-:W-:Y:S02]  /*1be0*/  HADD2.F32 R58, -RZ, R36.H1_H1 ;  /* 0x30000024ff3a7230 */ /* 0x000fe40000004100 */
[----:B------:R-:W-:Y:S01]  /*1bf0*/  HADD2.F32 R59, -RZ, R32.H1_H1 ;  /* 0x30000020ff3b7230 */ /* 0x000fe20000004100 */
[----:B------:R-:W2:Y:S01]  /*1c00*/  MUFU.EX2 R17, R17 ;  /* 0x0000001100117308 */ /* 0x000ea20000000800 */
[----:B0-----:R-:W-:Y:S01]  /*1c10*/  FADD.FTZ R21, R14, 1 ;  /* 0x3f8000000e157421 */ /* 0x001fe20000010000 */
[----:B------:R-:W-:Y:S01]  /*1c20*/  FFMA.FTZ R14, R48, R19, R50 ;  /* 0x00000013300e7223 */ /* 0x000fe20000010032 */
[----:B-1----:R-:W-:-:S03]  /*1c30*/  FADD.FTZ R23, R13, 1 ;  /* 0x3f8000000d177421 */ /* 0x002fc60000010000 */
[----:B------:R-:W-:Y:S01]  /*1c40*/  FMUL.FTZ R18, R14, -1.4426950216293334961 ;  /* 0xbfb8aa3b0e127820 */ /* 0x000fe20000410000 */
[----:B------:R-:W0:Y:S01]  /*1c50*/  MUFU.RCP R21, R21 ;  /* 0x0000001500157308 */ /* 0x000e220000001000 */
[----:B------:R-:W-:Y:S01]  /*1c60*/  FFMA.FTZ R13, R49, R22, R51 ;  /* 0x00000016310d7223 */ /* 0x000fe20000010033 */
[----:B--2---:R-:W-:Y:S01]  /*1c70*/  FADD.FTZ R25, R17, 1 ;  /* 0x3f80000011197421 */ /* 0x004fe20000010000 */
[----:B------:R-:W-:Y:S02]  /*1c80*/  FMUL.FTZ R17, R27, UR7 ;  /* 0x000000071b117c20 */ /* 0x000fe40008410000 */
[----:B------:R-:W-:-:S03]  /*1c90*/  FMUL.FTZ R53, R13, -1.4426950216293334961 ;  /* 0xbfb8aa3b0d357820 */ /* 0x000fc60000410000 */
[----:B------:R-:W1:Y:S08]  /*1ca0*/  MUFU.RCP R23, R23 ;  /* 0x0000001700177308 */ /* 0x000e700000001000 */
[----:B------:R-:W2:Y:S01]  /*1cb0*/  MUFU.EX2 R18, R18 ;  /* 0x0000001200127308 */ /* 0x000ea20000000800 */
[----:B0-----:R-:W-:Y:S01]  /*1cc0*/  FMUL.FTZ R26, R26, R21 ;  /* 0x000000151a1a7220 */ /* 0x001fe20000410000 */
[----:B------:R-:W-:-:S02]  /*1cd0*/  FADD.FTZ R21, -R21, 1 ;  /* 0x3f80000015157421 */ /* 0x000fc40000010100 */
[----:B------:R-:W0:Y:S02]  /*1ce0*/  MUFU.RCP R25, R25 ;  /* 0x0000001900197308 */ /* 0x000e240000001000 */
[----:B------:R-:W-:Y:S01]  /*1cf0*/  FFMA.FTZ R21, R12, R21, 1 ;  /* 0x3f8000000c157423 */ /* 0x000fe20000010015 */
[----:B------:R-:W-:-:S03]  /*1d00*/  FFMA.FTZ R12, R48, R17, R50 ;  /* 0x00000011300c7223 */ /* 0x000fc60000010032 */
[----:B------:R-:W-:Y:S02]  /*1d10*/  FMUL.FTZ R21, R26, R21 ;  /* 0x000000151a157220 */ /* 0x000fe40000410000 */
[----:B------:R-:W3:Y:S01]  /*1d20*/  MUFU.EX2 R53, R53 ;  /* 0x0000003500357308 */ /* 0x000ee20000000800 */
[----:B------:R-:W-:Y:S01]  /*1d30*/  FMUL.FTZ R27, R12, -1.4426950216293334961 ;  /* 0xbfb8aa3b0c1b7820 */ /* 0x000fe20000410000 */
[----:B--2---:R-:W-:Y:S01]  /*1d40*/  FADD.FTZ R18, R18, 1 ;  /* 0x3f80000012127421 */ /* 0x004fe20000010000 */
[----:B-1----:R-:W-:Y:S01]  /*1d50*/  FADD.FTZ R26, -R23, 1 ;  /* 0x3f800000171a7421 */ /* 0x002fe20000010100 */
[----:B------:R-:W-:Y:S01]  /*1d60*/  FMUL.FTZ R23, R58, R23 ;  /* 0x000000173a177220 */ /* 0x000fe20000410000 */
[----:B------:R-:W-:Y:S02]  /*1d70*/  HADD2.F32 R58, -RZ, R34.H0_H0 ;  /* 0x20000022ff3a7230 */ /* 0x000fe40000004100 */
[----:B------:R-:W-:Y:S01]  /*1d80*/  FFMA.FTZ R61, R10, R21, RZ ;  /* 0x000000150a3d7223 */ /* 0x000fe200000100ff */
[----:B------:R-:W1:Y:S01]  /*1d90*/  MUFU.EX2 R27, R27 ;  /* 0x0000001b001b7308 */ /* 0x000e620000000800 */
[----:B------:R-:W-:-:S03]  /*1da0*/  FFMA.FTZ R26, R15, R26, 1 ;  /* 0x3f8000000f1a7423 */ /* 0x000fc6000001001a */
[----:B------:R-:W2:Y:S01]  /*1db0*/  MUFU.RCP R18, R18 ;  /* 0x0000001200127308 */ /* 0x000ea20000001000 */
[----:B------:R-:W-:Y:S01]  /*1dc0*/  FMUL.FTZ R26, R23, R26 ;  /* 0x0000001a171a7220 */ /* 0x000fe20000410000 */
[----:B---3--:R-:W-:Y:S01]  /*1dd0*/  FADD.FTZ R15, R53, 1 ;  /* 0x3f800000350f7421 */ /* 0x008fe20000010000 */
[----:B0-----:R-:W-:Y:S01]  /*1de0*/  FADD.FTZ R53, -R25, 1 ;  /* 0x3f80000019357421 */ /* 0x001fe20000010100 */
[----:B------:R-:W-:-:S03]  /*1df0*/  FMUL.FTZ R25, R58, R25 ;  /* 0x000000193a197220 */ /* 0x000fc60000410000 */
[----:B------:R-:W-:Y:S01]  /*1e00*/  FFMA.FTZ R20, R20, R53, 1 ;  /* 0x3f80000014147423 */ /* 0x000fe20000010035 */
[----:B------:R-:W0:Y:S01]  /*1e10*/  MUFU.RCP R15, R15 ;  /* 0x0000000f000f7308 */ /* 0x000e220000001000 */
[----:B-1----:R-:W-:Y:S02]  /*1e20*/  FADD.FTZ R58, R27, 1 ;  /* 0x3f8000001b3a7421 */ /* 0x002fe40000010000 */
[----:B------:R-:W-:Y:S01]  /*1e30*/  FMUL.FTZ R27, R25, R20 ;  /* 0x00000014191b7220 */ /* 0x000fe20000410000 */
[----:B------:R-:W-:Y:S02]  /*1e40*/  HADD2.F32 R20, -RZ, R44.H0_H0 ;  /* 0x2000002cff147230 */ /* 0x000fe40000004100 */
[----:B------:R-:W-:Y:S02]  /*1e50*/  HADD2.F32 R25, -RZ, R34.H1_H1 ;  /* 0x30000022ff197230 */ /* 0x000fe40000004100 */
[----:B------:R-:W1:Y:S01]  /*1e60*/  MUFU.RCP R58, R58 ;  /* 0x0000003a003a7308 */ /* 0x000e620000001000 */
[----:B--2---:R-:W-:Y:S01]  /*1e70*/  FADD.FTZ R23, -R18, 1 ;  /* 0x3f80000012177421 */ /* 0x004fe20000010100 */
[----:B------:R-:W-:Y:S01]  /*1e80*/  FADD.FTZ R53, R20, -UR13 ;  /* 0x8000000d14357e21 */ /* 0x000fe20008010000 */
[----:B------:R-:W-:-:S02]  /*1e90*/  FMUL.FTZ R25, R25, R18 ;  /* 0x0000001219197220 */ /* 0x000fc40000410000 */
[----:B------:R-:W-:Y:S01]  /*1ea0*/  FFMA.FTZ R20, R14, R23, 1 ;  /* 0x3f8000000e147423 */ /* 0x000fe20000010017 */
[----:B------:R-:W-:-:S03]  /*1eb0*/  FMUL.FTZ R14, R53, UR7 ;  /* 0x00000007350e7c20 */ /* 0x000fc60008410000 */
[----:B------:R-:W-:Y:S01]  /*1ec0*/  FMUL.FTZ R25, R25, R20 ;  /* 0x0000001419197220 */ /* 0x000fe20000410000 */
[----:B0-----:R-:W-:Y:S01]  /*1ed0*/  FADD.FTZ R18, -R15, 1 ;  /* 0x3f8000000f127421 */ /* 0x001fe20000010100 */
[----:B------:R-:W-:-:S03]  /*1ee0*/  FFMA.FTZ R23, R49, R14, R51 ;  /* 0x0000000e31177223 */ /* 0x000fc60000010033 */
[----:B------:R-:W-:Y:S01]  /*1ef0*/  FFMA.FTZ R20, R13, R18, 1 ;  /* 0x3f8000000d147423 */ /* 0x000fe20000010012 */
[----:B------:R-:W-:Y:S02]  /*1f00*/  HADD2.F32 R18, -RZ, R32.H0_H0 ;  /* 0x20000020ff127230 */ /* 0x000fe40000004100 */
[----:B------:R-:W-:Y:S01]  /*1f10*/  FMUL.FTZ R60, R23, -1.4426950216293334961 ;  /* 0xbfb8aa3b173c7820 */ /* 0x000fe20000410000 */
[----:B-1----:R-:W-:Y:S02]  /*1f20*/  FMUL.FTZ R59, R59, R58 ;  /* 0x0000003a3b3b7220 */ /* 0x002fe40000410000 */
[----:B------:R-:W-:Y:S01]  /*1f30*/  FMUL.FTZ R53, R18, R15 ;  /* 0x0000000f12357220 */ /* 0x000fe20000410000 */
[----:B------:R-:W0:Y:S01]  /*1f40*/  MUFU.EX2 R13, R60 ;  /* 0x0000003c000d7308 */ /* 0x000e220000000800 */
[----:B------:R-:W-:Y:S02]  /*1f50*/  FADD.FTZ R15, -R58, 1 ;  /* 0x3f8000003a0f7421 */ /* 0x000fe40000010100 */
[----:B------:R-:W-:Y:S01]  /*1f60*/  FMUL.FTZ R20, R53, R20 ;  /* 0x0000001435147220 */ /* 0x000fe20000410000 */
[----:B------:R-:W-:-:S02]  /*1f70*/  HADD2.F32 R53, -RZ, R47.H0_H0 ;  /* 0x2000002fff357230 */ /* 0x000fc40000004100 */
[----:B------:R-:W-:Y:S01]  /*1f80*/  FFMA.FTZ R18, R12, R15, 1 ;  /* 0x3f8000000c127423 */ /* 0x000fe2000001000f */
[----:B------:R-:W-:-:S03]  /*1f90*/  HADD2.F32 R12, -RZ, R44.H1_H1 ;  /* 0x3000002cff0c7230 */ /* 0x000fc60000004100 */
[----:B------:R-:W-:Y:S02]  /*1fa0*/  FMUL.FTZ R18, R59, R18 ;  /* 0x000000123b127220 */ /* 0x000fe40000410000 */
[----:B------:R-:W-:Y:S01]  /*1fb0*/  FADD.FTZ R15, R12, -UR13 ;  /* 0x8000000d0c0f7e21 */ /* 0x000fe20008010000 */
[----:B0-----:R-:W-:-:S03]  /*1fc0*/  FADD.FTZ R12, R13, 1 ;  /* 0x3f8000000d0c7421 */ /* 0x001fc60000010000 */
[----:B------:R-:W-:-:S04]  /*1fd0*/  FMUL.FTZ R13, R15, UR7 ;  /* 0x000000070f0d7c20 */ /* 0x000fc80008410000 */
[----:B------:R-:W-:Y:S01]  /*1fe0*/  FFMA.FTZ R15, R48, R13, R50 ;  /* 0x0000000d300f7223 */ /* 0x000fe20000010032 */
[----:B------:R-:W0:Y:S03]  /*1ff0*/  MUFU.RCP R12, R12 ;  /* 0x0000000c000c7308 */ /* 0x000e260000001000 */
[----:B------:R-:W-:-:S06]  /*2000*/  FMUL.FTZ R58, R15, -1.4426950216293334961 ;  /* 0xbfb8aa3b0f3a7820 */ /* 0x000fcc0000410000 */
[----:B------:R-:W1:Y:S01]  /*2010*/  MUFU.EX2 R58, R58 ;  /* 0x0000003a003a7308 */ /* 0x000e620000000800 */
[----:B0-----:R-:W-:Y:S01]  /*2020*/  FADD.FTZ R60, -R12, 1 ;  /* 0x3f8000000c3c7421 */ /* 0x001fe20000010100 */
[----:B------:R-:W-:-:S03]  /*2030*/  FMUL.FTZ R53, R53, R12 ;  /* 0x0000000c35357220 */ /* 0x000fc60000410000 */
[----:B------:R-:W-:Y:S01]  /*2040*/  FFMA.FTZ R60, R23, R60, 1 ;  /* 0x3f800000173c7423 */ /* 0x000fe2000001003c */
[----:B-1----:R-:W-:Y:S01]  /*2050*/  FADD.FTZ R23, R58, 1 ;  /* 0x3f8000003a177421 */ /* 0x002fe20000010000 */
[----:B------:R-:W-:Y:S02]  /*2060*/  FMUL.FTZ R58, R48, R26 ;  /* 0x0000001a303a7220 */ /* 0x000fe40000410000 */
[----:B------:R-:W-:Y:S01]  /*2070*/  FMUL.FTZ R12, R53, R60 ;  /* 0x0000003c350c7220 */ /* 0x000fe20000410000 */
[----:B------:R-:W-:Y:S02]  /*2080*/  FMUL.FTZ R53, R49, R21 ;  /* 0x0000001531357220 */ /* 0x000fe40000410000 */
[----:B------:R-:W0:Y:S02]  /*2090*/  MUFU.RCP R23, R23 ;  /* 0x0000001700177308 */ /* 0x000e240000001000 */
[----:B------:R-:W-:Y:S01]  /*20a0*/  FFMA.FTZ R60, R10, R53, RZ ;  /* 0x000000350a3c7223 */ /* 0x000fe200000100ff */
[----:B------:R-:W-:Y:S01]  /*20b0*/  FADD.FTZ R53, RZ, R53 ;  /* 0x00000035ff357221 */ /* 0x000fe20000010000 */
[----:B------:R-:W-:Y:S01]  /*20c0*/  FADD.FTZ R10, RZ, R21 ;  /* 0x00000015ff0a7221 */ /* 0x000fe20000010000 */
[----:B------:R-:W-:Y:S01]  /*20d0*/  FFMA.FTZ R21, R16, R27, R61 ;  /* 0x0000001b10157223 */ /* 0x000fe2000001003d */
[----:B------:R-:W-:Y:S01]  /*20e0*/  FFMA.FTZ R59, R11, R58, R60 ;  /* 0x0000003a0b3b7223 */ /* 0x000fe2000001003c */
[----:B------:R-:W-:Y:S01]  /*20f0*/  FADD.FTZ R53, R58, R53 ;  /* 0x000000353a357221 */ /* 0x000fe20000010000 */
[----:B------:R-:W-:-:S02]  /*2100*/  HADD2.F32 R58, -RZ, R47.H1_H1 ;  /* 0x3000002fff3a7230 */ /* 0x000fc40000004100 */
[----:B0-----:R-:W-:-:S03]  /*2110*/  FADD.FTZ R60, -R23, 1 ;  /* 0x3f800000173c7421 */ /* 0x001fc60000010100 */
[----:B------:R-:W-:Y:S01]  /*2120*/  FMUL.FTZ R58, R58, R23 ;  /* 0x000000173a3a7220 */ /* 0x000fe20000410000 */
[----:B------:R-:W-:Y:S02]  /*2130*/  HADD2.F32 R23, -RZ, R31.H0_H0 ;  /* 0x2000001fff177230 */ /* 0x000fe40000004100 */
[----:B------:R-:W-:Y:S01]  /*2140*/  FFMA.FTZ R15, R15, R60, 1 ;  /* 0x3f8000000f0f7423 */ /* 0x000fe2000001003c */
[----:B------:R-:W-:-:S03]  /*2150*/  FMUL.FTZ R60, R49, R27 ;  /* 0x0000001b313c7220 */ /* 0x000fc60000410000 */
[----:B------:R-:W-:Y:S01]  /*2160*/  FMUL.FTZ R15, R58, R15 ;  /* 0x0000000f3a0f7220 */ /* 0x000fe20000410000 */
[----:B------:R-:W-:Y:S01]  /*2170*/  FADD.FTZ R58, R23, -UR13 ;  /* 0x8000000d173a7e21 */ /* 0x000fe20008010000 */
[----:B------:R-:W-:Y:S01]  /*2180*/  FADD.FTZ R23, R10, R27 ;  /* 0x0000001b0a177221 */ /* 0x000fe20000010000 */
[----:B------:R-:W-:Y:S02]  /*2190*/  FADD.FTZ R27, R53, R60 ;  /* 0x0000003c351b7221 */ /* 0x000fe40000010000 */
[----:B------:R-:W-:Y:S01]  /*21a0*/  FMUL.FTZ R10, R58, UR7 ;  /* 0x000000073a0a7c20 */ /* 0x000fe20008410000 */
[----:B------:R-:W-:Y:S01]  /*21b0*/  FFMA.FTZ R58, R16, R60, R59 ;  /* 0x0000003c103a7223 */ /* 0x000fe2000001003b */
[----:B------:R-:W-:Y:S02]  /*21c0*/  HADD2.F32 R60, -RZ, R30.H0_H0 ;  /* 0x2000001eff3c7230 */ /* 0x000fe40000004100 */
        /* <DEDUP_REMOVED lines=8> */
[----:B------:R-:W-:Y:S01]  /*2250*/  FFMA.FTZ R60, R11, R26, RZ ;  /* 0x0000001a0b3c7223 */ /* 0x000fe200000100ff */
[----:B------:R-:W-:Y:S02]  /*2260*/  HADD2.F32 R11, -RZ, R31.H1_H1 ;  /* 0x3000001fff0b7230 */ /* 0x000fe40000004100 */
[----:B------:R-:W-:Y:S01]  /*2270*/  FADD.FTZ R26, RZ, R26 ;  /* 0x0000001aff1a7221 */ /* 0x000fe20000010000 */
[----:B------:R-:W-:Y:S02]  /*2280*/  FMUL.FTZ R16, R53, R16 ;  /* 0x0000001035107220 */ /* 0x000fe40000410000 */
[----:B------:R-:W-:Y:S01]  /*2290*/  FADD.FTZ R11, R11, -UR13 ;  /* 0x8000000d0b0b7e21 */ /* 0x000fe20008010000 */
[----:B------:R-:W-:Y:S01]  /*22a0*/  FADD.FTZ R53, R26, R25 ;  /* 0x000000191a357221 */ /* 0x000fe20000010000 */
[-C--:B------:R-:W-:Y:S01]  /*22b0*/  FFMA.FTZ R26, R19, R25.reuse, R60 ;  /* 0x00000019131a7223 */ /* 0x080fe2000001003c */
[----:B------:R-:W-:Y:S01]  /*22c0*/  FMUL.FTZ R25, R48, R25 ;  /* 0x0000001930197220 */ /* 0x000fe20000410000 */
[----:B------:R-:W-:-:S02]  /*22d0*/  FMUL.FTZ R11, R11, UR7 ;  /* 0x000000070b0b7c20 */ /* 0x000fc40008410000 */
[----:B------:R-:W-:Y:S01]  /*22e0*/  FFMA.FTZ R26, R17, R18, R26 ;  /* 0x00000012111a7223 */ /* 0x000fe2000001001a */
[----:B------:R-:W-:Y:S01]  /*22f0*/  FFMA.FTZ R59, R19, R25, R58 ;  /* 0x00000019133b7223 */ /* 0x000fe2000001003a */
[----:B------:R-:W-:Y:S01]  /*2300*/  FFMA.FTZ R19, R48, R11, R50 ;  /* 0x0000000b30137223 */ /* 0x000fe20000010032 */
[----:B------:R-:W-:Y:S01]  /*2310*/  FADD.FTZ R58, R25, R27 ;  /* 0x0000001b193a7221 */ /* 0x000fe20000010000 */
[----:B------:R-:W-:Y:S02]  /*2320*/  HADD2.F32 R25, -RZ, R30.H1_H1 ;  /* 0x3000001eff197230 */ /* 0x000fe40000004100 */
[----:B------:R-:W-:Y:S01]  /*2330*/  FFMA.FTZ R26, R13, R15, R26 ;  /* 0x0000000f0d1a7223 */ /* 0x000fe2000001001a */
[----:B------:R-:W-:-:S06]  /*2340*/  FMUL.FTZ R61, R19, -1.4426950216293334961 ;  /* 0xbfb8aa3b133d7820 */ /* 0x000fcc0000410000 */
[----:B------:R-:W0:Y:S02]  /*2350*/  MUFU.EX2 R61, R61 ;  /* 0x0000003d003d7308 */ /* 0x000e240000000800 */
[----:B0-----:R-:W-:-:S06]  /*2360*/  FADD.FTZ R60, R61, 1 ;  /* 0x3f8000003d3c7421 */ /* 0x001fcc0000010000 */
[----:B------:R-:W0:Y:S02]  /*2370*/  MUFU.RCP R60, R60 ;  /* 0x0000003c003c7308 */ /* 0x000e240000001000 */
[----:B0-----:R-:W-:Y:S01]  /*2380*/  FADD.FTZ R27, -R60, 1 ;  /* 0x3f8000003c1b7421 */ /* 0x001fe20000010100 */
[----:B------:R-:W-:-:S03]  /*2390*/  FMUL.FTZ R25, R25, R60 ;  /* 0x0000003c19197220 */ /* 0x000fc60000410000 */
[----:B------:R-:W-:Y:S01]  /*23a0*/  FFMA.FTZ R19, R19, R27, 1 ;  /* 0x3f80000013137423 */ /* 0x000fe2000001001b */
[-C--:B------:R-:W-:Y:S01]  /*23b0*/  FFMA.FTZ R27, R22, R20.reuse, R21 ;  /* 0x00000014161b7223 */ /* 0x080fe20000010015 */
[----:B------:R-:W-:Y:S02]  /*23c0*/  FMUL.FTZ R21, R49, R20 ;  /* 0x0000001431157220 */ /* 0x000fe40000410000 */
[----:B------:R-:W-:Y:S01]  /*23d0*/  FMUL.FTZ R19, R25, R19 ;  /* 0x0000001319137220 */ /* 0x000fe20000410000 */
[----:B------:R-:W-:Y:S02]  /*23e0*/  HADD2.F32 R25, -RZ, R29.H0_H0 ;  /* 0x2000001dff197230 */ /* 0x000fe40000004100 */
[----:B------:R-:W-:Y:S01]  /*23f0*/  FADD.FTZ R58, R58, R21 ;  /* 0x000000153a3a7221 */ /* 0x000fe20000010000 */
[----:B------:R-:W-:Y:S01]  /*2400*/  FFMA.FTZ R27, R14, R12, R27 ;  /* 0x0000000c0e1b7223 */ /* 0x000fe2000001001b */
[----:B------:R-:W-:Y:S01]  /*2410*/  FFMA.FTZ R26, R11, R19, R26 ;  /* 0x000000130b1a7223 */ /* 0x000fe2000001001a */
[----:B------:R-:W-:Y:S01]  /*2420*/  FADD.FTZ R60, R25, -UR13 ;  /* 0x8000000d193c7e21 */ /* 0x000fe20008010000 */
[----:B------:R-:W-:Y:S01]  /*2430*/  FADD.FTZ R25, R23, R20 ;  /* 0x0000001417197221 */ /* 0x000fe20000010000 */
[----:B------:R-:W-:-:S02]  /*2440*/  FFMA.FTZ R27, R10, R16, R27 ;  /* 0x000000100a1b7223 */ /* 0x000fc4000001001b */
[----:B------:R-:W-:Y:S01]  /*2450*/  FMUL.FTZ R20, R60, UR7 ;  /* 0x000000073c147c20 */ /* 0x000fe20008410000 */
[----:B------:R-:W-:Y:S01]  /*2460*/  FFMA.FTZ R60, R22, R21, R59 ;  /* 0x00000015163c7223 */ /* 0x000fe2000001003b */
[----:B------:R-:W-:Y:S02]  /*2470*/  HADD2.F32 R21, -RZ, R28.H0_H0 ;  /* 0x2000001cff157230 */ /* 0x000fe40000004100 */
[----:B------:R-:W-:Y:S01]  /*2480*/  FADD.FTZ R25, R25, R12 ;  /* 0x0000000c19197221 */ /* 0x000fe20000010000 */
        /* <DEDUP_REMOVED lines=11> */
[----:B------:R-:W-:-:S03]  /*2540*/  HADD2.F32 R22, -RZ, R29.H1_H1 ;  /* 0x3000001dff167230 */ /* 0x000fc60000004100 */
[----:B------:R-:W-:Y:S02]  /*2550*/  FFMA.FTZ R27, R20, R21, R27 ;  /* 0x00000015141b7223 */ /* 0x000fe4000001001b */
[----:B------:R-:W-:Y:S01]  /*2560*/  FADD.FTZ R61, R22, -UR13 ;  /* 0x8000000d163d7e21 */ /* 0x000fe20008010000 */
[----:B------:R-:W-:Y:S01]  /*2570*/  FADD.FTZ R22, R53, R18 ;  /* 0x0000001235167221 */ /* 0x000fe20000010000 */
[----:B------:R-:W-:Y:S01]  /*2580*/  FFMA.FTZ R53, R17, R59, R60 ;  /* 0x0000003b11357223 */ /* 0x000fe2000001003c */
[----:B------:R-:W-:Y:S02]  /*2590*/  HADD2.F32 R59, -RZ, R28.H1_H1 ;  /* 0x3000001cff3b7230 */ /* 0x000fe40000004100 */
[----:B------:R-:W-:Y:S01]  /*25a0*/  FMUL.FTZ R23, R61, UR7 ;  /* 0x000000073d177c20 */ /* 0x000fe20008410000 */
[----:B------:R-:W-:-:S03]  /*25b0*/  FADD.FTZ R22, R22, R15 ;  /* 0x0000000f16167221 */ /* 0x000fc60000010000 */
[----:B------:R-:W-:Y:S01]  /*25c0*/  FFMA.FTZ R17, R48, R23, R50 ;  /* 0x0000001730117223 */ /* 0x000fe20000010032 */
[----:B------:R-:W-:-:S03]  /*25d0*/  FADD.FTZ R22, R22, R19 ;  /* 0x0000001316167221 */ /* 0x000fc60000010000 */
        /* <DEDUP_REMOVED lines=63> */
[----:B------:R-:W-:-:S05]  /*29d0*/  HADD2.F32 R25, -RZ, R46.H1_H1 ;  /* 0x3000002eff197230 */ /* 0x000fca0000004100 */
[----:B------:R-:W-:-:S04]  /*29e0*/  FADD.FTZ R25, R25, -UR13 ;  /* 0x8000000d19197e21 */ /* 0x000fc80008010000 */
[----:B------:R-:W-:Y:S01]  /*29f0*/  FMUL.FTZ R19, R25, UR7 ;  /* 0x0000000719137c20 */ /* 0x000fe20008410000 */
[----:B------:R-:W-:Y:S01]  /*2a00*/  FFMA.FTZ R25, R11, R59, R60 ;  /* 0x0000003b0b197223 */ /* 0x000fe2000001003c */
[----:B------:R-:W-:Y:S02]  /*2a10*/  HADD2.F32 R11, -RZ, R45.H1_H1 ;  /* 0x3000002dff0b7230 */ /* 0x000fe40000004100 */
        /* <DEDUP_REMOVED lines=11> */
[----:B------:R-:W-:Y:S01]  /*2ad0*/  FADD.FTZ R53, R53, R14 ;  /* 0x0000000e35357221 */ /* 0x000fe20000010000 */
[----:B------:R-:W-:Y:S01]  /*2ae0*/  FFMA.FTZ R25, R20, R18, R25 ;  /* 0x0000001214197223 */ /* 0x000fe20000010019 */
[----:B------:R-:W-:Y:S01]  /*2af0*/  FADD.FTZ R21, R58, R18 ;  /* 0x000000123a157221 */ /* 0x000fe20000010000 */
[C---:B------:R-:W-:Y:S01]  /*2b00*/  FMUL.FTZ R18, R48.reuse, R17 ;  /* 0x0000001130127220 */ /* 0x040fe20000410000 */
[----:B------:R-:W-:-:S03]  /*2b10*/  FMUL.FTZ R20, R48, R13 ;  /* 0x0000000d30147220 */ /* 0x000fc60000410000 */
[----:B------:R-:W-:Y:S01]  /*2b20*/  FFMA.FTZ R25, R23, R18, R25 ;  /* 0x0000001217197223 */ /* 0x000fe20000010019 */
[----:B------:R-:W-:Y:S01]  /*2b30*/  FADD.FTZ R21, R18, R21 ;  /* 0x0000001512157221 */ /* 0x000fe20000010000 */
[----:B------:R-:W-:-:S04]  /*2b40*/  FMUL.FTZ R18, R49, R14 ;  /* 0x0000000e31127220 */ /* 0x000fc80000410000 */
        /* <DEDUP_REMOVED lines=10> */
[----:B------:R-:W-:-:S02]  /*2bf0*/  FADD.FTZ R23, R18, R11 ;  /* 0x0000000b12177221 */ /* 0x000fc40000010000 */
[C---:B------:R-:W-:Y:S01]  /*2c00*/  FFMA.FTZ R14, R19.reuse, R20, R14 ;  /* 0x00000014130e7223 */ /* 0x040fe2000001000e */
[----:B------:R-:W-:Y:S01]  /*2c10*/  FADD.FTZ R12, R20, R21 ;  /* 0x00000015140c7221 */ /* 0x000fe20000010000 */
[----:B------:R-:W-:Y:S01]  /*2c20*/  FFMA.FTZ R20, R16, R10, R27 ;  /* 0x0000000a10147223 */ /* 0x000fe2000001001b */
[----:B------:R-:W-:-:S07]  /*2c30*/  FFMA.FTZ R21, R19, R11, R26 ;  /* 0x0000000b13157223 */ /* 0x000fce000001001a */
.L_x_903:
        /* <DEDUP_REMOVED lines=43> */
.L_x_905:
[----:B------:R-:W-:Y:S05]  /*2ef0*/  BSYNC.RECONVERGENT B0 ;  /* 0x0000000000007941 */ /* 0x000fea0003800200 */
.L_x_904:
        /* <DEDUP_REMOVED lines=12> */
.L_x_907:
[----:B------:R-:W-:Y:S05]  /*2fc0*/  BSYNC.RECONVERGENT B0 ;  /* 0x0000000000007941 */ /* 0x000fea0003800200 */
.L_x_906:
        /* <DEDUP_REMOVED lines=159> */
.L_x_909:
[----:B------:R-:W-:Y:S05]  /*39c0*/  BSYNC.RECONVERGENT B0 ;  /* 0x0000000000007941 */ /* 0x000fea0003800200 */
.L_x_908:
        /* <DEDUP_REMOVED lines=28> */
.L_x_911:
[----:B------:R-:W-:Y:S05]  /*3b90*/  BSYNC.RECONVERGENT B0 ;  /* 0x0000000000007941 */ /* 0x000fea0003800200 */
.L_x_910:
[----:B------:R-:W-:Y:S05]  /*3ba0*/  @!P4 BRA `(.L_x_912) ;  /* 0x000000080090c947 */ /* 0x000fea0003800000 */
[----:B------:R-:W5:Y:S01]  /*3bb0*/  LDC.64 R58, c[0x0][0x3d0] ;  /* 0x0000f400ff3a7b82 */ /* 0x000f620000000a00 */
[----:B----4-:R-:W-:Y:S02]  /*3bc0*/  LOP3.LUT R13, R39, 0x1, RZ, 0xc0, !PT ;  /* 0x00000001270d7812 */ /* 0x010fe400078ec0ff */
[----:B------:R-:W-:-:S03]  /*3bd0*/  ISETP.GE.U32.AND P4, PT, R5, 0x8, PT ;  /* 0x000000080500780c */ /* 0x000fc60003f86070 */
[----:B------:R-:W-:-:S04]  /*3be0*/  IMAD R15, R13, R4, RZ ;  /* 0x000000040d0f7224 */ /* 0x000fc800078e02ff */
[----:B-1----:R-:W-:-:S05]  /*3bf0*/  IMAD R12, R15, R5, RZ ;  /* 0x000000050f0c7224 */ /* 0x002fca00078e02ff */
[----:B------:R-:W-:-:S05]  /*3c00*/  SHF.L.U32 R13, R12, 0x1, RZ ;  /* 0x000000010c0d7819 */ /* 0x000fca00000006ff */
        /* <DEDUP_REMOVED lines=9> */
[----:B--2---:R-:W-:Y:S01]  /*3ca0*/  IMAD.WIDE.U32 R14, R17, 0x8, R58 ;  /* 0x00000008110e7825 */ /* 0x004fe200078e003a */
[----:B------:R-:W-:-:S04]  /*3cb0*/  IADD3 R17, PT, PT, -R16, 0x1, RZ ;  /* 0x0000000110117810 */ /* 0x000fc80007ffe1ff */
[----:B------:R1:W-:Y:S01]  /*3cc0*/  STG.E.64 desc[UR8][R14.64], R10 ;  /* 0x0000000a0e007986 */ /* 0x0003e2000c101b08 */
[----:B------:R-:W-:Y:S06]  /*3cd0*/  MEMBAR.ALL.GPU ;  /* 0x0000000000007992 */ /* 0x000fec000000a000 */
[----:B------:R-:W-:-:S00]  /*3ce0*/  ERRBAR ;  /* 0x00000000000079ab */ /* 0x000fc00000000000 */
[----:B------:R-:W-:Y:S06]  /*3cf0*/  CGAERRBAR ;  /* 0x00000000000075ab */ /* 0x000fec0000000000 */
[----:B------:R1:W-:Y:S01]  /*3d00*/  REDG.E.ADD.S32.STRONG.GPU desc[UR8][R12.64], R17 ;  /* 0x000000110c00798e */ /* 0x0003e2000c12e308 */
[----:B------:R-:W-:Y:S05]  /*3d10*/  @!P0 BRA `(.L_x_913) ;  /* 0x0000000000148947 */ /* 0x000fea0003800000 */
.L_x_914:
[----:B-1----:R-:W2:Y:S04]  /*3d20*/  LDG.E.STRONG.GPU R14, desc[UR8][R12.64] ;  /* 0x000000080c0e7981 */ /* 0x002ea8000c1ef900 */
[----:B--2---:R-:W-:Y:S01]  /*3d30*/  CCTL.IVALL ;  /* 0x00000000ff00798f */ /* 0x004fe20002000000 */
[----:B------:R-:W-:Y:S05]  /*3d40*/  YIELD ;  /* 0x0000000000007946 */ /* 0x000fea0003800000 */
[----:B------:R-:W-:-:S13]  /*3d50*/  ISETP.NE.AND P0, PT, R14, R19, PT ;  /* 0x000000130e00720c */ /* 0x000fda0003f05270 */
[----:B------:R-:W-:Y:S05]  /*3d60*/  @P0 BRA `(.L_x_914) ;  /* 0xfffffffc00ec0947 */ /* 0x000fea000383ffff */
.L_x_913:
[----:B------:R-:W-:Y:S05]  /*3d70*/  WARPSYNC.ALL ;  /* 0x0000000000007948 */ /* 0x000fea0003800000 */
[----:B------:R-:W-:Y:S01]  /*3d80*/  BAR.SYNC.DEFER_BLOCKING 0x0 ;  /* 0x0000000000007b1d */ /* 0x000fe20000010000 */
[----:B------:R-:W-:-:S05]  /*3d90*/  HFMA2 R25, -RZ, RZ, 0, 0 ;  /* 0x00000000ff197431 */ /* 0x000fca00000001ff */
[----:B------:R-:W-:Y:S05]  /*3da0*/  @!P4 BRA `(.L_x_915) ;  /* 0x000000040018c947 */ /* 0x000fea0003800000 */
[CC--:B------:R-:W-:Y:S01]  /*3db0*/  LEA R53, R4.reuse, R0.reuse, 0x1 ;  /* 0x0000000004357211 */ /* 0x0c0fe200078e08ff */
[C-C-:B------:R-:W-:Y:S01]  /*3dc0*/  IMAD R52, R4.reuse, 0x6, R0.reuse ;  /* 0x0000000604347824 */ /* 0x140fe200078e0200 */
[C---:B------:R-:W-:Y:S01]  /*3dd0*/  LEA R21, R4.reuse, R0, 0x2 ;  /* 0x0000000004157211 */ /* 0x040fe200078e10ff */
[--C-:B------:R-:W-:Y:S01]  /*3de0*/  IMAD R27, R4, 0x3, R0.reuse ;  /* 0x00000003041b7824 */ /* 0x100fe200078e0200 */
[----:B------:R-:W-:Y:S01]  /*3df0*/  IADD3 R22, PT, PT, R0, R4, RZ ;  /* 0x0000000400167210 */ /* 0x000fe20007ffe0ff */
[C-C-:B------:R-:W-:Y:S01]  /*3e00*/  IMAD R26, R4.reuse, 0x5, R0.reuse ;  /* 0x00000005041a7824 */ /* 0x140fe200078e0200 */
[----:B------:R-:W-:Y:S01]  /*3e10*/  MOV R23, RZ ;  /* 0x000000ff00177202 */ /* 0x000fe20000000f00 */
[----:B------:R-:W-:Y:S01]  /*3e20*/  IMAD R20, R4, 0x7, R0 ;  /* 0x0000000704147824 */ /* 0x000fe200078e0200 */
[----:B---3--:R-:W-:Y:S01]  /*3e30*/  MOV R24, R0 ;  /* 0x0000000000187202 */ /* 0x008fe20000000f00 */
[----:B------:R-:W-:Y:S01]  /*3e40*/  UIADD3 UR5, UPT, UPT, -UR11, URZ, URZ ;  /* 0x000000ff0b057290 */ /* 0x000fe2000fffe1ff */
[----:B------:R-:W-:-:S11]  /*3e50*/  LOP3.LUT R25, R5, 0x7ffffff8, RZ, 0xc0, !PT ;  /* 0x7ffffff805197812 */ /* 0x000fd600078ec0ff */
.L_x_916:
        /* <DEDUP_REMOVED lines=9> */
[----:B--2---:R-:W-:-:S05]  /*3ef0*/  @!P4 IMAD.WIDE.U32 R14, R22, 0x8, R58 ;  /* 0x00000008160ec825 */ /* 0x004fca00078e003a */
        /* <DEDUP_REMOVED lines=49> */
.L_x_915:
        /* <DEDUP_REMOVED lines=21> */
[----:B--2---:R-:W-:Y:S02]  /*4360*/  @!P4 IMAD.WIDE.U32 R14, R17, 0x8, R58 ;  /* 0x00000008110ec825 */ /* 0x004fe400078e003a */
        /* <DEDUP_REMOVED lines=12> */
.L_x_917:
        /* <DEDUP_REMOVED lines=10> */
[----:B--2---:R-:W-:Y:S02]  /*44d0*/  @!P0 IMAD.WIDE.U32 R14, R15, 0x8, R58 ;  /* 0x000000080f0e8825 */ /* 0x004fe400078e003a */
[----:B------:R-:W0:Y:S04]  /*44e0*/  @!P4 LDG.E.64 R12, desc[UR8][R12.64] ;  /* 0x000000080c0cc981 */ /* 0x000e28000c1e1b00 */
[----:B------:R-:W2:Y:S01]  /*44f0*/  @!P0 LDG.E.64 R14, desc[UR8][R14.64] ;  /* 0x000000080e0e8981 */ /* 0x000ea2000c1e1b00 */
[----:B------:R-:W-:Y:S01]  /*4500*/  IADD3 R25, PT, PT, R25, 0x2, RZ ;  /* 0x0000000219197810 */ /* 0x000fe20007ffe0ff */
[----:B0--3--:R-:W-:Y:S01]  /*4510*/  @!P4 FADD.FTZ R10, R10, R12 ;  /* 0x0000000c0a0ac221 */ /* 0x009fe20000010000 */
[----:B------:R-:W-:-:S03]  /*4520*/  @!P4 FADD.FTZ R11, R11, R13 ;  /* 0x0000000d0b0bc221 */ /* 0x000fc60000010000 */
[----:B--2---:R-:W-:Y:S01]  /*4530*/  @!P0 FADD.FTZ R10, R10, R14 ;  /* 0x0000000e0a0a8221 */ /* 0x004fe20000010000 */
[----:B------:R-:W-:-:S07]  /*4540*/  @!P0 FADD.FTZ R11, R11, R15 ;  /* 0x0000000f0b0b8221 */ /* 0x000fce0000010000 */
.L_x_918:
        /* <DEDUP_REMOVED lines=9> */
.L_x_919:
[----:B------:R-:W-:Y:S05]  /*45e0*/  BSYNC.RECONVERGENT B0 ;  /* 0x0000000000007941 */ /* 0x000fea0003800200 */
.L_x_912:
[----:B------:R-:W5:Y:S01]  /*45f0*/  S2UR UR6, SR_CgaCtaId ;  /* 0x00000000000679c3 */ /* 0x000f620000008800 */
[----:B------:R-:W-:Y:S01]  /*4600*/  UMOV UR5, 0x400 ;  /* 0x0000040000057882 */ /* 0x000fe20000000000 */
[----:B------:R-:W0:Y:S01]  /*4610*/  LDCU.64 UR16, c[0x0][0x400] ;  /* 0x00008000ff1077ac */ /* 0x000e220008000a00 */
[----:B----4-:R-:W-:Y:S01]  /*4620*/  SHF.R.U32.HI R15, RZ, 0x2, R2 ;  /* 0x00000002ff0f7819 */ /* 0x010fe20000011602 */
[--C-:B------:R-:W-:Y:S02]  /*4630*/  HADD2.F32 R13, -RZ, R37.reuse.H0_H0 ;  /* 0x20000025ff0d7230 */ /* 0x100fe40000004100 */
[----:B------:R-:W-:Y:S02]  /*4640*/  HADD2.F32 R37, -RZ, R37.H1_H1 ;  /* 0x30000025ff257230 */ /* 0x000fe40000004100 */
[----:B-1----:R-:W1:Y:S01]  /*4650*/  LDC R12, c[0x0][0x41c] ;  /* 0x00010700ff0c7b82 */ /* 0x002e620000000800 */
[----:B------:R-:W-:Y:S02]  /*4660*/  FADD.FTZ R13, R13, -UR13 ;  /* 0x8000000d0d0d7e21 */ /* 0x000fe40008010000 */
[----:B------:R-:W-:-:S02]  /*4670*/  FADD.FTZ R37, R37, -UR13 ;  /* 0x8000000d25257e21 */ /* 0x000fc40008010000 */
[----:B------:R-:W-:Y:S01]  /*4680*/  FMUL.FTZ R16, R13, UR7 ;  /* 0x000000070d107c20 */ /* 0x000fe20008410000 */
[----:B------:R-:W-:Y:S02]  /*4690*/  HADD2.F32 R13, -RZ, R36.H0_H0 ;  /* 0x20000024ff0d7230 */ /* 0x000fe40000004100 */
[----:B------:R-:W-:Y:S01]  /*46a0*/  FMUL.FTZ R37, R37, UR7 ;  /* 0x0000000725257c20 */ /* 0x000fe20008410000 */
[----:B-----5:R-:W-:Y:S01]  /*46b0*/  ULEA UR5, UR6, UR5, 0x18 ;  /* 0x0000000506057291 */ /* 0x020fe2000f8ec0ff */
[----:B-1----:R-:W-:-:S08]  /*46c0*/  IMAD R15, R12, UR11, R15 ;  /* 0x0000000b0c0f7c24 */ /* 0x002fd0000f8e020f */
[----:B------:R-:W-:Y:S01]  /*46d0*/  @!P3 STS.64 [UR5+0x30], R10 ;  /* 0x0000300aff00b988 */ /* 0x000fe20008000a05 */
[----:B------:R-:W-:Y:S01]  /*46e0*/  BAR.SYNC.DEFER_BLOCKING 0x0 ;  /* 0x0000000000007b1d */ /* 0x000fe20000010000 */
[----:B0-----:R-:W-:Y:S02]  /*46f0*/  ISETP.GE.U32.AND P0, PT, R15, UR16, PT ;  /* 0x000000100f007c0c */ /* 0x001fe4000bf06070 */
[----:B------:R-:W-:-:S04]  /*4700*/  SHF.R.S32.HI R12, RZ, 0x1f, R15 ;  /* 0x0000001fff0c7819 */ /* 0x000fc8000001140f */
[----:B------:R-:W-:Y:S01]  /*4710*/  ISETP.GE.AND.EX P0, PT, R12, UR17, PT, P0 ;  /* 0x000000110c007c0c */ /* 0x000fe2000bf06300 */
[----:B---3--:R-:W2:Y:S01]  /*4720*/  LDS.64 R10, [UR5+0x30] ;  /* 0x00003005ff0a7984 */ /* 0x008ea20008000a00 */
[----:B------:R-:W2:Y:S02]  /*4730*/  LDCU UR5, c[0x0][0x42c] ;  /* 0x00008580ff0577ac */ /* 0x000ea40008000800 */
[----:B--2---:R-:W-:Y:S01]  /*4740*/  FMUL.FTZ R14, R10, UR5 ;  /* 0x000000050a0e7c20 */ /* 0x004fe20008410000 */
[----:B------:R-:W-:Y:S01]  /*4750*/  FMUL.FTZ R17, R11, UR5 ;  /* 0x000000050b117c20 */ /* 0x000fe20008410000 */
[----:B------:R-:W-:-:S03]  /*4760*/  HADD2.F32 R11, -RZ, R36.H1_H1 ;  /* 0x30000024ff0b7230 */ /* 0x000fc60000004100 */
        /* <DEDUP_REMOVED lines=20> */
.L_x_920:
[----:B------:R-:W-:Y:S01]  /*48b0*/  FFMA.FTZ R23, R14, R37, R17 ;  /* 0x000000250e177223 */ /* 0x000fe20000010011 */
        /* <DEDUP_REMOVED lines=20> */
.L_x_922:
[----:B------:R-:W-:Y:S05]  /*4a00*/  BSYNC.RECONVERGENT B0 ;  /* 0x0000000000007941 */ /* 0x000fea0003800200 */
.L_x_921:
        /* <DEDUP_REMOVED lines=35> */
.L_x_923:
        /* <DEDUP_REMOVED lines=21> */
.L_x_925:
[----:B------:R-:W-:Y:S05]  /*4d90*/  BSYNC.RECONVERGENT B0 ;  /* 0x0000000000007941 */ /* 0x000fea0003800200 */
.L_x_924:
[----:B------:R-:W-:Y:S01]  /*4da0*/  FMUL.FTZ R22, R22, UR7 ;  /* 0x0000000716167c20 */ /* 0x000fe20008410000 */
[----:B------:R-:W-:Y:S01]  /*4db0*/  FADD.FTZ R33, R33, -UR13 ;  /* 0x8000000d21217e21 */ /* 0x000fe20008010000 */
[--C-:B------:R-:W-:Y:S02]  /*4dc0*/  HADD2.F32 R10, -RZ, R32.reuse.H0_H0 ;  /* 0x20000020ff0a7230 */ /* 0x100fe40000004100 */
[----:B0-----:R-:W-:Y:S02]  /*4dd0*/  HADD2.F32 R11, -RZ, R32.H1_H1 ;  /* 0x30000020ff0b7230 */ /* 0x001fe40000004100 */
        /* <DEDUP_REMOVED lines=21> */
.L_x_926:
        /* <DEDUP_REMOVED lines=18> */
[----:B------:R-:W-:Y:S02]  /*5050*/  F2FP.F16.F32.PACK_AB R11, R16, R19 ;  /* 0x00000013100b723e */ /* 0x000fe400000000ff */
[----:B------:R-:W-:-:S05]  /*5060*/  LEA.HI.X R13, R10, UR19, R21, 0x1, P0 ;  /* 0x000000130a0d7c11 */ /* 0x000fca00080f0c15 */
[----:B------:R0:W-:Y:S02]  /*5070*/  STG.E desc[UR8][R12.64], R11 ;  /* 0x0000000b0c007986 */ /* 0x0001e4000c101908 */
.L_x_928:
[----:B------:R-:W-:Y:S05]  /*5080*/  BSYNC.RECONVERGENT B0 ;  /* 0x0000000000007941 */ /* 0x000fea0003800200 */
.L_x_927:
[----:B------:R-:W-:Y:S01]  /*5090*/  FADD.FTZ R18, R18, -UR13 ;  /* 0x8000000d12127e21 */ /* 0x000fe20008010000 */
[----:B------:R-:W-:Y:S01]  /*50a0*/  FADD.FTZ R44, R44, -UR13 ;  /* 0x8000000d2c2c7e21 */ /* 0x000fe20008010000 */
[----:B------:R-:W-:Y:S02]  /*50b0*/  HADD2.F32 R10, -RZ, R47.H0_H0 ;  /* 0x2000002fff0a7230 */ /* 0x000fe40000004100 */
[----:B------:R-:W-:Y:S02]  /*50c0*/  HADD2.F32 R16, -RZ, R31.H0_H0 ;  /* 0x2000001fff107230 */ /* 0x000fe40000004100 */
[----:B------:R-:W-:Y:S01]  /*50d0*/  FMUL.FTZ R26, R18, UR7 ;  /* 0x00000007121a7c20 */ /* 0x000fe20008410000 */
[----:B------:R-:W-:Y:S02]  /*50e0*/  HADD2.F32 R47, -RZ, R47.H1_H1 ;  /* 0x3000002fff2f7230 */ /* 0x000fe40000004100 */
[----:B------:R-:W-:Y:S01]  /*50f0*/  FMUL.FTZ R44, R44, UR7 ;  /* 0x000000072c2c7c20 */ /* 0x000fe20008410000 */
[----:B------:R-:W-:Y:S01]  /*5100*/  HADD2.F32 R31, -RZ, R31.H1_H1 ;  /* 0x3000001fff1f7230 */ /* 0x000fe20000004100 */
        /* <DEDUP_REMOVED lines=19> */
.L_x_929:
[----:B------:R-:W-:Y:S04]  /*5240*/  BSSY.RECONVERGENT B0, `(.L_x_930) ;  /* 0x0000014000007945 */ /* 0x000fe80003800200 */
[----:B------:R-:W-:Y:S05]  /*5250*/  @P2 BRA `(.L_x_931) ;  /* 0x0000000000482947 */ /* 0x000fea0003800000 */
[----:B------:R-:W1:Y:S01]  /*5260*/  LDCU.64 UR14, c[0x0][0x3f8] ;  /* 0x00007f00ff0e77ac */ /* 0x000e620008000a00 */
[C-C-:B0-----:R-:W-:Y:S01]  /*5270*/  FFMA.FTZ R12, R14.reuse, R26, R17.reuse ;  /* 0x0000001a0e0c7223 */ /* 0x141fe20000010011 */
[----:B------:R-:W-:Y:S01]  /*5280*/  FFMA.FTZ R11, R14, R44, R17 ;  /* 0x0000002c0e0b7223 */ /* 0x000fe20000010011 */
[----:B------:R-:W0:Y:S02]  /*5290*/  LDCU.64 UR18, c[0x0][0x380] ;  /* 0x00007000ff1277ac */ /* 0x000e240008000a00 */
[----:B------:R-:W-:Y:S01]  /*52a0*/  FFMA.FTZ R12, R49, R10, -R12 ;  /* 0x0000000a310c7223 */ /* 0x000fe2000001080c */
[----:B------:R-:W-:Y:S01]  /*52b0*/  FFMA.FTZ R18, R48, R47, -R11 ;  /* 0x0000002f30127223 */ /* 0x000fe2000001080b */
[----:B------:R-:W-:Y:S02]  /*52c0*/  MOV R10, R54 ;  /* 0x00000036000a7202 */ /* 0x000fe40000000f00 */
[----:B------:R-:W-:Y:S01]  /*52d0*/  MOV R11, R57 ;  /* 0x00000039000b7202 */ /* 0x000fe20000000f00 */
[----:B------:R-:W-:Y:S01]  /*52e0*/  FMUL.FTZ R19, R12, UR7 ;  /* 0x000000070c137c20 */ /* 0x000fe20008410000 */
[----:B------:R-:W-:Y:S01]  /*52f0*/  FMUL.FTZ R18, R18, UR7 ;  /* 0x0000000712127c20 */ /* 0x000fe20008410000 */
[----:B-1----:R-:W-:-:S02]  /*5300*/  IMAD R13, R6, UR14, RZ ;  /* 0x0000000e060d7c24 */ /* 0x002fc4000f8e02ff */
[----:B------:R-:W-:-:S04]  /*5310*/  IMAD.WIDE.U32 R10, R42, UR14, R10 ;  /* 0x0000000e2a0a7c25 */ /* 0x000fc8000f8e000a */
[----:B------:R-:W-:Y:S01]  /*5320*/  IMAD R13, R42, UR15, R13 ;  /* 0x0000000f2a0d7c24 */ /* 0x000fe2000f8e020d */
[----:B0-----:R-:W-:-:S04]  /*5330*/  LEA R12, P0, R10, UR18, 0x1 ;  /* 0x000000120a0c7c11 */ /* 0x001fc8000f8008ff */
[----:B------:R-:W-:Y:S02]  /*5340*/  IADD3 R13, PT, PT, R11, R13, RZ ;  /* 0x0000000d0b0d7210 */ /* 0x000fe40007ffe0ff */
[----:B------:R-:W-:Y:S02]  /*5350*/  F2FP.F16.F32.PACK_AB R11, R18, R19 ;  /* 0x00000013120b723e */ /* 0x000fe400000000ff */
[----:B------:R-:W-:-:S05]  /*5360*/  LEA.HI.X R13, R10, UR19, R13, 0x1, P0 ;  /* 0x000000130a0d7c11 */ /* 0x000fca00080f0c0d */
[----:B------:R1:W-:Y:S02]  /*5370*/  STG.E desc[UR8][R12.64], R11 ;  /* 0x0000000b0c007986 */ /* 0x0003e4000c101908 */
.L_x_931:
[----:B------:R-:W-:Y:S05]  /*5380*/  BSYNC.RECONVERGENT B0 ;  /* 0x0000000000007941 */ /* 0x000fea0003800200 */
.L_x_930:
[----:B------:R-:W-:Y:S02]  /*5390*/  HADD2.F32 R10, -RZ, R29.H0_H0 ;  /* 0x2000001dff0a7230 */ /* 0x000fe40000004100 */
[----:B------:R-:W-:Y:S01]  /*53a0*/  FADD.FTZ R16, R16, -UR13 ;  /* 0x8000000d10107e21 */ /* 0x000fe20008010000 */
[----:B01----:R-:W-:Y:S02]  /*53b0*/  HADD2.F32 R11, -RZ, R9.H0_H0 ;  /* 0x20000009ff0b7230 */ /* 0x003fe40000004100 */
[----:B------:R-:W-:Y:S01]  /*53c0*/  FADD.FTZ R31, R31, -UR13 ;  /* 0x8000000d1f1f7e21 */ /* 0x000fe20008010000 */
[----:B------:R-:W-:Y:S02]  /*53d0*/  HADD2.F32 R29, -RZ, R29.H1_H1 ;  /* 0x3000001dff1d7230 */ /* 0x000fe40000004100 */
[----:B------:R-:W-:Y:S01]  /*53e0*/  FADD.FTZ R10, R10, -UR13 ;  /* 0x8000000d0a0a7e21 */ /* 0x000fe20008010000 */
[----:B------:R-:W-:Y:S02]  /*53f0*/  HADD2.F32 R9, -RZ, R9.H1_H1 ;  /* 0x30000009ff097230 */ /* 0x000fe40000004100 */
[----:B------:R-:W-:Y:S01]  /*5400*/  FADD.FTZ R11, R11, -UR13 ;  /* 0x8000000d0b0b7e21 */ /* 0x000fe20008010000 */
[----:B------:R-:W-:-:S02]  /*5410*/  HADD2.F32 R12, -RZ, R46.H0_H0 ;  /* 0x2000002eff0c7230 */ /* 0x000fc40000004100 */
[----:B------:R-:W-:Y:S01]  /*5420*/  FADD.FTZ R23, R29, -UR13 ;  /* 0x8000000d1d177e21 */ /* 0x000fe20008010000 */
[----:B------:R-:W-:Y:S02]  /*5430*/  HADD2.F32 R46, -RZ, R46.H1_H1 ;  /* 0x3000002eff2e7230 */ /* 0x000fe40000004100 */
[----:B------:R-:W-:Y:S01]  /*5440*/  FADD.FTZ R9, R9, -UR13 ;  /* 0x8000000d09097e21 */ /* 0x000fe20008010000 */
[----:B------:R-:W-:Y:S01]  /*5450*/  UISETP.NE.AND UP0, UPT, UR12, URZ, UPT ;  /* 0x000000ff0c00728c */ /* 0x000fe2000bf05270 */
[----:B------:R-:W-:Y:S01]  /*5460*/  FADD.FTZ R12, R12, -UR13 ;  /* 0x8000000d0c0c7e21 */ /* 0x000fe20008010000 */
[----:B------:R-:W-:Y:S01]  /*5470*/  ISETP.GE.U32.AND P1, PT, R40, UR16, PT ;  /* 0x0000001028007c0c */ /* 0x000fe2000bf26070 */
[----:B------:R-:W-:Y:S01]  /*5480*/  FADD.FTZ R46, R46, -UR13 ;  /* 0x8000000d2e2e7e21 */ /* 0x000fe20008010000 */
[----:B------:R-:W-:Y:S01]  /*5490*/  FMUL.FTZ R32, R16, UR7 ;  /* 0x0000000710207c20 */ /* 0x000fe20008410000 */
        /* <DEDUP_REMOVED lines=9> */
[--C-:B------:R-:W-:Y:S01]  /*5530*/  FFMA.FTZ R12, R14, R32, R17.reuse ;  /* 0x000000200e0c7223 */ /* 0x100fe20000010011 */
[----:B------:R-:W-:Y:S01]  /*5540*/  ISETP.GE.AND.EX P3, PT, R8, UR17, PT, P1 ;  /* 0x0000001108007c0c */ /* 0x000fe2000bf66310 */
[C-C-:B------:R-:W-:Y:S01]  /*5550*/  FFMA.FTZ R11, R14.reuse, R29, R17.reuse ;  /* 0x0000001d0e0b7223 */ /* 0x140fe20000010011 */
[----:B------:R-:W-:Y:S01]  /*5560*/  IADD3 R15, PT, PT, R15, 0xe0, RZ ;  /* 0x000000e00f0f7810 */ /* 0x000fe20007ffe0ff */
[C-C-:B------:R-:W-:Y:S01]  /*5570*/  FFMA.FTZ R26, R14.reuse, R24, R17.reuse ;  /* 0x000000180e1a7223 */ /* 0x140fe20000010011 */
[----:B------:R-:W-:Y:S01]  /*5580*/  ISETP.GE.U32.AND P1, PT, R13, UR16, PT ;  /* 0x000000100d007c0c */ /* 0x000fe2000bf26070 */
[C---:B------:R-:W-:Y:S01]  /*5590*/  FFMA.FTZ R25, R14.reuse, R23, R17 ;  /* 0x000000170e197223 */ /* 0x040fe20000010011 */
[----:B------:R-:W-:Y:S01]  /*55a0*/  SHF.R.S32.HI R10, RZ, 0x1f, R13 ;  /* 0x0000001fff0a7819 */ /* 0x000fe2000001140d */
[C-C-:B------:R-:W-:Y:S01]  /*55b0*/  FFMA.FTZ R22, R14.reuse, R20, R17.reuse ;  /* 0x000000140e167223 */ /* 0x140fe20000010011 */
[C-C-:B------:R-:W-:Y:S01]  /*55c0*/  FFMA.FTZ R21, R14.reuse, R19, R17.reuse ;  /* 0x000000130e157223 */ /* 0x140fe20000010011 */
[C-C-:B------:R-:W-:Y:S01]  /*55d0*/  FFMA.FTZ R18, R14.reuse, R16, R17.reuse ;  /* 0x000000100e127223 */ /* 0x140fe20000010011 */
[----:B------:R-:W-:Y:S01]  /*55e0*/  FFMA.FTZ R17, R14, R9, R17 ;  /* 0x000000090e117223 */ /* 0x000fe20000010011 */
[----:B------:R-:W-:Y:S01]  /*55f0*/  ISETP.GE.AND.EX P2, PT, R7, UR17, PT, P0 ;  /* 0x0000001107007c0c */ /* 0x000fe2000bf46300 */
[--C-:B------:R-:W-:Y:S01]  /*5600*/  HADD2.F32 R14, -RZ, R30.reuse.H0_H0 ;  /* 0x2000001eff0e7230 */ /* 0x100fe20000004100 */
[----:B------:R-:W-:Y:S01]  /*5610*/  ISETP.GE.U32.AND P0, PT, R15, UR16, PT ;  /* 0x000000100f007c0c */ /* 0x000fe2000bf06070 */
        /* <DEDUP_REMOVED lines=21> */
.L_x_932:
[----:B------:R-:W-:Y:S01]  /*5770*/  BSSY.RECONVERGENT B0, `(.L_x_933) ;  /* 0x0000012000007945 */ /* 0x000fe20003800200 */
[----:B------:R-:W-:Y:S01]  /*5780*/  FFMA.FTZ R12, R49, R14, -R12 ;  /* 0x0000000e310c7223 */ /* 0x000fe2000001080c */
[----:B------:R-:W-:Y:S02]  /*5790*/  FFMA.FTZ R14, R48, R30, -R11 ;  /* 0x0000001e300e7223 */ /* 0x000fe4000001080b */
[----:B------:R-:W-:Y:S05]  /*57a0*/  @P1 BRA `(.L_x_934) ;  /* 0x0000000000381947 */ /* 0x000fea0003800000 */
        /* <DEDUP_REMOVED lines=11> */
[----:B------:R-:W-:Y:S02]  /*5860*/  F2FP.F16.F32.PACK_AB R11, R14, R27 ;  /* 0x0000001b0e0b723e */ /* 0x000fe400000000ff */
[----:B------:R-:W-:-:S05]  /*5870*/  LEA.HI.X R13, R10, UR19, R13, 0x1, P1 ;  /* 0x000000130a0d7c11 */ /* 0x000fca00088f0c0d */
[----:B------:R0:W-:Y:S02]  /*5880*/  STG.E desc[UR8][R12.64], R11 ;  /* 0x0000000b0c007986 */ /* 0x0001e4000c101908 */
.L_x_934:
[----:B------:R-:W-:Y:S05]  /*5890*/  BSYNC.RECONVERGENT B0 ;  /* 0x0000000000007941 */ /* 0x000fea0003800200 */
.L_x_933:
        /* <DEDUP_REMOVED lines=21> */
.L_x_935:
        /* <DEDUP_REMOVED lines=18> */
.L_x_937:
[----:B------:R-:W-:Y:S05]  /*5b10*/  BSYNC.RECONVERGENT B0 ;  /* 0x0000000000007941 */ /* 0x000fea0003800200 */
.L_x_936:
        /* <DEDUP_REMOVED lines=21> */
.L_x_938:
        /* <DEDUP_REMOVED lines=9> */
[----:B------:R-:W-:Y:S01]  /*5d00*/  FMUL.FTZ R14, R14, UR7 ;  /* 0x000000070e0e7c20 */ /* 0x000fe20008410000 */
[----:B--2---:R-:W-:Y:S02]  /*5d10*/  IMAD R13, R8, UR14, RZ ;  /* 0x0000000e080d7c24 */ /* 0x004fe4000f8e02ff */
[----:B------:R-:W-:-:S04]  /*5d20*/  IMAD.WIDE.U32 R10, R40, UR14, R10 ;  /* 0x0000000e280a7c25 */ /* 0x000fc8000f8e000a */
[----:B------:R-:W-:Y:S01]  /*5d30*/  IMAD R13, R40, UR15, R13 ;  /* 0x0000000f280d7c24 */ /* 0x000fe2000f8e020d */
[----:B0-----:R-:W-:-:S04]  /*5d40*/  LEA R12, P1, R10, UR18, 0x1 ;  /* 0x000000120a0c7c11 */ /* 0x001fc8000f8208ff */
[----:B------:R-:W-:Y:S02]  /*5d50*/  IADD3 R13, PT, PT, R11, R13, RZ ;  /* 0x0000000d0b0d7210 */ /* 0x000fe40007ffe0ff */
[----:B------:R-:W-:Y:S02]  /*5d60*/  F2FP.F16.F32.PACK_AB R11, R14, R19 ;  /* 0x000000130e0b723e */ /* 0x000fe400000000ff */
[----:B------:R-:W-:-:S05]  /*5d70*/  LEA.HI.X R13, R10, UR19, R13, 0x1, P1 ;  /* 0x000000130a0d7c11 */ /* 0x000fca00088f0c0d */
[----:B------:R2:W-:Y:S02]  /*5d80*/  STG.E desc[UR8][R12.64], R11 ;  /* 0x0000000b0c007986 */ /* 0x0005e4000c101908 */
.L_x_940:
[----:B------:R-:W-:Y:S05]  /*5d90*/  BSYNC.RECONVERGENT B0 ;  /* 0x0000000000007941 */ /* 0x000fea0003800200 */
.L_x_939:
[--C-:B------:R-:W-:Y:S01]  /*5da0*/  HADD2.F32 R10, -RZ, R45.reuse.H0_H0 ;  /* 0x2000002dff0a7230 */ /* 0x100fe20000004100 */
[----:B------:R-:W-:Y:S01]  /*5db0*/  SHF.R.S32.HI R23, RZ, 0x1f, R15 ;  /* 0x0000001fff177819 */ /* 0x000fe2000001140f */
[----:B------:R-:W-:Y:S01]  /*5dc0*/  HADD2.F32 R45, -RZ, R45.H1_H1 ;  /* 0x3000002dff2d7230 */ /* 0x000fe20000004100 */
[----:B------:R-:W-:Y:S06]  /*5dd0*/  BRA.U !UP0, `(.L_x_941) ;  /* 0x0000000108487547 */ /* 0x000fec000b800000 */
[----:B------:R-:W-:Y:S01]  /*5de0*/  FFMA.FTZ R16, R49, R16, R51 ;  /* 0x0000001031107223 */ /* 0x000fe20000010033 */
[----:B------:R-:W-:-:S03]  /*5df0*/  FFMA.FTZ R9, R48, R9, R50 ;  /* 0x0000000930097223 */ /* 0x000fc60000010032 */
[----:B012---:R-:W-:Y:S01]  /*5e00*/  FMUL.FTZ R11, R16, -1.4426950216293334961 ;  /* 0xbfb8aa3b100b7820 */ /* 0x007fe20000410000 */
        /* <DEDUP_REMOVED lines=15> */
.L_x_941:
[----:B------:R-:W-:Y:S01]  /*5f00*/  ISETP.GE.AND.EX P0, PT, R23, UR17, PT, P0 ;  /* 0x0000001117007c0c */ /* 0x000fe2000bf06300 */
[----:B------:R-:W-:Y:S01]  /*5f10*/  FFMA.FTZ R18, R49, R10, -R18 ;  /* 0x0000000a31127223 */ /* 0x000fe20000010812 */
[----:B------:R-:W-:Y:S01]  /*5f20*/  FFMA.FTZ R17, R48, R45, -R17 ;  /* 0x0000002d30117223 */ /* 0x000fe20000010811 */
[----:B------:R-:W-:Y:S02]  /*5f30*/  BSSY.RECONVERGENT B0, `(.L_x_942) ;  /* 0x000000f000007945 */ /* 0x000fe40003800200 */
[----:B------:R-:W-:Y:S01]  /*5f40*/  FMUL.FTZ R9, R18, UR7 ;  /* 0x0000000712097c20 */ /* 0x000fe20008410000 */
[----:B012---:R-:W-:-:S07]  /*5f50*/  FMUL.FTZ R12, R17, UR7 ;  /* 0x00000007110c7c20 */ /* 0x007fce0008410000 */
        /* <DEDUP_REMOVED lines=12> */
.L_x_943:
[----:B------:R-:W-:Y:S05]  /*6020*/  BSYNC.RECONVERGENT B0 ;  /* 0x0000000000007941 */ /* 0x000fea0003800200 */
.L_x_942:
[----:B------:R-:W-:Y:S02]  /*6030*/  IADD3 R38, PT, PT, R4, R38, RZ ;  /* 0x0000002604267210 */ /* 0x000fe40007ffe0ff */
[----:B------:R-:W-:Y:S02]  /*6040*/  IADD3 R39, PT, PT, R39, 0x1, RZ ;  /* 0x0000000127277810 */ /* 0x000fe40007ffe0ff */
[----:B------:R-:W-:-:S13]  /*6050*/  ISETP.GE.AND P0, PT, R38, UR4, PT ;  /* 0x0000000426007c0c */ /* 0x000fda000bf06270 */
[----:B------:R-:W-:Y:S05]  /*6060*/  @!P0 BRA `(.L_x_944) ;  /* 0xffffffa000488947 */ /* 0x000fea000383ffff */
.L_x_901:
        /* <DEDUP_REMOVED lines=19> */
.L_x_946:
[----:B------:R-:W-:Y:S05]  /*61a0*/  BSYNC.RECONVERGENT B0 ;  /* 0x0000000000007941 */ /* 0x000fea0003800200 */
.L_x_945:
[----:B------:R-:W-:Y:S05]  /*61b0*/  @P0 EXIT ;  /* 0x000000000000094d */ /* 0x000fea0003800000 */
[----:B------:R-:W-:Y:S05]  /*61c0*/  @P2 BRA `(.L_x_947) ;  /* 0x0000000000202947 */ /* 0x000fea0003800000 */
[----:B------:R-:W-:-:S05]  /*61d0*/  IMAD R0, R6, R7, RZ ;  /* 0x0000000706007224 */ /* 0x000fca00078e02ff */
[----:B------:R-:W-:-:S13]  /*61e0*/  ISETP.NE.AND P0, PT, R0, -0x1, PT ;  /* 0xffffffff0000780c */ /* 0x000fda0003f05270 */
[----:B------:R-:W-:Y:S05]  /*61f0*/  @!P0 BRA `(.L_x_947) ;  /* 0x0000000000148947 */ /* 0x000fea0003800000 */
.L_x_948:
[----:B-1----:R-:W2:Y:S04]  /*6200*/  LDG.E.STRONG.GPU R3, desc[UR8][R4.64] ;  /* 0x0000000804037981 */ /* 0x002ea8000c1ef900 */
[----:B--2---:R-:W-:Y:S01]  /*6210*/  CCTL.IVALL ;  /* 0x00000000ff00798f */ /* 0x004fe20002000000 */
[----:B------:R-:W-:Y:S05]  /*6220*/  YIELD ;  /* 0x0000000000007946 */ /* 0x000fea0003800000 */
[----:B------:R-:W-:-:S13]  /*6230*/  ISETP.NE.AND P0, PT, R3, R0, PT ;  /* 0x000000000300720c */ /* 0x000fda0003f05270 */
[----:B------:R-:W-:Y:S05]  /*6240*/  @P0 BRA `(.L_x_948) ;  /* 0xfffffffc00ec0947 */ /* 0x000fea000383ffff */
.L_x_947:
        /* <DEDUP_REMOVED lines=60> */
.L_x_951:
        /* <DEDUP_REMOVED lines=31> */
.L_x_950:
[----:B------:R-:W-:Y:S05]  /*6800*/  BSYNC.RECONVERGENT B0 ;  /* 0x0000000000007941 */ /* 0x000fea0003800200 */
.L_x_949:
        /* <DEDUP_REMOVED lines=10> */
.L_x_952:
        /* <DEDUP_REMOVED lines=67> */
[----:B------:R1:W5:Y:S04]  /*6ce0*/  LDG.E R6, desc[UR8][R6.64+0x600] ;  /* 0x0006000806067981 */ /* 0x000368000c1e1900 */
        /* <DEDUP_REMOVED lines=12> */
[----:B-1----:R-:W-:Y:S01]  /*6db0*/  HFMA2 R7, -RZ, RZ, 0, 0 ;  /* 0x00000000ff077431 */ /* 0x002fe200000001ff */
[----:B----4-:R-:W-:Y:S02]  /*6dc0*/  F2FP.BF16.F32.PACK_AB R11, R11, R4 ;  /* 0x000000040b0b723e */ /* 0x010fe400000010ff */
[----:B-----5:R-:W-:-:S03]  /*6dd0*/  F2FP.BF16.F32.PACK_AB R5, R9, R6 ;  /* 0x000000060905723e */ /* 0x020fc600000010ff */
[----:B------:R3:W-:Y:S04]  /*6de0*/  STG.E desc[UR8][R28.64], R11 ;  /* 0x0000000b1c007986 */ /* 0x0007e8000c101908 */
[----:B------:R3:W-:Y:S02]  /*6df0*/  STG.E desc[UR8][R26.64], R5 ;  /* 0x000000051a007986 */ /* 0x0007e4000c101908 */
[----:B------:R-:W-:Y:S05]  /*6e00*/  @P0 BRA `(.L_x_952) ;  /* 0xfffffff800a80947 */ /* 0x000fea000383ffff */
[----:B------:R-:W-:Y:S05]  /*6e10*/  EXIT ;  /* 0x000000000000794d */ /* 0x000fea0003800000 */
.L_x_953:
        /* <DEDUP_REMOVED lines=14> */
.L_x_3422:


//--------------------- .text._Z35group_norm_nhwc_bwd_one_pass_kernelI11Fp16IOBf16WLi512ELi8ELi128EEv26Group_norm_nhwc_bwd_params --------------------------
	.section	.text._Z35group_norm_nhwc_bwd_one_pass_kernelI11Fp16IOBf16WLi512ELi8ELi128EEv26Group_norm_nhwc_bwd_params,"ax",@progbits
	.align	128
        .global         _Z35group_norm_nhwc_bwd_one_pass_kernelI11Fp16IOBf16WLi512ELi8ELi128EEv26Group_norm_nhwc_bwd_params
        .type           _Z35group_norm_nhwc_bwd_one_pass_kernelI11Fp16IOBf16WLi512ELi8ELi128EEv26Group_norm_nhwc_bwd_params,@function
        .size           _Z35group_norm_nhwc_bwd_one_pass_kernelI11Fp16IOBf16WLi512ELi8ELi128EEv26Group_norm_nhwc_bwd_params,(.L_x_3423 - _Z35group_norm_nhwc_bwd_one_pass_kernelI11Fp16IOBf16WLi512ELi8ELi128EEv26Group_norm_nhwc_bwd_params)
        .other          _Z35group_norm_nhwc_bwd_one_pass_kernelI11Fp16IOBf16WLi512ELi8ELi128EEv26Group_norm_nhwc_bwd_params,@"STO_CUDA_ENTRY STV_DEFAULT"
_Z35group_norm_nhwc_bwd_one_pass_kernelI11Fp16IOBf16WLi512ELi8ELi128EEv26Group_norm_nhwc_bwd_params:
.text._Z35group_norm_nhwc_bwd_one_pass_kernelI11Fp16IOBf16WLi512ELi8ELi128EEv26Group_norm_nhwc_bwd_params:
        /* <DEDUP_REMOVED lines=14> */
[----:B------:R-:W-:Y:S01]  /*00e0*/  HFMA2 R43, -RZ, RZ, 0, 0 ;  /* 0x00000000ff2b7431 */ /* 0x000fe200000001ff */
[----:B------:R-:W-:Y:S01]  /*00f0*/  UMOV UR6, 0x400 ;  /* 0x0000040000067882 */ /* 0x000fe20000000000 */
[----:B------:R-:W3:Y:S02]  /*0100*/  LDCU.U8 UR19, c[0x0][0x414] ;  /* 0x00008280ff1377ac */ /* 0x000ee40008000000 */
[----:B------:R-:W4:Y:S01]  /*0110*/  S2UR UR11, SR_CgaCtaId ;  /* 0x00000000000b79c3 */ /* 0x000f220000008800 */
[----:B------:R-:W-:-:S07]  /*0120*/  UIADD3 UR10, UPT, UPT, UR6, 0x40, URZ ;  /* 0x00000040060a7890 */ /* 0x000fce000fffe0ff */
[----:B------:R-:W5:Y:S01]  /*0130*/  LDC R2, c[0x0][0x370] ;  /* 0x0000dc00ff027b82 */ /* 0x000f620000000800 */
[----:B-1----:R-:W-:Y:S02]  /*0140*/  UIMAD UR7, UR18, 0x5, UR4 ;  /* 0x00000005120778a4 */ /* 0x002fe4000f8e0204 */
[----:B------:R-:W-:Y:S02]  /*0150*/  ULEA UR8, UR18, UR4, 0x2 ;  /* 0x0000000412087291 */ /* 0x000fe4000f8e10ff */
[----:B------:R-:W-:Y:S01]  /*0160*/  ULEA UR9, UR18, UR4, 0x1 ;  /* 0x0000000412097291 */ /* 0x000fe2000f8e08ff */
[----:B0-----:R-:W-:Y:S01]  /*0170*/  IMAD R51, R4, UR15, R49 ;  /* 0x0000000f04337c24 */ /* 0x001fe2000f8e0231 */
[----:B------:R-:W-:-:S04]  /*0180*/  LOP3.LUT R49, R49, 0xf8, RZ, 0xc0, !PT ;  /* 0x000000f831317812 */ /* 0x000fc800078ec0ff */
[C---:B------:R-:W-:Y:S02]  /*0190*/  IADD3 R47, PT, PT, R51.reuse, 0x20, RZ ;  /* 0x00000020332f7810 */ /* 0x040fe40007ffe0ff */
[C---:B------:R-:W-:Y:S01]  /*01a0*/  IADD3 R46, PT, PT, R51.reuse, 0x40, RZ ;  /* 0x00000040332e7810 */ /* 0x040fe20007ffe0ff */
[----:B----4-:R-:W-:Y:S01]  /*01b0*/  ULEA UR10, UR11, UR10, 0x18 ;  /* 0x0000000a0b0a7291 */ /* 0x010fe2000f8ec0ff */
[C---:B------:R-:W-:Y:S01]  /*01c0*/  IADD3 R45, PT, PT, R51.reuse, 0x60, RZ ;  /* 0x00000060332d7810 */ /* 0x040fe20007ffe0ff */
[----:B------:R-:W-:Y:S01]  /*01d0*/  ULEA UR6, UR11, UR6, 0x18 ;  /* 0x000000060b067291 */ /* 0x000fe2000f8ec0ff */
[----:B------:R-:W-:Y:S02]  /*01e0*/  IADD3 R44, PT, PT, R51, 0x80, RZ ;  /* 0x00000080332c7810 */ /* 0x000fe40007ffe0ff */
[----:B------:R-:W-:Y:S02]  /*01f0*/  SHF.R.S32.HI R5, RZ, 0x1f, R51 ;  /* 0x0000001fff057819 */ /* 0x000fe40000011433 */
[----:B------:R-:W-:-:S02]  /*0200*/  SHF.R.S32.HI R7, RZ, 0x1f, R47 ;  /* 0x0000001fff077819 */ /* 0x000fc4000001142f */
[----:B-----5:R-:W-:Y:S02]  /*0210*/  LOP3.LUT R48, R2, 0x7, RZ, 0xc0, !PT ;  /* 0x0000000702307812 */ /* 0x020fe400078ec0ff */
[----:B------:R-:W-:Y:S02]  /*0220*/  SHF.R.S32.HI R9, RZ, 0x1f, R46 ;  /* 0x0000001fff097819 */ /* 0x000fe4000001142e */
[----:B------:R-:W-:Y:S02]  /*0230*/  SHF.R.S32.HI R11, RZ, 0x1f, R45 ;  /* 0x0000001fff0b7819 */ /* 0x000fe4000001142d */
[----:B------:R-:W-:Y:S02]  /*0240*/  SHF.R.S32.HI R13, RZ, 0x1f, R44 ;  /* 0x0000001fff0d7819 */ /* 0x000fe4000001142c */
[----:B------:R-:W-:Y:S01]  /*0250*/  LEA R50, R0, UR10, 0x4 ;  /* 0x0000000a00327c11 */ /* 0x000fe2000f8e20ff */
[----:B--23--:R-:W-:-:S06]  /*0260*/  UMOV UR10, UR4 ;  /* 0x00000004000a7c82 */ /* 0x00cfcc0008000000 */
.L_x_1021:
[----:B0-----:R-:W0:Y:S01]  /*0270*/  LDC R8, c[0x0][0x410] ;  /* 0x00010400ff087b82 */ /* 0x001e220000000800 */
[----:B------:R-:W1:Y:S01]  /*0280*/  LDCU.128 UR20, c[0x0][0x400] ;  /* 0x00008000ff1477ac */ /* 0x000e620008000c00 */
[C---:B------:R-:W-:Y:S02]  /*0290*/  IADD3 R25, PT, PT, R51.reuse, 0xc0, RZ ;  /* 0x000000c033197810 */ /* 0x040fe40007ffe0ff */
[----:B------:R-:W-:Y:S02]  /*02a0*/  ISETP.LE.AND P2, PT, RZ, UR10, PT ;  /* 0x0000000aff007c0c */ /* 0x000fe4000bf43270 */
[----:B------:R-:W-:Y:S02]  /*02b0*/  IADD3 R35, PT, PT, R51, 0xe0, RZ ;  /* 0x000000e033237810 */ /* 0x000fe40007ffe0ff */
[----:B------:R-:W-:Y:S02]  /*02c0*/  SHF.L.U32 R30, R0, 0x1, RZ ;  /* 0x00000001001e7819 */ /* 0x000fe400000006ff */
[----:B------:R-:W-:-:S02]  /*02d0*/  MOV R42, RZ ;  /* 0x000000ff002a7202 */ /* 0x000fc40000000f00 */
[----:B------:R-:W-:Y:S02]  /*02e0*/  CS2R R40, SRZ ;  /* 0x0000000000287805 */ /* 0x000fe4000001ff00 */
[----:B------:R-:W-:Y:S02]  /*02f0*/  SHF.R.S32.HI R23, RZ, 0x1f, R25 ;  /* 0x0000001fff177819 */ /* 0x000fe40000011419 */
[----:B------:R-:W-:Y:S02]  /*0300*/  CS2R R38, SRZ ;  /* 0x0000000000267805 */ /* 0x000fe4000001ff00 */
[----:B------:R-:W-:Y:S01]  /*0310*/  SHF.R.S32.HI R29, RZ, 0x1f, R35 ;  /* 0x0000001fff1d7819 */ /* 0x000fe20000011423 */
[----:B------:R-:W2:Y:S01]  /*0320*/  LDCU.64 UR12, c[0x0][0x3b8] ;  /* 0x00007700ff0c77ac */ /* 0x000ea20008000a00 */
[----:B------:R-:W-:Y:S02]  /*0330*/  LOP3.LUT R30, R30, 0x6, RZ, 0xc0, !PT ;  /* 0x000000061e1e7812 */ /* 0x000fe400078ec0ff */
[----:B-1----:R-:W-:-:S04]  /*0340*/  ISETP.GE.U32.AND P1, PT, R25, UR20, PT ;  /* 0x0000001419007c0c */ /* 0x002fc8000bf26070 */
[----:B------:R-:W-:Y:S02]  /*0350*/  ISETP.GE.AND.EX P1, PT, R23, UR21, PT, P1 ;  /* 0x0000001517007c0c */ /* 0x000fe4000bf26310 */
[----:B0-----:R-:W-:-:S04]  /*0360*/  IABS R17, R8 ;  /* 0x0000000800117213 */ /* 0x001fc80000000000 */
[----:B------:R-:W0:Y:S07]  /*0370*/  I2F.RP R4, R17 ;  /* 0x0000001100047306 */ /* 0x000e2e0000209400 */
[----:B------:R-:W1:Y:S01]  /*0380*/  @!P1 LDC.64 R26, c[0x0][0x398] ;  /* 0x0000e600ff1a9b82 */ /* 0x000e620000000a00 */
[----:B0-----:R-:W0:Y:S02]  /*0390*/  MUFU.RCP R4, R4 ;  /* 0x0000000400047308 */ /* 0x001e240000001000 */
[----:B0-----:R-:W-:-:S06]  /*03a0*/  IADD3 R14, PT, PT, R4, 0xffffffe, RZ ;  /* 0x0ffffffe040e7810 */ /* 0x001fcc0007ffe0ff */
[----:B------:R0:W3:Y:S02]  /*03b0*/  F2I.FTZ.U32.TRUNC.NTZ R15, R14 ;  /* 0x0000000e000f7305 */ /* 0x0000e4000021f000 */
[----:B0-----:R-:W-:Y:S02]  /*03c0*/  MOV R14, RZ ;  /* 0x000000ff000e7202 */ /* 0x001fe40000000f00 */
[----:B---3--:R-:W-:-:S05]  /*03d0*/  IADD3 R6, PT, PT, RZ, -R15, RZ ;  /* 0x8000000fff067210 */ /* 0x008fca0007ffe0ff */
[----:B------:R-:W-:Y:S01]  /*03e0*/  IMAD R19, R6, R17, RZ ;  /* 0x0000001106137224 */ /* 0x000fe200078e02ff */
[----:B------:R-:W-:-:S03]  /*03f0*/  IABS R6, UR10 ;  /* 0x0000000a00067c13 */ /* 0x000fc60008000000 */
[----:B------:R-:W-:Y:S01]  /*0400*/  IMAD.HI.U32 R15, R15, R19, R14 ;  /* 0x000000130f0f7227 */ /* 0x000fe200078e000e */
[----:B------:R-:W-:-:S05]  /*0410*/  LOP3.LUT R19, RZ, R8, RZ, 0x33, !PT ;  /* 0x00000008ff137212 */ /* 0x000fca00078e33ff */
[----:B------:R-:W-:-:S05]  /*0420*/  IMAD.HI.U32 R15, R15, R6, RZ ;  /* 0x000000060f0f7227 */ /* 0x000fca00078e00ff */
[----:B------:R-:W-:-:S05]  /*0430*/  IADD3 R4, PT, PT, -R15, RZ, RZ ;  /* 0x000000ff0f047210 */ /* 0x000fca0007ffe1ff */
[----:B------:R-:W-:Y:S01]  /*0440*/  IMAD R4, R17, R4, R6 ;  /* 0x0000000411047224 */ /* 0x000fe200078e0206 */
[----:B------:R-:W-:-:S04]  /*0450*/  LOP3.LUT R6, R8, UR10, RZ, 0x3c, !PT ;  /* 0x0000000a08067c12 */ /* 0x000fc8000f8e3cff */
        /* <DEDUP_REMOVED lines=12> */
[----:B------:R-:W-:Y:S02]  /*0520*/  ISETP.GE.AND.EX P4, PT, R29, UR21, PT, P4 ;  /* 0x000000151d007c0c */ /* 0x000fe4000bf86340 */
[----:B------:R-:W-:Y:S02]  /*0530*/  @P3 IADD3 R15, PT, PT, R15, 0x1, RZ ;  /* 0x000000010f0f3810 */ /* 0x000fe40007ffe0ff */
[----:B------:R-:W-:Y:S02]  /*0540*/  ISETP.NE.AND P3, PT, R8, RZ, PT ;  /* 0x000000ff0800720c */ /* 0x000fe40003f65270 */
[----:B------:R-:W-:Y:S02]  /*0550*/  @!P2 IADD3 R4, PT, PT, -R4, RZ, RZ ;  /* 0x000000ff0404a210 */ /* 0x000fe40007ffe1ff */
[----:B------:R-:W-:-:S02]  /*0560*/  @!P0 IADD3 R15, PT, PT, -R15, RZ, RZ ;  /* 0x000000ff0f0f8210 */ /* 0x000fc40007ffe1ff */
[C---:B------:R-:W-:Y:S02]  /*0570*/  SEL R31, R19.reuse, R4, !P3 ;  /* 0x00000004131f7207 */ /* 0x040fe40005800000 */
[----:B------:R-:W-:Y:S02]  /*0580*/  SEL R21, R19, R15, !P3 ;  /* 0x0000000f13157207 */ /* 0x000fe40005800000 */
[----:B------:R-:W-:Y:S01]  /*0590*/  SHF.L.U32 R15, R31, 0x3, RZ ;  /* 0x000000031f0f7819 */ /* 0x000fe200000006ff */
[----:B------:R-:W3:Y:S01]  /*05a0*/  @!P1 LDC.64 R18, c[0x0][0x3a0] ;  /* 0x0000e800ff129b82 */ /* 0x000ee20000000a00 */
[----:B------:R-:W-:Y:S02]  /*05b0*/  SHF.R.S32.HI R4, RZ, 0x1f, R21 ;  /* 0x0000001fff047819 */ /* 0x000fe40000011415 */
[----:B------:R-:W-:Y:S02]  /*05c0*/  SHF.R.S32.HI R77, RZ, 0x1f, R15 ;  /* 0x0000001fff4d7819 */ /* 0x000fe4000001140f */
[----:B------:R-:W-:Y:S01]  /*05d0*/  LOP3.LUT R76, R15, R30, RZ, 0xfc, !PT ;  /* 0x0000001e0f4c7212 */ /* 0x000fe200078efcff */
[----:B------:R-:W-:Y:S01]  /*05e0*/  IMAD R4, R4, UR22, RZ ;  /* 0x0000001604047c24 */ /* 0x000fe2000f8e02ff */
[----:B------:R-:W-:Y:S01]  /*05f0*/  IADD3 R8, PT, PT, R51, 0x100, RZ ;  /* 0x0000010033087810 */ /* 0x000fe20007ffe0ff */
[----:B------:R-:W4:Y:S01]  /*0600*/  @!P4 LDC.64 R14, c[0x0][0x3f8] ;  /* 0x0000fe00ff0ecb82 */ /* 0x000f220000000a00 */
[----:B------:R-:W-:Y:S01]  /*0610*/  ISETP.GE.U32.AND P3, PT, R6, UR20, PT ;  /* 0x0000001406007c0c */ /* 0x000fe2000bf66070 */
[----:B------:R-:W-:Y:S01]  /*0620*/  IMAD.WIDE.U32 R76, R21, UR22, R76 ;  /* 0x00000016154c7c25 */ /* 0x000fe2000f8e004c */
[----:B------:R-:W-:-:S02]  /*0630*/  ISETP.GE.U32.AND P2, PT, R8, UR20, PT ;  /* 0x0000001408007c0c */ /* 0x000fc4000bf46070 */
[----:B------:R-:W-:Y:S01]  /*0640*/  SHF.R.S32.HI R37, RZ, 0x1f, R8 ;  /* 0x0000001fff257819 */ /* 0x000fe20000011408 */
[----:B------:R-:W-:Y:S01]  /*0650*/  IMAD R21, R21, UR23, R4 ;  /* 0x0000001715157c24 */ /* 0x000fe2000f8e0204 */
[----:B------:R-:W-:Y:S01]  /*0660*/  @!P1 MOV R74, R76 ;  /* 0x0000004c004a9202 */ /* 0x000fe20000000f00 */
[-C--:B0-----:R-:W-:Y:S01]  /*0670*/  @!P1 IMAD R4, R23, R16.reuse, RZ ;  /* 0x0000001017049224 */ /* 0x081fe200078e02ff */
[----:B------:R-:W-:Y:S02]  /*0680*/  ISETP.GE.AND.EX P2, PT, R37, UR21, PT, P2 ;  /* 0x0000001525007c0c */ /* 0x000fe4000bf46320 */
[----:B------:R-:W-:Y:S01]  /*0690*/  IADD3 R75, PT, PT, R77, R21, RZ ;  /* 0x000000154d4b7210 */ /* 0x000fe20007ffe0ff */
[----:B------:R-:W-:Y:S01]  /*06a0*/  @!P1 IMAD R23, R25, R17, R4 ;  /* 0x0000001119179224 */ /* 0x000fe200078e0204 */
[----:B------:R-:W-:Y:S01]  /*06b0*/  ISETP.GE.AND.EX P3, PT, R33, UR21, PT, P3 ;  /* 0x0000001521007c0c */ /* 0x000fe2000bf66330 */
[----:B------:R-:W-:Y:S02]  /*06c0*/  @!P1 IMAD.WIDE.U32 R20, R25, R16, R74 ;  /* 0x0000001019149225 */ /* 0x000fe400078e004a */
[----:B------:R-:W0:Y:S03]  /*06d0*/  @!P4 LDC.64 R24, c[0x0][0x3a0] ;  /* 0x0000e800ff18cb82 */ /* 0x000e260000000a00 */
[----:B------:R-:W-:-:S02]  /*06e0*/  @!P1 IADD3 R23, PT, PT, R21, R23, RZ ;  /* 0x0000001715179210 */ /* 0x000fc40007ffe0ff */
[C---:B------:R-:W-:Y:S01]  /*06f0*/  @!P1 SHF.L.U32 R21, R20.reuse, 0x1, RZ ;  /* 0x0000000114159819 */ /* 0x040fe200000006ff */
[----:B----4-:R-:W-:Y:S01]  /*0700*/  @!P4 IMAD R4, R29, R14, RZ ;  /* 0x0000000e1d04c224 */ /* 0x010fe200078e02ff */
[----:B------:R-:W-:Y:S01]  /*0710*/  @!P1 SHF.L.U64.HI R10, R20, 0x1, R23 ;  /* 0x00000001140a9819 */ /* 0x000fe20000010217 */
[----:B------:R-:W4:Y:S01]  /*0720*/  @!P2 LDC.64 R16, c[0x0][0x3f8] ;  /* 0x0000fe00ff10ab82 */ /* 0x000f220000000a00 */
[----:B---3--:R-:W-:Y:S01]  /*0730*/  @!P1 IADD3 R22, P0, PT, R21, R18, RZ ;  /* 0x0000001215169210 */ /* 0x008fe20007f1e0ff */
[----:B------:R-:W-:Y:S01]  /*0740*/  @!P4 IMAD R29, R35, R15, R4 ;  /* 0x0000000f231dc224 */ /* 0x000fe200078e0204 */
[----:B------:R-:W-:Y:S02]  /*0750*/  @!P4 MOV R18, R76 ;  /* 0x0000004c0012c202 */ /* 0x000fe40000000f00 */
[----:B------:R-:W-:Y:S02]  /*0760*/  @!P1 IADD3.X R23, PT, PT, R10, R19, RZ, P0, !PT ;  /* 0x000000130a179210 */ /* 0x000fe400007fe4ff */
[----:B------:R-:W-:-:S02]  /*0770*/  @!P4 MOV R19, R75 ;  /* 0x0000004b0013c202 */ /* 0x000fc40000000f00 */
[----:B-1----:R-:W-:Y:S01]  /*0780*/  @!P1 IADD3 R26, P5, PT, R21, R26, RZ ;  /* 0x0000001a151a9210 */ /* 0x002fe20007fbe0ff */
[----:B------:R1:W5:Y:S01]  /*0790*/  @!P1 LDG.E R42, desc[UR16][R22.64] ;  /* 0x00000010162a9981 */ /* 0x000362000c1e1900 */
[----:B------:R-:W3:Y:S01]  /*07a0*/  @!P4 LDC.64 R20, c[0x0][0x398] ;  /* 0x0000e600ff14cb82 */ /* 0x000ee20000000a00 */
[----:B------:R-:W-:Y:S01]  /*07b0*/  @!P4 IMAD.WIDE.U32 R14, R35, R14, R18 ;  /* 0x0000000e230ec225 */ /* 0x000fe200078e0012 */
[----:B------:R-:W-:-:S04]  /*07c0*/  IADD3 R4, PT, PT, R51, 0x140, RZ ;  /* 0x0000014033047810 */ /* 0x000fc80007ffe0ff */
[----:B------:R-:W-:Y:S02]  /*07d0*/  @!P4 IADD3 R15, PT, PT, R15, R29, RZ ;  /* 0x0000001d0f0fc210 */ /* 0x000fe40007ffe0ff */
[----:B------:R-:W-:Y:S01]  /*07e0*/  @!P1 IADD3.X R27, PT, PT, R10, R27, RZ, P5, !PT ;  /* 0x0000001b0a1b9210 */ /* 0x000fe20002ffe4ff */
[----:B------:R-:W2:Y:S01]  /*07f0*/  @!P2 LDC.64 R18, c[0x0][0x3a0] ;  /* 0x0000e800ff12ab82 */ /* 0x000ea20000000a00 */
[----:B------:R-:W-:Y:S02]  /*0800*/  ISETP.GE.U32.AND P0, PT, R4, UR20, PT ;  /* 0x0000001404007c0c */ /* 0x000fe4000bf06070 */
[----:B------:R-:W-:Y:S01]  /*0810*/  SHF.R.S32.HI R35, RZ, 0x1f, R4 ;  /* 0x0000001fff237819 */ /* 0x000fe20000011404 */
[----:B----4-:R-:W-:Y:S01]  /*0820*/  @!P2 IMAD R12, R37, R16, RZ ;  /* 0x00000010250ca224 */ /* 0x010fe200078e02ff */
[C---:B------:R-:W-:Y:S01]  /*0830*/  @!P4 SHF.L.U32 R29, R14.reuse, 0x1, RZ ;  /* 0x000000010e1dc819 */ /* 0x040fe200000006ff */
[----:B------:R-:W5:Y:S01]  /*0840*/  @!P1 LDG.E R41, desc[UR16][R26.64] ;  /* 0x000000101a299981 */ /* 0x000f62000c1e1900 */
[----:B------:R-:W-:-:S02]  /*0850*/  @!P4 SHF.L.U64.HI R10, R14, 0x1, R15 ;  /* 0x000000010e0ac819 */ /* 0x000fc4000001020f */
[----:B------:R-:W4:Y:S01]  /*0860*/  @!P3 LDC.64 R14, c[0x0][0x3f8] ;  /* 0x0000fe00ff0ebb82 */ /* 0x000f220000000a00 */
[----:B-1----:R-:W-:Y:S02]  /*0870*/  @!P2 MOV R22, R76 ;  /* 0x0000004c0016a202 */ /* 0x002fe40000000f00 */
[----:B------:R-:W-:Y:S02]  /*0880*/  @!P2 MOV R23, R75 ;  /* 0x0000004b0017a202 */ /* 0x000fe40000000f00 */
[----:B------:R-:W-:Y:S01]  /*0890*/  ISETP.GE.AND.EX P0, PT, R35, UR21, PT, P0 ;  /* 0x0000001523007c0c */ /* 0x000fe2000bf06300 */
[C---:B------:R-:W-:Y:S02]  /*08a0*/  @!P2 IMAD R17, R8.reuse, R17, R12 ;  /* 0x000000110811a224 */ /* 0x040fe400078e020c */
[----:B------:R-:W-:-:S05]  /*08b0*/  @!P2 IMAD.WIDE.U32 R22, R8, R16, R22 ;  /* 0x000000100816a225 */ /* 0x000fca00078e0016 */
[----:B------:R-:W-:Y:S02]  /*08c0*/  @!P2 IADD3 R23, PT, PT, R23, R17, RZ ;  /* 0x000000111717a210 */ /* 0x000fe40007ffe0ff */
[----:B------:R-:W1:Y:S01]  /*08d0*/  @!P2 LDC.64 R16, c[0x0][0x398] ;  /* 0x0000e600ff10ab82 */ /* 0x000e620000000a00 */
[C---:B------:R-:W-:Y:S02]  /*08e0*/  @!P2 SHF.L.U32 R37, R22.reuse, 0x1, RZ ;  /* 0x000000011625a819 */ /* 0x040fe400000006ff */
[----:B------:R-:W-:Y:S02]  /*08f0*/  @!P2 SHF.L.U64.HI R8, R22, 0x1, R23 ;  /* 0x000000011608a819 */ /* 0x000fe40000010217 */
[----:B---3--:R-:W-:-:S03]  /*0900*/  @!P4 IADD3 R28, P1, PT, R29, R20, RZ ;  /* 0x000000141d1cc210 */ /* 0x008fc60007f3e0ff */
[----:B------:R-:W3:Y:S01]  /*0910*/  @!P0 LDC.64 R22, c[0x0][0x3f8] ;  /* 0x0000fe00ff168b82 */ /* 0x000ee20000000a00 */
[----:B0-----:R-:W-:Y:S02]  /*0920*/  @!P4 IADD3 R24, P5, PT, R29, R24, RZ ;  /* 0x000000181d18c210 */ /* 0x001fe40007fbe0ff */
[----:B------:R-:W-:Y:S01]  /*0930*/  @!P4 IADD3.X R29, PT, PT, R10, R21, RZ, P1, !PT ;  /* 0x000000150a1dc210 */ /* 0x000fe20000ffe4ff */
[----:B----4-:R-:W-:Y:S01]  /*0940*/  @!P3 IMAD R33, R33, R14, RZ ;  /* 0x0000000e2121b224 */ /* 0x010fe200078e02ff */
[----:B--2---:R-:W-:Y:S02]  /*0950*/  @!P2 IADD3 R18, P1, PT, R37, R18, RZ ;  /* 0x000000122512a210 */ /* 0x004fe40007f3e0ff */
[----:B------:R-:W-:Y:S01]  /*0960*/  IADD3 R55, PT, PT, R51, 0x160, RZ ;  /* 0x0000016033377810 */ /* 0x000fe20007ffe0ff */
[----:B------:R0:W5:Y:S01]  /*0970*/  @!P4 LDG.E R39, desc[UR16][R28.64] ;  /* 0x000000101c27c981 */ /* 0x000162000c1e1900 */
[----:B------:R-:W-:Y:S01]  /*0980*/  @!P2 IADD3.X R19, PT, PT, R8, R19, RZ, P1, !PT ;  /* 0x000000130813a210 */ /* 0x000fe20000ffe4ff */
[----:B------:R-:W-:Y:S01]  /*0990*/  @!P3 IMAD R53, R6, R15, R33 ;  /* 0x0000000f0635b224 */ /* 0x000fe200078e0221 */
[----:B------:R-:W-:Y:S01]  /*09a0*/  @!P4 IADD3.X R25, PT, PT, R10, R25, RZ, P5, !PT ;  /* 0x000000190a19c210 */ /* 0x000fe20002ffe4ff */
[----:B------:R-:W2:Y:S01]  /*09b0*/  @!P3 LDC.64 R20, c[0x0][0x3a0] ;  /* 0x0000e800ff14bb82 */ /* 0x000ea20000000a00 */
[----:B------:R-:W-:Y:S01]  /*09c0*/  ISETP.GE.U32.AND P1, PT, R55, UR20, PT ;  /* 0x0000001437007c0c */ /* 0x000fe2000bf26070 */
[----:B------:R-:W5:Y:S01]  /*09d0*/  @!P2 LDG.E R38, desc[UR16][R18.64] ;  /* 0x000000101226a981 */ /* 0x000f62000c1e1900 */
[----:B------:R-:W-:-:S02]  /*09e0*/  SHF.R.S32.HI R33, RZ, 0x1f, R55 ;  /* 0x0000001fff217819 */ /* 0x000fc40000011437 */
[----:B0-----:R-:W-:Y:S01]  /*09f0*/  @!P3 MOV R28, R76 ;  /* 0x0000004c001cb202 */ /* 0x001fe20000000f00 */
[----:B------:R1:W5:Y:S01]  /*0a00*/  @!P4 LDG.E R40, desc[UR16][R24.64] ;  /* 0x000000101828c981 */ /* 0x000362000c1e1900 */
[----:B------:R-:W-:Y:S01]  /*0a10*/  @!P3 MOV R29, R75 ;  /* 0x0000004b001db202 */ /* 0x000fe20000000f00 */
[----:B------:R-:W0:Y:S01]  /*0a20*/  @!P0 LDC.64 R26, c[0x0][0x3a0] ;  /* 0x0000e800ff1a8b82 */ /* 0x000e220000000a00 */
[----:B------:R-:W-:Y:S01]  /*0a30*/  ISETP.GE.AND.EX P1, PT, R33, UR21, PT, P1 ;  /* 0x0000001521007c0c */ /* 0x000fe2000bf26310 */
[----:B------:R-:W-:-:S06]  /*0a40*/  @!P3 IMAD.WIDE.U32 R28, R6, R14, R28 ;  /* 0x0000000e061cb225 */ /* 0x000fcc00078e001c */
[----:B------:R-:W4:Y:S01]  /*0a50*/  @!P3 LDC.64 R14, c[0x0][0x398] ;  /* 0x0000e600ff0ebb82 */ /* 0x000f220000000a00 */
[----:B-1----:R-:W-:Y:S02]  /*0a60*/  @!P2 IADD3 R24, P4, PT, R37, R16, RZ ;  /* 0x000000102518a210 */ /* 0x002fe40007f9e0ff */
[----:B------:R-:W-:Y:S01]  /*0a70*/  @!P3 IADD3 R37, PT, PT, R29, R53, RZ ;  /* 0x000000351d25b210 */ /* 0x000fe20007ffe0ff */
[----:B---3--:R-:W-:Y:S01]  /*0a80*/  @!P0 IMAD R35, R35, R22, RZ ;  /* 0x0000001623238224 */ /* 0x008fe200078e02ff */
[----:B------:R-:W-:Y:S02]  /*0a90*/  @!P2 IADD3.X R25, PT, PT, R8, R17, RZ, P4, !PT ;  /* 0x000000110819a210 */ /* 0x000fe400027fe4ff */
[----:B------:R-:W-:Y:S01]  /*0aa0*/  @!P3 SHF.L.U32 R29, R28, 0x1, RZ ;  /* 0x000000011c1db819 */ /* 0x000fe200000006ff */
[----:B------:R-:W1:Y:S01]  /*0ab0*/  @!P0 LDC.64 R18, c[0x0][0x398] ;  /* 0x0000e600ff128b82 */ /* 0x000e620000000a00 */
[----:B------:R-:W-:Y:S02]  /*0ac0*/  @!P0 MOV R16, R76 ;  /* 0x0000004c00108202 */ /* 0x000fe40000000f00 */
[----:B------:R-:W-:-:S02]  /*0ad0*/  @!P0 MOV R17, R75 ;  /* 0x0000004b00118202 */ /* 0x000fc40000000f00 */
[----:B------:R-:W-:Y:S02]  /*0ae0*/  @!P3 SHF.L.U64.HI R28, R28, 0x1, R37 ;  /* 0x000000011c1cb819 */ /* 0x000fe40000010225 */
[----:B------:R-:W-:Y:S02]  /*0af0*/  CS2R R36, SRZ ;  /* 0x0000000000247805 */ /* 0x000fe4000001ff00 */
[----:B------:R-:W-:Y:S01]  /*0b00*/  IADD3 R53, PT, PT, R51, 0x180, RZ ;  /* 0x0000018033357810 */ /* 0x000fe20007ffe0ff */
[C---:B------:R-:W-:Y:S02]  /*0b10*/  @!P0 IMAD R35, R4.reuse, R23, R35 ;  /* 0x0000001704238224 */ /* 0x040fe400078e0223 */
[----:B------:R-:W-:Y:S01]  /*0b20*/  @!P0 IMAD.WIDE.U32 R22, R4, R22, R16 ;  /* 0x0000001604168225 */ /* 0x000fe200078e0010 */
[----:B------:R-:W-:Y:S01]  /*0b30*/  ISETP.GE.U32.AND P4, PT, R53, UR20, PT ;  /* 0x0000001435007c0c */ /* 0x000fe2000bf86070 */
[----:B------:R-:W3:Y:S01]  /*0b40*/  @!P1 LDC.64 R16, c[0x0][0x3f8] ;  /* 0x0000fe00ff109b82 */ /* 0x000ee20000000a00 */
[----:B------:R-:W-:Y:S01]  /*0b50*/  SHF.R.S32.HI R57, RZ, 0x1f, R53 ;  /* 0x0000001fff397819 */ /* 0x000fe20000011435 */
[----:B------:R0:W5:Y:S03]  /*0b60*/  @!P2 LDG.E R37, desc[UR16][R24.64] ;  /* 0x000000101825a981 */ /* 0x000166000c1e1900 */
[----:B------:R-:W-:-:S02]  /*0b70*/  ISETP.GE.AND.EX P2, PT, R57, UR21, PT, P4 ;  /* 0x0000001539007c0c */ /* 0x000fc4000bf46340 */
[----:B------:R-:W-:Y:S02]  /*0b80*/  @!P0 IADD3 R23, PT, PT, R23, R35, RZ ;  /* 0x0000002317178210 */ /* 0x000fe40007ffe0ff */
[C---:B--2---:R-:W-:Y:S02]  /*0b90*/  @!P3 IADD3 R20, P5, PT, R29.reuse, R20, RZ ;  /* 0x000000141d14b210 */ /* 0x044fe40007fbe0ff */
[----:B----4-:R-:W-:Y:S02]  /*0ba0*/  @!P3 IADD3 R14, P4, PT, R29, R14, RZ ;  /* 0x0000000e1d0eb210 */ /* 0x010fe40007f9e0ff */
[----:B------:R-:W-:Y:S02]  /*0bb0*/  @!P3 IADD3.X R21, PT, PT, R28, R21, RZ, P5, !PT ;  /* 0x000000151c15b210 */ /* 0x000fe40002ffe4ff */
[C---:B------:R-:W-:Y:S02]  /*0bc0*/  @!P0 SHF.L.U32 R61, R22.reuse, 0x1, RZ ;  /* 0x00000001163d8819 */ /* 0x040fe400000006ff */
[----:B------:R-:W-:Y:S01]  /*0bd0*/  @!P0 SHF.L.U64.HI R4, R22, 0x1, R23 ;  /* 0x0000000116048819 */ /* 0x000fe20000010217 */
[----:B0-----:R-:W0:Y:S01]  /*0be0*/  @!P2 LDC.64 R24, c[0x0][0x3f8] ;  /* 0x0000fe00ff18ab82 */ /* 0x001e220000000a00 */
[----:B------:R-:W-:-:S02]  /*0bf0*/  @!P3 IADD3.X R15, PT, PT, R28, R15, RZ, P4, !PT ;  /* 0x0000000f1c0fb210 */ /* 0x000fc400027fe4ff */
[----:B------:R-:W-:Y:S01]  /*0c00*/  CS2R R34, SRZ ;  /* 0x0000000000227805 */ /* 0x000fe2000001ff00 */
[----:B------:R-:W5:Y:S04]  /*0c10*/  @!P3 LDG.E R36, desc[UR16][R20.64] ;  /* 0x000000101424b981 */ /* 0x000f68000c1e1900 */
[----:B------:R-:W2:Y:S01]  /*0c20*/  @!P1 LDC.64 R22, c[0x0][0x3a0] ;  /* 0x0000e800ff169b82 */ /* 0x000ea20000000a00 */
[----:B------:R4:W5:Y:S07]  /*0c30*/  @!P3 LDG.E R35, desc[UR16][R14.64] ;  /* 0x000000100e23b981 */ /* 0x00096e000c1e1900 */
[----:B------:R-:W2:Y:S01]  /*0c40*/  @!P1 LDC.64 R28, c[0x0][0x398] ;  /* 0x0000e600ff1c9b82 */ /* 0x000ea20000000a00 */
[----:B------:R-:W-:Y:S01]  /*0c50*/  @!P0 IADD3 R26, P5, PT, R61, R26, RZ ;  /* 0x0000001a3d1a8210 */ /* 0x000fe20007fbe0ff */
[----:B---3--:R-:W-:Y:S01]  /*0c60*/  @!P1 IMAD R6, R33, R16, RZ ;  /* 0x0000001021069224 */ /* 0x008fe200078e02ff */
[----:B----4-:R-:W-:-:S02]  /*0c70*/  @!P1 MOV R14, R76 ;  /* 0x0000004c000e9202 */ /* 0x010fc40000000f00 */
[----:B------:R-:W-:Y:S02]  /*0c80*/  @!P1 MOV R15, R75 ;  /* 0x0000004b000f9202 */ /* 0x000fe40000000f00 */
[----:B-1----:R-:W-:Y:S01]  /*0c90*/  @!P0 IADD3 R18, P3, PT, R61, R18, RZ ;  /* 0x000000123d128210 */ /* 0x002fe20007f7e0ff */
[C---:B------:R-:W-:Y:S01]  /*0ca0*/  @!P1 IMAD R61, R55.reuse, R17, R6 ;  /* 0x00000011373d9224 */ /* 0x040fe200078e0206 */
[----:B------:R-:W-:Y:S01]  /*0cb0*/  @!P0 IADD3.X R27, PT, PT, R4, R27, RZ, P5, !PT ;  /* 0x0000001b041b8210 */ /* 0x000fe20002ffe4ff */
[----:B------:R-:W-:Y:S01]  /*0cc0*/  @!P1 IMAD.WIDE.U32 R16, R55, R16, R14 ;  /* 0x0000001037109225 */ /* 0x000fe200078e000e */
[----:B------:R-:W-:Y:S01]  /*0cd0*/  IADD3 R59, PT, PT, R51, 0x1a0, RZ ;  /* 0x000001a0333b7810 */ /* 0x000fe20007ffe0ff */
[----:B------:R-:W1:Y:S01]  /*0ce0*/  @!P2 LDC.64 R20, c[0x0][0x3a0] ;  /* 0x0000e800ff14ab82 */ /* 0x000e620000000a00 */
[----:B------:R-:W-:Y:S01]  /*0cf0*/  MOV R15, RZ ;  /* 0x000000ff000f7202 */ /* 0x000fe20000000f00 */
[----:B------:R3:W5:Y:S01]  /*0d00*/  @!P0 LDG.E R34, desc[UR16][R26.64] ;  /* 0x000000101a228981 */ /* 0x000762000c1e1900 */
[----:B------:R-:W-:-:S02]  /*0d10*/  ISETP.GE.U32.AND P4, PT, R59, UR20, PT ;  /* 0x000000143b007c0c */ /* 0x000fc4000bf86070 */
[----:B------:R-:W-:Y:S02]  /*0d20*/  SHF.R.S32.HI R33, RZ, 0x1f, R59 ;  /* 0x0000001fff217819 */ /* 0x000fe4000001143b */
[----:B------:R-:W-:Y:S02]  /*0d30*/  @!P0 IADD3.X R19, PT, PT, R4, R19, RZ, P3, !PT ;  /* 0x0000001304138210 */ /* 0x000fe40001ffe4ff */
[----:B------:R-:W-:Y:S02]  /*0d40*/  ISETP.GE.AND.EX P4, PT, R33, UR21, PT, P4 ;  /* 0x0000001521007c0c */ /* 0x000fe4000bf86340 */
[----:B---3--:R-:W-:Y:S01]  /*0d50*/  @!P1 IADD3 R27, PT, PT, R17, R61, RZ ;  /* 0x0000003d111b9210 */ /* 0x008fe20007ffe0ff */
[----:B------:R3:W5:Y:S01]  /*0d60*/  @!P0 LDG.E R15, desc[UR16][R18.64] ;  /* 0x00000010120f8981 */ /* 0x000762000c1e1900 */
[C---:B------:R-:W-:Y:S01]  /*0d70*/  @!P1 SHF.L.U32 R17, R16.reuse, 0x1, RZ ;  /* 0x0000000110119819 */ /* 0x040fe200000006ff */
[----:B0-----:R-:W-:Y:S01]  /*0d80*/  @!P2 IMAD R6, R57, R24, RZ ;  /* 0x000000183906a224 */ /* 0x001fe200078e02ff */
[----:B------:R-:W-:-:S02]  /*0d90*/  @!P1 SHF.L.U64.HI R4, R16, 0x1, R27 ;  /* 0x0000000110049819 */ /* 0x000fc4000001021b */
[C---:B--2---:R-:W-:Y:S02]  /*0da0*/  @!P1 IADD3 R56, P0, PT, R17.reuse, R22, RZ ;  /* 0x0000001611389210 */ /* 0x044fe40007f1e0ff */
[----:B------:R-:W-:Y:S02]  /*0db0*/  @!P1 IADD3 R28, P5, PT, R17, R28, RZ ;  /* 0x0000001c111c9210 */ /* 0x000fe40007fbe0ff */
[----:B------:R-:W-:Y:S01]  /*0dc0*/  @!P2 MOV R16, R76 ;  /* 0x0000004c0010a202 */ /* 0x000fe20000000f00 */
[----:B---3--:R-:W0:Y:S01]  /*0dd0*/  @!P4 LDC.64 R18, c[0x0][0x3f8] ;  /* 0x0000fe00ff12cb82 */ /* 0x008e220000000a00 */
[----:B------:R-:W-:Y:S01]  /*0de0*/  @!P2 MOV R17, R75 ;  /* 0x0000004b0011a202 */ /* 0x000fe20000000f00 */
[----:B------:R-:W-:Y:S01]  /*0df0*/  @!P2 IMAD R27, R53, R25, R6 ;  /* 0x00000019351ba224 */ /* 0x000fe200078e0206 */
[----:B------:R-:W-:Y:S01]  /*0e00*/  IADD3 R55, PT, PT, R51, 0x1c0, RZ ;  /* 0x000001c033377810 */ /* 0x000fe20007ffe0ff */
[----:B------:R-:W-:-:S04]  /*0e10*/  @!P2 IMAD.WIDE.U32 R24, R53, R24, R16 ;  /* 0x000000183518a225 */ /* 0x000fc800078e0010 */
[----:B------:R-:W2:Y:S01]  /*0e20*/  @!P2 LDC.64 R16, c[0x0][0x398] ;  /* 0x0000e600ff10ab82 */ /* 0x000ea20000000a00 */
[----:B------:R-:W-:Y:S02]  /*0e30*/  ISETP.GE.U32.AND P3, PT, R55, UR20, PT ;  /* 0x0000001437007c0c */ /* 0x000fe4000bf66070 */
[----:B------:R-:W-:-:S04]  /*0e40*/  SHF.R.S32.HI R61, RZ, 0x1f, R55 ;  /* 0x0000001fff3d7819 */ /* 0x000fc80000011437 */
[----:B------:R-:W-:Y:S02]  /*0e50*/  ISETP.GE.AND.EX P3, PT, R61, UR21, PT, P3 ;  /* 0x000000153d007c0c */ /* 0x000fe4000bf66330 */
[C---:B------:R-:W-:Y:S02]  /*0e60*/  @!P1 IADD3.X R57, PT, PT, R4.reuse, R23, RZ, P0, !PT ;  /* 0x0000001704399210 */ /* 0x040fe400007fe4ff */
[----:B------:R-:W-:Y:S02]  /*0e70*/  @!P2 IADD3 R23, PT, PT, R25, R27, RZ ;  /* 0x0000001b1917a210 */ /* 0x000fe40007ffe0ff */
[----:B------:R-:W-:Y:S01]  /*0e80*/  @!P1 IADD3.X R29, PT, PT, R4, R29, RZ, P5, !PT ;  /* 0x0000001d041d9210 */ /* 0x000fe20002ffe4ff */
[----:B------:R-:W3:Y:S01]  /*0e90*/  @!P4 LDC.64 R26, c[0x0][0x398] ;  /* 0x0000e600ff1acb82 */ /* 0x000ee20000000a00 */
[----:B------:R-:W-:Y:S02]  /*0ea0*/  MOV R4, RZ ;  /* 0x000000ff00047202 */ /* 0x000fe40000000f00 */
[----:B------:R-:W-:-:S02]  /*0eb0*/  MOV R6, RZ ;  /* 0x000000ff00067202 */ /* 0x000fc40000000f00 */
[C---:B------:R-:W-:Y:S02]  /*0ec0*/  @!P2 SHF.L.U64.HI R10, R24.reuse, 0x1, R23 ;  /* 0x00000001180aa819 */ /* 0x040fe40000010217 */
[----:B------:R-:W-:Y:S01]  /*0ed0*/  @!P2 SHF.L.U32 R63, R24, 0x1, RZ ;  /* 0x00000001183fa819 */ /* 0x000fe200000006ff */
[----:B------:R-:W4:Y:S01]  /*0ee0*/  @!P4 LDC.64 R22, c[0x0][0x3a0] ;  /* 0x0000e800ff16cb82 */ /* 0x000f220000000a00 */
[----:B------:R0:W5:Y:S04]  /*0ef0*/  @!P1 LDG.E R4, desc[UR16][R56.64] ;  /* 0x0000001038049981 */ /* 0x000168000c1e1900 */
[----:B------:R0:W5:Y:S01]  /*0f00*/  @!P1 LDG.E R6, desc[UR16][R28.64] ;  /* 0x000000101c069981 */ /* 0x000162000c1e1900 */
[C---:B--2---:R-:W-:Y:S02]  /*0f10*/  @!P2 IADD3 R32, P1, PT, R63.reuse, R16, RZ ;  /* 0x000000103f20a210 */ /* 0x044fe40007f3e0ff */
[----:B------:R-:W2:Y:S01]  /*0f20*/  @!P3 LDC.64 R24, c[0x0][0x3f8] ;  /* 0x0000fe00ff18bb82 */ /* 0x000ea20000000a00 */
[----:B-1----:R-:W-:Y:S01]  /*0f30*/  @!P2 IADD3 R20, P0, PT, R63, R20, RZ ;  /* 0x000000143f14a210 */ /* 0x002fe20007f1e0ff */
[----:B0-----:R-:W-:Y:S01]  /*0f40*/  @!P4 IMAD R12, R33, R18, RZ ;  /* 0x00000012210cc224 */ /* 0x001fe200078e02ff */
[----:B------:R-:W-:-:S02]  /*0f50*/  IADD3 R53, PT, PT, R51, 0xa0, RZ ;  /* 0x000000a033357810 */ /* 0x000fc40007ffe0ff */
[C---:B------:R-:W-:Y:S02]  /*0f60*/  @!P2 IADD3.X R33, PT, PT, R10.reuse, R17, RZ, P1, !PT ;  /* 0x000000110a21a210 */ /* 0x040fe40000ffe4ff */
[----:B------:R-:W-:Y:S02]  /*0f70*/  @!P4 MOV R16, R76 ;  /* 0x0000004c0010c202 */ /* 0x000fe40000000f00 */
[----:B------:R-:W-:Y:S02]  /*0f80*/  @!P4 MOV R17, R75 ;  /* 0x0000004b0011c202 */ /* 0x000fe40000000f00 */
[----:B------:R-:W-:Y:S02]  /*0f90*/  @!P2 IADD3.X R21, PT, PT, R10, R21, RZ, P0, !PT ;  /* 0x000000150a15a210 */ /* 0x000fe400007fe4ff */
[----:B------:R-:W-:Y:S02]  /*0fa0*/  ISETP.GE.U32.AND P0, PT, R53, UR20, PT ;  /* 0x0000001435007c0c */ /* 0x000fe4000bf06070 */
[----:B------:R-:W-:Y:S01]  /*0fb0*/  SHF.R.S32.HI R57, RZ, 0x1f, R53 ;  /* 0x0000001fff397819 */ /* 0x000fe20000011435 */
[----:B------:R-:W-:-:S02]  /*0fc0*/  @!P4 IMAD R29, R59, R19, R12 ;  /* 0x000000133b1dc224 */ /* 0x000fc400078e020c */
[----:B------:R-:W-:Y:S01]  /*0fd0*/  @!P4 IMAD.WIDE.U32 R16, R59, R18, R16 ;  /* 0x000000123b10c225 */ /* 0x000fe200078e0010 */
[----:B------:R-:W-:Y:S01]  /*0fe0*/  ISETP.GE.AND.EX P0, PT, R57, UR21, PT, P0 ;  /* 0x0000001539007c0c */ /* 0x000fe2000bf06300 */
[----:B------:R-:W0:Y:S01]  /*0ff0*/  @!P3 LDC.64 R18, c[0x0][0x3a0] ;  /* 0x0000e800ff12bb82 */ /* 0x000e220000000a00 */
[----:B------:R-:W-:Y:S02]  /*1000*/  MOV R8, RZ ;  /* 0x000000ff00087202 */ /* 0x000fe40000000f00 */
[----:B------:R-:W-:Y:S02]  /*1010*/  ISETP.GE.U32.AND P1, PT, R51, UR20, PT ;  /* 0x0000001433007c0c */ /* 0x000fe4000bf26070 */
[----:B------:R-:W-:Y:S02]  /*1020*/  MOV R10, RZ ;  /* 0x000000ff000a7202 */ /* 0x000fe40000000f00 */
[----:B------:R-:W-:Y:S01]  /*1030*/  @!P4 IADD3 R17, PT, PT, R17, R29, RZ ;  /* 0x0000001d1111c210 */ /* 0x000fe20007ffe0ff */
[----:B------:R1:W5:Y:S01]  /*1040*/  @!P2 LDG.E R8, desc[UR16][R20.64] ;  /* 0x000000101408a981 */ /* 0x000362000c1e1900 */
[----:B------:R-:W-:-:S02]  /*1050*/  @!P4 SHF.L.U32 R29, R16, 0x1, RZ ;  /* 0x00000001101dc819 */ /* 0x000fc400000006ff */
[----:B------:R-:W-:Y:S01]  /*1060*/  ISETP.GE.AND.EX P1, PT, R5, UR21, PT, P1 ;  /* 0x0000001505007c0c */ /* 0x000fe2000bf26310 */
[----:B------:R1:W5:Y:S01]  /*1070*/  @!P2 LDG.E R10, desc[UR16][R32.64] ;  /* 0x00000010200aa981 */ /* 0x000362000c1e1900 */
[C---:B----4-:R-:W-:Y:S02]  /*1080*/  @!P4 IADD3 R54, P2, PT, R29.reuse, R22, RZ ;  /* 0x000000161d36c210 */ /* 0x050fe40007f5e0ff */
[----:B---3--:R-:W-:Y:S01]  /*1090*/  @!P4 IADD3 R22, P5, PT, R29, R26, RZ ;  /* 0x0000001a1d16c210 */ /* 0x008fe20007fbe0ff */
[----:B--2---:R-:W-:Y:S01]  /*10a0*/  @!P3 IMAD R14, R61, R24, RZ ;  /* 0x000000183d0eb224 */ /* 0x004fe200078e02ff */
[----:B------:R-:W-:Y:S01]  /*10b0*/  @!P3 MOV R28, R76 ;  /* 0x0000004c001cb202 */ /* 0x000fe20000000f00 */
[----:B-1----:R-:W1:Y:S01]  /*10c0*/  @!P3 LDC.64 R20, c[0x0][0x398] ;  /* 0x0000e600ff14bb82 */ /* 0x002e620000000a00 */
[----:B------:R-:W-:Y:S02]  /*10d0*/  @!P3 MOV R29, R75 ;  /* 0x0000004b001db202 */ /* 0x000fe40000000f00 */
[----:B------:R-:W-:Y:S01]  /*10e0*/  @!P4 SHF.L.U64.HI R12, R16, 0x1, R17 ;  /* 0x00000001100cc819 */ /* 0x000fe20000010211 */
[----:B------:R-:W-:-:S04]  /*10f0*/  @!P3 IMAD R59, R55, R25, R14 ;  /* 0x00000019373bb224 */ /* 0x000fc800078e020e */
[----:B------:R-:W2:Y:S01]  /*1100*/  @!P0 LDC.64 R16, c[0x0][0x3f8] ;  /* 0x0000fe00ff108b82 */ /* 0x000ea20000000a00 */
[----:B------:R-:W-:Y:S01]  /*1110*/  @!P3 IMAD.WIDE.U32 R28, R55, R24, R28 ;  /* 0x00000018371cb225 */ /* 0x000fe200078e001c */
[C---:B------:R-:W-:Y:S02]  /*1120*/  @!P4 IADD3.X R55, PT, PT, R12.reuse, R23, RZ, P2, !PT ;  /* 0x000000170c37c210 */ /* 0x040fe400017fe4ff */
[----:B------:R-:W-:Y:S02]  /*1130*/  @!P4 IADD3.X R23, PT, PT, R12, R27, RZ, P5, !PT ;  /* 0x0000001b0c17c210 */ /* 0x000fe40002ffe4ff */
[----:B------:R-:W-:Y:S02]  /*1140*/  @!P3 IADD3 R27, PT, PT, R29, R59, RZ ;  /* 0x0000003b1d1bb210 */ /* 0x000fe40007ffe0ff */
[----:B------:R-:W3:Y:S01]  /*1150*/  @!P1 LDC.64 R24, c[0x0][0x3f8] ;  /* 0x0000fe00ff189b82 */ /* 0x000ee20000000a00 */
[C---:B------:R-:W-:Y:S02]  /*1160*/  @!P3 SHF.L.U32 R33, R28.reuse, 0x1, RZ ;  /* 0x000000011c21b819 */ /* 0x040fe400000006ff */
[----:B------:R-:W-:-:S02]  /*1170*/  @!P3 SHF.L.U64.HI R56, R28, 0x1, R27 ;  /* 0x000000011c38b819 */ /* 0x000fc4000001021b */
[C---:B0-----:R-:W-:Y:S02]  /*1180*/  @!P3 IADD3 R28, P2, PT, R33.reuse, R18, RZ ;  /* 0x00000012211cb210 */ /* 0x041fe40007f5e0ff */
[----:B------:R-:W-:Y:S01]  /*1190*/  MOV R12, RZ ;  /* 0x000000ff000c7202 */ /* 0x000fe20000000f00 */
[----:B------:R-:W0:Y:S01]  /*11a0*/  @!P0 LDC.64 R26, c[0x0][0x3a0] ;  /* 0x0000e800ff1a8b82 */ /* 0x000e220000000a00 */
[----:B------:R-:W-:Y:S02]  /*11b0*/  MOV R14, RZ ;  /* 0x000000ff000e7202 */ /* 0x000fe40000000f00 */
[----:B------:R-:W-:Y:S02]  /*11c0*/  @!P3 IADD3.X R29, PT, PT, R56, R19, RZ, P2, !PT ;  /* 0x00000013381db210 */ /* 0x000fe400017fe4ff */
[----:B------:R-:W-:Y:S01]  /*11d0*/  MOV R52, RZ ;  /* 0x000000ff00347202 */ /* 0x000fe20000000f00 */
[----:B------:R3:W5:Y:S02]  /*11e0*/  @!P4 LDG.E R12, desc[UR16][R54.64] ;  /* 0x00000010360cc981 */ /* 0x000764000c1e1900 */
[----:B------:R-:W4:Y:S02]  /*11f0*/  @!P0 LDC.64 R18, c[0x0][0x398] ;  /* 0x0000e600ff128b82 */ /* 0x000f240000000a00 */
[----:B------:R3:W5:Y:S01]  /*1200*/  @!P4 LDG.E R14, desc[UR16][R22.64] ;  /* 0x00000010160ec981 */ /* 0x000762000c1e1900 */
[----:B-1----:R-:W-:Y:S01]  /*1210*/  @!P3 IADD3 R32, P4, PT, R33, R20, RZ ;  /* 0x000000142120b210 */ /* 0x002fe20007f9e0ff */
[----:B--2---:R-:W-:-:S02]  /*1220*/  @!P0 IMAD R20, R57, R16, RZ ;  /* 0x0000001039148224 */ /* 0x004fc400078e02ff */
[----:B------:R1:W5:Y:S01]  /*1230*/  @!P3 LDG.E R52, desc[UR16][R28.64] ;  /* 0x000000101c34b981 */ /* 0x000362000c1e1900 */
[----:B------:R-:W-:Y:S01]  /*1240*/  ISETP.GE.U32.AND P5, PT, R47, UR20, PT ;  /* 0x000000142f007c0c */ /* 0x000fe2000bfa6070 */
[----:B------:R-:W-:Y:S02]  /*1250*/  @!P0 IMAD R57, R53, R17, R20 ;  /* 0x0000001135398224 */ /* 0x000fe400078e0214 */
[----:B---3--:R-:W-:Y:S01]  /*1260*/  @!P1 IMAD R54, R5, R24, RZ ;  /* 0x0000001805369224 */ /* 0x008fe200078e02ff */
[----:B------:R-:W2:Y:S01]  /*1270*/  @!P1 LDC.64 R22, c[0x0][0x398] ;  /* 0x0000e600ff169b82 */ /* 0x000ea20000000a00 */
[----:B-1----:R-:W-:Y:S02]  /*1280*/  @!P0 MOV R28, R76 ;  /* 0x0000004c001c8202 */ /* 0x002fe40000000f00 */
[----:B------:R-:W-:Y:S02]  /*1290*/  @!P0 MOV R29, R75 ;  /* 0x0000004b001d8202 */ /* 0x000fe40000000f00 */
[----:B------:R-:W-:Y:S01]  /*12a0*/  ISETP.GE.AND.EX P5, PT, R7, UR21, PT, P5 ;  /* 0x0000001507007c0c */ /* 0x000fe2000bfa6350 */
[----:B------:R-:W-:Y:S01]  /*12b0*/  @!P0 IMAD.WIDE.U32 R16, R53, R16, R28 ;  /* 0x0000001035108225 */ /* 0x000fe200078e001c */
[----:B------:R-:W-:-:S02]  /*12c0*/  @!P1 MOV R28, R76 ;  /* 0x0000004c001c9202 */ /* 0x000fc40000000f00 */
[----:B------:R-:W-:Y:S01]  /*12d0*/  @!P1 MOV R29, R75 ;  /* 0x0000004b001d9202 */ /* 0x000fe20000000f00 */
[C---:B------:R-:W-:Y:S01]  /*12e0*/  @!P1 IMAD R55, R51.reuse, R25, R54 ;  /* 0x0000001933379224 */ /* 0x040fe200078e0236 */
[----:B------:R-:W-:Y:S02]  /*12f0*/  MOV R53, RZ ;  /* 0x000000ff00357202 */ /* 0x000fe40000000f00 */
[----:B------:R-:W-:Y:S01]  /*1300*/  @!P3 IADD3.X R33, PT, PT, R56, R21, RZ, P4, !PT ;  /* 0x000000153821b210 */ /* 0x000fe200027fe4ff */
[----:B------:R-:W-:Y:S01]  /*1310*/  @!P1 IMAD.WIDE.U32 R24, R51, R24, R28 ;  /* 0x0000001833189225 */ /* 0x000fe200078e001c */
[----:B------:R-:W-:Y:S01]  /*1320*/  @!P0 IADD3 R29, PT, PT, R17, R57, RZ ;  /* 0x00000039111d8210 */ /* 0x000fe20007ffe0ff */
[----:B------:R-:W1:Y:S01]  /*1330*/  @!P1 LDC.64 R20, c[0x0][0x3a0] ;  /* 0x0000e800ff149b82 */ /* 0x000e620000000a00 */
[C---:B------:R-:W-:Y:S01]  /*1340*/  @!P0 SHF.L.U32 R17, R16.reuse, 0x1, RZ ;  /* 0x0000000110118819 */ /* 0x040fe200000006ff */
[----:B------:R-:W5:Y:S01]  /*1350*/  @!P3 LDG.E R53, desc[UR16][R32.64] ;  /* 0x000000102035b981 */ /* 0x000f62000c1e1900 */
[----:B------:R-:W-:-:S02]  /*1360*/  @!P0 SHF.L.U64.HI R54, R16, 0x1, R29 ;  /* 0x0000000110368819 */ /* 0x000fc4000001021d */
[C---:B0-----:R-:W-:Y:S02]  /*1370*/  @!P0 IADD3 R58, P3, PT, R17.reuse, R26, RZ ;  /* 0x0000001a113a8210 */ /* 0x041fe40007f7e0ff */
[----:B----4-:R-:W-:Y:S02]  /*1380*/  @!P0 IADD3 R18, P2, PT, R17, R18, RZ ;  /* 0x0000001211128210 */ /* 0x010fe40007f5e0ff */
[----:B------:R-:W0:Y:S01]  /*1390*/  @!P5 LDC.64 R16, c[0x0][0x3f8] ;  /* 0x0000fe00ff10db82 */ /* 0x000e220000000a00 */
[----:B------:R-:W-:Y:S02]  /*13a0*/  @!P1 IADD3 R29, PT, PT, R25, R55, RZ ;  /* 0x00000037191d9210 */ /* 0x000fe40007ffe0ff */
[C---:B------:R-:W-:Y:S02]  /*13b0*/  @!P1 SHF.L.U32 R25, R24.reuse, 0x1, RZ ;  /* 0x0000000118199819 */ /* 0x040fe400000006ff */
[----:B------:R-:W-:Y:S02]  /*13c0*/  @!P1 SHF.L.U64.HI R26, R24, 0x1, R29 ;  /* 0x00000001181a9819 */ /* 0x000fe4000001021d */
[----:B------:R-:W-:-:S02]  /*13d0*/  ISETP.GE.U32.AND P4, PT, R46, UR20, PT ;  /* 0x000000142e007c0c */ /* 0x000fc4000bf86070 */
[----:B--2---:R-:W-:Y:S02]  /*13e0*/  @!P1 IADD3 R24, P6, PT, R25, R22, RZ ;  /* 0x0000001619189210 */ /* 0x004fe40007fde0ff */
[----:B------:R-:W-:Y:S02]  /*13f0*/  @!P0 IADD3.X R59, PT, PT, R54, R27, RZ, P3, !PT ;  /* 0x0000001b363b8210 */ /* 0x000fe40001ffe4ff */
[----:B------:R-:W-:Y:S02]  /*1400*/  ISETP.GE.AND.EX P4, PT, R9, UR21, PT, P4 ;  /* 0x0000001509007c0c */ /* 0x000fe4000bf86340 */
[----:B-1----:R-:W-:Y:S02]  /*1410*/  @!P1 IADD3 R28, P3, PT, R25, R20, RZ ;  /* 0x00000014191c9210 */ /* 0x002fe40007f7e0ff */
[----:B------:R-:W-:Y:S02]  /*1420*/  @!P1 IADD3.X R25, PT, PT, R26, R23, RZ, P6, !PT ;  /* 0x000000171a199210 */ /* 0x000fe400037fe4ff */
[----:B------:R-:W1:Y:S01]  /*1430*/  @!P5 LDC.64 R22, c[0x0][0x3a0] ;  /* 0x0000e800ff16db82 */ /* 0x000e620000000a00 */
[----:B0-----:R-:W-:Y:S01]  /*1440*/  @!P5 IMAD R60, R7, R16, RZ ;  /* 0x00000010073cd224 */ /* 0x001fe200078e02ff */
[----:B------:R-:W-:-:S03]  /*1450*/  @!P5 MOV R61, R75 ;  /* 0x0000004b003dd202 */ /* 0x000fc60000000f00 */
[----:B------:R-:W-:Y:S01]  /*1460*/  @!P5 IMAD R63, R47, R17, R60 ;  /* 0x000000112f3fd224 */ /* 0x000fe200078e023c */
[----:B------:R-:W-:Y:S02]  /*1470*/  @!P5 MOV R60, R76 ;  /* 0x0000004c003cd202 */ /* 0x000fe40000000f00 */
[----:B------:R-:W-:Y:S02]  /*1480*/  @!P0 IADD3.X R19, PT, PT, R54, R19, RZ, P2, !PT ;  /* 0x0000001336138210 */ /* 0x000fe400017fe4ff */
[----:B------:R-:W-:Y:S02]  /*1490*/  CS2R R54, SRZ ;  /* 0x0000000000367805 */ /* 0x000fe4000001ff00 */
[----:B------:R-:W-:Y:S02]  /*14a0*/  @!P1 IADD3.X R29, PT, PT, R26, R21, RZ, P3, !PT ;  /* 0x000000151a1d9210 */ /* 0x000fe40001ffe4ff */
[----:B------:R-:W0:Y:S01]  /*14b0*/  @!P4 LDC.64 R20, c[0x0][0x3f8] ;  /* 0x0000fe00ff14cb82 */ /* 0x000e220000000a00 */
[----:B------:R-:W-:Y:S01]  /*14c0*/  ISETP.GE.U32.AND P2, PT, R45, UR20, PT ;  /* 0x000000142d007c0c */ /* 0x000fe2000bf46070 */
[----:B------:R-:W-:Y:S01]  /*14d0*/  @!P5 IMAD.WIDE.U32 R60, R47, R16, R60 ;  /* 0x000000102f3cd225 */ /* 0x000fe200078e003c */
[----:B------:R-:W-:Y:S01]  /*14e0*/  CS2R R56, SRZ ;  /* 0x0000000000387805 */ /* 0x000fe2000001ff00 */
[----:B------:R2:W5:Y:S01]  /*14f0*/  @!P0 LDG.E R55, desc[UR16][R58.64] ;  /* 0x000000103a378981 */ /* 0x000562000c1e1900 */
[----:B------:R-:W-:Y:S01]  /*1500*/  ISETP.GE.AND.EX P2, PT, R11, UR21, PT, P2 ;  /* 0x000000150b007c0c */ /* 0x000fe2000bf46320 */
[----:B------:R-:W-:Y:S01]  /*1510*/  UIMAD.WIDE UR12, UR10, 0x8, UR12 ;  /* 0x000000080a0c78a5 */ /* 0x000fe2000f8e020c */
[----:B------:R-:W-:Y:S01]  /*1520*/  @!P5 SHF.L.U32 R65, R60, 0x1, RZ ;  /* 0x000000013c41d819 */ /* 0x000fe200000006ff */
[----:B------:R-:W3:Y:S01]  /*1530*/  @!P5 LDC.64 R26, c[0x0][0x398] ;  /* 0x0000e600ff1adb82 */ /* 0x000ee20000000a00 */
[----:B------:R4:W5:Y:S04]  /*1540*/  @!P1 LDG.E R57, desc[UR16][R28.64] ;  /* 0x000000101c399981 */ /* 0x000968000c1e1900 */
[----:B------:R-:W5:Y:S01]  /*1550*/  @!P1 LDG.E R56, desc[UR16][R24.64] ;  /* 0x0000001018389981 */ /* 0x000f62000c1e1900 */
[----:B--2---:R-:W-:-:S02]  /*1560*/  @!P5 IADD3 R59, PT, PT, R61, R63, RZ ;  /* 0x0000003f3d3bd210 */ /* 0x004fc40007ffe0ff */
[----:B------:R-:W-:Y:S01]  /*1570*/  MOV R62, UR12 ;  /* 0x0000000c003e7c02 */ /* 0x000fe20008000f00 */
[----:B------:R2:W5:Y:S01]  /*1580*/  @!P0 LDG.E R54, desc[UR16][R18.64] ;  /* 0x0000001012368981 */ /* 0x000562000c1e1900 */
[----:B------:R-:W-:Y:S01]  /*1590*/  @!P5 SHF.L.U64.HI R66, R60, 0x1, R59 ;  /* 0x000000013c42d819 */ /* 0x000fe2000001023b */
[----:B------:R-:W3:Y:S01]  /*15a0*/  @!P2 LDC.64 R16, c[0x0][0x3f8] ;  /* 0x0000fe00ff10ab82 */ /* 0x000ee20000000a00 */
[----:B-1----:R-:W-:Y:S02]  /*15b0*/  @!P5 IADD3 R60, P1, PT, R65, R22, RZ ;  /* 0x00000016413cd210 */ /* 0x002fe40007f3e0ff */
[----:B------:R-:W-:Y:S02]  /*15c0*/  MOV R63, UR13 ;  /* 0x0000000d003f7c02 */ /* 0x000fe40008000f00 */
[----:B------:R-:W-:-:S03]  /*15d0*/  @!P5 IADD3.X R61, PT, PT, R66, R23, RZ, P1, !PT ;  /* 0x00000017423dd210 */ /* 0x000fc60000ffe4ff */
[----:B------:R1:W3:Y:S01]  /*15e0*/  LDG.E.64 R22, desc[UR16][R62.64] ;  /* 0x000000103e167981 */ /* 0x0002e2000c1e1b00 */
[----:B------:R-:W-:Y:S01]  /*15f0*/  ISETP.GE.U32.AND P3, PT, R44, UR20, PT ;  /* 0x000000142c007c0c */ /* 0x000fe2000bf66070 */
[----:B0-----:R-:W-:Y:S01]  /*1600*/  @!P4 IMAD R58, R9, R20, RZ ;  /* 0x00000014093ac224 */ /* 0x001fe200078e02ff */
[----:B----4-:R-:W-:Y:S01]  /*1610*/  @!P4 MOV R28, R76 ;  /* 0x0000004c001cc202 */ /* 0x010fe20000000f00 */
[----:B--2---:R-:W0:Y:S01]  /*1620*/  @!P4 LDC.64 R18, c[0x0][0x3a0] ;  /* 0x0000e800ff12cb82 */ /* 0x004e220000000a00 */
[----:B------:R-:W-:Y:S02]  /*1630*/  ISETP.GE.AND.EX P3, PT, R13, UR21, PT, P3 ;  /* 0x000000150d007c0c */ /* 0x000fe4000bf66330 */
[----:B------:R-:W-:Y:S01]  /*1640*/  @!P4 MOV R29, R75 ;  /* 0x0000004b001dc202 */ /* 0x000fe20000000f00 */
[C---:B------:R-:W-:Y:S02]  /*1650*/  @!P4 IMAD R59, R46.reuse, R21, R58 ;  /* 0x000000152e3bc224 */ /* 0x040fe400078e023a */
[----:B------:R-:W-:-:S02]  /*1660*/  @!P4 IMAD.WIDE.U32 R28, R46, R20, R28 ;  /* 0x000000142e1cc225 */ /* 0x000fc400078e001c */
[----:B------:R-:W2:Y:S01]  /*1670*/  @!P4 LDC.64 R20, c[0x0][0x398] ;  /* 0x0000e600ff14cb82 */ /* 0x000ea20000000a00 */
[----:B---3--:R-:W-:Y:S02]  /*1680*/  @!P5 IADD3 R64, P1, PT, R65, R26, RZ ;  /* 0x0000001a4140d210 */ /* 0x008fe40007f3e0ff */
[----:B------:R-:W-:Y:S02]  /*1690*/  @!P4 IADD3 R29, PT, PT, R29, R59, RZ ;  /* 0x0000003b1d1dc210 */ /* 0x000fe40007ffe0ff */
[----:B------:R-:W-:-:S03]  /*16a0*/  @!P5 IADD3.X R65, PT, PT, R66, R27, RZ, P1, !PT ;  /* 0x0000001b4241d210 */ /* 0x000fc60000ffe4ff */
[----:B------:R-:W3:Y:S01]  /*16b0*/  @!P3 LDC.64 R24, c[0x0][0x3f8] ;  /* 0x0000fe00ff18bb82 */ /* 0x000ee20000000a00 */
[C---:B------:R-:W-:Y:S02]  /*16c0*/  @!P4 SHF.L.U32 R67, R28.reuse, 0x1, RZ ;  /* 0x000000011c43c819 */ /* 0x040fe400000006ff */
[----:B------:R-:W-:Y:S01]  /*16d0*/  @!P4 SHF.L.U64.HI R66, R28, 0x1, R29 ;  /* 0x000000011c42c819 */ /* 0x000fe2000001021d */
[----:B------:R-:W-:Y:S01]  /*16e0*/  @!P2 IMAD R68, R11, R16, RZ ;  /* 0x000000100b44a224 */ /* 0x000fe200078e02ff */
[----:B-1----:R-:W-:-:S03]  /*16f0*/  @!P2 MOV R62, R76 ;  /* 0x0000004c003ea202 */ /* 0x002fc60000000f00 */
[----:B------:R-:W1:Y:S01]  /*1700*/  @!P2 LDC.64 R28, c[0x0][0x398] ;  /* 0x0000e600ff1cab82 */ /* 0x000e620000000a00 */
[----:B------:R-:W-:Y:S02]  /*1710*/  @!P2 MOV R63, R75 ;  /* 0x0000004b003fa202 */ /* 0x000fe40000000f00 */
[----:B------:R-:W-:Y:S01]  /*1720*/  MOV R58, RZ ;  /* 0x000000ff003a7202 */ /* 0x000fe20000000f00 */
[----:B------:R-:W-:Y:S01]  /*1730*/  @!P2 IMAD R69, R45, R17, R68 ;  /* 0x000000112d45a224 */ /* 0x000fe200078e0244 */
[----:B------:R-:W-:-:S03]  /*1740*/  IADD3 R32, PT, PT, R51, 0x1e0, RZ ;  /* 0x000001e033207810 */ /* 0x000fc60007ffe0ff */
[----:B------:R-:W4:Y:S01]  /*1750*/  @!P2 LDC.64 R26, c[0x0][0x3a0] ;  /* 0x0000e800ff1aab82 */ /* 0x000f220000000a00 */
[----:B------:R-:W-:Y:S01]  /*1760*/  @!P2 IMAD.WIDE.U32 R62, R45, R16, R62 ;  /* 0x000000102d3ea225 */ /* 0x000fe200078e003e */
[----:B0-----:R-:W-:Y:S01]  /*1770*/  @!P4 IADD3 R18, P1, PT, R67, R18, RZ ;  /* 0x000000124312c210 */ /* 0x001fe20007f3e0ff */
[----:B------:R0:W5:Y:S01]  /*1780*/  @!P5 LDG.E R58, desc[UR16][R60.64] ;  /* 0x000000103c3ad981 */ /* 0x000162000c1e1900 */
[----:B------:R-:W-:Y:S02]  /*1790*/  ISETP.GE.U32.AND P6, PT, R32, UR20, PT ;  /* 0x0000001420007c0c */ /* 0x000fe4000bfc6070 */
[----:B------:R-:W-:Y:S02]  /*17a0*/  SHF.R.S32.HI R33, RZ, 0x1f, R32 ;  /* 0x0000001fff217819 */ /* 0x000fe40000011420 */
[----:B------:R-:W4:Y:S01]  /*17b0*/  @!P3 LDC.64 R16, c[0x0][0x3a0] ;  /* 0x0000e800ff10bb82 */ /* 0x000f220000000a00 */
[----:B------:R-:W-:Y:S02]  /*17c0*/  @!P4 IADD3.X R19, PT, PT, R66, R19, RZ, P1, !PT ;  /* 0x000000134213c210 */ /* 0x000fe40000ffe4ff */
[----:B------:R-:W-:-:S02]  /*17d0*/  ISETP.GE.AND.EX P6, PT, R33, UR21, PT, P6 ;  /* 0x0000001521007c0c */ /* 0x000fc4000bfc6360 */
[----:B0-----:R-:W-:Y:S02]  /*17e0*/  @!P2 IADD3 R61, PT, PT, R63, R69, RZ ;  /* 0x000000453f3da210 */ /* 0x001fe40007ffe0ff */
[----:B------:R-:W-:Y:S02]  /*17f0*/  MOV R60, RZ ;  /* 0x000000ff003c7202 */ /* 0x000fe40000000f00 */
[----:B--2---:R-:W-:Y:S02]  /*1800*/  @!P4 IADD3 R20, P1, PT, R67, R20, RZ ;  /* 0x000000144314c210 */ /* 0x004fe40007f3e0ff */
[C---:B------:R-:W-:Y:S02]  /*1810*/  @!P2 SHF.L.U32 R69, R62.reuse, 0x1, RZ ;  /* 0x000000013e45a819 */ /* 0x040fe400000006ff */
[----:B------:R-:W-:Y:S01]  /*1820*/  @!P2 SHF.L.U64.HI R62, R62, 0x1, R61 ;  /* 0x000000013e3ea819 */ /* 0x000fe2000001023d */
[----:B------:R0:W5:Y:S01]  /*1830*/  @!P4 LDG.E R60, desc[UR16][R18.64] ;  /* 0x00000010123cc981 */ /* 0x000162000c1e1900 */
[----:B------:R-:W-:-:S02]  /*1840*/  MOV R61, RZ ;  /* 0x000000ff003d7202 */ /* 0x000fc40000000f00 */
[----:B------:R-:W-:Y:S01]  /*1850*/  @!P4 IADD3.X R21, PT, PT, R66, R21, RZ, P1, !PT ;  /* 0x000000154215c210 */ /* 0x000fe20000ffe4ff */
[----:B---3--:R-:W-:Y:S01]  /*1860*/  @!P3 IMAD R63, R13, R24, RZ ;  /* 0x000000180d3fb224 */ /* 0x008fe200078e02ff */
[----:B------:R-:W-:-:S03]  /*1870*/  MOV R59, RZ ;  /* 0x000000ff003b7202 */ /* 0x000fc60000000f00 */
[----:B------:R-:W5:Y:S01]  /*1880*/  @!P4 LDG.E R61, desc[UR16][R20.64] ;  /* 0x00000010143dc981 */ /* 0x000f62000c1e1900 */
[----:B0-----:R-:W-:Y:S02]  /*1890*/  @!P3 MOV R18, R76 ;  /* 0x0000004c0012b202 */ /* 0x001fe40000000f00 */
[----:B------:R-:W-:Y:S01]  /*18a0*/  @!P3 MOV R19, R75 ;  /* 0x0000004b0013b202 */ /* 0x000fe20000000f00 */
[C---:B------:R-:W-:Y:S01]  /*18b0*/  @!P3 IMAD R63, R44.reuse, R25, R63 ;  /* 0x000000192c3fb224 */ /* 0x040fe200078e023f */
[C---:B-1----:R-:W-:Y:S01]  /*18c0*/  @!P2 IADD3 R68, P4, PT, R69.reuse, R28, RZ ;  /* 0x0000001c4544a210 */ /* 0x042fe20007f9e0ff */
[----:B------:R0:W5:Y:S01]  /*18d0*/  @!P5 LDG.E R59, desc[UR16][R64.64] ;  /* 0x00000010403bd981 */ /* 0x000162000c1e1900 */
[----:B----4-:R-:W-:Y:S01]  /*18e0*/  @!P2 IADD3 R72, P1, PT, R69, R26, RZ ;  /* 0x0000001a4548a210 */ /* 0x010fe20007f3e0ff */
[----:B------:R-:W-:Y:S01]  /*18f0*/  @!P3 IMAD.WIDE.U32 R24, R44, R24, R18 ;  /* 0x000000182c18b225 */ /* 0x000fe200078e0012 */
[----:B------:R-:W-:Y:S01]  /*1900*/  @!P2 IADD3.X R69, PT, PT, R62, R29, RZ, P4, !PT ;  /* 0x0000001d3e45a210 */ /* 0x000fe200027fe4ff */
[----:B------:R-:W1:Y:S01]  /*1910*/  @!P6 LDC.64 R18, c[0x0][0x3f8] ;  /* 0x0000fe00ff12eb82 */ /* 0x000e620000000a00 */
[----:B------:R-:W-:-:S02]  /*1920*/  ISETP.NE.AND P4, PT, RZ, UR19, PT ;  /* 0x00000013ff007c0c */ /* 0x000fc4000bf85270 */
[----:B------:R-:W-:Y:S02]  /*1930*/  @!P3 IADD3 R25, PT, PT, R25, R63, RZ ;  /* 0x0000003f1919b210 */ /* 0x000fe40007ffe0ff */
[----:B0-----:R-:W-:Y:S02]  /*1940*/  @!P3 SHF.L.U32 R65, R24, 0x1, RZ ;  /* 0x000000011841b819 */ /* 0x001fe400000006ff */
[----:B------:R-:W-:Y:S01]  /*1950*/  @!P2 IADD3.X R73, PT, PT, R62, R27, RZ, P1, !PT ;  /* 0x0000001b3e49a210 */ /* 0x000fe20000ffe4ff */
[----:B------:R-:W0:Y:S01]  /*1960*/  @!P6 LDC.64 R20, c[0x0][0x3a0] ;  /* 0x0000e800ff14eb82 */ /* 0x000e220000000a00 */
[----:B------:R-:W-:Y:S02]  /*1970*/  @!P3 SHF.L.U64.HI R66, R24, 0x1, R25 ;  /* 0x000000011842b819 */ /* 0x000fe40000010219 */
[----:B------:R-:W-:-:S04]  /*1980*/  @!P3 IADD3 R70, P1, PT, R65, R16, RZ ;  /* 0x000000104146b210 */ /* 0x000fc80007f3e0ff */
[----:B------:R-:W-:Y:S01]  /*1990*/  @!P3 IADD3.X R71, PT, PT, R66, R17, RZ, P1, !PT ;  /* 0x000000114247b210 */ /* 0x000fe20000ffe4ff */
[----:B------:R-:W2:Y:S01]  /*19a0*/  @!P6 LDC.64 R24, c[0x0][0x398] ;  /* 0x0000e600ff18eb82 */ /* 0x000ea20000000a00 */
[----:B------:R-:W-:-:S06]  /*19b0*/  CS2R R62, SRZ ;  /* 0x00000000003e7805 */ /* 0x000fcc000001ff00 */
[----:B------:R3:W5:Y:S01]  /*19c0*/  @!P2 LDG.E R63, desc[UR16][R68.64] ;  /* 0x00000010443fa981 */ /* 0x000762000c1e1900 */
[----:B------:R-:W4:Y:S08]  /*19d0*/  @!P3 LDC.64 R16, c[0x0][0x398] ;  /* 0x0000e600ff10bb82 */ /* 0x000f300000000a00 */
[----:B------:R-:W0:Y:S08]  /*19e0*/  LDC.64 R28, c[0x0][0x3a8] ;  /* 0x0000ea00ff1c7b82 */ /* 0x000e300000000a00 */
[----:B------:R-:W2:Y:S01]  /*19f0*/  @P4 LDC.64 R26, c[0x0][0x3b0] ;  /* 0x0000ec00ff1a4b82 */ /* 0x000ea20000000a00 */
[----:B-1----:R-:W-:Y:S01]  /*1a00*/  @!P6 IMAD R33, R33, R18, RZ ;  /* 0x000000122121e224 */ /* 0x002fe200078e02ff */
[----:B---3--:R-:W-:Y:S01]  /*1a10*/  @!P6 MOV R68, R76 ;  /* 0x0000004c0044e202 */ /* 0x008fe20000000f00 */
[----:B------:R-:W5:Y:S01]  /*1a20*/  @!P2 LDG.E R62, desc[UR16][R72.64] ;  /* 0x00000010483ea981 */ /* 0x000f62000c1e1900 */
[----:B------:R-:W-:Y:S01]  /*1a30*/  @!P6 MOV R69, R75 ;  /* 0x0000004b0045e202 */ /* 0x000fe20000000f00 */
[C---:B------:R-:W-:Y:S01]  /*1a40*/  @!P6 IMAD R67, R32.reuse, R19, R33 ;  /* 0x000000132043e224 */ /* 0x040fe200078e0221 */
[----:B------:R-:W-:Y:S01]  /*1a50*/  SHF.L.U32 R33, R31, 0x3, RZ ;  /* 0x000000031f217819 */ /* 0x000fe200000006ff */
[----:B------:R-:W-:-:S03]  /*1a60*/  @!P6 IMAD.WIDE.U32 R18, R32, R18, R68 ;  /* 0x000000122012e225 */ /* 0x000fc600078e0044 */
[----:B------:R-:W-:Y:S02]  /*1a70*/  IADD3 R33, PT, PT, R30, R33, RZ ;  /* 0x000000211e217210 */ /* 0x000fe40007ffe0ff */
[----:B------:R-:W-:Y:S02]  /*1a80*/  @!P6 IADD3 R67, PT, PT, R19, R67, RZ ;  /* 0x000000431343e210 */ /* 0x000fe40007ffe0ff */
[C---:B------:R-:W-:Y:S02]  /*1a90*/  @!P6 SHF.L.U32 R19, R18.reuse, 0x1, RZ ;  /* 0x000000011213e819 */ /* 0x040fe400000006ff */
[----:B----4-:R-:W-:Y:S01]  /*1aa0*/  @!P3 IADD3 R16, P1, PT, R65, R16, RZ ;  /* 0x000000104110b210 */ /* 0x010fe20007f3e0ff */
[----:B0-----:R-:W-:Y:S01]  /*1ab0*/  IMAD.WIDE R28, R33, 0x2, R28 ;  /* 0x00000002211c7825 */ /* 0x001fe200078e021c */
[----:B------:R-:W-:Y:S02]  /*1ac0*/  @!P6 SHF.L.U64.HI R18, R18, 0x1, R67 ;  /* 0x000000011212e819 */ /* 0x000fe40000010243 */
[----:B------:R-:W-:-:S02]  /*1ad0*/  @!P6 IADD3 R20, P2, PT, R19, R20, RZ ;  /* 0x000000141314e210 */ /* 0x000fc40007f5e0ff */
[----:B--2---:R-:W-:Y:S01]  /*1ae0*/  @!P6 IADD3 R24, P5, PT, R19, R24, RZ ;  /* 0x000000181318e210 */ /* 0x004fe20007fbe0ff */
[----:B------:R-:W-:Y:S01]  /*1af0*/  @P4 IMAD.WIDE R26, R33, 0x2, R26 ;  /* 0x00000002211a4825 */ /* 0x000fe200078e021a */
[----:B------:R-:W-:Y:S02]  /*1b00*/  @!P3 IADD3.X R17, PT, PT, R66, R17, RZ, P1, !PT ;  /* 0x000000114211b210 */ /* 0x000fe40000ffe4ff */
[----:B------:R-:W-:Y:S02]  /*1b10*/  CS2R R66, SRZ ;  /* 0x0000000000427805 */ /* 0x000fe4000001ff00 */
[----:B------:R-:W-:Y:S01]  /*1b20*/  MOV R65, RZ ;  /* 0x000000ff00417202 */ /* 0x000fe20000000f00 */
[----:B------:R-:W2:Y:S01]  /*1b30*/  LDG.E.U16 R69, desc[UR16][R28.64] ;  /* 0x000000101c457981 */ /* 0x000ea2000c1e1500 */
[C---:B------:R-:W-:Y:S02]  /*1b40*/  @!P6 IADD3.X R21, PT, PT, R18.reuse, R21, RZ, P2, !PT ;  /* 0x000000151215e210 */ /* 0x040fe400017fe4ff */
[----:B------:R-:W-:Y:S01]  /*1b50*/  @!P6 IADD3.X R25, PT, PT, R18, R25, RZ, P5, !PT ;  /* 0x000000191219e210 */ /* 0x000fe20002ffe4ff */
[----:B------:R-:W3:Y:S04]  /*1b60*/  @P4 LDG.E.U16 R30, desc[UR16][R26.64] ;  /* 0x000000101a1e4981 */ /* 0x000ee8000c1e1500 */
[----:B------:R-:W4:Y:S04]  /*1b70*/  @P4 LDG.E.U16 R19, desc[UR16][R26.64+0x2] ;  /* 0x000002101a134981 */ /* 0x000f28000c1e1500 */
[----:B------:R-:W4:Y:S04]  /*1b80*/  LDG.E.U16 R68, desc[UR16][R28.64+0x2] ;  /* 0x000002101c447981 */ /* 0x000f28000c1e1500 */
[----:B------:R-:W5:Y:S04]  /*1b90*/  @!P3 LDG.E R67, desc[UR16][R16.64] ;  /* 0x000000101043b981 */ /* 0x000f68000c1e1900 */
[----:B------:R-:W5:Y:S04]  /*1ba0*/  @!P6 LDG.E R66, desc[UR16][R20.64] ;  /* 0x000000101442e981 */ /* 0x000f68000c1e1900 */
[----:B------:R-:W5:Y:S01]  /*1bb0*/  @!P6 LDG.E R65, desc[UR16][R24.64] ;  /* 0x000000101841e981 */ /* 0x000f62000c1e1900 */
[----:B------:R-:W-:Y:S01]  /*1bc0*/  UISETP.NE.AND UP1, UPT, UR19, URZ, UPT ;  /* 0x000000ff1300728c */ /* 0x000fe2000bf25270 */
[----:B------:R-:W-:Y:S01]  /*1bd0*/  MOV R64, RZ ;  /* 0x000000ff00407202 */ /* 0x000fe20000000f00 */
[----:B------:R-:W-:-:S05]  /*1be0*/  UMOV UR21, 0x3f800000 ;  /* 0x3f80000000157882 */ /* 0x000fca0000000000 */
[----:B------:R0:W5:Y:S02]  /*1bf0*/  @!P3 LDG.E R64, desc[UR16][R70.64] ;  /* 0x000000104640b981 */ /* 0x000164000c1e1900 */
[----:B0-----:R-:W-:Y:S02]  /*1c00*/  CS2R R70, SRZ ;  /* 0x0000000000467805 */ /* 0x001fe4000001ff00 */
[----:B------:R-:W-:-:S13]  /*1c10*/  R2UR UR20, R22 ;  /* 0x00000000161472ca */ /* 0x000fda00000e0000 */
[----:B------:R-:W-:-:S05]  /*1c20*/  MOV R18, UR20 ;  /* 0x0000001400127c02 */ /* 0x000fca0008000f00 */
[----:B------:R-:W-:-:S05]  /*1c30*/  FFMA.FTZ R23, -R18, UR20, R23 ;  /* 0x0000001412177c23 */ /* 0x000fca0008010117 */
[----:B------:R-:W-:-:S13]  /*1c40*/  FSETP.GTU.FTZ.AND P1, PT, R23, RZ, PT ;  /* 0x000000ff1700720b */ /* 0x000fda0003f3c000 */
[----:B------:R-:W-:-:S05]  /*1c50*/  VOTEU.ANY UP0, P1 ;  /* 0x0000000000ff7886 */ /* 0x000fca0000800100 */
[----:B------:R-:W0:Y:S01]  /*1c60*/  @UP0 LDCU UR11, c[0x0][0x3c0] ;  /* 0x00007800ff0b07ac */ /* 0x000e220008000800 */
[----:B------:R-:W-:-:S13]  /*1c70*/  PLOP3.LUT P1, PT, PT, PT, UP0, 0x80, 0x8 ;  /* 0x000000000008781c */ /* 0x000fda0003f2f008 */
[----:B0-----:R-:W-:-:S06]  /*1c80*/  @P1 FADD.FTZ R18, R23, UR11 ;  /* 0x0000000b17121e21 */ /* 0x001fcc0008010000 */
[----:B------:R-:W0:Y:S02]  /*1c90*/  @P1 MUFU.RSQ R18, R18 ;  /* 0x0000001200121308 */ /* 0x000e240000001400 */
[----:B0-----:R-:W-:-:S13]  /*1ca0*/  @P1 R2UR UR11, R18 ;  /* 0x00000000120b12ca */ /* 0x001fda00000e0000 */
[----:B------:R-:W-:Y:S01]  /*1cb0*/  @UP0 UMOV UR21, UR11 ;  /* 0x0000000b00150c82 */ /* 0x000fe20008000000 */
[----:B--2---:R-:W-:Y:S02]  /*1cc0*/  SHF.L.U32 R69, R69, 0x10, RZ ;  /* 0x0000001045457819 */ /* 0x004fe400000006ff */
[----:B---3--:R-:W-:Y:S02]  /*1cd0*/  @P4 SHF.L.U32 R70, R30, 0x10, RZ ;  /* 0x000000101e464819 */ /* 0x008fe400000006ff */
[----:B----4-:R-:W-:Y:S02]  /*1ce0*/  @P4 SHF.L.U32 R71, R19, 0x10, RZ ;  /* 0x0000001013474819 */ /* 0x010fe400000006ff */
[----:B------:R-:W-:Y:S01]  /*1cf0*/  SHF.L.U32 R68, R68, 0x10, RZ ;  /* 0x0000001044447819 */ /* 0x000fe200000006ff */
[----:B------:R-:W-:Y:S06]  /*1d00*/  BRA.U UP1, `(.L_x_955) ;  /* 0x0000001101847547 */ /* 0x000fec000b800000 */
        /* <DEDUP_REMOVED lines=11> */
[----:B------:R-:W-:Y:S01]  /*1dc0*/  FADD.FTZ R25, R25, -UR20 ;  /* 0x8000001419197e21 */ /* 0x000fe20008010000 */
[----:B------:R-:W-:Y:S01]  /*1dd0*/  FFMA.FTZ R23, R19, R20, RZ ;  /* 0x0000001413177223 */ /* 0x000fe200000100ff */
[----:B------:R-:W-:Y:S01]  /*1de0*/  FADD.FTZ R18, RZ, R20 ;  /* 0x00000014ff127221 */ /* 0x000fe20000010000 */
[----:B------:R-:W-:Y:S02]  /*1df0*/  HADD2.F32 R24, -RZ, R59.H0_H0 ;  /* 0x2000003bff187230 */ /* 0x000fe40000004100 */
[----:B------:R-:W-:Y:S01]  /*1e00*/  FFMA.FTZ R27, R16, R19, RZ ;  /* 0x00000013101b7223 */ /* 0x000fe200000100ff */
[----:B------:R-:W-:Y:S01]  /*1e10*/  FFMA.FTZ R22, R26, R21, R23 ;  /* 0x000000151a167223 */ /* 0x000fe20000010017 */
[----:B------:R-:W-:-:S02]  /*1e20*/  HADD2.F32 R23, -RZ, R58.H1_H1 ;  /* 0x3000003aff177230 */ /* 0x000fc40000004100 */
[----:B------:R-:W-:Y:S01]  /*1e30*/  FADD.FTZ R29, RZ, R16 ;  /* 0x00000010ff1d7221 */ /* 0x000fe20000010000 */
[----:B------:R-:W-:Y:S01]  /*1e40*/  FMUL.FTZ R19, R25, UR21 ;  /* 0x0000001519137c20 */ /* 0x000fe20008410000 */
[----:B------:R-:W-:Y:S02]  /*1e50*/  HADD2.F32 R20, -RZ, R60.H0_H0 ;  /* 0x2000003cff147230 */ /* 0x000fe40000004100 */
[----:B------:R-:W-:Y:S01]  /*1e60*/  FADD.FTZ R18, R21, R18 ;  /* 0x0000001215127221 */ /* 0x000fe20000010000 */
[----:B------:R-:W-:Y:S01]  /*1e70*/  FADD.FTZ R16, R23, -UR20 ;  /* 0x8000001417107e21 */ /* 0x000fe20008010000 */
[----:B------:R-:W-:Y:S02]  /*1e80*/  HADD2.F32 R21, -RZ, R59.H1_H1 ;  /* 0x3000003bff157230 */ /* 0x000fe40000004100 */
[----:B------:R-:W-:Y:S01]  /*1e90*/  FFMA.FTZ R28, R17, R26, RZ ;  /* 0x0000001a111c7223 */ /* 0x000fe200000100ff */
[----:B------:R-:W-:Y:S01]  /*1ea0*/  FFMA.FTZ R25, R24, R19, R27 ;  /* 0x0000001318197223 */ /* 0x000fe2000001001b */
[----:B------:R-:W-:Y:S01]  /*1eb0*/  FADD.FTZ R30, RZ, R17 ;  /* 0x00000011ff1e7221 */ /* 0x000fe20000010000 */
[----:B------:R-:W-:Y:S01]  /*1ec0*/  FMUL.FTZ R26, R16, UR21 ;  /* 0x00000015101a7c20 */ /* 0x000fe20008410000 */
[----:B------:R-:W-:Y:S01]  /*1ed0*/  FMUL.FTZ R27, R69, R24 ;  /* 0x00000018451b7220 */ /* 0x000fe20000410000 */
[----:B------:R-:W-:Y:S01]  /*1ee0*/  FADD.FTZ R20, R20, -UR20 ;  /* 0x8000001414147e21 */ /* 0x000fe20008010000 */
[C---:B------:R-:W-:Y:S01]  /*1ef0*/  FADD.FTZ R17, R21.reuse, R30 ;  /* 0x0000001e15117221 */ /* 0x040fe20000010000 */
[----:B------:R-:W-:Y:S01]  /*1f00*/  FFMA.FTZ R16, R21, R26, R28 ;  /* 0x0000001a15107223 */ /* 0x000fe2000001001c */
[----:B------:R-:W-:Y:S01]  /*1f10*/  FFMA.FTZ R19, R19, R27, R22 ;  /* 0x0000001b13137223 */ /* 0x000fe20000010016 */
[----:B------:R-:W-:Y:S01]  /*1f20*/  FADD.FTZ R23, R24, R29 ;  /* 0x0000001d18177221 */ /* 0x000fe20000010000 */
[----:B------:R-:W-:Y:S01]  /*1f30*/  FMUL.FTZ R21, R68, R21 ;  /* 0x0000001544157220 */ /* 0x000fe20000410000 */
[----:B------:R-:W-:Y:S01]  /*1f40*/  FADD.FTZ R18, R18, R27 ;  /* 0x0000001b12127221 */ /* 0x000fe20000010000 */
        /* <DEDUP_REMOVED lines=15> */
[----:B------:R-:W-:Y:S01]  /*2040*/  FADD.FTZ R17, R17, R27 ;  /* 0x0000001b11117221 */ /* 0x000fe20000010000 */
[----:B------:R-:W-:Y:S02]  /*2050*/  HADD2.F32 R21, -RZ, R62.H1_H1 ;  /* 0x3000003eff157230 */ /* 0x000fe40000004100 */
[----:B------:R-:W-:Y:S01]  /*2060*/  FMUL.FTZ R20, R26, UR21 ;  /* 0x000000151a147c20 */ /* 0x000fe20008410000 */
[----:B------:R-:W-:Y:S01]  /*2070*/  FFMA.FTZ R16, R27, R22, R16 ;  /* 0x000000161b107223 */ /* 0x000fe20000010010 */
[----:B------:R-:W-:Y:S01]  /*2080*/  FMUL.FTZ R27, R68, R27 ;  /* 0x0000001b441b7220 */ /* 0x000fe20000410000 */
[----:B------:R-:W-:-:S02]  /*2090*/  HADD2.F32 R24, -RZ, R63.H0_H0 ;  /* 0x2000003fff187230 */ /* 0x000fc40000004100 */
[----:B------:R-:W-:Y:S02]  /*20a0*/  HADD2.F32 R26, -RZ, R54.H0_H0 ;  /* 0x20000036ff1a7230 */ /* 0x000fe40000004100 */
[----:B------:R-:W-:Y:S01]  /*20b0*/  FFMA.FTZ R19, R22, R27, R19 ;  /* 0x0000001b16137223 */ /* 0x000fe20000010013 */
[----:B------:R-:W-:Y:S01]  /*20c0*/  FADD.FTZ R22, R21, -UR20 ;  /* 0x8000001415167e21 */ /* 0x000fe20008010000 */
[----:B------:R-:W-:Y:S01]  /*20d0*/  FMUL.FTZ R29, R69, R24 ;  /* 0x00000018451d7220 */ /* 0x000fe20000410000 */
[----:B------:R-:W-:Y:S01]  /*20e0*/  FADD.FTZ R18, R27, R18 ;  /* 0x000000121b127221 */ /* 0x000fe20000010000 */
[----:B------:R-:W-:Y:S02]  /*20f0*/  HADD2.F32 R21, -RZ, R63.H1_H1 ;  /* 0x3000003fff157230 */ /* 0x000fe40000004100 */
[----:B------:R-:W-:Y:S01]  /*2100*/  FMUL.FTZ R22, R22, UR21 ;  /* 0x0000001516167c20 */ /* 0x000fe20008410000 */
[----:B------:R-:W-:Y:S01]  /*2110*/  FFMA.FTZ R25, R24, R20, R25 ;  /* 0x0000001418197223 */ /* 0x000fe20000010019 */
[----:B------:R-:W-:Y:S01]  /*2120*/  FADD.FTZ R18, R18, R29 ;  /* 0x0000001d12127221 */ /* 0x000fe20000010000 */
[----:B------:R-:W-:Y:S01]  /*2130*/  FFMA.FTZ R29, R20, R29, R19 ;  /* 0x0000001d141d7223 */ /* 0x000fe20000010013 */
        /* <DEDUP_REMOVED lines=8> */
[--C-:B------:R-:W-:Y:S02]  /*21c0*/  HADD2.F32 R22, -RZ, R67.reuse.H0_H0 ;  /* 0x20000043ff167230 */ /* 0x100fe40000004100 */
[----:B------:R-:W-:Y:S01]  /*21d0*/  FADD.FTZ R21, R21, -UR20 ;  /* 0x8000001415157e21 */ /* 0x000fe20008010000 */
[----:B------:R-:W-:Y:S01]  /*21e0*/  FADD.FTZ R23, R23, R24 ;  /* 0x0000001817177221 */ /* 0x000fe20000010000 */
[----:B------:R-:W-:-:S02]  /*21f0*/  HADD2.F32 R27, -RZ, R67.H1_H1 ;  /* 0x30000043ff1b7230 */ /* 0x000fc40000004100 */
[----:B------:R-:W-:Y:S01]  /*2200*/  FMUL.FTZ R24, R20, UR21 ;  /* 0x0000001514187c20 */ /* 0x000fe20008410000 */
[----:B------:R-:W-:Y:S01]  /*2210*/  FMUL.FTZ R21, R21, UR21 ;  /* 0x0000001515157c20 */ /* 0x000fe20008410000 */
[--C-:B------:R-:W-:Y:S02]  /*2220*/  HADD2.F32 R20, -RZ, R55.reuse.H0_H0 ;  /* 0x20000037ff147230 */ /* 0x100fe40000004100 */
[----:B------:R-:W-:Y:S01]  /*2230*/  FMUL.FTZ R29, R69, R22 ;  /* 0x00000016451d7220 */ /* 0x000fe20000410000 */
[----:B------:R-:W-:Y:S01]  /*2240*/  FADD.FTZ R23, R23, R22 ;  /* 0x0000001617177221 */ /* 0x000fe20000010000 */
[----:B------:R-:W-:Y:S01]  /*2250*/  FFMA.FTZ R25, R22, R24, R25 ;  /* 0x0000001816197223 */ /* 0x000fe20000010019 */
[----:B------:R-:W-:Y:S01]  /*2260*/  FADD.FTZ R17, R17, R27 ;  /* 0x0000001b11117221 */ /* 0x000fe20000010000 */
[----:B------:R-:W-:Y:S01]  /*2270*/  FFMA.FTZ R16, R27, R21, R16 ;  /* 0x000000151b107223 */ /* 0x000fe20000010010 */
[----:B------:R-:W-:Y:S01]  /*2280*/  FMUL.FTZ R22, R68, R27 ;  /* 0x0000001b44167220 */ /* 0x000fe20000410000 */
[----:B------:R-:W-:Y:S01]  /*2290*/  FADD.FTZ R27, R18, R29 ;  /* 0x0000001d121b7221 */ /* 0x000fe20000010000 */
[----:B------:R-:W-:Y:S01]  /*22a0*/  FFMA.FTZ R24, R24, R29, R19 ;  /* 0x0000001d18187223 */ /* 0x000fe20000010013 */
[----:B------:R-:W-:Y:S01]  /*22b0*/  FADD.FTZ R20, R20, -UR20 ;  /* 0x8000001414147e21 */ /* 0x000fe20008010000 */
[----:B------:R-:W-:Y:S01]  /*22c0*/  FADD.FTZ R23, R23, R26 ;  /* 0x0000001a17177221 */ /* 0x000fe20000010000 */
[----:B------:R-:W-:Y:S01]  /*22d0*/  FADD.FTZ R18, R22, R27 ;  /* 0x0000001b16127221 */ /* 0x000fe20000010000 */
[----:B------:R-:W-:Y:S01]  /*22e0*/  FFMA.FTZ R19, R21, R22, R24 ;  /* 0x0000001615137223 */ /* 0x000fe20000010018 */
[----:B------:R-:W-:Y:S01]  /*22f0*/  FMUL.FTZ R22, R20, UR21 ;  /* 0x0000001514167c20 */ /* 0x000fe20008410000 */
[----:B------:R-:W-:-:S02]  /*2300*/  HADD2.F32 R20, -RZ, R55.H1_H1 ;  /* 0x30000037ff147230 */ /* 0x000fc40000004100 */
[----:B------:R-:W-:Y:S01]  /*2310*/  FMUL.FTZ R21, R69, R26 ;  /* 0x0000001a45157220 */ /* 0x000fe20000410000 */
[----:B------:R-:W-:Y:S02]  /*2320*/  HADD2.F32 R27, -RZ, R54.H1_H1 ;  /* 0x30000036ff1b7230 */ /* 0x000fe40000004100 */
[----:B------:R-:W-:Y:S01]  /*2330*/  FFMA.FTZ R25, R26, R22, R25 ;  /* 0x000000161a197223 */ /* 0x000fe20000010019 */
[--C-:B------:R-:W-:Y:S02]  /*2340*/  HADD2.F32 R24, -RZ, R42.reuse.H0_H0 ;  /* 0x2000002aff187230 */ /* 0x100fe40000004100 */
[----:B------:R-:W-:Y:S01]  /*2350*/  FADD.FTZ R20, R20, -UR20 ;  /* 0x8000001414147e21 */ /* 0x000fe20008010000 */
[----:B------:R-:W-:Y:S01]  /*2360*/  FFMA.FTZ R19, R22, R21, R19 ;  /* 0x0000001516137223 */ /* 0x000fe20000010013 */
[----:B------:R-:W-:Y:S01]  /*2370*/  FADD.FTZ R18, R18, R21 ;  /* 0x0000001512127221 */ /* 0x000fe20000010000 */
[----:B------:R-:W-:Y:S01]  /*2380*/  FADD.FTZ R17, R17, R27 ;  /* 0x0000001b11117221 */ /* 0x000fe20000010000 */
[----:B------:R-:W-:Y:S01]  /*2390*/  FMUL.FTZ R22, R20, UR21 ;  /* 0x0000001514167c20 */ /* 0x000fe20008410000 */
[----:B------:R-:W-:-:S02]  /*23a0*/  HADD2.F32 R21, -RZ, R42.H1_H1 ;  /* 0x3000002aff157230 */ /* 0x000fc40000004100 */
[----:B------:R-:W-:Y:S01]  /*23b0*/  FADD.FTZ R26, R24, -UR20 ;  /* 0x80000014181a7e21 */ /* 0x000fe20008010000 */
[----:B------:R-:W-:Y:S02]  /*23c0*/  HADD2.F32 R24, -RZ, R41.H0_H0 ;  /* 0x20000029ff187230 */ /* 0x000fe40000004100 */
[----:B------:R-:W-:Y:S01]  /*23d0*/  FFMA.FTZ R16, R27, R22, R16 ;  /* 0x000000161b107223 */ /* 0x000fe20000010010 */
[----:B------:R-:W-:Y:S01]  /*23e0*/  FMUL.FTZ R27, R68, R27 ;  /* 0x0000001b441b7220 */ /* 0x000fe20000410000 */
[----:B------:R-:W-:Y:S01]  /*23f0*/  FMUL.FTZ R20, R26, UR21 ;  /* 0x000000151a147c20 */ /* 0x000fe20008410000 */
[----:B------:R-:W-:Y:S02]  /*2400*/  HADD2.F32 R26, -RZ, R37.H0_H0 ;  /* 0x20000025ff1a7230 */ /* 0x000fe40000004100 */
[----:B------:R-:W-:Y:S01]  /*2410*/  FMUL.FTZ R29, R69, R24 ;  /* 0x00000018451d7220 */ /* 0x000fe20000410000 */
[----:B------:R-:W-:Y:S01]  /*2420*/  FFMA.FTZ R19, R22, R27, R19 ;  /* 0x0000001b16137223 */ /* 0x000fe20000010013 */
[----:B------:R-:W-:Y:S01]  /*2430*/  FADD.FTZ R22, R21, -UR20 ;  /* 0x8000001415167e21 */ /* 0x000fe20008010000 */
[----:B------:R-:W-:Y:S01]  /*2440*/  FADD.FTZ R18, R27, R18 ;  /* 0x000000121b127221 */ /* 0x000fe20000010000 */
[----:B------:R-:W-:-:S02]  /*2450*/  HADD2.F32 R21, -RZ, R41.H1_H1 ;  /* 0x30000029ff157230 */ /* 0x000fc40000004100 */
[----:B------:R-:W-:Y:S01]  /*2460*/  FADD.FTZ R23, R23, R24 ;  /* 0x0000001817177221 */ /* 0x000fe20000010000 */
[----:B------:R-:W-:Y:S01]  /*2470*/  FMUL.FTZ R22, R22, UR21 ;  /* 0x0000001516167c20 */ /* 0x000fe20008410000 */
[----:B------:R-:W-:Y:S01]  /*2480*/  FFMA.FTZ R25, R24, R20, R25 ;  /* 0x0000001418197223 */ /* 0x000fe20000010019 */
[----:B------:R-:W-:Y:S01]  /*2490*/  FADD.FTZ R24, R18, R29 ;  /* 0x0000001d12187221 */ /* 0x000fe20000010000 */
[----:B------:R-:W-:Y:S01]  /*24a0*/  FFMA.FTZ R29, R20, R29, R19 ;  /* 0x0000001d141d7223 */ /* 0x000fe20000010013 */
[--C-:B------:R-:W-:Y:S02]  /*24b0*/  HADD2.F32 R20, -RZ, R40.reuse.H0_H0 ;  /* 0x20000028ff147230 */ /* 0x100fe40000004100 */
[----:B------:R-:W-:Y:S01]  /*24c0*/  FMUL.FTZ R19, R68, R21 ;  /* 0x0000001544137220 */ /* 0x000fe20000410000 */
[----:B------:R-:W-:Y:S01]  /*24d0*/  FADD.FTZ R17, R17, R21 ;  /* 0x0000001511117221 */ /* 0x000fe20000010000 */
[----:B------:R-:W-:Y:S01]  /*24e0*/  FFMA.FTZ R18, R21, R22, R16 ;  /* 0x0000001615127223 */ /* 0x000fe20000010010 */
[----:B------:R-:W-:-:S02]  /*24f0*/  HADD2.F32 R21, -RZ, R40.H1_H1 ;  /* 0x30000028ff157230 */ /* 0x000fc40000004100 */
[----:B------:R-:W-:Y:S01]  /*2500*/  FADD.FTZ R16, R19, R24 ;  /* 0x0000001813107221 */ /* 0x000fe20000010000 */
[----:B------:R-:W-:Y:S01]  /*2510*/  FFMA.FTZ R19, R22, R19, R29 ;  /* 0x0000001316137223 */ /* 0x000fe2000001001d */
[----:B------:R-:W-:Y:S01]  /*2520*/  FADD.FTZ R20, R20, -UR20 ;  /* 0x8000001414147e21 */ /* 0x000fe20008010000 */
[--C-:B------:R-:W-:Y:S02]  /*2530*/  HADD2.F32 R22, -RZ, R39.reuse.H0_H0 ;  /* 0x20000027ff167230 */ /* 0x100fe40000004100 */
[----:B------:R-:W-:Y:S01]  /*2540*/  FADD.FTZ R21, R21, -UR20 ;  /* 0x8000001415157e21 */ /* 0x000fe20008010000 */
[----:B------:R-:W-:Y:S02]  /*2550*/  HADD2.F32 R27, -RZ, R39.H1_H1 ;  /* 0x30000027ff1b7230 */ /* 0x000fe40000004100 */
[----:B------:R-:W-:Y:S01]  /*2560*/  FMUL.FTZ R24, R20, UR21 ;  /* 0x0000001514187c20 */ /* 0x000fe20008410000 */
[--C-:B------:R-:W-:Y:S02]  /*2570*/  HADD2.F32 R20, -RZ, R38.reuse.H0_H0 ;  /* 0x20000026ff147230 */ /* 0x100fe40000004100 */
[----:B------:R-:W-:Y:S01]  /*2580*/  FMUL.FTZ R21, R21, UR21 ;  /* 0x0000001515157c20 */ /* 0x000fe20008410000 */
        /* <DEDUP_REMOVED lines=25> */
[--C-:B------:R-:W-:Y:S02]  /*2720*/  HADD2.F32 R24, -RZ, R35.reuse.H0_H0 ;  /* 0x20000023ff187230 */ /* 0x100fe40000004100 */
        /* <DEDUP_REMOVED lines=9> */
[----:B------:R-:W-:Y:S01]  /*27c0*/  FFMA.FTZ R25, R24, R20, R25 ;  /* 0x0000001418197223 */ /* 0x000fe20000010019 */
        /* <DEDUP_REMOVED lines=13> */
[----:B------:R-:W-:Y:S01]  /*28a0*/  FADD.FTZ R23, R23, R24 ;  /* 0x0000001817177221 */ /* 0x000fe20000010000 */
[----:B------:R-:W-:Y:S02]  /*28b0*/  HADD2.F32 R27, -RZ, R15.H1_H1 ;  /* 0x3000000fff1b7230 */ /* 0x000fe40000004100 */
        /* <DEDUP_REMOVED lines=18> */
[----:B------:R-:W-:Y:S02]  /*29e0*/  HADD2.F32 R24, -RZ, R8.H0_H0 ;  /* 0x20000008ff187230 */ /* 0x000fe40000004100 */
[----:B------:R-:W-:Y:S01]  /*29f0*/  FFMA.FTZ R25, R26, R22, R25 ;  /* 0x000000161a197223 */ /* 0x000fe20000010019 */
[----:B------:R-:W-:Y:S02]  /*2a00*/  HADD2.F32 R27, -RZ, R6.H1_H1 ;  /* 0x30000006ff1b7230 */ /* 0x000fe40000004100 */
[----:B------:R-:W-:Y:S01]  /*2a10*/  FADD.FTZ R20, R20, -UR20 ;  /* 0x8000001414147e21 */ /* 0x000fe20008010000 */
[----:B------:R-:W-:Y:S01]  /*2a20*/  FFMA.FTZ R19, R22, R21, R19 ;  /* 0x0000001516137223 */ /* 0x000fe20000010013 */
[----:B------:R-:W-:Y:S01]  /*2a30*/  FADD.FTZ R16, R16, R21 ;  /* 0x0000001510107221 */ /* 0x000fe20000010000 */
[----:B------:R-:W-:Y:S01]  /*2a40*/  FADD.FTZ R26, R24, -UR20 ;  /* 0x80000014181a7e21 */ /* 0x000fe20008010000 */
[----:B------:R-:W-:Y:S01]  /*2a50*/  FMUL.FTZ R22, R20, UR21 ;  /* 0x0000001514167c20 */ /* 0x000fe20008410000 */
[----:B------:R-:W-:Y:S01]  /*2a60*/  FADD.FTZ R17, R17, R27 ;  /* 0x0000001b11117221 */ /* 0x000fe20000010000 */
[----:B------:R-:W-:-:S02]  /*2a70*/  HADD2.F32 R24, -RZ, R10.H0_H0 ;  /* 0x2000000aff187230 */ /* 0x000fc40000004100 */
[----:B------:R-:W-:Y:S01]  /*2a80*/  FMUL.FTZ R20, R26, UR21 ;  /* 0x000000151a147c20 */ /* 0x000fe20008410000 */
[----:B------:R-:W-:Y:S01]  /*2a90*/  FFMA.FTZ R18, R27, R22, R18 ;  /* 0x000000161b127223 */ /* 0x000fe20000010012 */
[----:B------:R-:W-:Y:S02]  /*2aa0*/  HADD2.F32 R21, -RZ, R8.H1_H1 ;  /* 0x30000008ff157230 */ /* 0x000fe40000004100 */
[----:B------:R-:W-:Y:S01]  /*2ab0*/  FMUL.FTZ R27, R68, R27 ;  /* 0x0000001b441b7220 */ /* 0x000fe20000410000 */
[----:B------:R-:W-:Y:S01]  /*2ac0*/  FMUL.FTZ R29, R69, R24 ;  /* 0x00000018451d7220 */ /* 0x000fe20000410000 */
[----:B------:R-:W-:Y:S01]  /*2ad0*/  FFMA.FTZ R25, R24, R20, R25 ;  /* 0x0000001418197223 */ /* 0x000fe20000010019 */
[----:B------:R-:W-:Y:S01]  /*2ae0*/  FADD.FTZ R23, R23, R24 ;  /* 0x0000001817177221 */ /* 0x000fe20000010000 */
[----:B------:R-:W-:Y:S01]  /*2af0*/  FFMA.FTZ R19, R22, R27, R19 ;  /* 0x0000001b16137223 */ /* 0x000fe20000010013 */
[----:B------:R-:W-:Y:S01]  /*2b00*/  FADD.FTZ R16, R27, R16 ;  /* 0x000000101b107221 */ /* 0x000fe20000010000 */
[----:B------:R-:W-:Y:S01]  /*2b10*/  FADD.FTZ R22, R21, -UR20 ;  /* 0x8000001415167e21 */ /* 0x000fe20008010000 */
[----:B------:R-:W-:-:S02]  /*2b20*/  HADD2.F32 R21, -RZ, R10.H1_H1 ;  /* 0x3000000aff157230 */ /* 0x000fc40000004100 */
[----:B------:R-:W-:Y:S01]  /*2b30*/  FADD.FTZ R16, R16, R29 ;  /* 0x0000001d10107221 */ /* 0x000fe20000010000 */
[----:B------:R-:W-:Y:S01]  /*2b40*/  FFMA.FTZ R29, R20, R29, R19 ;  /* 0x0000001d141d7223 */ /* 0x000fe20000010013 */
[----:B------:R-:W-:Y:S01]  /*2b50*/  FMUL.FTZ R22, R22, UR21 ;  /* 0x0000001516167c20 */ /* 0x000fe20008410000 */
[----:B------:R-:W-:Y:S01]  /*2b60*/  FMUL.FTZ R19, R68, R21 ;  /* 0x0000001544137220 */ /* 0x000fe20000410000 */
[--C-:B------:R-:W-:Y:S02]  /*2b70*/  HADD2.F32 R20, -RZ, R12.reuse.H0_H0 ;  /* 0x2000000cff147230 */ /* 0x100fe40000004100 */
[----:B------:R-:W-:Y:S01]  /*2b80*/  FADD.FTZ R17, R17, R21 ;  /* 0x0000001511117221 */ /* 0x000fe20000010000 */
[----:B------:R-:W-:Y:S01]  /*2b90*/  FFMA.FTZ R18, R21, R22, R18 ;  /* 0x0000001615127223 */ /* 0x000fe20000010012 */
[----:B------:R-:W-:Y:S01]  /*2ba0*/  FADD.FTZ R16, R19, R16 ;  /* 0x0000001013107221 */ /* 0x000fe20000010000 */
[----:B------:R-:W-:Y:S02]  /*2bb0*/  HADD2.F32 R21, -RZ, R12.H1_H1 ;  /* 0x3000000cff157230 */ /* 0x000fe40000004100 */
[----:B------:R-:W-:Y:S01]  /*2bc0*/  FFMA.FTZ R19, R22, R19, R29 ;  /* 0x0000001316137223 */ /* 0x000fe2000001001d */
[----:B------:R-:W-:Y:S01]  /*2bd0*/  FADD.FTZ R20, R20, -UR20 ;  /* 0x8000001414147e21 */ /* 0x000fe20008010000 */
[----:B------:R-:W-:-:S02]  /*2be0*/  HADD2.F32 R22, -RZ, R14.H0_H0 ;  /* 0x2000000eff167230 */ /* 0x000fc40000004100 */
[----:B------:R-:W-:Y:S01]  /*2bf0*/  FADD.FTZ R21, R21, -UR20 ;  /* 0x8000001415157e21 */ /* 0x000fe20008010000 */
[----:B------:R-:W-:Y:S02]  /*2c00*/  HADD2.F32 R27, -RZ, R14.H1_H1 ;  /* 0x3000000eff1b7230 */ /* 0x000fe40000004100 */
[----:B------:R-:W-:Y:S01]  /*2c10*/  FMUL.FTZ R20, R20, UR21 ;  /* 0x0000001514147c20 */ /* 0x000fe20008410000 */
[----:B------:R-:W-:Y:S02]  /*2c20*/  HADD2.F32 R24, -RZ, R52.H0_H0 ;  /* 0x20000034ff187230 */ /* 0x000fe40000004100 */
[----:B------:R-:W-:Y:S01]  /*2c30*/  FMUL.FTZ R29, R69, R22 ;  /* 0x00000016451d7220 */ /* 0x000fe20000410000 */
[----:B------:R-:W-:Y:S01]  /*2c40*/  FMUL.FTZ R21, R21, UR21 ;  /* 0x0000001515157c20 */ /* 0x000fe20008410000 */
[----:B------:R-:W-:Y:S01]  /*2c50*/  FADD.FTZ R23, R23, R22 ;  /* 0x0000001617177221 */ /* 0x000fe20000010000 */
[----:B------:R-:W-:Y:S01]  /*2c60*/  FFMA.FTZ R25, R22, R20, R25 ;  /* 0x0000001416197223 */ /* 0x000fe20000010019 */
[----:B------:R-:W-:Y:S01]  /*2c70*/  FMUL.FTZ R22, R68, R27 ;  /* 0x0000001b44167220 */ /* 0x000fe20000410000 */
[----:B------:R-:W-:Y:S01]  /*2c80*/  FFMA.FTZ R20, R20, R29, R19 ;  /* 0x0000001d14147223 */ /* 0x000fe20000010013 */
[----:B------:R-:W-:Y:S01]  /*2c90*/  FADD.FTZ R26, R24, -UR20 ;  /* 0x80000014181a7e21 */ /* 0x000fe20008010000 */
[----:B------:R-:W-:Y:S01]  /*2ca0*/  FADD.FTZ R17, R17, R27 ;  /* 0x0000001b11117221 */ /* 0x000fe20000010000 */
[----:B------:R-:W-:Y:S01]  /*2cb0*/  FFMA.FTZ R18, R27, R21, R18 ;  /* 0x000000151b127223 */ /* 0x000fe20000010012 */
[----:B------:R-:W-:Y:S01]  /*2cc0*/  FADD.FTZ R27, R16, R29 ;  /* 0x0000001d101b7221 */ /* 0x000fe20000010000 */
[----:B------:R-:W-:-:S02]  /*2cd0*/  HADD2.F32 R24, -RZ, R53.H0_H0 ;  /* 0x20000035ff187230 */ /* 0x000fc40000004100 */
[----:B------:R-:W-:Y:S01]  /*2ce0*/  FFMA.FTZ R21, R21, R22, R20 ;  /* 0x0000001615157223 */ /* 0x000fe20000010014 */
[----:B------:R-:W-:Y:S01]  /*2cf0*/  FMUL.FTZ R16, R26, UR21 ;  /* 0x000000151a107c20 */ /* 0x000fe20008410000 */
[----:B------:R-:W-:Y:S02]  /*2d00*/  HADD2.F32 R20, -RZ, R52.H1_H1 ;  /* 0x30000034ff147230 */ /* 0x000fe40000004100 */
[----:B------:R-:W-:Y:S01]  /*2d10*/  FADD.FTZ R27, R22, R27 ;  /* 0x0000001b161b7221 */ /* 0x000fe20000010000 */
[----:B------:R-:W-:Y:S01]  /*2d20*/  FADD.FTZ R23, R23, R24 ;  /* 0x0000001817177221 */ /* 0x000fe20000010000 */
[----:B------:R-:W-:Y:S01]  /*2d30*/  FFMA.FTZ R25, R24, R16, R25 ;  /* 0x0000001018197223 */ /* 0x000fe20000010019 */
[----:B------:R-:W-:Y:S01]  /*2d40*/  FMUL.FTZ R24, R69, R24 ;  /* 0x0000001845187220 */ /* 0x000fe20000410000 */
[----:B------:R-:W-:Y:S01]  /*2d50*/  FADD.FTZ R20, R20, -UR20 ;  /* 0x8000001414147e21 */ /* 0x000fe20008010000 */
[----:B------:R-:W-:Y:S02]  /*2d60*/  HADD2.F32 R19, -RZ, R53.H1_H1 ;  /* 0x30000035ff137230 */ /* 0x000fe40000004100 */
[----:B------:R-:W-:-:S02]  /*2d70*/  HADD2.F32 R22, -RZ, R66.H0_H0 ;  /* 0x20000042ff167230 */ /* 0x000fc40000004100 */
[----:B------:R-:W-:Y:S01]  /*2d80*/  FADD.FTZ R26, R27, R24 ;  /* 0x000000181b1a7221 */ /* 0x000fe20000010000 */
[----:B------:R-:W-:Y:S01]  /*2d90*/  FMUL.FTZ R20, R20, UR21 ;  /* 0x0000001514147c20 */ /* 0x000fe20008410000 */
[----:B------:R-:W-:Y:S01]  /*2da0*/  FFMA.FTZ R27, R16, R24, R21 ;  /* 0x00000018101b7223 */ /* 0x000fe20000010015 */
[----:B------:R-:W-:Y:S01]  /*2db0*/  FMUL.FTZ R21, R68, R19 ;  /* 0x0000001344157220 */ /* 0x000fe20000410000 */
[--C-:B------:R-:W-:Y:S02]  /*2dc0*/  HADD2.F32 R16, -RZ, R65.reuse.H0_H0 ;  /* 0x20000041ff107230 */ /* 0x100fe40000004100 */
[----:B------:R-:W-:Y:S01]  /*2dd0*/  FADD.FTZ R24, R22, -UR20 ;  /* 0x8000001416187e21 */ /* 0x000fe20008010000 */
[----:B------:R-:W-:Y:S01]  /*2de0*/  FFMA.FTZ R22, R19, R20, R18 ;  /* 0x0000001413167223 */ /* 0x000fe20000010012 */
        /* <DEDUP_REMOVED lines=9> */
[----:B------:R-:W-:Y:S01]  /*2e80*/  FADD.FTZ R26, R17, R19 ;  /* 0x00000013111a7221 */ /* 0x000fe20000010000 */
        /* <DEDUP_REMOVED lines=8> */
[----:B------:R-:W-:Y:S06]  /*2f10*/  BRA `(.L_x_956) ;  /* 0x0000002400007947 */ /* 0x000fec0003800000 */
.L_x_955:
[--C-:B-----5:R-:W-:Y:S02]  /*2f20*/  HADD2.F32 R16, -RZ, R57.reuse.H0_H0 ;  /* 0x20000039ff107230 */ /* 0x120fe40000004100 */
[--C-:B------:R-:W-:Y:S02]  /*2f30*/  HADD2.F32 R18, -RZ, R58.reuse.H0_H0 ;  /* 0x2000003aff127230 */ /* 0x100fe40000004100 */
[----:B------:R-:W-:Y:S02]  /*2f40*/  HADD2.F32 R21, -RZ, R58.H1_H1 ;  /* 0x3000003aff157230 */ /* 0x000fe40000004100 */
[----:B------:R-:W-:Y:S01]  /*2f50*/  FADD.FTZ R16, R16, -UR20 ;  /* 0x8000001410107e21 */ /* 0x000fe20008010000 */
[----:B------:R-:W-:Y:S02]  /*2f60*/  HADD2.F32 R29, -RZ, R56.H0_H0 ;  /* 0x20000038ff1d7230 */ /* 0x000fe40000004100 */
[----:B------:R-:W-:Y:S01]  /*2f70*/  FADD.FTZ R18, R18, -UR20 ;  /* 0x8000001412127e21 */ /* 0x000fe20008010000 */
[----:B------:R-:W-:Y:S01]  /*2f80*/  FMUL.FTZ R17, R16, UR21 ;  /* 0x0000001510117c20 */ /* 0x000fe20008410000 */
[----:B------:R-:W-:-:S02]  /*2f90*/  HADD2.F32 R16, -RZ, R57.H1_H1 ;  /* 0x30000039ff107230 */ /* 0x000fc40000004100 */
[----:B------:R-:W-:Y:S01]  /*2fa0*/  FMUL.FTZ R18, R18, UR21 ;  /* 0x0000001512127c20 */ /* 0x000fe20008410000 */
[----:B------:R-:W-:Y:S01]  /*2fb0*/  FADD.FTZ R21, R21, -UR20 ;  /* 0x8000001415157e21 */ /* 0x000fe20008010000 */
[C-C-:B------:R-:W-:Y:S01]  /*2fc0*/  FFMA.FTZ R23, R69.reuse, R17, R70.reuse ;  /* 0x0000001145177223 */ /* 0x140fe20000010046 */
        /* <DEDUP_REMOVED lines=13> */
[----:B-1----:R-:W-:Y:S01]  /*30a0*/  FADD.FTZ R30, R28, 1 ;  /* 0x3f8000001c1e7421 */ /* 0x002fe20000010000 */
[----:B------:R-:W-:-:S03]  /*30b0*/  HADD2.F32 R28, -RZ, R56.H1_H1 ;  /* 0x30000038ff1c7230 */ /* 0x000fc60000004100 */
[----:B------:R-:W0:Y:S01]  /*30c0*/  MUFU.RCP R24, R24 ;  /* 0x0000001800187308 */ /* 0x000e220000001000 */
[----:B--2---:R-:W-:Y:S01]  /*30d0*/  FADD.FTZ R27, R25, 1 ;  /* 0x3f800000191b7421 */ /* 0x004fe20000010000 */
[----:B------:R-:W-:-:S06]  /*30e0*/  FMUL.FTZ R25, R20, -1.4426950216293334961 ;  /* 0xbfb8aa3b14197820 */ /* 0x000fcc0000410000 */
[----:B------:R-:W1:Y:S01]  /*30f0*/  MUFU.RCP R27, R27 ;  /* 0x0000001b001b7308 */ /* 0x000e620000001000 */
[----:B0-----:R-:W-:-:S07]  /*3100*/  FADD.FTZ R26, -R24, 1 ;  /* 0x3f800000181a7421 */ /* 0x001fce0000010100 */
[----:B------:R-:W0:Y:S01]  /*3110*/  MUFU.EX2 R25, R25 ;  /* 0x0000001900197308 */ /* 0x000e220000000800 */
[----:B------:R-:W-:Y:S01]  /*3120*/  FFMA.FTZ R23, R23, R26, 1 ;  /* 0x3f80000017177423 */ /* 0x000fe2000001001a */
[----:B------:R-:W-:Y:S02]  /*3130*/  FMUL.FTZ R26, R29, R24 ;  /* 0x000000181d1a7220 */ /* 0x000fe40000410000 */
[----:B------:R-:W2:Y:S02]  /*3140*/  MUFU.RCP R24, R30 ;  /* 0x0000001e00187308 */ /* 0x000ea40000001000 */
[----:B------:R-:W-:Y:S01]  /*3150*/  FMUL.FTZ R26, R26, R23 ;  /* 0x000000171a1a7220 */ /* 0x000fe20000410000 */
[----:B-1----:R-:W-:Y:S01]  /*3160*/  FADD.FTZ R23, -R27, 1 ;  /* 0x3f8000001b177421 */ /* 0x002fe20000010100 */
[----:B------:R-:W-:-:S03]  /*3170*/  FMUL.FTZ R27, R28, R27 ;  /* 0x0000001b1c1b7220 */ /* 0x000fc60000410000 */
[----:B------:R-:W-:Y:S01]  /*3180*/  FFMA.FTZ R22, R22, R23, 1 ;  /* 0x3f80000016167423 */ /* 0x000fe20000010017 */
[----:B------:R-:W-:Y:S02]  /*3190*/  HADD2.F32 R23, -RZ, R60.H0_H0 ;  /* 0x2000003cff177230 */ /* 0x000fe40000004100 */
[----:B0-----:R-:W-:Y:S01]  /*31a0*/  FADD.FTZ R29, R25, 1 ;  /* 0x3f800000191d7421 */ /* 0x001fe20000010000 */
[----:B------:R-:W-:Y:S02]  /*31b0*/  HADD2.F32 R25, -RZ, R59.H0_H0 ;  /* 0x2000003bff197230 */ /* 0x000fe40000004100 */
[----:B------:R-:W-:Y:S01]  /*31c0*/  FMUL.FTZ R27, R27, R22 ;  /* 0x000000161b1b7220 */ /* 0x000fe20000410000 */
[----:B------:R-:W-:Y:S02]  /*31d0*/  FADD.FTZ R22, R23, -UR20 ;  /* 0x8000001417167e21 */ /* 0x000fe40008010000 */
[----:B------:R-:W0:Y:S02]  /*31e0*/  MUFU.RCP R29, R29 ;  /* 0x0000001d001d7308 */ /* 0x000e240000001000 */
[----:B------:R-:W-:Y:S01]  /*31f0*/  FMUL.FTZ R22, R22, UR21 ;  /* 0x0000001516167c20 */ /* 0x000fe20008410000 */
[----:B--2---:R-:W-:Y:S01]  /*3200*/  FADD.FTZ R28, -R24, 1 ;  /* 0x3f800000181c7421 */ /* 0x004fe20000010100 */
[----:B------:R-:W-:-:S02]  /*3210*/  FMUL.FTZ R25, R25, R24 ;  /* 0x0000001819197220 */ /* 0x000fc40000410000 */
[----:B------:R-:W-:Y:S01]  /*3220*/  FFMA.FTZ R23, R69, R22, R70 ;  /* 0x0000001645177223 */ /* 0x000fe20000010046 */
[----:B------:R-:W-:-:S03]  /*3230*/  FFMA.FTZ R28, R19, R28, 1 ;  /* 0x3f800000131c7423 */ /* 0x000fc6000001001c */
[----:B------:R-:W-:Y:S01]  /*3240*/  FMUL.FTZ R32, R23, -1.4426950216293334961 ;  /* 0xbfb8aa3b17207820 */ /* 0x000fe20000410000 */
[----:B------:R-:W-:Y:S01]  /*3250*/  FMUL.FTZ R28, R25, R28 ;  /* 0x0000001c191c7220 */ /* 0x000fe20000410000 */
[----:B------:R-:W-:-:S04]  /*3260*/  HADD2.F32 R25, -RZ, R61.H0_H0 ;  /* 0x2000003dff197230 */ /* 0x000fc80000004100 */
[----:B------:R-:W1:Y:S01]  /*3270*/  MUFU.EX2 R32, R32 ;  /* 0x0000002000207308 */ /* 0x000e620000000800 */
[----:B0-----:R-:W-:-:S04]  /*3280*/  FADD.FTZ R19, -R29, 1 ;  /* 0x3f8000001d137421 */ /* 0x001fc80000010100 */
[----:B------:R-:W-:Y:S01]  /*3290*/  FFMA.FTZ R24, R20, R19, 1 ;  /* 0x3f80000014187423 */ /* 0x000fe20000010013 */
[----:B------:R-:W-:Y:S02]  /*32a0*/  HADD2.F32 R19, -RZ, R60.H1_H1 ;  /* 0x3000003cff137230 */ /* 0x000fe40000004100 */
[----:B------:R-:W-:-:S03]  /*32b0*/  HADD2.F32 R20, -RZ, R59.H1_H1 ;  /* 0x3000003bff147230 */ /* 0x000fc60000004100 */
[----:B------:R-:W-:Y:S01]  /*32c0*/  FADD.FTZ R19, R19, -UR20 ;  /* 0x8000001413137e21 */ /* 0x000fe20008010000 */
[----:B-1----:R-:W-:Y:S01]  /*32d0*/  FADD.FTZ R30, R32, 1 ;  /* 0x3f800000201e7421 */ /* 0x002fe20000010000 */
[----:B------:R-:W-:Y:S02]  /*32e0*/  FMUL.FTZ R29, R20, R29 ;  /* 0x0000001d141d7220 */ /* 0x000fe40000410000 */
[----:B------:R-:W-:Y:S02]  /*32f0*/  FMUL.FTZ R19, R19, UR21 ;  /* 0x0000001513137c20 */ /* 0x000fe40008410000 */
[----:B------:R-:W-:Y:S01]  /*3300*/  FMUL.FTZ R24, R29, R24 ;  /* 0x000000181d187220 */ /* 0x000fe20000410000 */
[----:B------:R-:W0:Y:S01]  /*3310*/  MUFU.RCP R30, R30 ;  /* 0x0000001e001e7308 */ /* 0x000e220000001000 */
[C---:B------:R-:W-:Y:S01]  /*3320*/  FFMA.FTZ R20, R68.reuse, R19, R71 ;  /* 0x0000001344147223 */ /* 0x040fe20000010047 */
[----:B------:R-:W-:-:S03]  /*3330*/  FMUL.FTZ R29, R68, R27 ;  /* 0x0000001b441d7220 */ /* 0x000fc60000410000 */
[----:B------:R-:W-:-:S06]  /*3340*/  FMUL.FTZ R32, R20, -1.4426950216293334961 ;  /* 0xbfb8aa3b14207820 */ /* 0x000fcc0000410000 */
[----:B------:R-:W1:Y:S01]  /*3350*/  MUFU.EX2 R32, R32 ;  /* 0x0000002000207308 */ /* 0x000e620000000800 */
[----:B0-----:R-:W-:-:S04]  /*3360*/  FADD.FTZ R72, -R30, 1 ;  /* 0x3f8000001e487421 */ /* 0x001fc80000010100 */
[----:B------:R-:W-:Y:S01]  /*3370*/  FFMA.FTZ R72, R23, R72, 1 ;  /* 0x3f80000017487423 */ /* 0x000fe20000010048 */
[----:B------:R-:W-:Y:S01]  /*3380*/  FMUL.FTZ R23, R25, R30 ;  /* 0x0000001e19177220 */ /* 0x000fe20000410000 */
[----:B------:R-:W-:Y:S01]  /*3390*/  FMUL.FTZ R30, R69, R26 ;  /* 0x0000001a451e7220 */ /* 0x000fe20000410000 */
[----:B-1----:R-:W-:Y:S02]  /*33a0*/  FADD.FTZ R25, R32, 1 ;  /* 0x3f80000020197421 */ /* 0x002fe40000010000 */
[----:B------:R-:W-:Y:S01]  /*33b0*/  FMUL.FTZ R23, R23, R72 ;  /* 0x0000004817177220 */ /* 0x000fe20000410000 */
[----:B------:R-:W-:Y:S01]  /*33c0*/  FFMA.FTZ R33, R17, R30, RZ ;  /* 0x0000001e11217223 */ /* 0x000fe200000100ff */
[----:B------:R-:W-:Y:S02]  /*33d0*/  FADD.FTZ R30, RZ, R30 ;  /* 0x0000001eff1e7221 */ /* 0x000fe40000010000 */
[----:B------:R-:W0:Y:S01]  /*33e0*/  MUFU.RCP R25, R25 ;  /* 0x0000001900197308 */ /* 0x000e220000001000 */
[----:B------:R-:W-:Y:S01]  /*33f0*/  FFMA.FTZ R33, R16, R29, R33 ;  /* 0x0000001d10217223 */ /* 0x000fe20000010021 */
[----:B------:R-:W-:Y:S01]  /*3400*/  FADD.FTZ R29, R29, R30 ;  /* 0x0000001e1d1d7221 */ /* 0x000fe20000010000 */
[----:B------:R-:W-:-:S02]  /*3410*/  HADD2.F32 R30, -RZ, R61.H1_H1 ;  /* 0x3000003dff1e7230 */ /* 0x000fc40000004100 */
[----:B0-----:R-:W-:-:S03]  /*3420*/  FADD.FTZ R73, -R25, 1 ;  /* 0x3f80000019497421 */ /* 0x001fc60000010100 */
[----:B------:R-:W-:Y:S01]  /*3430*/  FMUL.FTZ R30, R30, R25 ;  /* 0x000000191e1e7220 */ /* 0x000fe20000410000 */
[----:B------:R-:W-:Y:S01]  /*3440*/  FFMA.FTZ R25, R17, R26, RZ ;  /* 0x0000001a11197223 */ /* 0x000fe200000100ff */
[----:B------:R-:W-:Y:S01]  /*3450*/  FADD.FTZ R17, RZ, R26 ;  /* 0x0000001aff117221 */ /* 0x000fe20000010000 */
[----:B------:R-:W-:Y:S02]  /*3460*/  FFMA.FTZ R73, R20, R73, 1 ;  /* 0x3f80000014497423 */ /* 0x000fe40000010049 */
[-C--:B------:R-:W-:Y:S01]  /*3470*/  FFMA.FTZ R25, R18, R28.reuse, R25 ;  /* 0x0000001c12197223 */ /* 0x080fe20000010019 */
[----:B------:R-:W-:Y:S01]  /*3480*/  FADD.FTZ R26, R17, R28 ;  /* 0x0000001c111a7221 */ /* 0x000fe20000010000 */
[----:B------:R-:W-:Y:S01]  /*3490*/  FMUL.FTZ R20, R30, R73 ;  /* 0x000000491e147220 */ /* 0x000fe20000410000 */
[----:B------:R-:W-:Y:S02]  /*34a0*/  HADD2.F32 R30, -RZ, R62.H0_H0 ;  /* 0x2000003eff1e7230 */ /* 0x000fe40000004100 */
[----:B------:R-:W-:-:S03]  /*34b0*/  FMUL.FTZ R28, R69, R28 ;  /* 0x0000001c451c7220 */ /* 0x000fc60000410000 */
[----:B------:R-:W-:Y:S01]  /*34c0*/  FADD.FTZ R30, R30, -UR20 ;  /* 0x800000141e1e7e21 */ /* 0x000fe20008010000 */
[----:B------:R-:W-:-:S03]  /*34d0*/  FADD.FTZ R29, R29, R28 ;  /* 0x0000001c1d1d7221 */ /* 0x000fc60000010000 */
        /* <DEDUP_REMOVED lines=12> */
[----:B------:R-:W-:Y:S01]  /*35a0*/  FFMA.FTZ R28, R16, R27, RZ ;  /* 0x0000001b101c7223 */ /* 0x000fe200000100ff */
[----:B------:R-:W-:Y:S02]  /*35b0*/  HADD2.F32 R16, -RZ, R62.H1_H1 ;  /* 0x3000003eff107230 */ /* 0x000fe40000004100 */
[-C--:B------:R-:W-:Y:S01]  /*35c0*/  FMUL.FTZ R73, R68, R24.reuse ;  /* 0x0000001844497220 */ /* 0x080fe20000410000 */
[----:B------:R-:W-:Y:S01]  /*35d0*/  FADD.FTZ R27, RZ, R27 ;  /* 0x0000001bff1b7221 */ /* 0x000fe20000010000 */
[C---:B------:R-:W-:Y:S01]  /*35e0*/  FFMA.FTZ R28, R21.reuse, R24, R28 ;  /* 0x00000018151c7223 */ /* 0x040fe2000001001c */
[----:B------:R-:W-:Y:S01]  /*35f0*/  FADD.FTZ R16, R16, -UR20 ;  /* 0x8000001410107e21 */ /* 0x000fe20008010000 */
[----:B------:R-:W-:Y:S01]  /*3600*/  FFMA.FTZ R33, R21, R73, R30 ;  /* 0x0000004915217223 */ /* 0x000fe2000001001e */
[----:B------:R-:W-:Y:S01]  /*3610*/  FADD.FTZ R27, R27, R24 ;  /* 0x000000181b1b7221 */ /* 0x000fe20000010000 */
[----:B------:R-:W-:Y:S01]  /*3620*/  FADD.FTZ R30, R73, R29 ;  /* 0x0000001d491e7221 */ /* 0x000fe20000010000 */
[----:B------:R-:W-:Y:S01]  /*3630*/  FMUL.FTZ R16, R16, UR21 ;  /* 0x0000001510107c20 */ /* 0x000fe20008410000 */
[----:B------:R-:W-:-:S03]  /*3640*/  HADD2.F32 R29, -RZ, R63.H1_H1 ;  /* 0x3000003fff1d7230 */ /* 0x000fc60000004100 */
[----:B------:R-:W-:-:S04]  /*3650*/  FFMA.FTZ R21, R68, R16, R71 ;  /* 0x0000001044157223 */ /* 0x000fc80000010047 */
[----:B------:R-:W-:-:S06]  /*3660*/  FMUL.FTZ R24, R21, -1.4426950216293334961 ;  /* 0xbfb8aa3b15187820 */ /* 0x000fcc0000410000 */
[----:B------:R-:W0:Y:S02]  /*3670*/  MUFU.EX2 R24, R24 ;  /* 0x0000001800187308 */ /* 0x000e240000000800 */
[----:B0-----:R-:W-:Y:S01]  /*3680*/  FADD.FTZ R32, R24, 1 ;  /* 0x3f80000018207421 */ /* 0x001fe20000010000 */
[----:B------:R-:W-:-:S04]  /*3690*/  FFMA.FTZ R24, R22, R23, R25 ;  /* 0x0000001716187223 */ /* 0x000fc80000010019 */
[----:B------:R-:W-:Y:S01]  /*36a0*/  FFMA.FTZ R24, R17, R18, R24 ;  /* 0x0000001211187223 */ /* 0x000fe20000010018 */
[----:B------:R-:W0:Y:S02]  /*36b0*/  MUFU.RCP R32, R32 ;  /* 0x0000002000207308 */ /* 0x000e240000001000 */
[----:B0-----:R-:W-:Y:S01]  /*36c0*/  FADD.FTZ R72, -R32, 1 ;  /* 0x3f80000020487421 */ /* 0x001fe20000010100 */
[----:B------:R-:W-:-:S03]  /*36d0*/  FMUL.FTZ R29, R29, R32 ;  /* 0x000000201d1d7220 */ /* 0x000fc60000410000 */
[----:B------:R-:W-:-:S04]  /*36e0*/  FFMA.FTZ R72, R21, R72, 1 ;  /* 0x3f80000015487423 */ /* 0x000fc80000010048 */
[----:B------:R-:W-:Y:S01]  /*36f0*/  FMUL.FTZ R21, R29, R72 ;  /* 0x000000481d157220 */ /* 0x000fe20000410000 */
[----:B------:R-:W-:-:S05]  /*3700*/  HADD2.F32 R29, -RZ, R64.H0_H0 ;  /* 0x20000040ff1d7230 */ /* 0x000fca0000004100 */
[----:B------:R-:W-:Y:S01]  /*3710*/  FADD.FTZ R72, R29, -UR20 ;  /* 0x800000141d487e21 */ /* 0x000fe20008010000 */
[----:B------:R-:W-:Y:S01]  /*3720*/  FADD.FTZ R29, R26, R23 ;  /* 0x000000171a1d7221 */ /* 0x000fe20000010000 */
[----:B------:R-:W-:Y:S02]  /*3730*/  FMUL.FTZ R26, R69, R23 ;  /* 0x00000017451a7220 */ /* 0x000fe40000410000 */
[----:B------:R-:W-:Y:S01]  /*3740*/  FMUL.FTZ R23, R72, UR21 ;  /* 0x0000001548177c20 */ /* 0x000fe20008410000 */
[----:B------:R-:W-:Y:S01]  /*3750*/  FADD.FTZ R29, R29, R18 ;  /* 0x000000121d1d7221 */ /* 0x000fe20000010000 */
[----:B------:R-:W-:Y:S01]  /*3760*/  FFMA.FTZ R32, R22, R26, R33 ;  /* 0x0000001a16207223 */ /* 0x000fe20000010021 */
[----:B------:R-:W-:Y:S01]  /*3770*/  FADD.FTZ R30, R30, R26 ;  /* 0x0000001a1e1e7221 */ /* 0x000fe20000010000 */
[----:B------:R-:W-:Y:S01]  /*3780*/  FFMA.FTZ R22, R69, R23, R70 ;  /* 0x0000001745167223 */ /* 0x000fe20000010046 */
[----:B------:R-:W-:-:S03]  /*3790*/  HADD2.F32 R26, -RZ, R67.H0_H0 ;  /* 0x20000043ff1a7230 */ /* 0x000fc60000004100 */
        /* <DEDUP_REMOVED lines=10> */
[----:B------:R-:W-:-:S05]  /*3840*/  HADD2.F32 R26, -RZ, R64.H1_H1 ;  /* 0x30000040ff1a7230 */ /* 0x000fca0000004100 */
[----:B------:R-:W-:Y:S01]  /*3850*/  FADD.FTZ R72, R26, -UR20 ;  /* 0x800000141a487e21 */ /* 0x000fe20008010000 */
[----:B------:R-:W-:Y:S01]  /*3860*/  FADD.FTZ R26, R27, R20 ;  /* 0x000000141b1a7221 */ /* 0x000fe20000010000 */
[----:B------:R-:W-:Y:S02]  /*3870*/  FMUL.FTZ R27, R68, R20 ;  /* 0x00000014441b7220 */ /* 0x000fe40000410000 */
[----:B------:R-:W-:Y:S01]  /*3880*/  FMUL.FTZ R20, R72, UR21 ;  /* 0x0000001548147c20 */ /* 0x000fe20008410000 */
[----:B------:R-:W-:Y:S02]  /*3890*/  HADD2.F32 R72, -RZ, R67.H1_H1 ;  /* 0x30000043ff487230 */ /* 0x000fe40000004100 */
[----:B------:R-:W-:Y:S01]  /*38a0*/  FFMA.FTZ R32, R19, R27, R32 ;  /* 0x0000001b13207223 */ /* 0x000fe20000010020 */
[----:B------:R-:W-:Y:S01]  /*38b0*/  FADD.FTZ R30, R27, R30 ;  /* 0x0000001e1b1e7221 */ /* 0x000fe20000010000 */
[----:B------:R-:W-:Y:S01]  /*38c0*/  FFMA.FTZ R19, R68, R20, R71 ;  /* 0x0000001444137223 */ /* 0x000fe20000010047 */
[----:B------:R-:W-:-:S03]  /*38d0*/  FADD.FTZ R26, R26, R21 ;  /* 0x000000151a1a7221 */ /* 0x000fc60000010000 */
[----:B------:R-:W-:-:S06]  /*38e0*/  FMUL.FTZ R28, R19, -1.4426950216293334961 ;  /* 0xbfb8aa3b131c7820 */ /* 0x000fcc0000410000 */
[----:B------:R-:W0:Y:S02]  /*38f0*/  MUFU.EX2 R28, R28 ;  /* 0x0000001c001c7308 */ /* 0x000e240000000800 */
[----:B0-----:R-:W-:-:S06]  /*3900*/  FADD.FTZ R33, R28, 1 ;  /* 0x3f8000001c217421 */ /* 0x001fcc0000010000 */
[----:B------:R-:W0:Y:S02]  /*3910*/  MUFU.RCP R33, R33 ;  /* 0x0000002100217308 */ /* 0x000e240000001000 */
[----:B0-----:R-:W-:Y:S01]  /*3920*/  FMUL.FTZ R27, R72, R33 ;  /* 0x00000021481b7220 */ /* 0x001fe20000410000 */
[----:B------:R-:W-:Y:S01]  /*3930*/  FADD.FTZ R72, -R33, 1 ;  /* 0x3f80000021487421 */ /* 0x000fe20000010100 */
[----:B------:R-:W-:-:S03]  /*3940*/  FMUL.FTZ R33, R69, R18 ;  /* 0x0000001245217220 */ /* 0x000fc60000410000 */
[----:B------:R-:W-:Y:S01]  /*3950*/  FFMA.FTZ R72, R19, R72, 1 ;  /* 0x3f80000013487423 */ /* 0x000fe20000010048 */
[----:B------:R-:W-:-:S03]  /*3960*/  FADD.FTZ R30, R30, R33 ;  /* 0x000000211e1e7221 */ /* 0x000fc60000010000 */
[----:B------:R-:W-:Y:S01]  /*3970*/  FMUL.FTZ R19, R27, R72 ;  /* 0x000000481b137220 */ /* 0x000fe20000410000 */
[----:B------:R-:W-:-:S05]  /*3980*/  HADD2.F32 R27, -RZ, R55.H0_H0 ;  /* 0x20000037ff1b7230 */ /* 0x000fca0000004100 */
[----:B------:R-:W-:-:S04]  /*3990*/  FADD.FTZ R27, R27, -UR20 ;  /* 0x800000141b1b7e21 */ /* 0x000fc80008010000 */
[----:B------:R-:W-:Y:S01]  /*39a0*/  FMUL.FTZ R18, R27, UR21 ;  /* 0x000000151b127c20 */ /* 0x000fe20008410000 */
[----:B------:R-:W-:Y:S01]  /*39b0*/  FFMA.FTZ R27, R17, R33, R32 ;  /* 0x00000021111b7223 */ /* 0x000fe20000010020 */
[----:B------:R-:W-:Y:S02]  /*39c0*/  HADD2.F32 R33, -RZ, R54.H0_H0 ;  /* 0x20000036ff217230 */ /* 0x000fe40000004100 */
        /* <DEDUP_REMOVED lines=13> */
[----:B------:R-:W-:-:S05]  /*3aa0*/  HADD2.F32 R33, -RZ, R55.H1_H1 ;  /* 0x30000037ff217230 */ /* 0x000fca0000004100 */
[----:B------:R-:W-:-:S04]  /*3ab0*/  FADD.FTZ R33, R33, -UR20 ;  /* 0x8000001421217e21 */ /* 0x000fc80008010000 */
[----:B------:R-:W-:-:S04]  /*3ac0*/  FMUL.FTZ R21, R33, UR21 ;  /* 0x0000001521157c20 */ /* 0x000fc80008410000 */
        /* <DEDUP_REMOVED lines=11> */
[----:B------:R-:W-:Y:S02]  /*3b80*/  HADD2.F32 R28, -RZ, R42.H0_H0 ;  /* 0x2000002aff1c7230 */ /* 0x000fe40000004100 */
[----:B------:R-:W-:-:S03]  /*3b90*/  HADD2.F32 R73, -RZ, R41.H1_H1 ;  /* 0x30000029ff497230 */ /* 0x000fc60000004100 */
        /* <DEDUP_REMOVED lines=24> */
[----:B------:R-:W-:Y:S01]  /*3d20*/  FADD.FTZ R29, R29, R16 ;  /* 0x000000101d1d7221 */ /* 0x000fe20000010000 */
[----:B------:R-:W-:Y:S01]  /*3d30*/  FFMA.FTZ R33, R20, R26, R33 ;  /* 0x0000001a14217223 */ /* 0x000fe20000010021 */
[----:B------:R-:W-:Y:S01]  /*3d40*/  FADD.FTZ R30, R26, R30 ;  /* 0x0000001e1a1e7221 */ /* 0x000fe20000010000 */
        /* <DEDUP_REMOVED lines=117> */
[----:B------:R-:W-:Y:S02]  /*44a0*/  HADD2.F32 R24, -RZ, R34.H0_H0 ;  /* 0x20000022ff187230 */ /* 0x000fe40000004100 */
[----:B------:R-:W-:-:S03]  /*44b0*/  HADD2.F32 R73, -RZ, R15.H1_H1 ;  /* 0x3000000fff497230 */ /* 0x000fc60000004100 */
[----:B------:R-:W-:Y:S01]  /*44c0*/  FADD.FTZ R72, R24, -UR20 ;  /* 0x8000001418487e21 */ /* 0x000fe20008010000 */
[----:B------:R-:W-:Y:S01]  /*44d0*/  FADD.FTZ R24, R25, R22 ;  /* 0x0000001619187221 */ /* 0x000fe20000010000 */
[----:B------:R-:W-:Y:S02]  /*44e0*/  FFMA.FTZ R25, R23, R22, R26 ;  /* 0x0000001617197223 */ /* 0x000fe4000001001a */
[----:B------:R-:W-:Y:S01]  /*44f0*/  FMUL.FTZ R22, R72, UR21 ;  /* 0x0000001548167c20 */ /* 0x000fe20008410000 */
[----:B------:R-:W-:Y:S01]  /*4500*/  FADD.FTZ R24, R24, R17 ;  /* 0x0000001118187221 */ /* 0x000fe20000010000 */
[----:B------:R-:W-:Y:S02]  /*4510*/  FFMA.FTZ R25, R18, R17, R25 ;  /* 0x0000001112197223 */ /* 0x000fe40000010019 */
        /* <DEDUP_REMOVED lines=64> */
[----:B------:R-:W-:-:S05]  /*4920*/  HADD2.F32 R27, -RZ, R8.H0_H0 ;  /* 0x20000008ff1b7230 */ /* 0x000fca0000004100 */
        /* <DEDUP_REMOVED lines=83> */
[----:B------:R-:W-:-:S05]  /*4e60*/  FFMA.FTZ R24, R20, R19, R25 ;  /* 0x0000001314187223 */ /* 0x000fca0000010019 */
        /* <DEDUP_REMOVED lines=22> */
[----:B------:R-:W-:-:S05]  /*4fd0*/  HADD2.F32 R28, -RZ, R66.H0_H0 ;  /* 0x20000042ff1c7230 */ /* 0x000fca0000004100 */
[----:B------:R-:W-:Y:S01]  /*4fe0*/  FADD.FTZ R72, R28, -UR20 ;  /* 0x800000141c487e21 */ /* 0x000fe20008010000 */
[----:B------:R-:W-:-:S03]  /*4ff0*/  FMUL.FTZ R28, R69, R17 ;  /* 0x00000011451c7220 */ /* 0x000fc60000410000 */
[----:B------:R-:W-:Y:S01]  /*5000*/  FMUL.FTZ R17, R72, UR21 ;  /* 0x0000001548117c20 */ /* 0x000fe20008410000 */
[----:B------:R-:W-:Y:S01]  /*5010*/  FFMA.FTZ R32, R18, R28, R33 ;  /* 0x0000001c12207223 */ /* 0x000fe20000010021 */
[----:B------:R-:W-:Y:S01]  /*5020*/  FADD.FTZ R30, R30, R28 ;  /* 0x0000001c1e1e7221 */ /* 0x000fe20000010000 */
        /* <DEDUP_REMOVED lines=13> */
[----:B------:R-:W-:Y:S01]  /*5100*/  FADD.FTZ R72, R28, -UR20 ;  /* 0x800000141c487e21 */ /* 0x000fe20008010000 */
[C---:B------:R-:W-:Y:S01]  /*5110*/  FFMA.FTZ R28, R21.reuse, R16, R24 ;  /* 0x00000010151c7223 */ /* 0x040fe20000010018 */
[----:B------:R-:W-:Y:S01]  /*5120*/  FFMA.FTZ R21, R21, R25, R32 ;  /* 0x0000001915157223 */ /* 0x000fe20000010020 */
[----:B------:R-:W-:Y:S02]  /*5130*/  HADD2.F32 R25, -RZ, R65.H1_H1 ;  /* 0x30000041ff197230 */ /* 0x000fe40000004100 */
        /* <DEDUP_REMOVED lines=10> */
[-C--:B------:R-:W-:Y:S01]  /*51e0*/  FMUL.FTZ R26, R69, R23.reuse ;  /* 0x00000017451a7220 */ /* 0x080fe20000410000 */
[----:B------:R-:W-:Y:S01]  /*51f0*/  FFMA.FTZ R16, R22, R23, R27 ;  /* 0x0000001716107223 */ /* 0x000fe2000001001b */
[----:B------:R-:W-:Y:S01]  /*5200*/  FMUL.FTZ R23, R32, R73 ;  /* 0x0000004920177220 */ /* 0x000fe20000410000 */
[----:B------:R-:W-:Y:S01]  /*5210*/  FFMA.FTZ R27, R19, R20, R28 ;  /* 0x00000014131b7223 */ /* 0x000fe2000001001c */
[----:B------:R-:W-:Y:S01]  /*5220*/  FFMA.FTZ R21, R22, R26, R21 ;  /* 0x0000001a16157223 */ /* 0x000fe20000010015 */
[----:B------:R-:W-:Y:S01]  /*5230*/  FADD.FTZ R33, R30, R26 ;  /* 0x0000001a1e217221 */ /* 0x000fe20000010000 */
[----:B------:R-:W-:Y:S01]  /*5240*/  FMUL.FTZ R22, R68, R20 ;  /* 0x0000001444167220 */ /* 0x000fe20000410000 */
[----:B------:R-:W-:-:S03]  /*5250*/  FFMA.FTZ R16, R17, R18, R16 ;  /* 0x0000001211107223 */ /* 0x000fc60000010010 */
[----:B------:R-:W-:Y:S01]  /*5260*/  FFMA.FTZ R26, R19, R22, R21 ;  /* 0x00000016131a7223 */ /* 0x000fe20000010015 */
[----:B------:R-:W-:Y:S01]  /*5270*/  FADD.FTZ R33, R22, R33 ;  /* 0x0000002116217221 */ /* 0x000fe20000010000 */
[----:B------:R-:W-:Y:S01]  /*5280*/  FMUL.FTZ R22, R69, R18 ;  /* 0x0000001245167220 */ /* 0x000fe20000410000 */
[-C--:B------:R-:W-:Y:S01]  /*5290*/  FMUL.FTZ R21, R68, R23.reuse ;  /* 0x0000001744157220 */ /* 0x080fe20000410000 */
        /* <DEDUP_REMOVED lines=8> */
.L_x_956:
[----:B------:R-:W-:Y:S01]  /*5320*/  MOV R23, R20 ;  /* 0x0000001400177202 */ /* 0x000fe20000000f00 */
[----:B------:R-:W-:Y:S01]  /*5330*/  STS.128 [R50], R16 ;  /* 0x0000001032007388 */ /* 0x000fe20000000c00 */
[----:B------:R-:W-:Y:S01]  /*5340*/  MOV R22, R21 ;  /* 0x0000001500167202 */ /* 0x000fe20000000f00 */
[----:B------:R-:W-:Y:S01]  /*5350*/  BSSY.RECONVERGENT B0, `(.L_x_957) ;  /* 0x0000022000007945 */ /* 0x000fe20003800200 */
[C---:B------:R-:W-:Y:S01]  /*5360*/  ISETP.GT.AND P1, PT, R3.reuse, 0x1e, PT ;  /* 0x0000001e0300780c */ /* 0x040fe20003f24270 */
[----:B------:R-:W0:Y:S01]  /*5370*/  SHFL.DOWN PT, R20, R23, 0x1, 0x1f ;  /* 0x08201f0017147f89 */ /* 0x000e2200000e0000 */
[C---:B------:R-:W-:Y:S02]  /*5380*/  ISETP.GT.AND P6, PT, R3.reuse, 0xf, PT ;  /* 0x0000000f0300780c */ /* 0x040fe40003fc4270 */
[----:B------:R-:W-:Y:S01]  /*5390*/  ISETP.GT.AND P5, PT, R3, 0x17, PT ;  /* 0x000000170300780c */ /* 0x000fe20003fa4270 */
[----:B------:R-:W1:Y:S01]  /*53a0*/  SHFL.DOWN PT, R21, R22, 0x1, 0x1f ;  /* 0x08201f0016157f89 */ /* 0x000e6200000e0000 */
[----:B------:R-:W-:-:S02]  /*53b0*/  ISETP.NE.AND P2, PT, R0, RZ, PT ;  /* 0x000000ff0000720c */ /* 0x000fc40003f45270 */
        /* <DEDUP_REMOVED lines=27> */
.L_x_958:
[----:B------:R-:W-:Y:S05]  /*5570*/  BSYNC.RECONVERGENT B0 ;  /* 0x0000000000007941 */ /* 0x000fea0003800200 */
.L_x_957:
        /* <DEDUP_REMOVED lines=14> */
.L_x_960:
[----:B------:R-:W-:Y:S05]  /*5660*/  BSYNC.RECONVERGENT B0 ;  /* 0x0000000000007941 */ /* 0x000fea0003800200 */
.L_x_959:
        /* <DEDUP_REMOVED lines=159> */
.L_x_962:
[----:B------:R-:W-:Y:S05]  /*6060*/  BSYNC.RECONVERGENT B0 ;  /* 0x0000000000007941 */ /* 0x000fea0003800200 */
.L_x_961:
[----:B------:R-:W-:Y:S04]  /*6070*/  BSSY.RECONVERGENT B0, `(.L_x_963) ;  /* 0x000001c000007945 */ /* 0x000fe80003800200 */
[----:B------:R-:W-:Y:S05]  /*6080*/  @P1 BRA `(.L_x_964) ;  /* 0x0000000000681947 */ /* 0x000fea0003800000 */
[----:B------:R-:W4:Y:S08]  /*6090*/  LDC.64 R20, c[0x0][0x3f8] ;  /* 0x0000fe00ff147b82 */ /* 0x000f300000000a00 */
[----:B-12---:R-:W1:Y:S01]  /*60a0*/  LDC.64 R22, c[0x0][0x3d8] ;  /* 0x0000f600ff167b82 */ /* 0x006e620000000a00 */
[----:B----4-:R-:W-:Y:S01]  /*60b0*/  IMAD.WIDE.U32 R24, R20, 0x3, RZ ;  /* 0x0000000314187825 */ /* 0x010fe200078e00ff */
[----:B------:R-:W-:-:S04]  /*60c0*/  LEA R27, R21, R21, 0x1 ;  /* 0x00000015151b7211 */ /* 0x000fc800078e08ff */
[----:B------:R-:W-:Y:S01]  /*60d0*/  IADD3 R27, PT, PT, R25, R27, RZ ;  /* 0x0000001b191b7210 */ /* 0x000fe20007ffe0ff */
[----:B-1----:R-:W-:-:S03]  /*60e0*/  IMAD.WIDE R72, R72, 0x4, R22 ;  /* 0x0000000448487825 */ /* 0x002fc600078e0216 */
[----:B------:R-:W-:-:S04]  /*60f0*/  LEA.HI R24, P1, R27, R24, RZ, 0x1 ;  /* 0x000000181b187211 */ /* 0x000fc800078308ff */
[----:B------:R-:W-:Y:S01]  /*6100*/  IADD3.X R27, PT, PT, RZ, R27, RZ, P1, !PT ;  /* 0x0000001bff1b7210 */ /* 0x000fe20000ffe4ff */
[----:B------:R4:W-:Y:S01]  /*6110*/  REDG.E.ADD.F32.FTZ.RN.STRONG.GPU desc[UR16][R72.64], R16 ;  /* 0x00000010480079a6 */ /* 0x0009e2000c12f310 */
[----:B------:R-:W-:Y:S02]  /*6120*/  LEA.HI R25, P1, R21, R20, RZ, 0x1 ;  /* 0x0000001415197211 */ /* 0x000fe400078308ff */
[----:B------:R-:W-:Y:S02]  /*6130*/  SHF.L.U32 R29, R24, 0x1, RZ ;  /* 0x00000001181d7819 */ /* 0x000fe400000006ff */
[----:B------:R-:W-:Y:S02]  /*6140*/  IADD3.X R22, PT, PT, RZ, R21, RZ, P1, !PT ;  /* 0x00000015ff167210 */ /* 0x000fe40000ffe4ff */
[C---:B------:R-:W-:Y:S02]  /*6150*/  SHF.L.U32 R23, R25.reuse, 0x1, RZ ;  /* 0x0000000119177819 */ /* 0x040fe400000006ff */
[----:B------:R-:W-:-:S02]  /*6160*/  SHF.L.U64.HI R25, R25, 0x1, R22 ;  /* 0x0000000119197819 */ /* 0x000fc40000010216 */
[----:B------:R-:W-:Y:S02]  /*6170*/  LOP3.LUT R23, R23, 0xfffffffc, RZ, 0xc0, !PT ;  /* 0xfffffffc17177812 */ /* 0x000fe400078ec0ff */
[----:B------:R-:W-:Y:S02]  /*6180*/  LEA R22, P5, R20, R72, 0x2 ;  /* 0x0000004814167211 */ /* 0x000fe400078a10ff */
[----:B------:R-:W-:Y:S02]  /*6190*/  LOP3.LUT R29, R29, 0xfffffffc, RZ, 0xc0, !PT ;  /* 0xfffffffc1d1d7812 */ /* 0x000fe400078ec0ff */
[----:B------:R-:W-:Y:S02]  /*61a0*/  SHF.L.U64.HI R27, R24, 0x1, R27 ;  /* 0x00000001181b7819 */ /* 0x000fe4000001021b */
[----:B------:R-:W-:Y:S02]  /*61b0*/  IADD3 R24, P1, PT, R72, R23, RZ ;  /* 0x0000001748187210 */ /* 0x000fe40007f3e0ff */
[----:B------:R-:W-:-:S02]  /*61c0*/  LEA.HI.X R23, R20, R73, R21, 0x2, P5 ;  /* 0x0000004914177211 */ /* 0x000fc400028f1415 */
[----:B------:R-:W-:Y:S02]  /*61d0*/  IADD3 R20, P5, PT, R72, R29, RZ ;  /* 0x0000001d48147210 */ /* 0x000fe40007fbe0ff */
[C---:B------:R-:W-:Y:S02]  /*61e0*/  IADD3.X R25, PT, PT, R73.reuse, R25, RZ, P1, !PT ;  /* 0x0000001949197210 */ /* 0x040fe40000ffe4ff */
[----:B------:R-:W-:-:S03]  /*61f0*/  IADD3.X R21, PT, PT, R73, R27, RZ, P5, !PT ;  /* 0x0000001b49157210 */ /* 0x000fc60002ffe4ff */
[----:B------:R4:W-:Y:S04]  /*6200*/  REDG.E.ADD.F32.FTZ.RN.STRONG.GPU desc[UR16][R24.64], R17 ;  /* 0x00000011180079a6 */ /* 0x0009e8000c12f310 */
[----:B------:R4:W-:Y:S04]  /*6210*/  REDG.E.ADD.F32.FTZ.RN.STRONG.GPU desc[UR16][R22.64], R18 ;  /* 0x00000012160079a6 */ /* 0x0009e8000c12f310 */
[----:B------:R4:W-:Y:S02]  /*6220*/  REDG.E.ADD.F32.FTZ.RN.STRONG.GPU desc[UR16][R20.64], R19 ;  /* 0x00000013140079a6 */ /* 0x0009e4000c12f310 */
.L_x_964:
[----:B------:R-:W-:Y:S05]  /*6230*/  BSYNC.RECONVERGENT B0 ;  /* 0x0000000000007941 */ /* 0x000fea0003800200 */
.L_x_963:
[----:B------:R-:W-:Y:S05]  /*6240*/  @!P3 BRA `(.L_x_965) ;  /* 0x0000000c0034b947 */ /* 0x000fea0003800000 */
[----:B----4-:R-:W4:Y:S01]  /*6250*/  LDC.64 R16, c[0x0][0x3d0] ;  /* 0x0000f400ff107b82 */ /* 0x010f220000000a00 */
[----:B------:R-:W-:Y:S02]  /*6260*/  LOP3.LUT R18, R43, 0x1, RZ, 0xc0, !PT ;  /* 0x000000012b127812 */ /* 0x000fe400078ec0ff */
[----:B------:R-:W-:-:S03]  /*6270*/  ISETP.GE.U32.AND P3, PT, R2, 0x8, PT ;  /* 0x000000080200780c */ /* 0x000fc60003f66070 */
[----:B------:R-:W-:-:S04]  /*6280*/  IMAD R21, R18, UR18, RZ ;  /* 0x0000001212157c24 */ /* 0x000fc8000f8e02ff */
[----:B------:R-:W-:-:S05]  /*6290*/  IMAD R18, R21, R2, RZ ;  /* 0x0000000215127224 */ /* 0x000fca00078e02ff */
[----:B------:R-:W-:-:S05]  /*62a0*/  SHF.L.U32 R19, R18, 0x1, RZ ;  /* 0x0000000112137819 */ /* 0x000fca00000006ff */
[----:B----4-:R-:W-:-:S03]  /*62b0*/  IMAD.WIDE R16, R19, 0x4, R16 ;  /* 0x0000000413107825 */ /* 0x010fc600078e0210 */
[----:B------:R-:W-:Y:S02]  /*62c0*/  R2UR UR32, R16 ;  /* 0x00000000102072ca */ /* 0x000fe400000e0000 */
[----:B------:R-:W-:Y:S01]  /*62d0*/  R2UR UR33, R17 ;  /* 0x00000000112172ca */ /* 0x000fe200000e0000 */
[----:B------:R-:W-:-:S14]  /*62e0*/  @P2 BRA `(.L_x_966) ;  /* 0x0000000000582947 */ /* 0x000fdc0003800000 */
[----:B------:R-:W4:Y:S01]  /*62f0*/  LDC.64 R18, c[0x0][0x3c8] ;  /* 0x0000f200ff127b82 */ /* 0x000f220000000a00 */
[----:B------:R-:W-:Y:S01]  /*6300*/  LOP3.LUT P1, R20, R43, 0x2, RZ, 0xc0, !PT ;  /* 0x000000022b147812 */ /* 0x000fe2000782c0ff */
[----:B------:R-:W-:Y:S02]  /*6310*/  UIMAD UR12, UR15, UR18, UR4 ;  /* 0x000000120f0c72a4 */ /* 0x000fe4000f8e0204 */
[----:B------:R-:W-:Y:S02]  /*6320*/  IADD3 R17, PT, PT, R21, UR4, RZ ;  /* 0x0000000415117c10 */ /* 0x000fe4000fffe0ff */
[----:B-1----:R-:W-:Y:S01]  /*6330*/  SEL R23, R2, RZ, !P1 ;  /* 0x000000ff02177207 */ /* 0x002fe20004800000 */
[----:B------:R-:W-:Y:S01]  /*6340*/  UIMAD.WIDE.U32 UR12, UR12, 0x8, UR32 ;  /* 0x000000080c0c78a5 */ /* 0x000fe2000f8e0020 */
[----:B------:R-:W-:Y:S02]  /*6350*/  IADD3 R21, PT, PT, -R20, 0x1, RZ ;  /* 0x0000000114157810 */ /* 0x000fe40007ffe1ff */
[----:B------:R-:W-:-:S03]  /*6360*/  ISETP.NE.AND P1, PT, R23, -0x1, PT ;  /* 0xffffffff1700780c */ /* 0x000fc60003f25270 */
[----:B------:R-:W-:Y:S01]  /*6370*/  MOV R16, UR12 ;  /* 0x0000000c00107c02 */ /* 0x000fe20008000f00 */
        /* <DEDUP_REMOVED lines=8> */
.L_x_967:
[----:B----4-:R-:W4:Y:S04]  /*6400*/  LDG.E.STRONG.GPU R16, desc[UR16][R18.64] ;  /* 0x0000001012107981 */ /* 0x010f28000c1ef900 */
[----:B----4-:R-:W-:Y:S01]  /*6410*/  CCTL.IVALL ;  /* 0x00000000ff00798f */ /* 0x010fe20002000000 */
[----:B------:R-:W-:Y:S05]  /*6420*/  YIELD ;  /* 0x0000000000007946 */ /* 0x000fea0003800000 */
[----:B------:R-:W-:-:S13]  /*6430*/  ISETP.NE.AND P1, PT, R16, R23, PT ;  /* 0x000000171000720c */ /* 0x000fda0003f25270 */
[----:B------:R-:W-:Y:S05]  /*6440*/  @P1 BRA `(.L_x_967) ;  /* 0xfffffffc00ec1947 */ /* 0x000fea000383ffff */
.L_x_966:
[----:B------:R-:W-:Y:S05]  /*6450*/  WARPSYNC.ALL ;  /* 0x0000000000007948 */ /* 0x000fea0003800000 */
[----:B------:R-:W-:Y:S01]  /*6460*/  BAR.SYNC.DEFER_BLOCKING 0x0 ;  /* 0x0000000000007b1d */ /* 0x000fe20000010000 */
[----:B------:R-:W-:-:S05]  /*6470*/  HFMA2 R24, -RZ, RZ, 0, 0 ;  /* 0x00000000ff187431 */ /* 0x000fca00000001ff */
[----:B------:R-:W-:Y:S05]  /*6480*/  @!P3 BRA `(.L_x_968) ;  /* 0x000000040078b947 */ /* 0x000fea0003800000 */
[----:B------:R-:W-:Y:S01]  /*6490*/  MOV R25, RZ ;  /* 0x000000ff00197202 */ /* 0x000fe20000000f00 */
[----:B------:R-:W-:Y:S01]  /*64a0*/  UIMAD UR22, UR18, 0x6, UR4 ;  /* 0x00000006121678a4 */ /* 0x000fe2000f8e0204 */
[----:B------:R-:W-:Y:S01]  /*64b0*/  LOP3.LUT R24, R2, 0x7ffffff8, RZ, 0xc0, !PT ;  /* 0x7ffffff802187812 */ /* 0x000fe200078ec0ff */
[----:B------:R-:W-:Y:S02]  /*64c0*/  UIMAD UR23, UR18, 0x3, UR4 ;  /* 0x00000003121778a4 */ /* 0x000fe4000f8e0204 */
[----:B------:R-:W-:Y:S02]  /*64d0*/  UIMAD UR24, UR18, 0x7, UR4 ;  /* 0x00000007121878a4 */ /* 0x000fe4000f8e0204 */
[----:B------:R-:W-:Y:S02]  /*64e0*/  UIADD3 UR25, UPT, UPT, UR4, UR18, URZ ;  /* 0x0000001204197290 */ /* 0x000fe4000fffe0ff */
[----:B------:R-:W-:Y:S01]  /*64f0*/  UIADD3 UR26, UPT, UPT, -UR15, URZ, URZ ;  /* 0x000000ff0f1a7290 */ /* 0x000fe2000fffe1ff */
[----:B------:R-:W-:Y:S01]  /*6500*/  UMOV UR11, UR4 ;  /* 0x00000004000b7c82 */ /* 0x000fe20008000000 */
[----:B------:R-:W-:Y:S01]  /*6510*/  UMOV UR12, UR9 ;  /* 0x00000009000c7c82 */ /* 0x000fe20008000000 */
[----:B------:R-:W-:Y:S01]  /*6520*/  UMOV UR13, UR8 ;  /* 0x00000008000d7c82 */ /* 0x000fe20008000000 */
[----:B------:R-:W-:-:S08]  /*6530*/  UMOV UR14, UR7 ;  /* 0x00000007000e7c82 */ /* 0x000fd00008000000 */
.L_x_969:
        /* <DEDUP_REMOVED lines=19> */
[----:B------:R-:W-:Y:S02]  /*6670*/  MOV R20, UR28 ;  /* 0x0000001c00147c02 */ /* 0x000fe40008000f00 */
[----:B------:R-:W-:Y:S01]  /*6680*/  MOV R21, UR29 ;  /* 0x0000001d00157c02 */ /* 0x000fe20008000f00 */
[----:B------:R-:W-:Y:S01]  /*6690*/  @!UP0 UIMAD.WIDE.U32 UR28, UR23, 0x8, UR32 ;  /* 0x00000008171c88a5 */ /* 0x000fe2000f8e0020 */
[----:B------:R-:W4:Y:S04]  /*66a0*/  @!P3 LDG.E.64 R18, desc[UR16][R18.64] ;  /* 0x000000101212b981 */ /* 0x000f28000c1e1b00 */
[----:B------:R-:W5:Y:S01]  /*66b0*/  @!P6 LDG.E.64 R20, desc[UR16][R20.64] ;  /* 0x000000101414e981 */ /* 0x000f62000c1e1b00 */
[----:B--2---:R-:W-:-:S02]  /*66c0*/  MOV R22, UR28 ;  /* 0x0000001c00167c02 */ /* 0x004fc40008000f00 */
[----:B-1----:R-:W-:-:S06]  /*66d0*/  MOV R23, UR29 ;  /* 0x0000001d00177c02 */ /* 0x002fcc0008000f00 */
        /* <DEDUP_REMOVED lines=57> */
.L_x_968:
[----:B------:R-:W-:-:S13]  /*6a70*/  ISETP.NE.AND P1, PT, R48, RZ, PT ;  /* 0x000000ff3000720c */ /* 0x000fda0003f25270 */
[----:B------:R-:W-:Y:S05]  /*6a80*/  @!P1 BRA `(.L_x_965) ;  /* 0x0000000400249947 */ /* 0x000fea0003800000 */
[----:B----4-:R-:W-:Y:S02]  /*6a90*/  IADD3 R16, PT, PT, R48, -0x1, RZ ;  /* 0xffffffff30107810 */ /* 0x010fe40007ffe0ff */
[----:B--2---:R-:W-:Y:S02]  /*6aa0*/  LOP3.LUT P1, R22, R2, 0x3, RZ, 0xc0, !PT ;  /* 0x0000000302167812 */ /* 0x004fe4000782c0ff */
[----:B------:R-:W-:-:S13]  /*6ab0*/  ISETP.GE.U32.AND P3, PT, R16, 0x3, PT ;  /* 0x000000031000780c */ /* 0x000fda0003f66070 */
[----:B------:R-:W-:Y:S05]  /*6ac0*/  @!P3 BRA `(.L_x_970) ;  /* 0x00000000008cb947 */ /* 0x000fea0003800000 */
[----:B------:R-:W-:Y:S02]  /*6ad0*/  ISETP.EQ.OR P6, PT, R24, UR15, P2 ;  /* 0x0000000f18007c0c */ /* 0x000fe400097c2670 */
[----:B------:R-:W-:Y:S02]  /*6ae0*/  MOV R17, UR18 ;  /* 0x0000001200117c02 */ /* 0x000fe40008000f00 */
[----:B------:R-:W-:-:S09]  /*6af0*/  MOV R19, 0x8 ;  /* 0x0000000800137802 */ /* 0x000fd20000000f00 */
[----:B------:R-:W-:-:S04]  /*6b00*/  @!P6 IMAD R16, R24, R17, UR4 ;  /* 0x000000041810ee24 */ /* 0x000fc8000f8e0211 */
[----:B------:R-:W-:-:S06]  /*6b10*/  @!P6 IMAD.WIDE.U32 R16, R16, R19, UR32 ;  /* 0x000000201010ee25 */ /* 0x000fcc000f8e0013 */
[----:B------:R-:W0:Y:S01]  /*6b20*/  @!P6 LDG.E.64 R16, desc[UR16][R16.64] ;  /* 0x000000101010e981 */ /* 0x000e22000c1e1b00 */
[C---:B------:R-:W-:Y:S02]  /*6b30*/  IADD3 R18, PT, PT, R24.reuse, 0x1, RZ ;  /* 0x0000000118127810 */ /* 0x040fe40007ffe0ff */
[----:B------:R-:W-:Y:S02]  /*6b40*/  IADD3 R19, PT, PT, R24, 0x2, RZ ;  /* 0x0000000218137810 */ /* 0x000fe40007ffe0ff */
[----:B------:R-:W-:Y:S02]  /*6b50*/  ISETP.EQ.OR P5, PT, R18, UR15, P2 ;  /* 0x0000000f12007c0c */ /* 0x000fe400097a2670 */
[----:B------:R-:W-:Y:S02]  /*6b60*/  IADD3 R20, PT, PT, R24, 0x3, RZ ;  /* 0x0000000318147810 */ /* 0x000fe40007ffe0ff */
[----:B------:R-:W-:Y:S02]  /*6b70*/  ISETP.EQ.OR P3, PT, R19, UR15, P2 ;  /* 0x0000000f13007c0c */ /* 0x000fe40009762670 */
[----:B------:R-:W-:-:S02]  /*6b80*/  MOV R21, UR18 ;  /* 0x0000001200157c02 */ /* 0x000fc40008000f00 */
[----:B------:R-:W-:Y:S01]  /*6b90*/  MOV R26, UR18 ;  /* 0x00000012001a7c02 */ /* 0x000fe20008000f00 */
[----:B0--3--:R-:W-:Y:S01]  /*6ba0*/  @!P6 FADD.FTZ R32, R32, R16 ;  /* 0x000000102020e221 */ /* 0x009fe20000010000 */
[----:B------:R-:W-:Y:S01]  /*6bb0*/  @!P6 FADD.FTZ R33, R33, R17 ;  /* 0x000000112121e221 */ /* 0x000fe20000010000 */
[----:B------:R-:W-:Y:S01]  /*6bc0*/  ISETP.EQ.OR P6, PT, R20, UR15, P2 ;  /* 0x0000000f14007c0c */ /* 0x000fe200097c2670 */
[----:B------:R-:W-:Y:S02]  /*6bd0*/  HFMA2 R17, -RZ, RZ, 0, 4.76837158203125e-07 ;  /* 0x00000008ff117431 */ /* 0x000fe400000001ff */
[----:B------:R-:W-:-:S03]  /*6be0*/  @!P5 IMAD R16, R18, R21, UR4 ;  /* 0x000000041210de24 */ /* 0x000fc6000f8e0215 */
[----:B------:R-:W-:Y:S01]  /*6bf0*/  @!P3 IMAD R18, R19, R26, UR4 ;  /* 0x000000041312be24 */ /* 0x000fe2000f8e021a */
[----:B------:R-:W-:Y:S01]  /*6c00*/  MOV R19, 0x8 ;  /* 0x0000000800137802 */ /* 0x000fe20000000f00 */
[----:B------:R-:W-:-:S04]  /*6c10*/  @!P5 IMAD.WIDE.U32 R16, R16, R17, UR32 ;  /* 0x000000201010de25 */ /* 0x000fc8000f8e0011 */
[----:B------:R-:W-:Y:S02]  /*6c20*/  @!P3 IMAD.WIDE.U32 R18, R18, R19, UR32 ;  /* 0x000000201212be25 */ /* 0x000fe4000f8e0013 */
[----:B------:R-:W2:Y:S02]  /*6c30*/  @!P5 LDG.E.64 R16, desc[UR16][R16.64] ;  /* 0x000000101010d981 */ /* 0x000ea4000c1e1b00 */
[----:B------:R-:W-:Y:S02]  /*6c40*/  @!P6 IMAD R20, R20, R21, UR4 ;  /* 0x000000041414ee24 */ /* 0x000fe4000f8e0215 */
[----:B------:R-:W-:Y:S01]  /*6c50*/  HFMA2 R21, -RZ, RZ, 0, 4.76837158203125e-07 ;  /* 0x00000008ff157431 */ /* 0x000fe200000001ff */
[----:B------:R-:W3:Y:S04]  /*6c60*/  @!P3 LDG.E.64 R18, desc[UR16][R18.64] ;  /* 0x000000101212b981 */ /* 0x000ee8000c1e1b00 */
[----:B------:R-:W-:-:S06]  /*6c70*/  @!P6 IMAD.WIDE.U32 R20, R20, R21, UR32 ;  /* 0x000000201414ee25 */ /* 0x000fcc000f8e0015 */
        /* <DEDUP_REMOVED lines=8> */
.L_x_970:
[----:B------:R-:W-:Y:S05]  /*6d00*/  @!P1 BRA `(.L_x_965) ;  /* 0x0000000000849947 */ /* 0x000fea0003800000 */
[----:B------:R-:W-:Y:S02]  /*6d10*/  ISETP.NE.AND P1, PT, R22, 0x1, PT ;  /* 0x000000011600780c */ /* 0x000fe40003f25270 */
[----:B------:R-:W-:-:S11]  /*6d20*/  LOP3.LUT R20, R2, 0x1, RZ, 0xc0, !PT ;  /* 0x0000000102147812 */ /* 0x000fd600078ec0ff */
[----:B------:R-:W-:Y:S05]  /*6d30*/  @!P1 BRA `(.L_x_971) ;  /* 0x0000000000489947 */ /* 0x000fea0003800000 */
[C---:B------:R-:W-:Y:S02]  /*6d40*/  IADD3 R18, PT, PT, R24.reuse, 0x1, RZ ;  /* 0x0000000118127810 */ /* 0x040fe40007ffe0ff */
        /* <DEDUP_REMOVED lines=17> */
.L_x_971:
[----:B------:R-:W-:Y:S01]  /*6e60*/  ISETP.EQ.OR P1, PT, R24, UR15, P2 ;  /* 0x0000000f18007c0c */ /* 0x000fe20009722670 */
[----:B------:R-:W-:Y:S03]  /*6e70*/  BSSY.RECONVERGENT B0, `(.L_x_965) ;  /* 0x000000a000007945 */ /* 0x000fe60003800200 */
[----:B------:R-:W-:-:S13]  /*6e80*/  ISETP.NE.U32.OR P1, PT, R20, 0x1, P1 ;  /* 0x000000011400780c */ /* 0x000fda0000f25470 */
[----:B------:R-:W-:Y:S05]  /*6e90*/  @P1 BRA `(.L_x_972) ;  /* 0x00000000001c1947 */ /* 0x000fea0003800000 */
[----:B------:R-:W-:Y:S02]  /*6ea0*/  MOV R17, UR18 ;  /* 0x0000001200117c02 */ /* 0x000fe40008000f00 */
[----:B------:R-:W-:-:S03]  /*6eb0*/  MOV R19, 0x8 ;  /* 0x0000000800137802 */ /* 0x000fc60000000f00 */
[----:B------:R-:W-:-:S04]  /*6ec0*/  IMAD R16, R24, R17, UR4 ;  /* 0x0000000418107e24 */ /* 0x000fc8000f8e0211 */
[----:B------:R-:W-:-:S06]  /*6ed0*/  IMAD.WIDE.U32 R16, R16, R19, UR32 ;  /* 0x0000002010107e25 */ /* 0x000fcc000f8e0013 */
[----:B------:R-:W0:Y:S02]  /*6ee0*/  LDG.E.64 R16, desc[UR16][R16.64] ;  /* 0x0000001010107981 */ /* 0x000e24000c1e1b00 */
[----:B0--3--:R-:W-:Y:S01]  /*6ef0*/  FADD.FTZ R32, R32, R16 ;  /* 0x0000001020207221 */ /* 0x009fe20000010000 */
[----:B------:R-:W-:-:S07]  /*6f00*/  FADD.FTZ R33, R33, R17 ;  /* 0x0000001121217221 */ /* 0x000fce0000010000 */
.L_x_972:
[----:B------:R-:W-:Y:S05]  /*6f10*/  BSYNC.RECONVERGENT B0 ;  /* 0x0000000000007941 */ /* 0x000fea0003800200 */
.L_x_965:
[----:B------:R-:W5:Y:S01]  /*6f20*/  S2UR UR12, SR_CgaCtaId ;  /* 0x00000000000c79c3 */ /* 0x000f620000008800 */
[----:B------:R-:W-:Y:S01]  /*6f30*/  UMOV UR11, 0x400 ;  /* 0x00000400000b7882 */ /* 0x000fe20000000000 */
[----:B------:R-:W0:Y:S01]  /*6f40*/  LDCU UR14, c[0x0][0x42c] ;  /* 0x00008580ff0e77ac */ /* 0x000e220008000800 */
[----:B----4-:R-:W-:Y:S01]  /*6f50*/  HADD2.F32 R19, -RZ, R56.H1_H1 ;  /* 0x30000038ff137230 */ /* 0x010fe20000004100 */
[----:B-----5:R-:W-:Y:S01]  /*6f60*/  ULEA UR11, UR12, UR11, 0x18 ;  /* 0x0000000b0c0b7291 */ /* 0x020fe2000f8ec0ff */
[----:B------:R-:W4:Y:S08]  /*6f70*/  LDCU.64 UR12, c[0x0][0x400] ;  /* 0x00008000ff0c77ac */ /* 0x000f300008000a00 */
[----:B------:R-:W-:Y:S01]  /*6f80*/  @!P2 STS.64 [UR11+0x30], R32 ;  /* 0x00003020ff00a988 */ /* 0x000fe20008000a0b */
[----:B------:R-:W-:Y:S01]  /*6f90*/  BAR.SYNC.DEFER_BLOCKING 0x0 ;  /* 0x0000000000007b1d */ /* 0x000fe20000010000 */
[----:B----4-:R-:W-:-:S04]  /*6fa0*/  ISETP.GE.U32.AND P1, PT, R51, UR12, PT ;  /* 0x0000000c33007c0c */ /* 0x010fc8000bf26070 */
[----:B------:R-:W-:Y:S01]  /*6fb0*/  ISETP.GE.AND.EX P1, PT, R5, UR13, PT, P1 ;  /* 0x0000000d05007c0c */ /* 0x000fe2000bf26310 */
[----:B------:R-:W0:Y:S02]  /*6fc0*/  LDS.64 R16, [UR11+0x30] ;  /* 0x0000300bff107984 */ /* 0x000e240008000a00 */
[----:B0-----:R-:W-:Y:S01]  /*6fd0*/  FMUL.FTZ R18, R16, UR14 ;  /* 0x0000000e10127c20 */ /* 0x001fe20008410000 */
[--C-:B------:R-:W-:Y:S02]  /*6fe0*/  HADD2.F32 R16, -RZ, R57.reuse.H0_H0 ;  /* 0x20000039ff107230 */ /* 0x100fe40000004100 */
[----:B------:R-:W-:Y:S01]  /*6ff0*/  FMUL.FTZ R20, R17, UR14 ;  /* 0x0000000e11147c20 */ /* 0x000fe20008410000 */
[----:B------:R-:W-:Y:S01]  /*7000*/  HADD2.F32 R57, -RZ, R57.H1_H1 ;  /* 0x30000039ff397230 */ /* 0x000fe20000004100 */
[----:B------:R-:W-:Y:S01]  /*7010*/  R2UR UR11, R18 ;  /* 0x00000000120b72ca */ /* 0x000fe200000e0000 */
[----:B------:R-:W-:Y:S01]  /*7020*/  FADD.FTZ R16, R16, -UR20 ;  /* 0x8000001410107e21 */ /* 0x000fe20008010000 */
[----:B------:R-:W-:-:S02]  /*7030*/  HADD2.F32 R17, -RZ, R56.H0_H0 ;  /* 0x20000038ff117230 */ /* 0x000fc40000004100 */
[----:B------:R-:W-:Y:S01]  /*7040*/  FADD.FTZ R57, R57, -UR20 ;  /* 0x8000001439397e21 */ /* 0x000fe20008010000 */
[----:B------:R-:W-:-:S03]  /*7050*/  FMUL.FTZ R21, R16, UR21 ;  /* 0x0000001510157c20 */ /* 0x000fc60008410000 */
[----:B------:R-:W-:-:S05]  /*7060*/  FMUL.FTZ R57, R57, UR21 ;  /* 0x0000001539397c20 */ /* 0x000fca0008410000 */
[----:B------:R-:W-:Y:S01]  /*7070*/  FFMA.FTZ R16, R21, UR11, R20 ;  /* 0x0000000b15107c23 */ /* 0x000fe20008010014 */
[----:B------:R-:W-:Y:S06]  /*7080*/  @!P4 BRA `(.L_x_973) ;  /* 0x000000000048c947 */ /* 0x000fec0003800000 */
[----:B------:R-:W-:Y:S01]  /*7090*/  FFMA.FTZ R18, R69, R21, R70 ;  /* 0x0000001545127223 */ /* 0x000fe20000010046 */
[----:B------:R-:W-:-:S03]  /*70a0*/  FFMA.FTZ R21, R68, R57, R71 ;  /* 0x0000003944157223 */ /* 0x000fc60000010047 */
[----:B--2---:R-:W-:Y:S01]  /*70b0*/  FMUL.FTZ R22, R18, -1.4426950216293334961 ;  /* 0xbfb8aa3b12167820 */ /* 0x004fe20000410000 */
[----:B------:R-:W-:-:S05]  /*70c0*/  FMUL.FTZ R25, R21, -1.4426950216293334961 ;  /* 0xbfb8aa3b15197820 */ /* 0x000fca0000410000 */
[----:B------:R-:W1:Y:S04]  /*70d0*/  MUFU.EX2 R22, R22 ;  /* 0x0000001600167308 */ /* 0x000e680000000800 */
[----:B------:R-:W0:Y:S01]  /*70e0*/  MUFU.EX2 R25, R25 ;  /* 0x0000001900197308 */ /* 0x000e220000000800 */
[----:B-1----:R-:W-:Y:S01]  /*70f0*/  FADD.FTZ R23, R22, 1 ;  /* 0x3f80000016177421 */ /* 0x002fe20000010000 */
[----:B0-----:R-:W-:-:S03]  /*7100*/  FADD.FTZ R26, R25, 1 ;  /* 0x3f800000191a7421 */ /* 0x001fc60000010000 */
        /* <DEDUP_REMOVED lines=10> */
.L_x_973:
[----:B------:R-:W-:Y:S01]  /*71b0*/  FFMA.FTZ R21, R57, UR11, R20 ;  /* 0x0000000b39157c23 */ /* 0x000fe20008010014 */
[----:B------:R-:W-:Y:S01]  /*71c0*/  BSSY.RECONVERGENT B0, `(.L_x_974) ;  /* 0x0000014000007945 */ /* 0x000fe20003800200 */
[--C-:B-1----:R-:W-:Y:S02]  /*71d0*/  HADD2.F32 R23, -RZ, R58.reuse.H0_H0 ;  /* 0x2000003aff177230 */ /* 0x102fe40000004100 */
[----:B------:R-:W-:Y:S01]  /*71e0*/  FFMA.FTZ R18, R69, R17, -R16 ;  /* 0x0000001145127223 */ /* 0x000fe20000010810 */
[----:B------:R-:W-:Y:S02]  /*71f0*/  HADD2.F32 R58, -RZ, R58.H1_H1 ;  /* 0x3000003aff3a7230 */ /* 0x000fe40000004100 */
[----:B------:R-:W-:Y:S01]  /*7200*/  FFMA.FTZ R21, R68, R19, -R21 ;  /* 0x0000001344157223 */ /* 0x000fe20000010815 */
[----:B------:R-:W-:Y:S06]  /*7210*/  @P1 BRA `(.L_x_975) ;  /* 0x0000000000381947 */ /* 0x000fec0003800000 */
[----:B------:R-:W2:Y:S01]  /*7220*/  LDCU.64 UR24, c[0x0][0x3f8] ;  /* 0x00007f00ff1877ac */ /* 0x000ea20008000a00 */
[----:B------:R-:W-:Y:S01]  /*7230*/  MOV R16, R76 ;  /* 0x0000004c00107202 */ /* 0x000fe20000000f00 */
[----:B------:R-:W-:Y:S01]  /*7240*/  FMUL.FTZ R21, R21, UR21 ;  /* 0x0000001515157c20 */ /* 0x000fe20008410000 */
[----:B------:R-:W-:Y:S01]  /*7250*/  MOV R17, R75 ;  /* 0x0000004b00117202 */ /* 0x000fe20000000f00 */
[----:B------:R-:W0:Y:S01]  /*7260*/  LDCU.64 UR22, c[0x0][0x380] ;  /* 0x00007000ff1677ac */ /* 0x000e220008000a00 */
[----:B--2---:R-:W-:Y:S02]  /*7270*/  IMAD R22, R5, UR24, RZ ;  /* 0x0000001805167c24 */ /* 0x004fe4000f8e02ff */
        /* <DEDUP_REMOVED lines=8> */
.L_x_975:
[----:B------:R-:W-:Y:S05]  /*7300*/  BSYNC.RECONVERGENT B0 ;  /* 0x0000000000007941 */ /* 0x000fea0003800200 */
.L_x_974:
[----:B------:R-:W-:Y:S01]  /*7310*/  ISETP.GE.U32.AND P2, PT, R47, UR12, PT ;  /* 0x0000000c2f007c0c */ /* 0x000fe2000bf46070 */
[----:B------:R-:W-:Y:S01]  /*7320*/  FADD.FTZ R23, R23, -UR20 ;  /* 0x8000001417177e21 */ /* 0x000fe20008010000 */
[----:B------:R-:W-:Y:S01]  /*7330*/  ISETP.GE.U32.AND P3, PT, R46, UR12, PT ;  /* 0x0000000c2e007c0c */ /* 0x000fe2000bf66070 */
[----:B0-----:R-:W-:Y:S01]  /*7340*/  FADD.FTZ R19, R58, -UR20 ;  /* 0x800000143a137e21 */ /* 0x001fe20008010000 */
        /* <DEDUP_REMOVED lines=28> */
.L_x_976:
[--C-:B------:R-:W-:Y:S01]  /*7510*/  FFMA.FTZ R18, R29, UR11, R20.reuse ;  /* 0x0000000b1d127c23 */ /* 0x100fe20008010014 */
        /* <DEDUP_REMOVED lines=23> */
.L_x_978:
[----:B------:R-:W-:Y:S05]  /*7690*/  BSYNC.RECONVERGENT B0 ;  /* 0x0000000000007941 */ /* 0x000fea0003800200 */
.L_x_977:
[--C-:B------:R-:W-:Y:S02]  /*76a0*/  HADD2.F32 R16, -RZ, R61.reuse.H0_H0 ;  /* 0x2000003dff107230 */ /* 0x100fe40000004100 */
[--C-:B------:R-:W-:Y:S01]  /*76b0*/  FFMA.FTZ R28, R25, UR11, R20.reuse ;  /* 0x0000000b191c7c23 */ /* 0x100fe20008010014 */
[----:B------:R-:W-:Y:S01]  /*76c0*/  FFMA.FTZ R27, R29, UR11, R20 ;  /* 0x0000000b1d1b7c23 */ /* 0x000fe20008010014 */
[----:B------:R-:W-:Y:S01]  /*76d0*/  HADD2.F32 R61, -RZ, R61.H1_H1 ;  /* 0x3000003dff3d7230 */ /* 0x000fe20000004100 */
[----:B------:R-:W-:Y:S06]  /*76e0*/  @!P4 BRA `(.L_x_979) ;  /* 0x000000000048c947 */ /* 0x000fec0003800000 */
[----:B------:R-:W-:Y:S01]  /*76f0*/  FFMA.FTZ R17, R69, R25, R70 ;  /* 0x0000001945117223 */ /* 0x000fe20000010046 */
[----:B0-----:R-:W-:-:S03]  /*7700*/  FFMA.FTZ R18, R68, R29, R71 ;  /* 0x0000001d44127223 */ /* 0x001fc60000010047 */
        /* <DEDUP_REMOVED lines=16> */
.L_x_979:
[----:B------:R-:W-:Y:S01]  /*7810*/  BSSY.RECONVERGENT B0, `(.L_x_980) ;  /* 0x0000013000007945 */ /* 0x000fe20003800200 */
[----:B------:R-:W-:Y:S01]  /*7820*/  FFMA.FTZ R28, R69, R16, -R28 ;  /* 0x00000010451c7223 */ /* 0x000fe2000001081c */
[----:B--2---:R-:W-:Y:S02]  /*7830*/  HADD2.F32 R22, -RZ, R62.H0_H0 ;  /* 0x2000003eff167230 */ /* 0x004fe40000004100 */
        /* <DEDUP_REMOVED lines=16> */
.L_x_981:
[----:B------:R-:W-:Y:S05]  /*7940*/  BSYNC.RECONVERGENT B0 ;  /* 0x0000000000007941 */ /* 0x000fea0003800200 */
.L_x_980:
        /* <DEDUP_REMOVED lines=31> */
.L_x_982:
[----:B------:R-:W-:Y:S01]  /*7b40*/  FFMA.FTZ R17, R27, UR11, R20 ;  /* 0x0000000b1b117c23 */ /* 0x000fe20008010014 */
[----:B------:R-:W-:Y:S01]  /*7b50*/  BSSY.RECONVERGENT B0, `(.L_x_983) ;  /* 0x0000014000007945 */ /* 0x000fe20003800200 */
[----:B------:R-:W-:Y:S01]  /*7b60*/  FFMA.FTZ R28, R69, R16, -R28 ;  /* 0x00000010451c7223 */ /* 0x000fe2000001081c */
[----:B------:R-:W-:Y:S02]  /*7b70*/  HADD2.F32 R64, -RZ, R64.H1_H1 ;  /* 0x30000040ff407230 */ /* 0x000fe40000004100 */
[----:B------:R-:W-:Y:S01]  /*7b80*/  FADD.FTZ R29, R29, -UR20 ;  /* 0x800000141d1d7e21 */ /* 0x000fe20008010000 */
        /* <DEDUP_REMOVED lines=16> */
.L_x_984:
[----:B------:R-:W-:Y:S05]  /*7c90*/  BSYNC.RECONVERGENT B0 ;  /* 0x0000000000007941 */ /* 0x000fea0003800200 */
.L_x_983:
[----:B------:R-:W-:Y:S01]  /*7ca0*/  FMUL.FTZ R29, R29, UR21 ;  /* 0x000000151d1d7c20 */ /* 0x000fe20008410000 */
[----:B------:R-:W-:Y:S01]  /*7cb0*/  FADD.FTZ R64, R64, -UR20 ;  /* 0x8000001440407e21 */ /* 0x000fe20008010000 */
[--C-:B------:R-:W-:Y:S02]  /*7cc0*/  HADD2.F32 R16, -RZ, R67.reuse.H0_H0 ;  /* 0x20000043ff107230 */ /* 0x100fe40000004100 */
[----:B------:R-:W-:Y:S02]  /*7cd0*/  HADD2.F32 R67, -RZ, R67.H1_H1 ;  /* 0x30000043ff437230 */ /* 0x000fe40000004100 */
[----:B------:R-:W-:Y:S01]  /*7ce0*/  FFMA.FTZ R28, R29, UR11, R20 ;  /* 0x0000000b1d1c7c23 */ /* 0x000fe20008010014 */
        /* <DEDUP_REMOVED lines=20> */
.L_x_985:
[----:B------:R-:W-:Y:S01]  /*7e30*/  FFMA.FTZ R17, R27, UR11, R20 ;  /* 0x0000000b1b117c23 */ /* 0x000fe20008010014 */
[----:B------:R-:W-:Y:S01]  /*7e40*/  BSSY.RECONVERGENT B0, `(.L_x_986) ;  /* 0x0000014000007945 */ /* 0x000fe20003800200 */
[--C-:B------:R-:W-:Y:S02]  /*7e50*/  HADD2.F32 R22, -RZ, R55.reuse.H0_H0 ;  /* 0x20000037ff167230 */ /* 0x100fe40000004100 */
[----:B------:R-:W-:Y:S01]  /*7e60*/  FFMA.FTZ R28, R69, R16, -R28 ;  /* 0x00000010451c7223 */ /* 0x000fe2000001081c */
[----:B------:R-:W-:Y:S02]  /*7e70*/  HADD2.F32 R55, -RZ, R55.H1_H1 ;  /* 0x30000037ff377230 */ /* 0x000fe40000004100 */
        /* <DEDUP_REMOVED lines=16> */
.L_x_987:
[----:B------:R-:W-:Y:S05]  /*7f80*/  BSYNC.RECONVERGENT B0 ;  /* 0x0000000000007941 */ /* 0x000fea0003800200 */
.L_x_986:
[----:B------:R-:W-:Y:S01]  /*7f90*/  HADD2.F32 R23, -RZ, R42.H0_H0 ;  /* 0x2000002aff177230 */ /* 0x000fe20000004100 */
[----:B0-----:R-:W-:Y:S01]  /*7fa0*/  IADD3 R21, PT, PT, R51, 0xc0, RZ ;  /* 0x000000c033157810 */ /* 0x001fe20007ffe0ff */
        /* <DEDUP_REMOVED lines=29> */
.L_x_988:
[----:B------:R-:W-:Y:S04]  /*8180*/  BSSY.RECONVERGENT B0, `(.L_x_989) ;  /* 0x0000016000007945 */ /* 0x000fe80003800200 */
[----:B------:R-:W-:Y:S05]  /*8190*/  @P0 BRA `(.L_x_990) ;  /* 0x0000000000500947 */ /* 0x000fea0003800000 */
[----:B------:R-:W0:Y:S01]  /*81a0*/  LDCU.64 UR22, c[0x0][0x3f8] ;  /* 0x00007f00ff1677ac */ /* 0x000e220008000a00 */
[----:B------:R-:W-:Y:S01]  /*81b0*/  IADD3 R27, PT, PT, R51, 0xa0, RZ ;  /* 0x000000a0331b7810 */ /* 0x000fe20007ffe0ff */
[--C-:B------:R-:W-:Y:S01]  /*81c0*/  FFMA.FTZ R18, R31, UR11, R20.reuse ;  /* 0x0000000b1f127c23 */ /* 0x100fe20008010014 */
[----:B------:R-:W-:Y:S01]  /*81d0*/  FFMA.FTZ R19, R55, UR11, R20 ;  /* 0x0000000b37137c23 */ /* 0x000fe20008010014 */
[----:B------:R-:W1:Y:S01]  /*81e0*/  LDCU.64 UR24, c[0x0][0x380] ;  /* 0x00007000ff1877ac */ /* 0x000e620008000a00 */
[----:B------:R-:W-:Y:S01]  /*81f0*/  SHF.R.S32.HI R24, RZ, 0x1f, R27 ;  /* 0x0000001fff187819 */ /* 0x000fe2000001141b */
        /* <DEDUP_REMOVED lines=14> */
.L_x_990:
[----:B------:R-:W-:Y:S05]  /*82e0*/  BSYNC.RECONVERGENT B0 ;  /* 0x0000000000007941 */ /* 0x000fea0003800200 */
.L_x_989:
[----:B------:R-:W-:Y:S01]  /*82f0*/  UISETP.NE.AND UP0, UPT, UR19, URZ, UPT ;  /* 0x000000ff1300728c */ /* 0x000fe2000bf05270 */
[----:B------:R-:W-:Y:S01]  /*8300*/  FADD.FTZ R42, R42, -UR20 ;  /* 0x800000142a2a7e21 */ /* 0x000fe20008010000 */
[----:B------:R-:W-:Y:S01]  /*8310*/  FMUL.FTZ R23, R23, UR21 ;  /* 0x0000001517177c20 */ /* 0x000fe20008410000 */
[--C-:B------:R-:W-:Y:S01]  /*8320*/  HADD2.F32 R16, -RZ, R41.reuse.H0_H0 ;  /* 0x20000029ff107230 */ /* 0x100fe20000004100 */
[----:B------:R-:W-:Y:S01]  /*8330*/  ISETP.GE.AND.EX P1, PT, R22, UR13, PT, P1 ;  /* 0x0000000d16007c0c */ /* 0x000fe2000bf26310 */
[----:B------:R-:W-:Y:S02]  /*8340*/  HADD2.F32 R41, -RZ, R41.H1_H1 ;  /* 0x30000029ff297230 */ /* 0x000fe40000004100 */
[----:B------:R-:W-:Y:S01]  /*8350*/  FFMA.FTZ R30, R23, UR11, R20 ;  /* 0x0000000b171e7c23 */ /* 0x000fe20008010014 */
[----:B------:R-:W-:Y:S01]  /*8360*/  FMUL.FTZ R29, R42, UR21 ;  /* 0x000000152a1d7c20 */ /* 0x000fe20008410000 */
[----:B------:R-:W-:Y:S08]  /*8370*/  BRA.U !UP0, `(.L_x_991) ;  /* 0x0000000108487547 */ /* 0x000ff0000b800000 */
        /* <DEDUP_REMOVED lines=18> */
.L_x_991:
[----:B0-----:R-:W-:Y:S01]  /*84a0*/  FFMA.FTZ R17, R29, UR11, R20 ;  /* 0x0000000b1d117c23 */ /* 0x001fe20008010014 */
        /* <DEDUP_REMOVED lines=20> */
.L_x_993:
[----:B------:R-:W-:Y:S05]  /*85f0*/  BSYNC.RECONVERGENT B0 ;  /* 0x0000000000007941 */ /* 0x000fea0003800200 */
.L_x_992:
[--C-:B------:R-:W-:Y:S01]  /*8600*/  HADD2.F32 R17, -RZ, R40.reuse.H0_H0 ;  /* 0x20000028ff117230 */ /* 0x100fe20000004100 */
[----:B------:R-:W-:Y:S01]  /*8610*/  ISETP.GE.U32.AND P0, PT, R25, UR12, PT ;  /* 0x0000000c19007c0c */ /* 0x000fe2000bf06070 */
[----:B------:R-:W-:Y:S01]  /*8620*/  HADD2.F32 R40, -RZ, R40.H1_H1 ;  /* 0x30000028ff287230 */ /* 0x000fe20000004100 */
[----:B------:R-:W-:Y:S01]  /*8630*/  ISETP.GE.U32.AND P1, PT, R23, UR12, PT ;  /* 0x0000000c17007c0c */ /* 0x000fe2000bf26070 */
[--C-:B0-----:R-:W-:Y:S02]  /*8640*/  HADD2.F32 R18, -RZ, R39.reuse.H0_H0 ;  /* 0x20000027ff127230 */ /* 0x101fe40000004100 */
[----:B------:R-:W-:Y:S01]  /*8650*/  FADD.FTZ R17, R17, -UR20 ;  /* 0x8000001411117e21 */ /* 0x000fe20008010000 */
[----:B------:R-:W-:Y:S01]  /*8660*/  SHF.R.S32.HI R16, RZ, 0x1f, R25 ;  /* 0x0000001fff107819 */ /* 0x000fe20000011419 */
[----:B------:R-:W-:Y:S01]  /*8670*/  HADD2.F32 R39, -RZ, R39.H1_H1 ;  /* 0x30000027ff277230 */ /* 0x000fe20000004100 */
[----:B------:R-:W-:Y:S01]  /*8680*/  SHF.R.S32.HI R21, RZ, 0x1f, R23 ;  /* 0x0000001fff157819 */ /* 0x000fe20000011417 */
[----:B------:R-:W-:Y:S01]  /*8690*/  FMUL.FTZ R19, R17, UR21 ;  /* 0x0000001511137c20 */ /* 0x000fe20008410000 */
[----:B------:R-:W-:Y:S01]  /*86a0*/  FADD.FTZ R17, R40, -UR20 ;  /* 0x8000001428117e21 */ /* 0x000fe20008010000 */
[----:B------:R-:W-:Y:S01]  /*86b0*/  ISETP.GE.AND.EX P0, PT, R16, UR13, PT, P0 ;  /* 0x0000000d10007c0c */ /* 0x000fe2000bf06300 */
[----:B------:R-:W-:Y:S01]  /*86c0*/  HADD2.F32 R31, -RZ, R38.H0_H0 ;  /* 0x20000026ff1f7230 */ /* 0x000fe20000004100 */
        /* <DEDUP_REMOVED lines=22> */
.L_x_994:
        /* <DEDUP_REMOVED lines=21> */
.L_x_996:
[----:B------:R-:W-:Y:S05]  /*8980*/  BSYNC.RECONVERGENT B0 ;  /* 0x0000000000007941 */ /* 0x000fea0003800200 */
.L_x_995:
[----:B------:R-:W-:Y:S01]  /*8990*/  FMUL.FTZ R31, R31, UR21 ;  /* 0x000000151f1f7c20 */ /* 0x000fe20008410000 */
[----:B------:R-:W-:Y:S01]  /*89a0*/  FADD.FTZ R38, R38, -UR20 ;  /* 0x8000001426267e21 */ /* 0x000fe20008010000 */
[--C-:B------:R-:W-:Y:S02]  /*89b0*/  HADD2.F32 R16, -RZ, R37.reuse.H0_H0 ;  /* 0x20000025ff107230 */ /* 0x100fe40000004100 */
[----:B------:R-:W-:Y:S02]  /*89c0*/  HADD2.F32 R37, -RZ, R37.H1_H1 ;  /* 0x30000025ff257230 */ /* 0x000fe40000004100 */
[----:B------:R-:W-:Y:S01]  /*89d0*/  FFMA.FTZ R30, R31, UR11, R20 ;  /* 0x0000000b1f1e7c23 */ /* 0x000fe20008010014 */
[----:B------:R-:W-:Y:S01]  /*89e0*/  FMUL.FTZ R29, R38, UR21 ;  /* 0x00000015261d7c20 */ /* 0x000fe20008410000 */
[----:B------:R-:W-:Y:S06]  /*89f0*/  BRA.U !UP0, `(.L_x_997) ;  /* 0x0000000108487547 */ /* 0x000fec000b800000 */
        /* <DEDUP_REMOVED lines=18> */
.L_x_997:
        /* <DEDUP_REMOVED lines=21> */
.L_x_999:
[----:B------:R-:W-:Y:S05]  /*8c70*/  BSYNC.RECONVERGENT B0 ;  /* 0x0000000000007941 */ /* 0x000fea0003800200 */
.L_x_998:
[--C-:B------:R-:W-:Y:S01]  /*8c80*/  HADD2.F32 R16, -RZ, R36.reuse.H0_H0 ;  /* 0x20000024ff107230 */ /* 0x100fe20000004100 */
[----:B------:R-:W-:Y:S01]  /*8c90*/  ISETP.GE.U32.AND P0, PT, R25, UR12, PT ;  /* 0x0000000c19007c0c */ /* 0x000fe2000bf06070 */
[----:B------:R-:W-:Y:S01]  /*8ca0*/  HADD2.F32 R36, -RZ, R36.H1_H1 ;  /* 0x30000024ff247230 */ /* 0x000fe20000004100 */
[----:B------:R-:W-:Y:S01]  /*8cb0*/  ISETP.GE.U32.AND P1, PT, R22, UR12, PT ;  /* 0x0000000c16007c0c */ /* 0x000fe2000bf26070 */
[----:B------:R-:W-:Y:S02]  /*8cc0*/  HADD2.F32 R31, -RZ, R34.H0_H0 ;  /* 0x20000022ff1f7230 */ /* 0x000fe40000004100 */
[----:B------:R-:W-:Y:S01]  /*8cd0*/  FADD.FTZ R17, R16, -UR20 ;  /* 0x8000001410117e21 */ /* 0x000fe20008010000 */
[----:B---3--:R-:W-:Y:S01]  /*8ce0*/  SHF.R.S32.HI R32, RZ, 0x1f, R25 ;  /* 0x0000001fff207819 */ /* 0x008fe20000011419 */
[----:B------:R-:W-:Y:S01]  /*8cf0*/  FADD.FTZ R36, R36, -UR20 ;  /* 0x8000001424247e21 */ /* 0x000fe20008010000 */
[----:B0-----:R-:W-:Y:S01]  /*8d00*/  SHF.R.S32.HI R21, RZ, 0x1f, R22 ;  /* 0x0000001fff157819 */ /* 0x001fe20000011416 */
        /* <DEDUP_REMOVED lines=26> */
.L_x_1000:
        /* <DEDUP_REMOVED lines=21> */
.L_x_1002:
[----:B------:R-:W-:Y:S05]  /*9000*/  BSYNC.RECONVERGENT B0 ;  /* 0x0000000000007941 */ /* 0x000fea0003800200 */
.L_x_1001:
[----:B------:R-:W-:Y:S01]  /*9010*/  FMUL.FTZ R31, R31, UR21 ;  /* 0x000000151f1f7c20 */ /* 0x000fe20008410000 */
[----:B------:R-:W-:Y:S01]  /*9020*/  FADD.FTZ R34, R34, -UR20 ;  /* 0x8000001422227e21 */ /* 0x000fe20008010000 */
[--C-:B------:R-:W-:Y:S02]  /*9030*/  HADD2.F32 R16, -RZ, R15.reuse.H0_H0 ;  /* 0x2000000fff107230 */ /* 0x100fe40000004100 */
[----:B------:R-:W-:Y:S02]  /*9040*/  HADD2.F32 R17, -RZ, R15.H1_H1 ;  /* 0x3000000fff117230 */ /* 0x000fe40000004100 */
[----:B------:R-:W-:Y:S01]  /*9050*/  FFMA.FTZ R30, R31, UR11, R20 ;  /* 0x0000000b1f1e7c23 */ /* 0x000fe20008010014 */
[----:B------:R-:W-:Y:S01]  /*9060*/  FMUL.FTZ R29, R34, UR21 ;  /* 0x00000015221d7c20 */ /* 0x000fe20008410000 */
        /* <DEDUP_REMOVED lines=19> */
.L_x_1003:
        /* <DEDUP_REMOVED lines=21> */
.L_x_1005:
[----:B------:R-:W-:Y:S05]  /*92f0*/  BSYNC.RECONVERGENT B0 ;  /* 0x0000000000007941 */ /* 0x000fea0003800200 */
.L_x_1004:
        /* <DEDUP_REMOVED lines=35> */
.L_x_1006:
        /* <DEDUP_REMOVED lines=21> */
.L_x_1008:
[----:B------:R-:W-:Y:S05]  /*9680*/  BSYNC.RECONVERGENT B0 ;  /* 0x0000000000007941 */ /* 0x000fea0003800200 */
.L_x_1007:
[----:B------:R-:W-:Y:S01]  /*9690*/  FMUL.FTZ R19, R28, UR21 ;  /* 0x000000151c137c20 */ /* 0x000fe20008410000 */
[----:B------:R-:W-:Y:S01]  /*96a0*/  FADD.FTZ R8, R8, -UR20 ;  /* 0x8000001408087e21 */ /* 0x000fe20008010000 */
[--C-:B------:R-:W-:Y:S02]  /*96b0*/  HADD2.F32 R4, -RZ, R10.reuse.H0_H0 ;  /* 0x2000000aff047230 */ /* 0x100fe40000004100 */
[----:B0-----:R-:W-:Y:S02]  /*96c0*/  HADD2.F32 R17, -RZ, R10.H1_H1 ;  /* 0x3000000aff117230 */ /* 0x001fe40000004100 */
        /* <DEDUP_REMOVED lines=21> */
.L_x_1009:
        /* <DEDUP_REMOVED lines=21> */
.L_x_1011:
[----:B------:R-:W-:Y:S05]  /*9970*/  BSYNC.RECONVERGENT B0 ;  /* 0x0000000000007941 */ /* 0x000fea0003800200 */
.L_x_1010:
        /* <DEDUP_REMOVED lines=10> */
[----:B------:R-:W-:Y:S01]  /*9a20*/  ISETP.GE.AND.EX P0, PT, R27, UR13, PT, P0 ;  /* 0x0000000d1b007c0c */ /* 0x000fe2000bf06300 */
[--C-:B------:R-:W-:Y:S01]  /*9a30*/  HADD2.F32 R10, -RZ, R14.reuse.H0_H0 ;  /* 0x2000000eff0a7230 */ /* 0x100fe20000004100 */
[----:B------:R-:W-:Y:S01]  /*9a40*/  ISETP.GE.AND.EX P1, PT, R6, UR13, PT, P1 ;  /* 0x0000000d06007c0c */ /* 0x000fe2000bf26310 */
[----:B------:R-:W-:-:S02]  /*9a50*/  HADD2.F32 R15, -RZ, R14.H1_H1 ;  /* 0x3000000eff0f7230 */ /* 0x000fc40000004100 */
        /* <DEDUP_REMOVED lines=21> */
.L_x_1012:
        /* <DEDUP_REMOVED lines=21> */
.L_x_1014:
[----:B------:R-:W-:Y:S05]  /*9d00*/  BSYNC.RECONVERGENT B0 ;  /* 0x0000000000007941 */ /* 0x000fea0003800200 */
.L_x_1013:
        /* <DEDUP_REMOVED lines=25> */
.L_x_1015:
        /* <DEDUP_REMOVED lines=24> */
.L_x_1017:
[----:B------:R-:W-:Y:S05]  /*a020*/  BSYNC.RECONVERGENT B0 ;  /* 0x0000000000007941 */ /* 0x000fea0003800200 */
.L_x_1016:
[----:B0-----:R-:W-:Y:S01]  /*a030*/  FMUL.FTZ R15, R10, UR21 ;  /* 0x000000150a0f7c20 */ /* 0x001fe20008410000 */
[----:B------:R-:W-:Y:S01]  /*a040*/  FMUL.FTZ R17, R66, UR21 ;  /* 0x0000001542117c20 */ /* 0x000fe20008410000 */
[--C-:B------:R-:W-:Y:S01]  /*a050*/  HADD2.F32 R4, -RZ, R65.reuse.H0_H0 ;  /* 0x20000041ff047230 */ /* 0x100fe20000004100 */
[----:B------:R-:W-:Y:S01]  /*a060*/  ISETP.GE.U32.AND P0, PT, R8, UR12, PT ;  /* 0x0000000c08007c0c */ /* 0x000fe2000bf06070 */
[----:B------:R-:W-:Y:S01]  /*a070*/  FFMA.FTZ R18, R15, UR11, R20 ;  /* 0x0000000b0f127c23 */ /* 0x000fe20008010014 */
        /* <DEDUP_REMOVED lines=22> */
.L_x_1018:
        /* <DEDUP_REMOVED lines=18> */
.L_x_1020:
[----:B------:R-:W-:Y:S05]  /*a300*/  BSYNC.RECONVERGENT B0 ;  /* 0x0000000000007941 */ /* 0x000fea0003800200 */
.L_x_1019:
[----:B------:R-:W-:Y:S01]  /*a310*/  UIADD3 UR10, UPT, UPT, UR18, UR10, URZ ;  /* 0x0000000a120a7290 */ /* 0x000fe2000fffe0ff */
[----:B------:R-:W-:-:S03]  /*a320*/  IADD3 R43, PT, PT, R43, 0x1, RZ ;  /* 0x000000012b2b7810 */ /* 0x000fc60007ffe0ff */
[----:B------:R-:W-:-:S09]  /*a330*/  UISETP.GE.AND UP0, UPT, UR10, UR5, UPT ;  /* 0x000000050a00728c */ /* 0x000fd2000bf06270 */
[----:B------:R-:W-:Y:S05]  /*a340*/  BRA.U !UP0, `(.L_x_1021) ;  /* 0xffffff5d08c87547 */ /* 0x000fea000b83ffff */
.L_x_954:
        /* <DEDUP_REMOVED lines=19> */
.L_x_1023:
[----:B------:R-:W-:Y:S05]  /*a480*/  BSYNC.RECONVERGENT B0 ;  /* 0x0000000000007941 */ /* 0x000fea0003800200 */
.L_x_1022:
[----:B------:R-:W-:Y:S05]  /*a490*/  @P0 EXIT ;  /* 0x000000000000094d */ /* 0x000fea0003800000 */
[----:B------:R-:W-:Y:S05]  /*a4a0*/  @P2 BRA `(.L_x_1024) ;  /* 0x0000000000202947 */ /* 0x000fea0003800000 */
[----:B------:R-:W-:-:S05]  /*a4b0*/  IMAD R4, R6, R7, RZ ;  /* 0x0000000706047224 */ /* 0x000fca00078e02ff */
[----:B------:R-:W-:-:S13]  /*a4c0*/  ISETP.NE.AND P0, PT, R4, -0x1, PT ;  /* 0xffffffff0400780c */ /* 0x000fda0003f05270 */
[----:B------:R-:W-:Y:S05]  /*a4d0*/  @!P0 BRA `(.L_x_1024) ;  /* 0x0000000000148947 */ /* 0x000fea0003800000 */
.L_x_1025:
[----:B-1----:R-:W2:Y:S04]  /*a4e0*/  LDG.E.STRONG.GPU R5, desc[UR16][R2.64] ;  /* 0x0000001002057981 */ /* 0x002ea8000c1ef900 */
[----:B--2---:R-:W-:Y:S01]  /*a4f0*/  CCTL.IVALL ;  /* 0x00000000ff00798f */ /* 0x004fe20002000000 */
[----:B------:R-:W-:Y:S05]  /*a500*/  YIELD ;  /* 0x0000000000007946 */ /* 0x000fea0003800000 */
[----:B------:R-:W-:-:S13]  /*a510*/  ISETP.NE.AND P0, PT, R5, R4, PT ;  /* 0x000000040500720c */ /* 0x000fda0003f05270 */
[----:B------:R-:W-:Y:S05]  /*a520*/  @P0 BRA `(.L_x_1025) ;  /* 0xfffffffc00ec0947 */ /* 0x000fea000383ffff */
.L_x_1024:
        /* <DEDUP_REMOVED lines=46> */
[----:B------:R-:W-:Y:S01]  /*a810*/  IADD3 R0, P3, PT, R5, R0, RZ ;  /* 0x0000000005007210 */ /* 0x000fe20007f7e0ff */
[----:B------:R-:W-:Y:S01]  /*a820*/  IMAD.WIDE.U32 R4, R12, 0x4, RZ ;  /* 0x000000040c047825 */ /* 0x000fe200078e00ff */
[C---:B-1----:R-:W-:Y:S02]  /*a830*/  IADD3 R24, P1, PT, R20.reuse, UR4, RZ ;  /* 0x0000000414187c10 */ /* 0x042fe4000ff3e0ff */
[----:B------:R-:W-:Y:S02]  /*a840*/  SHF.L.U64.HI R30, R3, 0x2, R2 ;  /* 0x00000002031e7819 */ /* 0x000fe40000010202 */
[----:B--2---:R-:W-:-:S02]  /*a850*/  IADD3 R22, P2, PT, R20, UR6, RZ ;  /* 0x0000000614167c10 */ /* 0x004fc4000ff5e0ff */
[C---:B------:R-:W-:Y:S02]  /*a860*/  IADD3.X R25, PT, PT, R21.reuse, UR5, RZ, P1, !PT ;  /* 0x0000000515197c10 */ /* 0x040fe40008ffe4ff */
[C---:B------:R-:W-:Y:S02]  /*a870*/  IADD3.X R23, PT, PT, R21.reuse, UR7, RZ, P2, !PT ;  /* 0x0000000715177c10 */ /* 0x040fe400097fe4ff */
[----:B---3--:R-:W-:Y:S02]  /*a880*/  IADD3 R20, P1, PT, R20, UR8, RZ ;  /* 0x0000000814147c10 */ /* 0x008fe4000ff3e0ff */
[----:B------:R-:W-:Y:S02]  /*a890*/  IADD3 R16, P2, PT, RZ, -R16, RZ ;  /* 0x80000010ff107210 */ /* 0x000fe40007f5e0ff */
[----:B------:R-:W-:Y:S02]  /*a8a0*/  IADD3.X R21, PT, PT, R21, UR9, RZ, P1, !PT ;  /* 0x0000000915157c10 */ /* 0x000fe40008ffe4ff */
[----:B------:R-:W-:-:S02]  /*a8b0*/  SHF.L.U64.HI R26, R27, 0x2, R32 ;  /* 0x000000021b1a7819 */ /* 0x000fc40000010220 */
[----:B------:R-:W-:Y:S02]  /*a8c0*/  IADD3 R28, PT, PT, R5, R7, RZ ;  /* 0x00000007051c7210 */ /* 0x000fe40007ffe0ff */
[----:B------:R-:W-:Y:S02]  /*a8d0*/  IADD3.X R18, PT, PT, RZ, -0x1, RZ, P2, !PT ;  /* 0xffffffffff127810 */ /* 0x000fe400017fe4ff */
[----:B------:R-:W-:-:S07]  /*a8e0*/  IADD3.X R31, PT, PT, RZ, R31, RZ, P3, !PT ;  /* 0x0000001fff1f7210 */ /* 0x000fce0001ffe4ff */
.L_x_1028:
[-C--:B-1----:R-:W-:Y:S02]  /*a8f0*/  LEA R8, P1, R3, R24.reuse, 0x2 ;  /* 0x0000001803087211 */ /* 0x082fe400078210ff */
[----:B0-----:R-:W-:Y:S02]  /*a900*/  LEA R14, P3, R27, R24, 0x2 ;  /* 0x000000181b0e7211 */ /* 0x001fe400078610ff */
        /* <DEDUP_REMOVED lines=29> */
.L_x_1027:
[----:B------:R-:W-:Y:S05]  /*aae0*/  BSYNC.RECONVERGENT B0 ;  /* 0x0000000000007941 */ /* 0x000fea0003800200 */
.L_x_1026:
[----:B------:R-:W-:Y:S05]  /*aaf0*/  @!P0 EXIT ;  /* 0x000000000000894d */ /* 0x000fea0003800000 */
[C---:B------:R-:W-:Y:S01]  /*ab00*/  SHF.L.U64.HI R13, R12.reuse, 0x2, R13 ;  /* 0x000000020c0d7819 */ /* 0x040fe2000001020d */
[----:B------:R-:W2:Y:S01]  /*ab10*/  LDCU.64 UR4, c[0x0][0x3d8] ;  /* 0x00007b00ff0477ac */ /* 0x000ea20008000a00 */
[----:B-1----:R-:W-:Y:S02]  /*ab20*/  SHF.L.U32 R19, R12, 0x2, RZ ;  /* 0x000000020c137819 */ /* 0x002fe400000006ff */
[C---:B------:R-:W-:Y:S01]  /*ab30*/  SHF.L.U64.HI R21, R27.reuse, 0x2, R32 ;  /* 0x000000021b157819 */ /* 0x040fe20000010220 */
[----:B------:R-:W1:Y:S01]  /*ab40*/  LDCU.64 UR6, c[0x0][0x388] ;  /* 0x00007100ff0677ac */ /* 0x000e620008000a00 */
[----:B------:R-:W-:Y:S02]  /*ab50*/  SHF.L.U32 R23, R27, 0x2, RZ ;  /* 0x000000021b177819 */ /* 0x000fe400000006ff */
[C---:B0-----:R-:W-:Y:S01]  /*ab60*/  SHF.L.U64.HI R15, R3.reuse, 0x2, R2 ;  /* 0x00000002030f7819 */ /* 0x041fe20000010202 */
[----:B------:R-:W0:Y:S01]  /*ab70*/  LDCU.64 UR8, c[0x0][0x390] ;  /* 0x00007200ff0877ac */ /* 0x000e220008000a00 */
[----:B------:R-:W-:-:S07]  /*ab80*/  SHF.L.U32 R17, R3, 0x2, RZ ;  /* 0x0000000203117819 */ /* 0x000fce00000006ff */
.L_x_1029:
[C---:B------:R-:W-:Y:S02]  /*ab90*/  SHF.L.U32 R20, R0.reuse, 0x2, RZ ;  /* 0x0000000200147819 */ /* 0x040fe400000006ff */
[----:B------:R-:W-:Y:S02]  /*aba0*/  SHF.L.U64.HI R22, R0, 0x2, R31 ;  /* 0x0000000200167819 */ /* 0x000fe4000001021f */
[----:B--2---:R-:W-:-:S04]  /*abb0*/  IADD3 R4, P0, PT, R20, UR4, RZ ;  /* 0x0000000414047c10 */ /* 0x004fc8000ff1e0ff */
[----:B------:R-:W-:Y:S02]  /*abc0*/  IADD3.X R5, PT, PT, R22, UR5, RZ, P0, !PT ;  /* 0x0000000516057c10 */ /* 0x000fe400087fe4ff */
[C---:B------:R-:W-:Y:S02]  /*abd0*/  IADD3 R6, P0, PT, R4.reuse, R17, RZ ;  /* 0x0000001104067210 */ /* 0x040fe40007f1e0ff */
[C---:B---3--:R-:W-:Y:S02]  /*abe0*/  IADD3 R24, P2, PT, R4.reuse, R23, RZ ;  /* 0x0000001704187210 */ /* 0x048fe40007f5e0ff */
[C---:B------:R-:W-:Y:S02]  /*abf0*/  IADD3.X R7, PT, PT, R5.reuse, R15, RZ, P0, !PT ;  /* 0x0000000f05077210 */ /* 0x040fe400007fe4ff */
[----:B------:R-:W-:Y:S02]  /*ac00*/  IADD3 R10, P1, PT, R4, R19, RZ ;  /* 0x00000013040a7210 */ /* 0x000fe40007f3e0ff */
[C---:B------:R-:W-:Y:S01]  /*ac10*/  IADD3.X R25, PT, PT, R5.reuse, R21, RZ, P2, !PT ;  /* 0x0000001505197210 */ /* 0x040fe200017fe4ff */
[----:B------:R-:W2:Y:S01]  /*ac20*/  LDG.E R4, desc[UR16][R4.64] ;  /* 0x0000001004047981 */ /* 0x000ea2000c1e1900 */
[----:B------:R-:W-:-:S03]  /*ac30*/  IADD3.X R11, PT, PT, R5, R13, RZ, P1, !PT ;  /* 0x0000000d050b7210 */ /* 0x000fc60000ffe4ff */
[----:B------:R-:W2:Y:S04]  /*ac40*/  LDG.E R7, desc[UR16][R6.64] ;  /* 0x0000001006077981 */ /* 0x000ea8000c1e1900 */
[----:B------:R-:W3:Y:S04]  /*ac50*/  LDG.E R10, desc[UR16][R10.64] ;  /* 0x000000100a0a7981 */ /* 0x000ee8000c1e1900 */
[----:B------:R-:W3:Y:S01]  /*ac60*/  LDG.E R25, desc[UR16][R24.64] ;  /* 0x0000001018197981 */ /* 0x000ee2000c1e1900 */
[----:B------:R-:W-:Y:S02]  /*ac70*/  LOP3.LUT R8, R20, 0xfffffffc, RZ, 0xc0, !PT ;  /* 0xfffffffc14087812 */ /* 0x000fe400078ec0ff */
[----:B------:R-:W-:-:S02]  /*ac80*/  LOP3.LUT R9, R22, 0x1, RZ, 0xc0, !PT ;  /* 0x0000000116097812 */ /* 0x000fc400078ec0ff */
[----:B-1----:R-:W-:-:S04]  /*ac90*/  IADD3 R26, P0, PT, R8, UR6, RZ ;  /* 0x00000006081a7c10 */ /* 0x002fc8000ff1e0ff */
[C---:B------:R-:W-:Y:S02]  /*aca0*/  IADD3.X R27, PT, PT, R9.reuse, UR7, RZ, P0, !PT ;  /* 0x00000007091b7c10 */ /* 0x040fe400087fe4ff */
[C---:B0-----:R-:W-:Y:S02]  /*acb0*/  IADD3 R28, P0, PT, R8.reuse, UR8, RZ ;  /* 0x00000008081c7c10 */ /* 0x041fe4000ff1e0ff */
[----:B------:R-:W-:Y:S02]  /*acc0*/  IADD3 R8, P1, PT, R8, UR4, RZ ;  /* 0x0000000408087c10 */ /* 0x000fe4000ff3e0ff */
[----:B------:R-:W-:Y:S02]  /*acd0*/  IADD3.X R29, PT, PT, R9, UR9, RZ, P0, !PT ;  /* 0x00000009091d7c10 */ /* 0x000fe400087fe4ff */
[----:B--2---:R-:W-:Y:S02]  /*ace0*/  F2FP.BF16.F32.PACK_AB R31, R7, R4 ;  /* 0x00000004071f723e */ /* 0x004fe400000010ff */
[----:B------:R-:W-:-:S04]  /*acf0*/  LOP3.LUT R4, R22, 0x3, RZ, 0xc0, !PT ;  /* 0x0000000316047812 */ /* 0x000fc800078ec0ff */
        /* <DEDUP_REMOVED lines=64> */
.L_x_1030:
        /* <DEDUP_REMOVED lines=16> */
.L_x_3423:


//--------------------- .text._Z35group_norm_nhwc_bwd_one_pass_kernelI11Fp16IOFp16WLi64ELi8ELi128EEv26Group_norm_nhwc_bwd_params --------------------------
	.section	.text._Z35group_norm_nhwc_bwd_one_pass_kernelI11Fp16IOFp16WLi64ELi8ELi128EEv26Group_norm_nhwc_bwd_params,"ax",@progbits
	.align	128
        .global         _Z35group_norm_nhwc_bwd_one_pass_kernelI11Fp16IOFp16WLi64ELi8ELi128EEv26Group_norm_nhwc_bwd_params
        .type           _Z35group_norm_nhwc_bwd_one_pass_kernelI11Fp16IOFp16WLi64ELi8ELi128EEv26Group_norm_nhwc_bwd_params,@function
        .size           _Z35group_norm_nhwc_bwd_one_pass_kernelI11Fp16IOFp16WLi64ELi8ELi128EEv26Group_norm_nhwc_bwd_params,(.L_x_3424 - _Z35group_norm_nhwc_bwd_one_pass_kernelI11Fp16IOFp16WLi64ELi8ELi128EEv26Group_norm_nhwc_bwd_params)
        .other          _Z35group_norm_nhwc_bwd_one_pass_kernelI11Fp16IOFp16WLi64ELi8ELi128EEv26Group_norm_nhwc_bwd_params,@"STO_CUDA_ENTRY STV_DEFAULT"
_Z35group_norm_nhwc_bwd_one_pass_kernelI11Fp16IOFp16WLi64ELi8ELi128EEv26Group_norm_nhwc_bwd_params:
.text._Z35group_norm_nhwc_bwd_one_pass_kernelI11Fp16IOFp16WLi64ELi8ELi128EEv26Group_norm_nhwc_bwd_params:
        /* <DEDUP_REMOVED lines=38> */
.L_x_1056:
        /* <DEDUP_REMOVED lines=109> */
[----:B---3--:R-:W-:Y:S02]  /*0930*/  @P2 HADD2.F32 R21, -RZ, R2.H0_H0 ;  /* 0x20000002ff152230 */ /* 0x008fe40000004100 */
[----:B----4-:R-:W-:Y:S02]  /*0940*/  HADD2.F32 R2, -RZ, R4.H0_H0 ;  /* 0x20000004ff027230 */ /* 0x010fe40000004100 */
[----:B------:R-:W-:Y:S02]  /*0950*/  @P2 HADD2.F32 R23, -RZ, R14.H0_H0 ;  /* 0x2000000eff172230 */ /* 0x000fe40000004100 */
[----:B------:R-:W-:Y:S01]  /*0960*/  HADD2.F32 R4, -RZ, R12.H0_H0 ;  /* 0x2000000cff047230 */ /* 0x000fe20000004100 */
        /* <DEDUP_REMOVED lines=38> */
.L_x_1032:
        /* <DEDUP_REMOVED lines=72> */
.L_x_1033:
        /* <DEDUP_REMOVED lines=34> */
.L_x_1035:
[----:B------:R-:W-:Y:S05]  /*1270*/  BSYNC.RECONVERGENT B0 ;  /* 0x0000000000007941 */ /* 0x000fea0003800200 */
.L_x_1034:
        /* <DEDUP_REMOVED lines=15> */
.L_x_1037:
[----:B------:R-:W-:Y:S05]  /*1370*/  BSYNC.RECONVERGENT B0 ;  /* 0x0000000000007941 */ /* 0x000fea0003800200 */
.L_x_1036:
        /* <DEDUP_REMOVED lines=158> */
.L_x_1039:
[----:B------:R-:W-:Y:S05]  /*1d60*/  BSYNC.RECONVERGENT B0 ;  /* 0x0000000000007941 */ /* 0x000fea0003800200 */
.L_x_1038:
        /* <DEDUP_REMOVED lines=28> */
.L_x_1041:
[----:B------:R-:W-:Y:S05]  /*1f30*/  BSYNC.RECONVERGENT B0 ;  /* 0x0000000000007941 */ /* 0x000fea0003800200 */
.L_x_1040:
        /* <DEDUP_REMOVED lines=30> */
.L_x_1044:
[----:B----4-:R-:W4:Y:S04]  /*2120*/  LDG.E.STRONG.GPU R8, desc[UR18][R10.64] ;  /* 0x000000120a087981 */ /* 0x010f28000c1ef900 */
[----:B----4-:R-:W-:Y:S01]  /*2130*/  CCTL.IVALL ;  /* 0x00000000ff00798f */ /* 0x010fe20002000000 */
[----:B------:R-:W-:Y:S05]  /*2140*/  YIELD ;  /* 0x0000000000007946 */ /* 0x000fea0003800000 */
[----:B------:R-:W-:-:S13]  /*2150*/  ISETP.NE.AND P1, PT, R8, R15, PT ;  /* 0x0000000f0800720c */ /* 0x000fda0003f25270 */
[----:B------:R-:W-:Y:S05]  /*2160*/  @P1 BRA `(.L_x_1044) ;  /* 0xfffffffc00ec1947 */ /* 0x000fea000383ffff */
.L_x_1043:
        /* <DEDUP_REMOVED lines=14> */
.L_x_1046:
        /* <DEDUP_REMOVED lines=84> */
.L_x_1045:
        /* <DEDUP_REMOVED lines=41> */
.L_x_1047:
        /* <DEDUP_REMOVED lines=22> */
.L_x_1048:
        /* <DEDUP_REMOVED lines=11> */
.L_x_1049:
[----:B------:R-:W-:Y:S05]  /*2c30*/  BSYNC.RECONVERGENT B0 ;  /* 0x0000000000007941 */ /* 0x000fea0003800200 */
.L_x_1042:
        /* <DEDUP_REMOVED lines=40> */
.L_x_1050:
        /* <DEDUP_REMOVED lines=20> */
.L_x_1052:
[----:B------:R-:W-:Y:S05]  /*3000*/  BSYNC.RECONVERGENT B0 ;  /* 0x0000000000007941 */ /* 0x000fea0003800200 */
.L_x_1051:
        /* <DEDUP_REMOVED lines=24> */
.L_x_1053:
        /* <DEDUP_REMOVED lines=22> */
.L_x_1055:
[----:B------:R-:W-:Y:S05]  /*32f0*/  BSYNC.RECONVERGENT B0 ;  /* 0x0000000000007941 */ /* 0x000fea0003800200 */
.L_x_1054:
[----:B------:R-:W-:Y:S02]  /*3300*/  UIADD3 UR11, UPT, UPT, UR21, UR11, URZ ;  /* 0x0000000b150b7290 */ /* 0x000fe4000fffe0ff */
[----:B------:R-:W-:Y:S02]  /*3310*/  UIADD3 UR4, UPT, UPT, UR4, 0x1, URZ ;  /* 0x0000000104047890 */ /* 0x000fe4000fffe0ff */
[----:B------:R-:W-:-:S09]  /*3320*/  UISETP.GE.AND UP1, UPT, UR11, UR6, UPT ;  /* 0x000000060b00728c */ /* 0x000fd2000bf26270 */
[----:B------:R-:W-:Y:S05]  /*3330*/  BRA.U !UP1, `(.L_x_1056) ;  /* 0xffffffcd09c87547 */ /* 0x000fea000b83ffff */
.L_x_1031:
        /* <DEDUP_REMOVED lines=19> */
.L_x_1058:
[----:B------:R-:W-:Y:S05]  /*3470*/  BSYNC.RECONVERGENT B0 ;  /* 0x0000000000007941 */ /* 0x000fea0003800200 */
.L_x_1057:
[----:B------:R-:W-:Y:S05]  /*3480*/  @P0 EXIT ;  /* 0x000000000000094d */ /* 0x000fea0003800000 */
[----:B------:R-:W-:Y:S05]  /*3490*/  @P2 BRA `(.L_x_1059) ;  /* 0x0000000000202947 */ /* 0x000fea0003800000 */
[----:B------:R-:W-:-:S05]  /*34a0*/  IMAD R0, R4, R7, RZ ;  /* 0x0000000704007224 */ /* 0x000fca00078e02ff */
[----:B------:R-:W-:-:S13]  /*34b0*/  ISETP.NE.AND P0, PT, R0, -0x1, PT ;  /* 0xffffffff0000780c */ /* 0x000fda0003f05270 */
[----:B------:R-:W-:Y:S05]  /*34c0*/  @!P0 BRA `(.L_x_1059) ;  /* 0x0000000000148947 */ /* 0x000fea0003800000 */
.L_x_1060:
[----:B0-----:R-:W3:Y:S04]  /*34d0*/  LDG.E.STRONG.GPU R5, desc[UR18][R2.64] ;  /* 0x0000001202057981 */ /* 0x001ee8000c1ef900 */
[----:B---3--:R-:W-:Y:S01]  /*34e0*/  CCTL.IVALL ;  /* 0x00000000ff00798f */ /* 0x008fe20002000000 */
[----:B------:R-:W-:Y:S05]  /*34f0*/  YIELD ;  /* 0x0000000000007946 */ /* 0x000fea0003800000 */
[----:B------:R-:W-:-:S13]  /*3500*/  ISETP.NE.AND P0, PT, R5, R0, PT ;  /* 0x000000000500720c */ /* 0x000fda0003f05270 */
[----:B------:R-:W-:Y:S05]  /*3510*/  @P0 BRA `(.L_x_1060) ;  /* 0xfffffffc00ec0947 */ /* 0x000fea000383ffff */
.L_x_1059:
        /* <DEDUP_REMOVED lines=60> */
.L_x_1063:
        /* <DEDUP_REMOVED lines=29> */
.L_x_1062:
[----:B------:R-:W-:Y:S05]  /*3ab0*/  BSYNC.RECONVERGENT B0 ;  /* 0x0000000000007941 */ /* 0x000fea0003800200 */
.L_x_1061:
        /* <DEDUP_REMOVED lines=10> */
.L_x_1064:
        /* <DEDUP_REMOVED lines=21> */
[----:B-----5:R-:W-:Y:S02]  /*3cb0*/  F2FP.F16.F32.PACK_AB R31, R7, R4 ;  /* 0x00000004071f723e */ /* 0x020fe400000000ff */
[----:B------:R-:W-:-:S04]  /*3cc0*/  IADD3 R4, P1, PT, R12, UR4, RZ ;  /* 0x000000040c047c10 */ /* 0x000fc8000ff3e0ff */
[----:B------:R-:W-:Y:S02]  /*3cd0*/  IADD3.X R5, PT, PT, R5, UR5, RZ, P1, !PT ;  /* 0x0000000505057c10 */ /* 0x000fe40008ffe4ff */
[----:B------:R-:W-:Y:S02]  /*3ce0*/  F2FP.F16.F32.PACK_AB R33, R11, R8 ;  /* 0x000000080b21723e */ /* 0x000fe400000000ff */
        /* <DEDUP_REMOVED lines=57> */
[----:B----4-:R-:W-:-:S03]  /*4080*/  F2FP.F16.F32.PACK_AB R5, R9, R6 ;  /* 0x000000060905723e */ /* 0x010fc600000000ff */
[----:B------:R1:W-:Y:S04]  /*4090*/  STG.E desc[UR18][R30.64], R11 ;  /* 0x0000000b1e007986 */ /* 0x0003e8000c101912 */
[----:B------:R1:W-:Y:S02]  /*40a0*/  STG.E desc[UR18][R28.64], R5 ;  /* 0x000000051c007986 */ /* 0x0003e4000c101912 */
[----:B------:R-:W-:Y:S05]  /*40b0*/  @P0 BRA `(.L_x_1064) ;  /* 0xfffffff800a80947 */ /* 0x000fea000383ffff */
[----:B------:R-:W-:Y:S05]  /*40c0*/  EXIT ;  /* 0x000000000000794d */ /* 0x000fea0003800000 */
.L_x_1065:
        /* <DEDUP_REMOVED lines=11> */
.L_x_3424:


//--------------------- .text._Z35group_norm_nhwc_bwd_one_pass_kernelI11Fp16IOFp16WLi128ELi8ELi128EEv26Group_norm_nhwc_bwd_params --------------------------
	.section	.text._Z35group_norm_nhwc_bwd_one_pass_kernelI11Fp16IOFp16WLi128ELi8ELi128EEv26Group_norm_nhwc_bwd_params,"ax",@progbits
	.align	128
        .global         _Z35group_norm_nhwc_bwd_one_pass_kernelI11Fp16IOFp16WLi128ELi8ELi128EEv26Group_norm_nhwc_bwd_params
        .type           _Z35group_norm_nhwc_bwd_one_pass_kernelI11Fp16IOFp16WLi128ELi8ELi128EEv26Group_norm_nhwc_bwd_params,@function
        .size           _Z35group_norm_nhwc_bwd_one_pass_kernelI11Fp16IOFp16WLi128ELi8ELi128EEv26Group_norm_nhwc_bwd_params,(.L_x_3425 - _Z35group_norm_nhwc_bwd_one_pass_kernelI11Fp16IOFp16WLi128ELi8ELi128EEv26Group_norm_nhwc_bwd_params)
        .other          _Z35group_norm_nhwc_bwd_one_pass_kernelI11Fp16IOFp16WLi128ELi8ELi128EEv26Group_norm_nhwc_bwd_params,@"STO_CUDA_ENTRY STV_DEFAULT"
_Z35group_norm_nhwc_bwd_one_pass_kernelI11Fp16IOFp16WLi128ELi8ELi128EEv26Group_norm_nhwc_bwd_params:
.text._Z35group_norm_nhwc_bwd_one_pass_kernelI11Fp16IOFp16WLi128ELi8ELi128EEv26Group_norm_nhwc_bwd_params:
        /* <DEDUP_REMOVED lines=36> */
.L_x_1097:
        /* <DEDUP_REMOVED lines=151> */
[----:B--2---:R-:W-:Y:S02]  /*0bb0*/  @P4 HADD2.F32 R35, -RZ, R21.H0_H0 ;  /* 0x20000015ff234230 */ /* 0x004fe40000004100 */
        /* <DEDUP_REMOVED lines=77> */
.L_x_1067:
        /* <DEDUP_REMOVED lines=144> */
.L_x_1068:
        /* <DEDUP_REMOVED lines=36> */
.L_x_1070:
[----:B------:R-:W-:Y:S05]  /*1bd0*/  BSYNC.RECONVERGENT B0 ;  /* 0x0000000000007941 */ /* 0x000fea0003800200 */
.L_x_1069:
        /* <DEDUP_REMOVED lines=15> */
.L_x_1072:
[----:B------:R-:W-:Y:S05]  /*1cd0*/  BSYNC.RECONVERGENT B0 ;  /* 0x0000000000007941 */ /* 0x000fea0003800200 */
.L_x_1071:
        /* <DEDUP_REMOVED lines=158> */
.L_x_1074:
[----:B------:R-:W-:Y:S05]  /*26c0*/  BSYNC.RECONVERGENT B0 ;  /* 0x0000000000007941 */ /* 0x000fea0003800200 */
.L_x_1073:
        /* <DEDUP_REMOVED lines=28> */
.L_x_1076:
[----:B------:R-:W-:Y:S05]  /*2890*/  BSYNC.RECONVERGENT B0 ;  /* 0x0000000000007941 */ /* 0x000fea0003800200 */
.L_x_1075:
        /* <DEDUP_REMOVED lines=30> */
.L_x_1079:
[----:B----4-:R-:W2:Y:S04]  /*2a80*/  LDG.E.STRONG.GPU R12, desc[UR16][R14.64] ;  /* 0x000000100e0c7981 */ /* 0x010ea8000c1ef900 */
[----:B--2---:R-:W-:Y:S01]  /*2a90*/  CCTL.IVALL ;  /* 0x00000000ff00798f */ /* 0x004fe20002000000 */
[----:B------:R-:W-:Y:S05]  /*2aa0*/  YIELD ;  /* 0x0000000000007946 */ /* 0x000fea0003800000 */
[----:B------:R-:W-:-:S13]  /*2ab0*/  ISETP.NE.AND P1, PT, R12, R19, PT ;  /* 0x000000130c00720c */ /* 0x000fda0003f25270 */
[----:B------:R-:W-:Y:S05]  /*2ac0*/  @P1 BRA `(.L_x_1079) ;  /* 0xfffffffc00ec1947 */ /* 0x000fea000383ffff */
.L_x_1078:
        /* <DEDUP_REMOVED lines=14> */
.L_x_1081:
        /* <DEDUP_REMOVED lines=84> */
.L_x_1080:
        /* <DEDUP_REMOVED lines=43> */
.L_x_1082:
        /* <DEDUP_REMOVED lines=23> */
.L_x_1083:
        /* <DEDUP_REMOVED lines=11> */
.L_x_1084:
[----:B------:R-:W-:Y:S05]  /*35c0*/  BSYNC.RECONVERGENT B0 ;  /* 0x0000000000007941 */ /* 0x000fea0003800200 */
.L_x_1077:
        /* <DEDUP_REMOVED lines=38> */
.L_x_1085:
        /* <DEDUP_REMOVED lines=20> */
.L_x_1087:
[----:B------:R-:W-:Y:S05]  /*3970*/  BSYNC.RECONVERGENT B0 ;  /* 0x0000000000007941 */ /* 0x000fea0003800200 */
.L_x_1086:
        /* <DEDUP_REMOVED lines=50> */
.L_x_1088:
        /* <DEDUP_REMOVED lines=18> */
.L_x_1090:
[----:B------:R-:W-:Y:S05]  /*3dc0*/  BSYNC.RECONVERGENT B0 ;  /* 0x0000000000007941 */ /* 0x000fea0003800200 */
.L_x_1089:
        /* <DEDUP_REMOVED lines=21> */
.L_x_1091:
        /* <DEDUP_REMOVED lines=18> */
.L_x_1093:
[----:B------:R-:W-:Y:S05]  /*4040*/  BSYNC.RECONVERGENT B0 ;  /* 0x0000000000007941 */ /* 0x000fea0003800200 */
.L_x_1092:
        /* <DEDUP_REMOVED lines=21> */
.L_x_1094:
        /* <DEDUP_REMOVED lines=18> */
.L_x_1096:
[----:B------:R-:W-:Y:S05]  /*42c0*/  BSYNC.RECONVERGENT B0 ;  /* 0x0000000000007941 */ /* 0x000fea0003800200 */
.L_x_1095:
[----:B------:R-:W-:Y:S02]  /*42d0*/  UIADD3 UR10, UPT, UPT, UR18, UR10, URZ ;  /* 0x0000000a120a7290 */ /* 0x000fe4000fffe0ff */
[----:B------:R-:W-:Y:S02]  /*42e0*/  UIADD3 UR4, UPT, UPT, UR4, 0x1, URZ ;  /* 0x0000000104047890 */ /* 0x000fe4000fffe0ff */
[----:B------:R-:W-:-:S09]  /*42f0*/  UISETP.GE.AND UP0, UPT, UR10, UR8, UPT ;  /* 0x000000080a00728c */ /* 0x000fd2000bf06270 */
[----:B------:R-:W-:Y:S05]  /*4300*/  BRA.U !UP0, `(.L_x_1097) ;  /* 0xffffffbd08cc7547 */ /* 0x000fea000b83ffff */
.L_x_1066:
        /* <DEDUP_REMOVED lines=19> */
.L_x_1099:
[----:B------:R-:W-:Y:S05]  /*4440*/  BSYNC.RECONVERGENT B0 ;  /* 0x0000000000007941 */ /* 0x000fea0003800200 */
.L_x_1098:
[----:B------:R-:W-:Y:S05]  /*4450*/  @P0 EXIT ;  /* 0x000000000000094d */ /* 0x000fea0003800000 */
[----:B------:R-:W-:Y:S05]  /*4460*/  @P2 BRA `(.L_x_1100) ;  /* 0x0000000000202947 */ /* 0x000fea0003800000 */
[----:B------:R-:W-:-:S05]  /*4470*/  IMAD R0, R4, R7, RZ ;  /* 0x0000000704007224 */ /* 0x000fca00078e02ff */
[----:B------:R-:W-:-:S13]  /*4480*/  ISETP.NE.AND P0, PT, R0, -0x1, PT ;  /* 0xffffffff0000780c */ /* 0x000fda0003f05270 */
[----:B------:R-:W-:Y:S05]  /*4490*/  @!P0 BRA `(.L_x_1100) ;  /* 0x0000000000148947 */ /* 0x000fea0003800000 */
.L_x_1101:
[----:B-1----:R-:W2:Y:S04]  /*44a0*/  LDG.E.STRONG.GPU R5, desc[UR16][R2.64] ;  /* 0x0000001002057981 */ /* 0x002ea8000c1ef900 */
[----:B--2---:R-:W-:Y:S01]  /*44b0*/  CCTL.IVALL ;  /* 0x00000000ff00798f */ /* 0x004fe20002000000 */
[----:B------:R-:W-:Y:S05]  /*44c0*/  YIELD ;  /* 0x0000000000007946 */ /* 0x000fea0003800000 */
[----:B------:R-:W-:-:S13]  /*44d0*/  ISETP.NE.AND P0, PT, R5, R0, PT ;  /* 0x000000000500720c */ /* 0x000fda0003f05270 */
[----:B------:R-:W-:Y:S05]  /*44e0*/  @P0 BRA `(.L_x_1101) ;  /* 0xfffffffc00ec0947 */ /* 0x000fea000383ffff */
.L_x_1100:
        /* <DEDUP_REMOVED lines=60> */
.L_x_1104:
        /* <DEDUP_REMOVED lines=25> */
[-C--:B------:R-:W-:Y:S02]  /*4a40*/  MOV R13, R25.reuse ;  /* 0x00000019000d7202 */ /* 0x080fe40000000f00 */
[----:B---3--:R-:W-:Y:S01]  /*4a50*/  F2FP.F16.F32.PACK_AB R21, R17, R14 ;  /* 0x0000000e1115723e */ /* 0x008fe200000000ff */
[----:B------:R0:W-:Y:S04]  /*4a60*/  STG.E desc[UR16][R10.64], R7 ;  /* 0x000000070a007986 */ /* 0x0001e8000c101910 */
[----:B------:R0:W-:Y:S01]  /*4a70*/  STG.E desc[UR16][R12.64], R21 ;  /* 0x000000150c007986 */ /* 0x0001e2000c101910 */
[----:B------:R-:W-:Y:S01]  /*4a80*/  IADD3.X R25, PT, PT, RZ, R25, RZ, P3, !PT ;  /* 0x00000019ff197210 */ /* 0x000fe20001ffe4ff */
[----:B------:R-:W-:Y:S06]  /*4a90*/  @P1 BRA `(.L_x_1104) ;  /* 0xfffffffc00841947 */ /* 0x000fec000383ffff */
.L_x_1103:
[----:B------:R-:W-:Y:S05]  /*4aa0*/  BSYNC.RECONVERGENT B0 ;  /* 0x0000000000007941 */ /* 0x000fea0003800200 */
.L_x_1102:
        /* <DEDUP_REMOVED lines=10> */
.L_x_1105:
        /* <DEDUP_REMOVED lines=20> */
[----:B---3--:R-:W-:Y:S02]  /*4c90*/  F2FP.F16.F32.PACK_AB R25, R13, R10 ;  /* 0x0000000a0d19723e */ /* 0x008fe400000000ff */
[----:B------:R-:W-:-:S02]  /*4ca0*/  IADD3 R10, P1, PT, R23, UR4, RZ ;  /* 0x00000004170a7c10 */ /* 0x000fc4000ff3e0ff */
[----:B------:R-:W-:Y:S02]  /*4cb0*/  IADD3.X R23, PT, PT, R24, UR9, RZ, P0, !PT ;  /* 0x0000000918177c10 */ /* 0x000fe400087fe4ff */
[----:B------:R-:W-:Y:S02]  /*4cc0*/  IADD3.X R11, PT, PT, R11, UR5, RZ, P1, !PT ;  /* 0x000000050b0b7c10 */ /* 0x000fe40008ffe4ff */
[----:B----4-:R-:W-:Y:S02]  /*4cd0*/  F2FP.F16.F32.PACK_AB R27, R17, R14 ;  /* 0x0000000e111b723e */ /* 0x010fe400000000ff */
        /* <DEDUP_REMOVED lines=62> */
.L_x_1106:
        /* <DEDUP_REMOVED lines=12> */
.L_x_3425:


//--------------------- .text._Z35group_norm_nhwc_bwd_one_pass_kernelI11Fp16IOFp16WLi256ELi8ELi128EEv26Group_norm_nhwc_bwd_params --------------------------
	.section	.text._Z35group_norm_nhwc_bwd_one_pass_kernelI11Fp16IOFp16WLi256ELi8ELi128EEv26Group_norm_nhwc_bwd_params,"ax",@progbits
	.align	128
        .global         _Z35group_norm_nhwc_bwd_one_pass_kernelI11Fp16IOFp16WLi256ELi8ELi128EEv26Group_norm_nhwc_bwd_params
        .type           _Z35group_norm_nhwc_bwd_one_pass_kernelI11Fp16IOFp16WLi256ELi8ELi128EEv26Group_norm_nhwc_bwd_params,@function
        .size           _Z35group_norm_nhwc_bwd_one_pass_kernelI11Fp16IOFp16WLi256ELi8ELi128EEv26Group_norm_nhwc_bwd_params,(.L_x_3426 - _Z35group_norm_nhwc_bwd_one_pass_kernelI11Fp16IOFp16WLi256ELi8ELi128EEv26Group_norm_nhwc_bwd_params)
        .other          _Z35group_norm_nhwc_bwd_one_pass_kernelI11Fp16IOFp16WLi256ELi8ELi128EEv26Group_norm_nhwc_bwd_params,@"STO_CUDA_ENTRY STV_DEFAULT"
_Z35group_norm_nhwc_bwd_one_pass_kernelI11Fp16IOFp16WLi256ELi8ELi128EEv26Group_norm_nhwc_bwd_params:
.text._Z35group_norm_nhwc_bwd_one_pass_kernelI11Fp16IOFp16WLi256ELi8ELi128EEv26Group_norm_nhwc_bwd_params:
        /* <DEDUP_REMOVED lines=25> */
.L_x_1150:
        /* <DEDUP_REMOVED lines=245> */
[----:B---3--:R-:W-:Y:S02]  /*10e0*/  @P1 HADD2.F32 R50, -RZ, R14.H0_H0 ;  /* 0x2000000eff321230 */ /* 0x008fe40000004100 */
[----:B----4-:R-:W-:Y:S02]  /*10f0*/  @P1 HADD2.F32 R51, -RZ, R15.H0_H0 ;  /* 0x2000000fff331230 */ /* 0x010fe40000004100 */
[----:B-1----:R-:W-:Y:S02]  /*1100*/  HADD2.F32 R49, -RZ, R12.H0_H0 ;  /* 0x2000000cff317230 */ /* 0x002fe40000004100 */
[----:B------:R-:W-:Y:S01]  /*1110*/  HADD2.F32 R48, -RZ, R13.H0_H0 ;  /* 0x2000000dff307230 */ /* 0x000fe20000004100 */
        /* <DEDUP_REMOVED lines=146> */
.L_x_1108:
        /* <DEDUP_REMOVED lines=288> */
.L_x_1109:
        /* <DEDUP_REMOVED lines=43> */
.L_x_1111:
[----:B------:R-:W-:Y:S05]  /*2ef0*/  BSYNC.RECONVERGENT B0 ;  /* 0x0000000000007941 */ /* 0x000fea0003800200 */
.L_x_1110:
        /* <DEDUP_REMOVED lines=12> */
.L_x_1113:
[----:B------:R-:W-:Y:S05]  /*2fc0*/  BSYNC.RECONVERGENT B0 ;  /* 0x0000000000007941 */ /* 0x000fea0003800200 */
.L_x_1112:
        /* <DEDUP_REMOVED lines=159> */
.L_x_1115:
[----:B------:R-:W-:Y:S05]  /*39c0*/  BSYNC.RECONVERGENT B0 ;  /* 0x0000000000007941 */ /* 0x000fea0003800200 */
.L_x_1114:
        /* <DEDUP_REMOVED lines=28> */
.L_x_1117:
[----:B------:R-:W-:Y:S05]  /*3b90*/  BSYNC.RECONVERGENT B0 ;  /* 0x0000000000007941 */ /* 0x000fea0003800200 */
.L_x_1116:
        /* <DEDUP_REMOVED lines=24> */
.L_x_1120:
[----:B-1----:R-:W2:Y:S04]  /*3d20*/  LDG.E.STRONG.GPU R14, desc[UR8][R12.64] ;  /* 0x000000080c0e7981 */ /* 0x002ea8000c1ef900 */
[----:B--2---:R-:W-:Y:S01]  /*3d30*/  CCTL.IVALL ;  /* 0x00000000ff00798f */ /* 0x004fe20002000000 */
[----:B------:R-:W-:Y:S05]  /*3d40*/  YIELD ;  /* 0x0000000000007946 */ /* 0x000fea0003800000 */
[----:B------:R-:W-:-:S13]  /*3d50*/  ISETP.NE.AND P0, PT, R14, R19, PT ;  /* 0x000000130e00720c */ /* 0x000fda0003f05270 */
[----:B------:R-:W-:Y:S05]  /*3d60*/  @P0 BRA `(.L_x_1120) ;  /* 0xfffffffc00ec0947 */ /* 0x000fea000383ffff */
.L_x_1119:
        /* <DEDUP_REMOVED lines=15> */
.L_x_1122:
        /* <DEDUP_REMOVED lines=59> */
.L_x_1121:
        /* <DEDUP_REMOVED lines=34> */
.L_x_1123:
        /* <DEDUP_REMOVED lines=18> */
.L_x_1124:
        /* <DEDUP_REMOVED lines=9> */
.L_x_1125:
[----:B------:R-:W-:Y:S05]  /*45e0*/  BSYNC.RECONVERGENT B0 ;  /* 0x0000000000007941 */ /* 0x000fea0003800200 */
.L_x_1118:
        /* <DEDUP_REMOVED lines=44> */
.L_x_1126:
        /* <DEDUP_REMOVED lines=21> */
.L_x_1128:
[----:B------:R-:W-:Y:S05]  /*4a00*/  BSYNC.RECONVERGENT B0 ;  /* 0x0000000000007941 */ /* 0x000fea0003800200 */
.L_x_1127:
        /* <DEDUP_REMOVED lines=35> */
.L_x_1129:
        /* <DEDUP_REMOVED lines=21> */
.L_x_1131:
[----:B------:R-:W-:Y:S05]  /*4d90*/  BSYNC.RECONVERGENT B0 ;  /* 0x0000000000007941 */ /* 0x000fea0003800200 */
.L_x_1130:
        /* <DEDUP_REMOVED lines=25> */
.L_x_1132:
        /* <DEDUP_REMOVED lines=21> */
.L_x_1134:
[----:B------:R-:W-:Y:S05]  /*5080*/  BSYNC.RECONVERGENT B0 ;  /* 0x0000000000007941 */ /* 0x000fea0003800200 */
.L_x_1133:
        /* <DEDUP_REMOVED lines=27> */
.L_x_1135:
        /* <DEDUP_REMOVED lines=20> */
.L_x_1137:
[----:B------:R-:W-:Y:S05]  /*5380*/  BSYNC.RECONVERGENT B0 ;  /* 0x0000000000007941 */ /* 0x000fea0003800200 */
.L_x_1136:
        /* <DEDUP_REMOVED lines=62> */
.L_x_1138:
        /* <DEDUP_REMOVED lines=18> */
.L_x_1140:
[----:B------:R-:W-:Y:S05]  /*5890*/  BSYNC.RECONVERGENT B0 ;  /* 0x0000000000007941 */ /* 0x000fea0003800200 */
.L_x_1139:
        /* <DEDUP_REMOVED lines=21> */
.L_x_1141:
        /* <DEDUP_REMOVED lines=18> */
.L_x_1143:
[----:B------:R-:W-:Y:S05]  /*5b10*/  BSYNC.RECONVERGENT B0 ;  /* 0x0000000000007941 */ /* 0x000fea0003800200 */
.L_x_1142:
        /* <DEDUP_REMOVED lines=21> */
.L_x_1144:
        /* <DEDUP_REMOVED lines=18> */
.L_x_1146:
[----:B------:R-:W-:Y:S05]  /*5d90*/  BSYNC.RECONVERGENT B0 ;  /* 0x0000000000007941 */ /* 0x000fea0003800200 */
.L_x_1145:
        /* <DEDUP_REMOVED lines=22> */
.L_x_1147:
        /* <DEDUP_REMOVED lines=18> */
.L_x_1149:
[----:B------:R-:W-:Y:S05]  /*6020*/  BSYNC.RECONVERGENT B0 ;  /* 0x0000000000007941 */ /* 0x000fea0003800200 */
.L_x_1148:
[----:B------:R-:W-:Y:S02]  /*6030*/  IADD3 R38, PT, PT, R4, R38, RZ ;  /* 0x0000002604267210 */ /* 0x000fe40007ffe0ff */
[----:B------:R-:W-:Y:S02]  /*6040*/  IADD3 R39, PT, PT, R39, 0x1, RZ ;  /* 0x0000000127277810 */ /* 0x000fe40007ffe0ff */
[----:B------:R-:W-:-:S13]  /*6050*/  ISETP.GE.AND P0, PT, R38, UR4, PT ;  /* 0x0000000426007c0c */ /* 0x000fda000bf06270 */
[----:B------:R-:W-:Y:S05]  /*6060*/  @!P0 BRA `(.L_x_1150) ;  /* 0xffffffa000488947 */ /* 0x000fea000383ffff */
.L_x_1107:
        /* <DEDUP_REMOVED lines=19> */
.L_x_1152:
[----:B------:R-:W-:Y:S05]  /*61a0*/  BSYNC.RECONVERGENT B0 ;  /* 0x0000000000007941 */ /* 0x000fea0003800200 */
.L_x_1151:
[----:B------:R-:W-:Y:S05]  /*61b0*/  @P0 EXIT ;  /* 0x000000000000094d */ /* 0x000fea0003800000 */
[----:B------:R-:W-:Y:S05]  /*61c0*/  @P2 BRA `(.L_x_1153) ;  /* 0x0000000000202947 */ /* 0x000fea0003800000 */
[----:B------:R-:W-:-:S05]  /*61d0*/  IMAD R0, R6, R7, RZ ;  /* 0x0000000706007224 */ /* 0x000fca00078e02ff */
[----:B------:R-:W-:-:S13]  /*61e0*/  ISETP.NE.AND P0, PT, R0, -0x1, PT ;  /* 0xffffffff0000780c */ /* 0x000fda0003f05270 */
[----:B------:R-:W-:Y:S05]  /*61f0*/  @!P0 BRA `(.L_x_1153) ;  /* 0x0000000000148947 */ /* 0x000fea0003800000 */
.L_x_1154:
[----:B-1----:R-:W2:Y:S04]  /*6200*/  LDG.E.STRONG.GPU R3, desc[UR8][R4.64] ;  /* 0x0000000804037981 */ /* 0x002ea8000c1ef900 */
[----:B--2---:R-:W-:Y:S01]  /*6210*/  CCTL.IVALL ;  /* 0x00000000ff00798f */ /* 0x004fe20002000000 */
[----:B------:R-:W-:Y:S05]  /*6220*/  YIELD ;  /* 0x0000000000007946 */ /* 0x000fea0003800000 */
[----:B------:R-:W-:-:S13]  /*6230*/  ISETP.NE.AND P0, PT, R3, R0, PT ;  /* 0x000000000300720c */ /* 0x000fda0003f05270 */
[----:B------:R-:W-:Y:S05]  /*6240*/  @P0 BRA `(.L_x_1154) ;  /* 0xfffffffc00ec0947 */ /* 0x000fea000383ffff */
.L_x_1153:
        /* <DEDUP_REMOVED lines=60> */
.L_x_1157:
        /* <DEDUP_REMOVED lines=31> */
.L_x_1156:
[----:B------:R-:W-:Y:S05]  /*6800*/  BSYNC.RECONVERGENT B0 ;  /* 0x0000000000007941 */ /* 0x000fea0003800200 */
.L_x_1155:
        /* <DEDUP_REMOVED lines=10> */
.L_x_1158:
        /* <DEDUP_REMOVED lines=81> */
[----:B----4-:R-:W-:Y:S02]  /*6dc0*/  F2FP.F16.F32.PACK_AB R11, R11, R4 ;  /* 0x000000040b0b723e */ /* 0x010fe400000000ff */
[----:B-----5:R-:W-:-:S03]  /*6dd0*/  F2FP.F16.F32.PACK_AB R5, R9, R6 ;  /* 0x000000060905723e */ /* 0x020fc600000000ff */
[----:B------:R3:W-:Y:S04]  /*6de0*/  STG.E desc[UR8][R28.64], R11 ;  /* 0x0000000b1c007986 */ /* 0x0007e8000c101908 */
[----:B------:R3:W-:Y:S02]  /*6df0*/  STG.E desc[UR8][R26.64], R5 ;  /* 0x000000051a007986 */ /* 0x0007e4000c101908 */
[----:B------:R-:W-:Y:S05]  /*6e00*/  @P0 BRA `(.L_x_1158) ;  /* 0xfffffff800a80947 */ /* 0x000fea000383ffff */
[----:B------:R-:W-:Y:S05]  /*6e10*/  EXIT ;  /* 0x000000000000794d */ /* 0x000fea0003800000 */
.L_x_1159:
        /* <DEDUP_REMOVED lines=14> */
.L_x_3426:


//--------------------- .text._Z35group_norm_nhwc_bwd_one_pass_kernelI11Fp16IOFp16WLi512ELi8ELi128EEv26Group_norm_nhwc_bwd_params --------------------------
	.section	.text._Z35group_norm_nhwc_bwd_one_pass_kernelI11Fp16IOFp16WLi512ELi8ELi128EEv26Group_norm_nhwc_bwd_params,"ax",@progbits
	.align	128
        .global         _Z35group_norm_nhwc_bwd_one_pass_kernelI11Fp16IOFp16WLi512ELi8ELi128EEv26Group_norm_nhwc_bwd_params
        .type           _Z35group_norm_nhwc_bwd_one_pass_kernelI11Fp16IOFp16WLi512ELi8ELi128EEv26Group_norm_nhwc_bwd_params,@function
        .size           _Z35group_norm_nhwc_bwd_one_pass_kernelI11Fp16IOFp16WLi512ELi8ELi128EEv26Group_norm_nhwc_bwd_params,(.L_x_3427 - _Z35group_norm_nhwc_bwd_one_pass_kernelI11Fp16IOFp16WLi512ELi8ELi128EEv26Group_norm_nhwc_bwd_params)
        .other          _Z35group_norm_nhwc_bwd_one_pass_kernelI11Fp16IOFp16WLi512ELi8ELi128EEv26Group_norm_nhwc_bwd_params,@"STO_CUDA_ENTRY STV_DEFAULT"
_Z35group_norm_nhwc_bwd_one_pass_kernelI11Fp16IOFp16WLi512ELi8ELi128EEv26Group_norm_nhwc_bwd_params:
.text._Z35group_norm_nhwc_bwd_one_pass_kernelI11Fp16IOFp16WLi512ELi8ELi128EEv26Group_norm_nhwc_bwd_params:
        /* <DEDUP_REMOVED lines=39> */
.L_x_1227:
[----:B0-----:R-:W0:Y:S01]  /*0270*/  LDC R8, c[0x0][0x410] ;  /* 0x00010400ff087b82 */ /* 0x001e220000000800 */
[----:B------:R-:W1:Y:S01]  /*0280*/  LDCU.128 UR20, c[0x0][0x400] ;  /* 0x00008000ff1477ac */ /* 0x000e620008000c00 */
[C---:B------:R-:W-:Y:S02]  /*0290*/  IADD3 R25, PT, PT, R51.reuse, 0x140, RZ ;  /* 0x0000014033197810 */ /* 0x040fe40007ffe0ff */
[----:B------:R-:W-:Y:S02]  /*02a0*/  ISETP.LE.AND P2, PT, RZ, UR10, PT ;  /* 0x0000000aff007c0c */ /* 0x000fe4000bf43270 */
[C---:B------:R-:W-:Y:S02]  /*02b0*/  IADD3 R33, PT, PT, R51.reuse, 0xc0, RZ ;  /* 0x000000c033217810 */ /* 0x040fe40007ffe0ff */
[----:B------:R-:W-:Y:S02]  /*02c0*/  SHF.L.U32 R30, R0, 0x1, RZ ;  /* 0x00000001001e7819 */ /* 0x000fe400000006ff */
[----:B------:R-:W-:-:S02]  /*02d0*/  IADD3 R24, PT, PT, R51, 0xe0, RZ ;  /* 0x000000e033187810 */ /* 0x000fc40007ffe0ff */
[----:B------:R-:W-:Y:S02]  /*02e0*/  MOV R34, RZ ;  /* 0x000000ff00227202 */ /* 0x000fe40000000f00 */
[----:B------:R-:W-:Y:S02]  /*02f0*/  CS2R R40, SRZ ;  /* 0x0000000000287805 */ /* 0x000fe4000001ff00 */
[----:B------:R-:W-:Y:S01]  /*0300*/  SHF.R.S32.HI R23, RZ, 0x1f, R25 ;  /* 0x0000001fff177819 */ /* 0x000fe20000011419 */
[----:B------:R-:W2:Y:S01]  /*0310*/  LDCU.64 UR12, c[0x0][0x3b8] ;  /* 0x00007700ff0c77ac */ /* 0x000ea20008000a00 */
[----:B------:R-:W-:Y:S02]  /*0320*/  SHF.R.S32.HI R27, RZ, 0x1f, R33 ;  /* 0x0000001fff1b7819 */ /* 0x000fe40000011421 */
[----:B------:R-:W-:Y:S02]  /*0330*/  LOP3.LUT R30, R30, 0x6, RZ, 0xc0, !PT ;  /* 0x000000061e1e7812 */ /* 0x000fe400078ec0ff */
[----:B-1----:R-:W-:-:S02]  /*0340*/  ISETP.GE.U32.AND P1, PT, R25, UR20, PT ;  /* 0x0000001419007c0c */ /* 0x002fc4000bf26070 */
[----:B------:R-:W-:Y:S02]  /*0350*/  SHF.R.S32.HI R35, RZ, 0x1f, R24 ;  /* 0x0000001fff237819 */ /* 0x000fe40000011418 */
[----:B0-----:R-:W-:Y:S02]  /*0360*/  IABS R17, R8 ;  /* 0x0000000800117213 */ /* 0x001fe40000000000 */
[----:B------:R-:W-:Y:S02]  /*0370*/  ISETP.GE.AND.EX P1, PT, R23, UR21, PT, P1 ;  /* 0x0000001517007c0c */ /* 0x000fe4000bf26310 */
[----:B------:R-:W0:Y:S11]  /*0380*/  I2F.RP R4, R17 ;  /* 0x0000001100047306 */ /* 0x000e360000209400 */
        /* <DEDUP_REMOVED lines=8> */
[----:B------:R-:W-:Y:S02]  /*0410*/  IMAD.HI.U32 R15, R15, R19, R14 ;  /* 0x000000130f0f7227 */ /* 0x000fe400078e000e */
[----:B------:R-:W0:Y:S04]  /*0420*/  @!P1 LDC.64 R18, c[0x0][0x3a0] ;  /* 0x0000e800ff129b82 */ /* 0x000e280000000a00 */
        /* <DEDUP_REMOVED lines=17> */
[----:B------:R-:W-:-:S02]  /*0540*/  MOV R6, R15 ;  /* 0x0000000f00067202 */ /* 0x000fc40000000f00 */
[----:B------:R-:W3:Y:S01]  /*0550*/  @!P1 LDC.64 R14, c[0x0][0x3f8] ;  /* 0x0000fe00ff0e9b82 */ /* 0x000ee20000000a00 */
[----:B------:R-:W-:Y:S02]  /*0560*/  ISETP.GE.AND.EX P4, PT, R27, UR21, PT, P4 ;  /* 0x000000151b007c0c */ /* 0x000fe4000bf86340 */
[----:B------:R-:W-:Y:S02]  /*0570*/  @!P0 IADD3 R6, PT, PT, -R6, RZ, RZ ;  /* 0x000000ff06068210 */ /* 0x000fe40007ffe1ff */
[C---:B------:R-:W-:Y:S02]  /*0580*/  SEL R31, R17.reuse, R4, !P3 ;  /* 0x00000004111f7207 */ /* 0x040fe40005800000 */
[----:B------:R-:W-:Y:S02]  /*0590*/  SEL R21, R17, R6, !P3 ;  /* 0x0000000611157207 */ /* 0x000fe40005800000 */
[----:B------:R-:W-:Y:S02]  /*05a0*/  SHF.L.U32 R17, R31, 0x3, RZ ;  /* 0x000000031f117819 */ /* 0x000fe400000006ff */
[----:B------:R-:W-:-:S02]  /*05b0*/  SHF.R.S32.HI R4, RZ, 0x1f, R21 ;  /* 0x0000001fff047819 */ /* 0x000fc40000011415 */
[----:B------:R-:W-:Y:S02]  /*05c0*/  ISETP.GE.U32.AND P2, PT, R24, UR20, PT ;  /* 0x0000001418007c0c */ /* 0x000fe4000bf46070 */
[----:B------:R-:W-:Y:S01]  /*05d0*/  SHF.R.S32.HI R77, RZ, 0x1f, R17 ;  /* 0x0000001fff4d7819 */ /* 0x000fe20000011411 */
[----:B------:R-:W-:Y:S01]  /*05e0*/  IMAD R4, R4, UR22, RZ ;  /* 0x0000001604047c24 */ /* 0x000fe2000f8e02ff */
[----:B------:R-:W-:Y:S02]  /*05f0*/  LOP3.LUT R76, R17, R30, RZ, 0xfc, !PT ;  /* 0x0000001e114c7212 */ /* 0x000fe400078efcff */
[----:B------:R-:W4:Y:S01]  /*0600*/  @!P4 LDC.64 R16, c[0x0][0x3f8] ;  /* 0x0000fe00ff10cb82 */ /* 0x000f220000000a00 */
[----:B------:R-:W-:Y:S02]  /*0610*/  ISETP.GE.AND.EX P2, PT, R35, UR21, PT, P2 ;  /* 0x0000001523007c0c */ /* 0x000fe4000bf46320 */
[----:B------:R-:W-:Y:S01]  /*0620*/  IMAD.WIDE.U32 R76, R21, UR22, R76 ;  /* 0x00000016154c7c25 */ /* 0x000fe2000f8e004c */
[----:B------:R-:W-:-:S03]  /*0630*/  IADD3 R6, PT, PT, R51, 0x100, RZ ;  /* 0x0000010033067810 */ /* 0x000fc60007ffe0ff */
[----:B------:R-:W-:Y:S01]  /*0640*/  IMAD R21, R21, UR23, R4 ;  /* 0x0000001715157c24 */ /* 0x000fe2000f8e0204 */
[----:B------:R-:W-:Y:S01]  /*0650*/  @!P1 MOV R74, R76 ;  /* 0x0000004c004a9202 */ /* 0x000fe20000000f00 */
[-C--:B---3--:R-:W-:Y:S01]  /*0660*/  @!P1 IMAD R4, R23, R14.reuse, RZ ;  /* 0x0000000e17049224 */ /* 0x088fe200078e02ff */
[----:B------:R-:W-:Y:S02]  /*0670*/  ISETP.GE.U32.AND P3, PT, R6, UR20, PT ;  /* 0x0000001406007c0c */ /* 0x000fe4000bf66070 */
[----:B------:R-:W-:Y:S01]  /*0680*/  IADD3 R75, PT, PT, R77, R21, RZ ;  /* 0x000000154d4b7210 */ /* 0x000fe20007ffe0ff */
[C---:B------:R-:W-:Y:S01]  /*0690*/  @!P1 IMAD R23, R25.reuse, R15, R4 ;  /* 0x0000000f19179224 */ /* 0x040fe200078e0204 */
[----:B------:R-:W-:Y:S01]  /*06a0*/  SHF.R.S32.HI R53, RZ, 0x1f, R6 ;  /* 0x0000001fff357819 */ /* 0x000fe20000011406 */
[----:B------:R-:W-:-:S03]  /*06b0*/  @!P1 IMAD.WIDE.U32 R20, R25, R14, R74 ;  /* 0x0000000e19149225 */ /* 0x000fc600078e004a */
[----:B------:R-:W-:Y:S01]  /*06c0*/  ISETP.GE.AND.EX P3, PT, R53, UR21, PT, P3 ;  /* 0x0000001535007c0c */ /* 0x000fe2000bf66330 */
[----:B------:R-:W3:Y:S01]  /*06d0*/  @!P2 LDC.64 R14, c[0x0][0x3f8] ;  /* 0x0000fe00ff0eab82 */ /* 0x000ee20000000a00 */
[----:B------:R-:W-:Y:S02]  /*06e0*/  @!P1 IADD3 R23, PT, PT, R21, R23, RZ ;  /* 0x0000001715179210 */ /* 0x000fe40007ffe0ff */
[C---:B------:R-:W-:Y:S01]  /*06f0*/  @!P1 SHF.L.U32 R21, R20.reuse, 0x1, RZ ;  /* 0x0000000114159819 */ /* 0x040fe200000006ff */
[----:B----4-:R-:W-:Y:S01]  /*0700*/  @!P4 IMAD R4, R27, R16, RZ ;  /* 0x000000101b04c224 */ /* 0x010fe200078e02ff */
[----:B------:R-:W-:-:S03]  /*0710*/  @!P1 SHF.L.U64.HI R8, R20, 0x1, R23 ;  /* 0x0000000114089819 */ /* 0x000fc60000010217 */
[----:B------:R-:W4:Y:S01]  /*0720*/  @!P4 LDC.64 R26, c[0x0][0x3a0] ;  /* 0x0000e800ff1acb82 */ /* 0x000f220000000a00 */
[----:B0-----:R-:W-:Y:S01]  /*0730*/  @!P1 IADD3 R18, P0, PT, R21, R18, RZ ;  /* 0x0000001215129210 */ /* 0x001fe20007f1e0ff */
[----:B------:R-:W-:Y:S01]  /*0740*/  @!P4 IMAD R25, R33, R17, R4 ;  /* 0x000000112119c224 */ /* 0x000fe200078e0204 */
[----:B-1----:R-:W-:Y:S02]  /*0750*/  @!P1 IADD3 R28, P5, PT, R21, R28, RZ ;  /* 0x0000001c151c9210 */ /* 0x002fe40007fbe0ff */
[----:B------:R-:W-:Y:S02]  /*0760*/  @!P4 MOV R20, R76 ;  /* 0x0000004c0014c202 */ /* 0x000fe40000000f00 */
[----:B------:R-:W-:Y:S01]  /*0770*/  @!P4 MOV R21, R75 ;  /* 0x0000004b0015c202 */ /* 0x000fe20000000f00 */
[----:B------:R-:W0:Y:S01]  /*0780*/  @!P4 LDC.64 R22, c[0x0][0x398] ;  /* 0x0000e600ff16cb82 */ /* 0x000e220000000a00 */
[----:B------:R-:W-:Y:S02]  /*0790*/  IADD3 R4, PT, PT, R51, 0x120, RZ ;  /* 0x0000012033047810 */ /* 0x000fe40007ffe0ff */
[C---:B------:R-:W-:Y:S01]  /*07a0*/  @!P1 IADD3.X R19, PT, PT, R8.reuse, R19, RZ, P0, !PT ;  /* 0x0000001308139210 */ /* 0x040fe200007fe4ff */
[----:B------:R-:W-:Y:S01]  /*07b0*/  @!P4 IMAD.WIDE.U32 R16, R33, R16, R20 ;  /* 0x000000102110c225 */ /* 0x000fe200078e0014 */
[----:B------:R-:W-:-:S02]  /*07c0*/  @!P1 IADD3.X R29, PT, PT, R8, R29, RZ, P5, !PT ;  /* 0x0000001d081d9210 */ /* 0x000fc40002ffe4ff */
[----:B------:R-:W-:Y:S01]  /*07d0*/  ISETP.GE.U32.AND P0, PT, R4, UR20, PT ;  /* 0x0000001404007c0c */ /* 0x000fe2000bf06070 */
[----:B---3--:R-:W-:Y:S01]  /*07e0*/  @!P2 IMAD R10, R35, R14, RZ ;  /* 0x0000000e230aa224 */ /* 0x008fe200078e02ff */
[----:B------:R-:W-:Y:S01]  /*07f0*/  @!P4 IADD3 R17, PT, PT, R17, R25, RZ ;  /* 0x000000191111c210 */ /* 0x000fe20007ffe0ff */
[----:B------:R-:W1:Y:S01]  /*0800*/  @!P2 LDC.64 R20, c[0x0][0x3a0] ;  /* 0x0000e800ff14ab82 */ /* 0x000e620000000a00 */
[----:B------:R-:W-:Y:S01]  /*0810*/  SHF.R.S32.HI R39, RZ, 0x1f, R4 ;  /* 0x0000001fff277819 */ /* 0x000fe20000011404 */
[----:B------:R3:W5:Y:S01]  /*0820*/  @!P1 LDG.E R34, desc[UR16][R18.64] ;  /* 0x0000001012229981 */ /* 0x000762000c1e1900 */
[----:B------:R-:W-:Y:S01]  /*0830*/  @!P4 SHF.L.U32 R33, R16, 0x1, RZ ;  /* 0x000000011021c819 */ /* 0x000fe200000006ff */
[----:B------:R-:W-:Y:S01]  /*0840*/  @!P2 IMAD R35, R24, R15, R10 ;  /* 0x0000000f1823a224 */ /* 0x000fe200078e020a */
[----:B------:R-:W-:Y:S02]  /*0850*/  @!P4 SHF.L.U64.HI R8, R16, 0x1, R17 ;  /* 0x000000011008c819 */ /* 0x000fe40000010211 */
[----:B------:R-:W-:-:S02]  /*0860*/  @!P2 MOV R16, R76 ;  /* 0x0000004c0010a202 */ /* 0x000fc40000000f00 */
[----:B------:R-:W-:Y:S02]  /*0870*/  @!P2 MOV R17, R75 ;  /* 0x0000004b0011a202 */ /* 0x000fe40000000f00 */
[----:B------:R-:W-:Y:S01]  /*0880*/  MOV R15, RZ ;  /* 0x000000ff000f7202 */ /* 0x000fe20000000f00 */
[----:B---3--:R-:W3:Y:S01]  /*0890*/  @!P3 LDC.64 R18, c[0x0][0x3f8] ;  /* 0x0000fe00ff12bb82 */ /* 0x008ee20000000a00 */
[----:B------:R-:W-:Y:S01]  /*08a0*/  ISETP.GE.AND.EX P0, PT, R39, UR21, PT, P0 ;  /* 0x0000001527007c0c */ /* 0x000fe2000bf06300 */
[----:B------:R-:W-:Y:S01]  /*08b0*/  @!P2 IMAD.WIDE.U32 R24, R24, R14, R16 ;  /* 0x0000000e1818a225 */ /* 0x000fe200078e0010 */
[C---:B----4-:R-:W-:Y:S02]  /*08c0*/  @!P4 IADD3 R26, P5, PT, R33.reuse, R26, RZ ;  /* 0x0000001a211ac210 */ /* 0x050fe40007fbe0ff */
[----:B------:R-:W5:Y:S01]  /*08d0*/  @!P1 LDG.E R15, desc[UR16][R28.64] ;  /* 0x000000101c0f9981 */ /* 0x000f62000c1e1900 */
[----:B0-----:R-:W-:Y:S02]  /*08e0*/  @!P4 IADD3 R32, P1, PT, R33, R22, RZ ;  /* 0x000000162120c210 */ /* 0x001fe40007f3e0ff */
[----:B------:R-:W-:Y:S01]  /*08f0*/  @!P2 IADD3 R25, PT, PT, R25, R35, RZ ;  /* 0x000000231919a210 */ /* 0x000fe20007ffe0ff */
[----:B------:R-:W0:Y:S01]  /*0900*/  @!P2 LDC.64 R16, c[0x0][0x398] ;  /* 0x0000e600ff10ab82 */ /* 0x000e220000000a00 */
[----:B------:R-:W-:-:S02]  /*0910*/  @!P4 IADD3.X R27, PT, PT, R8, R27, RZ, P5, !PT ;  /* 0x0000001b081bc210 */ /* 0x000fc40002ffe4ff */
[----:B------:R-:W-:Y:S02]  /*0920*/  @!P4 IADD3.X R33, PT, PT, R8, R23, RZ, P1, !PT ;  /* 0x000000170821c210 */ /* 0x000fe40000ffe4ff */
[C---:B------:R-:W-:Y:S02]  /*0930*/  @!P2 SHF.L.U32 R57, R24.reuse, 0x1, RZ ;  /* 0x000000011839a819 */ /* 0x040fe400000006ff */
[----:B------:R-:W-:Y:S01]  /*0940*/  @!P2 SHF.L.U64.HI R8, R24, 0x1, R25 ;  /* 0x000000011808a819 */ /* 0x000fe20000010219 */
[----:B------:R-:W4:Y:S01]  /*0950*/  @!P3 LDC.64 R22, c[0x0][0x3a0] ;  /* 0x0000e800ff16bb82 */ /* 0x000f220000000a00 */
[----:B-1----:R-:W-:Y:S01]  /*0960*/  @!P2 IADD3 R36, P1, PT, R57, R20, RZ ;  /* 0x000000143924a210 */ /* 0x002fe20007f3e0ff */
[----:B------:R-:W5:Y:S01]  /*0970*/  @!P4 LDG.E R41, desc[UR16][R32.64] ;  /* 0x000000102029c981 */ /* 0x000f62000c1e1900 */
[----:B------:R-:W-:-:S05]  /*0980*/  MOV R42, RZ ;  /* 0x000000ff002a7202 */ /* 0x000fca0000000f00 */
[----:B------:R-:W1:Y:S01]  /*0990*/  @!P0 LDC.64 R24, c[0x0][0x3f8] ;  /* 0x0000fe00ff188b82 */ /* 0x000e620000000a00 */
[----:B------:R-:W-:Y:S01]  /*09a0*/  IADD3 R35, PT, PT, R51, 0x160, RZ ;  /* 0x0000016033237810 */ /* 0x000fe20007ffe0ff */
[----:B---3--:R-:W-:Y:S01]  /*09b0*/  @!P3 IMAD R53, R53, R18, RZ ;  /* 0x000000123535b224 */ /* 0x008fe200078e02ff */
[----:B------:R-:W-:Y:S01]  /*09c0*/  @!P2 IADD3.X R37, PT, PT, R8, R21, RZ, P1, !PT ;  /* 0x000000150825a210 */ /* 0x000fe20000ffe4ff */
[----:B------:R3:W5:Y:S01]  /*09d0*/  @!P4 LDG.E R42, desc[UR16][R26.64] ;  /* 0x000000101a2ac981 */ /* 0x000762000c1e1900 */
[----:B------:R-:W-:Y:S02]  /*09e0*/  ISETP.GE.U32.AND P1, PT, R35, UR20, PT ;  /* 0x0000001423007c0c */ /* 0x000fe4000bf26070 */
[----:B------:R-:W-:Y:S02]  /*09f0*/  SHF.R.S32.HI R55, RZ, 0x1f, R35 ;  /* 0x0000001fff377819 */ /* 0x000fe40000011423 */
[----:B------:R-:W-:Y:S01]  /*0a00*/  @!P3 MOV R20, R76 ;  /* 0x0000004c0014b202 */ /* 0x000fe20000000f00 */
[C---:B------:R-:W-:Y:S01]  /*0a10*/  @!P3 IMAD R53, R6.reuse, R19, R53 ;  /* 0x000000130635b224 */ /* 0x040fe200078e0235 */
[----:B------:R-:W-:Y:S01]  /*0a20*/  @!P3 MOV R21, R75 ;  /* 0x0000004b0015b202 */ /* 0x000fe20000000f00 */
[----:B------:R2:W5:Y:S01]  /*0a30*/  @!P2 LDG.E R40, desc[UR16][R36.64] ;  /* 0x000000102428a981 */ /* 0x000562000c1e1900 */
[----:B------:R-:W-:Y:S01]  /*0a40*/  ISETP.GE.AND.EX P1, PT, R55, UR21, PT, P1 ;  /* 0x0000001537007c0c */ /* 0x000fe2000bf26310 */
[----:B---3--:R-:W3:Y:S01]  /*0a50*/  @!P0 LDC.64 R26, c[0x0][0x3a0] ;  /* 0x0000e800ff1a8b82 */ /* 0x008ee20000000a00 */
[----:B0-----:R-:W-:Y:S01]  /*0a60*/  @!P2 IADD3 R28, P4, PT, R57, R16, RZ ;  /* 0x00000010391ca210 */ /* 0x001fe20007f9e0ff */
[----:B------:R-:W-:Y:S01]  /*0a70*/  @!P3 IMAD.WIDE.U32 R18, R6, R18, R20 ;  /* 0x000000120612b225 */ /* 0x000fe200078e0014 */
[----:B------:R-:W-:-:S02]  /*0a80*/  @!P0 MOV R16, R76 ;  /* 0x0000004c00108202 */ /* 0x000fc40000000f00 */
[----:B------:R-:W-:-:S03]  /*0a90*/  @!P2 IADD3.X R29, PT, PT, R8, R17, RZ, P4, !PT ;  /* 0x00000011081da210 */ /* 0x000fc600027fe4ff */
[----:B------:R-:W0:Y:S01]  /*0aa0*/  @!P3 LDC.64 R20, c[0x0][0x398] ;  /* 0x0000e600ff14bb82 */ /* 0x000e220000000a00 */
[-C--:B-1----:R-:W-:Y:S01]  /*0ab0*/  @!P0 IMAD R39, R39, R24.reuse, RZ ;  /* 0x0000001827278224 */ /* 0x082fe200078e02ff */
[----:B------:R-:W-:Y:S02]  /*0ac0*/  @!P3 IADD3 R19, PT, PT, R19, R53, RZ ;  /* 0x000000351313b210 */ /* 0x000fe40007ffe0ff */
[----:B------:R-:W-:Y:S01]  /*0ad0*/  @!P0 MOV R17, R75 ;  /* 0x0000004b00118202 */ /* 0x000fe20000000f00 */
[----:B------:R-:W-:Y:S01]  /*0ae0*/  @!P0 IMAD R59, R4, R25, R39 ;  /* 0x00000019043b8224 */ /* 0x000fe200078e0227 */
[----:B------:R-:W-:Y:S02]  /*0af0*/  IADD3 R53, PT, PT, R51, 0x180, RZ ;  /* 0x0000018033357810 */ /* 0x000fe40007ffe0ff */
[----:B------:R-:W-:Y:S02]  /*0b00*/  CS2R R38, SRZ ;  /* 0x0000000000267805 */ /* 0x000fe4000001ff00 */
[----:B--2---:R-:W-:Y:S01]  /*0b10*/  @!P3 SHF.L.U32 R37, R18, 0x1, RZ ;  /* 0x000000011225b819 */ /* 0x004fe200000006ff */
[----:B------:R-:W-:Y:S01]  /*0b20*/  @!P0 IMAD.WIDE.U32 R24, R4, R24, R16 ;  /* 0x0000001804188225 */ /* 0x000fe200078e0010 */
[----:B------:R-:W-:Y:S01]  /*0b30*/  ISETP.GE.U32.AND P4, PT, R53, UR20, PT ;  /* 0x0000001435007c0c */ /* 0x000fe2000bf86070 */
[----:B------:R-:W1:Y:S01]  /*0b40*/  @!P1 LDC.64 R16, c[0x0][0x3f8] ;  /* 0x0000fe00ff109b82 */ /* 0x000e620000000a00 */
[----:B------:R-:W-:Y:S01]  /*0b50*/  SHF.R.S32.HI R57, RZ, 0x1f, R53 ;  /* 0x0000001fff397819 */ /* 0x000fe20000011435 */
[----:B------:R2:W5:Y:S01]  /*0b60*/  @!P2 LDG.E R39, desc[UR16][R28.64] ;  /* 0x000000101c27a981 */ /* 0x000562000c1e1900 */
[----:B------:R-:W-:-:S02]  /*0b70*/  @!P3 SHF.L.U64.HI R6, R18, 0x1, R19 ;  /* 0x000000011206b819 */ /* 0x000fc40000010213 */
[----:B------:R-:W-:Y:S02]  /*0b80*/  ISETP.GE.AND.EX P2, PT, R57, UR21, PT, P4 ;  /* 0x0000001539007c0c */ /* 0x000fe4000bf46340 */
[----:B----4-:R-:W-:Y:S01]  /*0b90*/  @!P3 IADD3 R32, P5, PT, R37, R22, RZ ;  /* 0x000000162520b210 */ /* 0x010fe20007fbe0ff */
[----:B------:R-:W4:Y:S03]  /*0ba0*/  @!P0 LDC.64 R18, c[0x0][0x398] ;  /* 0x0000e600ff128b82 */ /* 0x000f260000000a00 */
[----:B------:R-:W-:Y:S02]  /*0bb0*/  @!P3 IADD3.X R33, PT, PT, R6, R23, RZ, P5, !PT ;  /* 0x000000170621b210 */ /* 0x000fe40002ffe4ff */
[----:B------:R-:W-:Y:S02]  /*0bc0*/  @!P0 IADD3 R23, PT, PT, R25, R59, RZ ;  /* 0x0000003b19178210 */ /* 0x000fe40007ffe0ff */
[----:B0-----:R-:W-:Y:S01]  /*0bd0*/  @!P3 IADD3 R20, P4, PT, R37, R20, RZ ;  /* 0x000000142514b210 */ /* 0x001fe20007f9e0ff */
[----:B--2---:R-:W0:Y:S01]  /*0be0*/  @!P1 LDC.64 R28, c[0x0][0x398] ;  /* 0x0000e600ff1c9b82 */ /* 0x004e220000000a00 */
[----:B------:R-:W-:-:S02]  /*0bf0*/  @!P0 SHF.L.U64.HI R4, R24, 0x1, R23 ;  /* 0x0000000118048819 */ /* 0x000fc40000010217 */
[----:B------:R-:W-:Y:S02]  /*0c00*/  @!P0 SHF.L.U32 R61, R24, 0x1, RZ ;  /* 0x00000001183d8819 */ /* 0x000fe400000006ff */
[----:B------:R-:W-:Y:S02]  /*0c10*/  CS2R R36, SRZ ;  /* 0x0000000000247805 */ /* 0x000fe4000001ff00 */
[----:B------:R-:W-:Y:S01]  /*0c20*/  @!P3 IADD3.X R21, PT, PT, R6, R21, RZ, P4, !PT ;  /* 0x000000150615b210 */ /* 0x000fe200027fe4ff */
[----:B------:R-:W5:Y:S01]  /*0c30*/  @!P3 LDG.E R38, desc[UR16][R32.64] ;  /* 0x000000102026b981 */ /* 0x000f62000c1e1900 */
[----:B------:R-:W2:Y:S08]  /*0c40*/  @!P1 LDC.64 R22, c[0x0][0x3a0] ;  /* 0x0000e800ff169b82 */ /* 0x000eb00000000a00 */
[----:B------:R-:W0:Y:S01]  /*0c50*/  @!P2 LDC.64 R24, c[0x0][0x3f8] ;  /* 0x0000fe00ff18ab82 */ /* 0x000e220000000a00 */
[----:B------:R1:W5:Y:S01]  /*0c60*/  @!P3 LDG.E R37, desc[UR16][R20.64] ;  /* 0x000000101425b981 */ /* 0x000362000c1e1900 */
[----:B---3--:R-:W-:Y:S01]  /*0c70*/  @!P0 IADD3 R26, P5, PT, R61, R26, RZ ;  /* 0x0000001a3d1a8210 */ /* 0x008fe20007fbe0ff */
[----:B-1----:R-:W-:Y:S01]  /*0c80*/  @!P1 IMAD R6, R55, R16, RZ ;  /* 0x0000001037069224 */ /* 0x002fe200078e02ff */
[----:B------:R-:W-:-:S02]  /*0c90*/  IADD3 R59, PT, PT, R51, 0x1a0, RZ ;  /* 0x000001a0333b7810 */ /* 0x000fc40007ffe0ff */
[----:B------:R-:W-:Y:S01]  /*0ca0*/  @!P0 IADD3.X R27, PT, PT, R4, R27, RZ, P5, !PT ;  /* 0x0000001b041b8210 */ /* 0x000fe20002ffe4ff */
[----:B------:R-:W-:Y:S01]  /*0cb0*/  @!P1 IMAD R55, R35, R17, R6 ;  /* 0x0000001123379224 */ /* 0x000fe200078e0206 */
[----:B------:R-:W-:-:S03]  /*0cc0*/  @!P1 MOV R20, R76 ;  /* 0x0000004c00149202 */ /* 0x000fc60000000f00 */
[----:B------:R1:W5:Y:S01]  /*0cd0*/  @!P0 LDG.E R36, desc[UR16][R26.64] ;  /* 0x000000101a248981 */ /* 0x000362000c1e1900 */
[----:B------:R-:W-:Y:S02]  /*0ce0*/  @!P1 MOV R21, R75 ;  /* 0x0000004b00159202 */ /* 0x000fe40000000f00 */
[----:B----4-:R-:W-:Y:S01]  /*0cf0*/  @!P0 IADD3 R18, P3, PT, R61, R18, RZ ;  /* 0x000000123d128210 */ /* 0x010fe20007f7e0ff */
[----:B------:R-:W-:Y:S01]  /*0d00*/  @!P1 IMAD.WIDE.U32 R16, R35, R16, R20 ;  /* 0x0000001023109225 */ /* 0x000fe200078e0014 */
[----:B------:R-:W-:Y:S02]  /*0d10*/  ISETP.GE.U32.AND P4, PT, R59, UR20, PT ;  /* 0x000000143b007c0c */ /* 0x000fe4000bf86070 */
[----:B------:R-:W3:Y:S01]  /*0d20*/  @!P2 LDC.64 R20, c[0x0][0x3a0] ;  /* 0x0000e800ff14ab82 */ /* 0x000ee20000000a00 */
[----:B------:R-:W-:Y:S02]  /*0d30*/  SHF.R.S32.HI R33, RZ, 0x1f, R59 ;  /* 0x0000001fff217819 */ /* 0x000fe4000001143b */
[----:B------:R-:W-:-:S02]  /*0d40*/  MOV R35, RZ ;  /* 0x000000ff00237202 */ /* 0x000fc40000000f00 */
[----:B------:R-:W-:Y:S02]  /*0d50*/  @!P0 IADD3.X R19, PT, PT, R4, R19, RZ, P3, !PT ;  /* 0x0000001304138210 */ /* 0x000fe40001ffe4ff */
[----:B-1----:R-:W-:Y:S02]  /*0d60*/  @!P1 IADD3 R27, PT, PT, R17, R55, RZ ;  /* 0x00000037111b9210 */ /* 0x002fe40007ffe0ff */
[C---:B------:R-:W-:Y:S01]  /*0d70*/  @!P1 SHF.L.U32 R17, R16.reuse, 0x1, RZ ;  /* 0x0000000110119819 */ /* 0x040fe200000006ff */
[----:B------:R1:W5:Y:S01]  /*0d80*/  @!P0 LDG.E R35, desc[UR16][R18.64] ;  /* 0x0000001012238981 */ /* 0x000362000c1e1900 */
[----:B------:R-:W-:Y:S01]  /*0d90*/  ISETP.GE.AND.EX P4, PT, R33, UR21, PT, P4 ;  /* 0x0000001521007c0c */ /* 0x000fe2000bf86340 */
[----:B0-----:R-:W-:Y:S01]  /*0da0*/  @!P2 IMAD R6, R57, R24, RZ ;  /* 0x000000183906a224 */ /* 0x001fe200078e02ff */
[----:B------:R-:W-:Y:S02]  /*0db0*/  @!P1 SHF.L.U64.HI R4, R16, 0x1, R27 ;  /* 0x0000000110049819 */ /* 0x000fe4000001021b */
[----:B--2---:R-:W-:-:S02]  /*0dc0*/  @!P1 IADD3 R56, P0, PT, R17, R22, RZ ;  /* 0x0000001611389210 */ /* 0x004fc40007f1e0ff */
[----:B------:R-:W-:Y:S02]  /*0dd0*/  @!P1 IADD3 R28, P5, PT, R17, R28, RZ ;  /* 0x0000001c111c9210 */ /* 0x000fe40007fbe0ff */
[----:B------:R-:W-:Y:S02]  /*0de0*/  @!P2 MOV R16, R76 ;  /* 0x0000004c0010a202 */ /* 0x000fe40000000f00 */
[----:B------:R-:W-:Y:S01]  /*0df0*/  @!P2 MOV R17, R75 ;  /* 0x0000004b0011a202 */ /* 0x000fe20000000f00 */
[----:B------:R-:W-:Y:S01]  /*0e00*/  @!P2 IMAD R27, R53, R25, R6 ;  /* 0x00000019351ba224 */ /* 0x000fe200078e0206 */
[----:B------:R-:W-:Y:S01]  /*0e10*/  IADD3 R55, PT, PT, R51, 0x1c0, RZ ;  /* 0x000001c033377810 */ /* 0x000fe20007ffe0ff */
[----:B-1----:R-:W0:Y:S01]  /*0e20*/  @!P4 LDC.64 R18, c[0x0][0x3f8] ;  /* 0x0000fe00ff12cb82 */ /* 0x002e220000000a00 */
[----:B------:R-:W-:-:S07]  /*0e30*/  @!P2 IMAD.WIDE.U32 R24, R53, R24, R16 ;  /* 0x000000183518a225 */ /* 0x000fce00078e0010 */
[----:B------:R-:W1:Y:S01]  /*0e40*/  @!P2 LDC.64 R16, c[0x0][0x398] ;  /* 0x0000e600ff10ab82 */ /* 0x000e620000000a00 */
[----:B------:R-:W-:Y:S02]  /*0e50*/  ISETP.GE.U32.AND P3, PT, R55, UR20, PT ;  /* 0x0000001437007c0c */ /* 0x000fe4000bf66070 */
[----:B------:R-:W-:-:S04]  /*0e60*/  SHF.R.S32.HI R61, RZ, 0x1f, R55 ;  /* 0x0000001fff3d7819 */ /* 0x000fc80000011437 */
[----:B------:R-:W-:Y:S02]  /*0e70*/  ISETP.GE.AND.EX P3, PT, R61, UR21, PT, P3 ;  /* 0x000000153d007c0c */ /* 0x000fe4000bf66330 */
[C---:B------:R-:W-:Y:S02]  /*0e80*/  @!P1 IADD3.X R57, PT, PT, R4.reuse, R23, RZ, P0, !PT ;  /* 0x0000001704399210 */ /* 0x040fe400007fe4ff */
[----:B------:R-:W-:Y:S02]  /*0e90*/  @!P2 IADD3 R23, PT, PT, R25, R27, RZ ;  /* 0x0000001b1917a210 */ /* 0x000fe40007ffe0ff */
[----:B------:R-:W-:Y:S01]  /*0ea0*/  @!P1 IADD3.X R29, PT, PT, R4, R29, RZ, P5, !PT ;  /* 0x0000001d041d9210 */ /* 0x000fe20002ffe4ff */
[----:B------:R-:W2:Y:S01]  /*0eb0*/  @!P4 LDC.64 R26, c[0x0][0x398] ;  /* 0x0000e600ff1acb82 */ /* 0x000ea20000000a00 */
[----:B------:R-:W-:Y:S02]  /*0ec0*/  MOV R4, RZ ;  /* 0x000000ff00047202 */ /* 0x000fe40000000f00 */
[----:B------:R-:W-:-:S02]  /*0ed0*/  MOV R6, RZ ;  /* 0x000000ff00067202 */ /* 0x000fc40000000f00 */
[C---:B------:R-:W-:Y:S02]  /*0ee0*/  @!P2 SHF.L.U64.HI R10, R24.reuse, 0x1, R23 ;  /* 0x00000001180aa819 */ /* 0x040fe40000010217 */
[----:B------:R-:W-:Y:S01]  /*0ef0*/  @!P2 SHF.L.U32 R63, R24, 0x1, RZ ;  /* 0x00000001183fa819 */ /* 0x000fe200000006ff */
[----:B------:R-:W4:Y:S01]  /*0f00*/  @!P4 LDC.64 R22, c[0x0][0x3a0] ;  /* 0x0000e800ff16cb82 */ /* 0x000f220000000a00 */
[----:B------:R0:W5:Y:S04]  /*0f10*/  @!P1 LDG.E R4, desc[UR16][R56.64] ;  /* 0x0000001038049981 */ /* 0x000168000c1e1900 */
[----:B------:R0:W5:Y:S01]  /*0f20*/  @!P1 LDG.E R6, desc[UR16][R28.64] ;  /* 0x000000101c069981 */ /* 0x000162000c1e1900 */
[C---:B-1----:R-:W-:Y:S02]  /*0f30*/  @!P2 IADD3 R32, P1, PT, R63.reuse, R16, RZ ;  /* 0x000000103f20a210 */ /* 0x042fe40007f3e0ff */
[----:B------:R-:W1:Y:S01]  /*0f40*/  @!P3 LDC.64 R24, c[0x0][0x3f8] ;  /* 0x0000fe00ff18bb82 */ /* 0x000e620000000a00 */
[----:B---3--:R-:W-:Y:S01]  /*0f50*/  @!P2 IADD3 R20, P0, PT, R63, R20, RZ ;  /* 0x000000143f14a210 */ /* 0x008fe20007f1e0ff */
        /* <DEDUP_REMOVED lines=21> */
[----:B--2---:R-:W-:Y:S01]  /*10b0*/  @!P4 IADD3 R22, P5, PT, R29, R26, RZ ;  /* 0x0000001a1d16c210 */ /* 0x004fe20007fbe0ff */
[----:B-1----:R-:W-:Y:S01]  /*10c0*/  @!P3 IMAD R14, R61, R24, RZ ;  /* 0x000000183d0eb224 */ /* 0x002fe200078e02ff */
[----:B------:R-:W-:Y:S01]  /*10d0*/  @!P3 MOV R28, R76 ;  /* 0x0000004c001cb202 */ /* 0x000fe20000000f00 */
[----:B---3--:R-:W1:Y:S01]  /*10e0*/  @!P3 LDC.64 R20, c[0x0][0x398] ;  /* 0x0000e600ff14bb82 */ /* 0x008e620000000a00 */
        /* <DEDUP_REMOVED lines=191> */
[----:B--2---:R-:W-:Y:S02]  /*1ce0*/  HADD2.F32 R69, -RZ, R69.H0_H0 ;  /* 0x20000045ff457230 */ /* 0x004fe40000004100 */
[----:B---3--:R-:W-:Y:S02]  /*1cf0*/  @P4 HADD2.F32 R70, -RZ, R30.H0_H0 ;  /* 0x2000001eff464230 */ /* 0x008fe40000004100 */
[----:B----4-:R-:W-:Y:S02]  /*1d00*/  @P4 HADD2.F32 R71, -RZ, R19.H0_H0 ;  /* 0x20000013ff474230 */ /* 0x010fe40000004100 */
[----:B------:R-:W-:Y:S01]  /*1d10*/  HADD2.F32 R68, -RZ, R68.H0_H0 ;  /* 0x20000044ff447230 */ /* 0x000fe20000004100 */
        /* <DEDUP_REMOVED lines=290> */
.L_x_1161:
        /* <DEDUP_REMOVED lines=576> */
.L_x_1162:
        /* <DEDUP_REMOVED lines=37> */
.L_x_1164:
[----:B------:R-:W-:Y:S05]  /*5590*/  BSYNC.RECONVERGENT B0 ;  /* 0x0000000000007941 */ /* 0x000fea0003800200 */
.L_x_1163:
        /* <DEDUP_REMOVED lines=14> */
.L_x_1166:
[----:B------:R-:W-:Y:S05]  /*5680*/  BSYNC.RECONVERGENT B0 ;  /* 0x0000000000007941 */ /* 0x000fea0003800200 */
.L_x_1165:
        /* <DEDUP_REMOVED lines=159> */
.L_x_1168:
[----:B------:R-:W-:Y:S05]  /*6080*/  BSYNC.RECONVERGENT B0 ;  /* 0x0000000000007941 */ /* 0x000fea0003800200 */
.L_x_1167:
        /* <DEDUP_REMOVED lines=28> */
.L_x_1170:
[----:B------:R-:W-:Y:S05]  /*6250*/  BSYNC.RECONVERGENT B0 ;  /* 0x0000000000007941 */ /* 0x000fea0003800200 */
.L_x_1169:
        /* <DEDUP_REMOVED lines=28> */
.L_x_1173:
[----:B----4-:R-:W4:Y:S04]  /*6420*/  LDG.E.STRONG.GPU R16, desc[UR16][R18.64] ;  /* 0x0000001012107981 */ /* 0x010f28000c1ef900 */
[----:B----4-:R-:W-:Y:S01]  /*6430*/  CCTL.IVALL ;  /* 0x00000000ff00798f */ /* 0x010fe20002000000 */
[----:B------:R-:W-:Y:S05]  /*6440*/  YIELD ;  /* 0x0000000000007946 */ /* 0x000fea0003800000 */
[----:B------:R-:W-:-:S13]  /*6450*/  ISETP.NE.AND P1, PT, R16, R23, PT ;  /* 0x000000171000720c */ /* 0x000fda0003f25270 */
[----:B------:R-:W-:Y:S05]  /*6460*/  @P1 BRA `(.L_x_1173) ;  /* 0xfffffffc00ec1947 */ /* 0x000fea000383ffff */
.L_x_1172:
        /* <DEDUP_REMOVED lines=15> */
.L_x_1175:
        /* <DEDUP_REMOVED lines=83> */
.L_x_1174:
        /* <DEDUP_REMOVED lines=41> */
.L_x_1176:
        /* <DEDUP_REMOVED lines=22> */
.L_x_1177:
        /* <DEDUP_REMOVED lines=11> */
.L_x_1178:
[----:B------:R-:W-:Y:S05]  /*6f30*/  BSYNC.RECONVERGENT B0 ;  /* 0x0000000000007941 */ /* 0x000fea0003800200 */
.L_x_1171:
        /* <DEDUP_REMOVED lines=41> */
.L_x_1179:
        /* <DEDUP_REMOVED lines=21> */
.L_x_1181:
[----:B------:R-:W-:Y:S05]  /*7320*/  BSYNC.RECONVERGENT B0 ;  /* 0x0000000000007941 */ /* 0x000fea0003800200 */
.L_x_1180:
        /* <DEDUP_REMOVED lines=32> */
.L_x_1182:
        /* <DEDUP_REMOVED lines=24> */
.L_x_1184:
[----:B------:R-:W-:Y:S05]  /*76b0*/  BSYNC.RECONVERGENT B0 ;  /* 0x0000000000007941 */ /* 0x000fea0003800200 */
.L_x_1183:
        /* <DEDUP_REMOVED lines=23> */
.L_x_1185:
        /* <DEDUP_REMOVED lines=19> */
.L_x_1187:
[----:B------:R-:W-:Y:S05]  /*7960*/  BSYNC.RECONVERGENT B0 ;  /* 0x0000000000007941 */ /* 0x000fea0003800200 */
.L_x_1186:
        /* <DEDUP_REMOVED lines=31> */
.L_x_1188:
        /* <DEDUP_REMOVED lines=21> */
.L_x_1190:
[----:B------:R-:W-:Y:S05]  /*7cb0*/  BSYNC.RECONVERGENT B0 ;  /* 0x0000000000007941 */ /* 0x000fea0003800200 */
.L_x_1189:
        /* <DEDUP_REMOVED lines=25> */
.L_x_1191:
        /* <DEDUP_REMOVED lines=21> */
.L_x_1193:
[----:B------:R-:W-:Y:S05]  /*7fa0*/  BSYNC.RECONVERGENT B0 ;  /* 0x0000000000007941 */ /* 0x000fea0003800200 */
.L_x_1192:
        /* <DEDUP_REMOVED lines=31> */
.L_x_1194:
        /* <DEDUP_REMOVED lines=22> */
.L_x_1196:
[----:B------:R-:W-:Y:S05]  /*8300*/  BSYNC.RECONVERGENT B0 ;  /* 0x0000000000007941 */ /* 0x000fea0003800200 */
.L_x_1195:
        /* <DEDUP_REMOVED lines=27> */
.L_x_1197:
        /* <DEDUP_REMOVED lines=21> */
.L_x_1199:
[----:B------:R-:W-:Y:S05]  /*8610*/  BSYNC.RECONVERGENT B0 ;  /* 0x0000000000007941 */ /* 0x000fea0003800200 */
.L_x_1198:
        /* <DEDUP_REMOVED lines=35> */
.L_x_1200:
        /* <DEDUP_REMOVED lines=21> */
.L_x_1202:
[----:B------:R-:W-:Y:S05]  /*89a0*/  BSYNC.RECONVERGENT B0 ;  /* 0x0000000000007941 */ /* 0x000fea0003800200 */
.L_x_1201:
        /* <DEDUP_REMOVED lines=25> */
.L_x_1203:
        /* <DEDUP_REMOVED lines=21> */
.L_x_1205:
[----:B------:R-:W-:Y:S05]  /*8c90*/  BSYNC.RECONVERGENT B0 ;  /* 0x0000000000007941 */ /* 0x000fea0003800200 */
.L_x_1204:
        /* <DEDUP_REMOVED lines=35> */
.L_x_1206:
        /* <DEDUP_REMOVED lines=21> */
.L_x_1208:
[----:B------:R-:W-:Y:S05]  /*9020*/  BSYNC.RECONVERGENT B0 ;  /* 0x0000000000007941 */ /* 0x000fea0003800200 */
.L_x_1207:
        /* <DEDUP_REMOVED lines=25> */
.L_x_1209:
        /* <DEDUP_REMOVED lines=21> */
.L_x_1211:
[----:B------:R-:W-:Y:S05]  /*9310*/  BSYNC.RECONVERGENT B0 ;  /* 0x0000000000007941 */ /* 0x000fea0003800200 */
.L_x_1210:
        /* <DEDUP_REMOVED lines=35> */
.L_x_1212:
        /* <DEDUP_REMOVED lines=21> */
.L_x_1214:
[----:B------:R-:W-:Y:S05]  /*96a0*/  BSYNC.RECONVERGENT B0 ;  /* 0x0000000000007941 */ /* 0x000fea0003800200 */
.L_x_1213:
        /* <DEDUP_REMOVED lines=25> */
.L_x_1215:
        /* <DEDUP_REMOVED lines=21> */
.L_x_1217:
[----:B------:R-:W-:Y:S05]  /*9990*/  BSYNC.RECONVERGENT B0 ;  /* 0x0000000000007941 */ /* 0x000fea0003800200 */
.L_x_1216:
        /* <DEDUP_REMOVED lines=35> */
.L_x_1218:
        /* <DEDUP_REMOVED lines=21> */
.L_x_1220:
[----:B------:R-:W-:Y:S05]  /*9d20*/  BSYNC.RECONVERGENT B0 ;  /* 0x0000000000007941 */ /* 0x000fea0003800200 */
.L_x_1219:
        /* <DEDUP_REMOVED lines=25> */
.L_x_1221:
        /* <DEDUP_REMOVED lines=24> */
.L_x_1223:
[----:B------:R-:W-:Y:S05]  /*a040*/  BSYNC.RECONVERGENT B0 ;  /* 0x0000000000007941 */ /* 0x000fea0003800200 */
.L_x_1222:
        /* <DEDUP_REMOVED lines=27> */
.L_x_1224:
        /* <DEDUP_REMOVED lines=18> */
.L_x_1226:
[----:B------:R-:W-:Y:S05]  /*a320*/  BSYNC.RECONVERGENT B0 ;  /* 0x0000000000007941 */ /* 0x000fea0003800200 */
.L_x_1225:
[----:B------:R-:W-:Y:S01]  /*a330*/  UIADD3 UR10, UPT, UPT, UR18, UR10, URZ ;  /* 0x0000000a120a7290 */ /* 0x000fe2000fffe0ff */
[----:B------:R-:W-:-:S03]  /*a340*/  IADD3 R43, PT, PT, R43, 0x1, RZ ;  /* 0x000000012b2b7810 */ /* 0x000fc60007ffe0ff */
[----:B------:R-:W-:-:S09]  /*a350*/  UISETP.GE.AND UP0, UPT, UR10, UR5, UPT ;  /* 0x000000050a00728c */ /* 0x000fd2000bf06270 */
[----:B------:R-:W-:Y:S05]  /*a360*/  BRA.U !UP0, `(.L_x_1227) ;  /* 0xffffff5d08c07547 */ /* 0x000fea000b83ffff */
.L_x_1160:
        /* <DEDUP_REMOVED lines=19> */
.L_x_1229:
[----:B------:R-:W-:Y:S05]  /*a4a0*/  BSYNC.RECONVERGENT B0 ;  /* 0x0000000000007941 */ /* 0x000fea0003800200 */
.L_x_1228:
[----:B------:R-:W-:Y:S05]  /*a4b0*/  @P0 EXIT ;  /* 0x000000000000094d */ /* 0x000fea0003800000 */
[----:B------:R-:W-:Y:S05]  /*a4c0*/  @P2 BRA `(.L_x_1230) ;  /* 0x0000000000202947 */ /* 0x000fea0003800000 */
[----:B------:R-:W-:-:S05]  /*a4d0*/  IMAD R4, R6, R7, RZ ;  /* 0x0000000706047224 */ /* 0x000fca00078e02ff */
[----:B------:R-:W-:-:S13]  /*a4e0*/  ISETP.NE.AND P0, PT, R4, -0x1, PT ;  /* 0xffffffff0400780c */ /* 0x000fda0003f05270 */
[----:B------:R-:W-:Y:S05]  /*a4f0*/  @!P0 BRA `(.L_x_1230) ;  /* 0x0000000000148947 */ /* 0x000fea0003800000 */
.L_x_1231:
[----:B-1----:R-:W2:Y:S04]  /*a500*/  LDG.E.STRONG.GPU R5, desc[UR16][R2.64] ;  /* 0x0000001002057981 */ /* 0x002ea8000c1ef900 */
[----:B--2---:R-:W-:Y:S01]  /*a510*/  CCTL.IVALL ;  /* 0x00000000ff00798f */ /* 0x004fe20002000000 */
[----:B------:R-:W-:Y:S05]  /*a520*/  YIELD ;  /* 0x0000000000007946 */ /* 0x000fea0003800000 */
[----:B------:R-:W-:-:S13]  /*a530*/  ISETP.NE.AND P0, PT, R5, R4, PT ;  /* 0x000000040500720c */ /* 0x000fda0003f05270 */
[----:B------:R-:W-:Y:S05]  /*a540*/  @P0 BRA `(.L_x_1231) ;  /* 0xfffffffc00ec0947 */ /* 0x000fea000383ffff */
.L_x_1230:
        /* <DEDUP_REMOVED lines=60> */
.L_x_1234:
        /* <DEDUP_REMOVED lines=31> */
.L_x_1233:
[----:B------:R-:W-:Y:S05]  /*ab00*/  BSYNC.RECONVERGENT B0 ;  /* 0x0000000000007941 */ /* 0x000fea0003800200 */
.L_x_1232:
        /* <DEDUP_REMOVED lines=10> */
.L_x_1235:
        /* <DEDUP_REMOVED lines=21> */
[----:B--2---:R-:W-:Y:S02]  /*ad00*/  F2FP.F16.F32.PACK_AB R31, R7, R4 ;  /* 0x00000004071f723e */ /* 0x004fe400000000ff */
[----:B------:R-:W-:-:S04]  /*ad10*/  LOP3.LUT R4, R22, 0x3, RZ, 0xc0, !PT ;  /* 0x0000000316047812 */ /* 0x000fc800078ec0ff */
        /* <DEDUP_REMOVED lines=64> */
.L_x_1236:
        /* <DEDUP_REMOVED lines=14> */
.L_x_3427:


//--------------------- .text._Z35group_norm_nhwc_bwd_one_pass_kernelI11Fp32IOFp32WLi64ELi8ELi128EEv26Group_norm_nhwc_bwd_params --------------------------
	.section	.text._Z35group_norm_nhwc_bwd_one_pass_kernelI11Fp32IOFp32WLi64ELi8ELi128EEv26Group_norm_nhwc_bwd_params,"ax",@progbits
	.align	128
        .global         _Z35group_norm_nhwc_bwd_one_pass_kernelI11Fp32IOFp32WLi64ELi8ELi128EEv26Group_norm_nhwc_bwd_params
        .type           _Z35group_norm_nhwc_bwd_one_pass_kernelI11Fp32IOFp32WLi64ELi8ELi128EEv26Group_norm_nhwc_bwd_params,@function
        .size           _Z35group_norm_nhwc_bwd_one_pass_kernelI11Fp32IOFp32WLi64ELi8ELi128EEv26Group_norm_nhwc_bwd_params,(.L_x_3428 - _Z35group_norm_nhwc_bwd_one_pass_kernelI11Fp32IOFp32WLi64ELi8ELi128EEv26Group_norm_nhwc_bwd_params)
        .other          _Z35group_norm_nhwc_bwd_one_pass_kernelI11Fp32IOFp32WLi64ELi8ELi128EEv26Group_norm_nhwc_bwd_params,@"STO_CUDA_ENTRY STV_DEFAULT"
_Z35group_norm_nhwc_bwd_one_pass_kernelI11Fp32IOFp32WLi64ELi8ELi128EEv26Group_norm_nhwc_bwd_params:
.text._Z35group_norm_nhwc_bwd_one_pass_kernelI11Fp32IOFp32WLi64ELi8ELi128EEv26Group_norm_nhwc_bwd_params:
        /* <DEDUP_REMOVED lines=18> */
[----:B------:R-:W-:Y:S01]  /*0120*/  UIADD3 UR4, UPT, UPT, UR7, 0x40, URZ ;  /* 0x0000004007047890 */ /* 0x000fe2000fffe0ff */
[----:B------:R-:W-:-:S03]  /*0130*/  UMOV UR10, UR5 ;  /* 0x00000005000a7c82 */ /* 0x000fc60008000000 */
[----:B0-----:R-:W-:Y:S02]  /*0140*/  ULEA UR4, UR8, UR4, 0x18 ;  /* 0x0000000408047291 */ /* 0x001fe4000f8ec0ff */
[----:B------:R-:W-:Y:S02]  /*0150*/  ULEA UR7, UR8, UR7, 0x18 ;  /* 0x0000000708077291 */ /* 0x000fe4000f8ec0ff */
[----:B---3--:R-:W-:Y:S02]  /*0160*/  ULOP3.LUT UR21, UR19, 0x7ffffff8, URZ, 0xc0, !UPT ;  /* 0x7ffffff813157892 */ /* 0x008fe4000f8ec0ff */
[----:B------:R-:W-:Y:S01]  /*0170*/  LEA R31, R29, UR4, 0x4 ;  /* 0x000000041d1f7c11 */ /* 0x000fe2000f8e20ff */
[----:B------:R-:W-:Y:S01]  /*0180*/  UMOV UR4, URZ ;  /* 0x000000ff00047c82 */ /* 0x000fe20008000000 */
[----:B----4-:R-:W-:Y:S01]  /*0190*/  IMAD R32, R3, UR15, R30 ;  /* 0x0000000f03207c24 */ /* 0x010fe2000f8e021e */
[----:B-12---:R-:W-:-:S07]  /*01a0*/  LOP3.LUT R30, R30, 0xf8, RZ, 0xc0, !PT ;  /* 0x000000f81e1e7812 */ /* 0x006fce00078ec0ff */
.L_x_1262:
[----:B0-----:R-:W0:Y:S01]  /*01b0*/  LDC R11, c[0x0][0x410] ;  /* 0x00010400ff0b7b82 */ /* 0x001e220000000800 */
[----:B-1----:R-:W1:Y:S01]  /*01c0*/  LDCU.64 UR8, c[0x0][0x3b8] ;  /* 0x00007700ff0877ac */ /* 0x002e620008000a00 */
[----:B--2---:R-:W2:Y:S01]  /*01d0*/  LDCU.128 UR24, c[0x0][0x400] ;  /* 0x00008000ff1877ac */ /* 0x004ea20008000c00 */
[----:B-1----:R-:W-:Y:S01]  /*01e0*/  UIMAD.WIDE UR8, UR10, 0x8, UR8 ;  /* 0x000000080a0878a5 */ /* 0x002fe2000f8e0208 */
[----:B0-----:R-:W-:-:S05]  /*01f0*/  IABS R9, R11 ;  /* 0x0000000b00097213 */ /* 0x001fca0000000000 */
[----:B------:R-:W-:Y:S01]  /*0200*/  MOV R12, UR8 ;  /* 0x00000008000c7c02 */ /* 0x000fe20008000f00 */
[----:B------:R-:W0:Y:S01]  /*0210*/  I2F.RP R0, R9 ;  /* 0x0000000900007306 */ /* 0x000e220000209400 */
[----:B------:R-:W-:-:S06]  /*0220*/  MOV R13, UR9 ;  /* 0x00000009000d7c02 */ /* 0x000fcc0008000f00 */
[----:B---3--:R-:W3:Y:S01]  /*0230*/  LDG.E.64 R12, desc[UR16][R12.64] ;  /* 0x000000100c0c7981 */ /* 0x008ee2000c1e1b00 */
[----:B0-----:R-:W0:Y:S02]  /*0240*/  MUFU.RCP R0, R0 ;  /* 0x0000000000007308 */ /* 0x001e240000001000 */
[----:B0-----:R-:W-:-:S06]  /*0250*/  IADD3 R2, PT, PT, R0, 0xffffffe, RZ ;  /* 0x0ffffffe00027810 */ /* 0x001fcc0007ffe0ff */
[----:B------:R0:W1:Y:S02]  /*0260*/  F2I.FTZ.U32.TRUNC.NTZ R3, R2 ;  /* 0x0000000200037305 */ /* 0x000064000021f000 */
[----:B0-----:R-:W-:Y:S01]  /*0270*/  HFMA2 R2, -RZ, RZ, 0, 0 ;  /* 0x00000000ff027431 */ /* 0x001fe200000001ff */
[----:B-1----:R-:W-:-:S05]  /*0280*/  IADD3 R4, PT, PT, RZ, -R3, RZ ;  /* 0x80000003ff047210 */ /* 0x002fca0007ffe0ff */
[----:B------:R-:W-:Y:S01]  /*0290*/  IMAD R5, R4, R9, RZ ;  /* 0x0000000904057224 */ /* 0x000fe200078e02ff */
[----:B------:R-:W-:-:S03]  /*02a0*/  IABS R4, UR10 ;  /* 0x0000000a00047c13 */ /* 0x000fc60008000000 */
[----:B------:R-:W-:-:S06]  /*02b0*/  IMAD.HI.U32 R3, R3, R5, R2 ;  /* 0x0000000503037227 */ /* 0x000fcc00078e0002 */
[----:B------:R-:W-:-:S05]  /*02c0*/  IMAD.HI.U32 R3, R3, R4, RZ ;  /* 0x0000000403037227 */ /* 0x000fca00078e00ff */
[----:B------:R-:W-:-:S05]  /*02d0*/  IADD3 R0, PT, PT, -R3, RZ, RZ ;  /* 0x000000ff03007210 */ /* 0x000fca0007ffe1ff */
[----:B------:R-:W-:-:S05]  /*02e0*/  IMAD R0, R9, R0, R4 ;  /* 0x0000000009007224 */ /* 0x000fca00078e0204 */
[----:B------:R-:W-:Y:S02]  /*02f0*/  ISETP.GT.U32.AND P2, PT, R9, R0, PT ;  /* 0x000000000900720c */ /* 0x000fe40003f44070 */
[----:B------:R-:W-:-:S04]  /*0300*/  IADD3 R7, PT, PT, R32, 0x20, RZ ;  /* 0x0000002020077810 */ /* 0x000fc80007ffe0ff */
[----:B--2---:R-:W-:Y:S02]  /*0310*/  ISETP.GE.U32.AND P1, PT, R7, UR24, PT ;  /* 0x0000001807007c0c */ /* 0x004fe4000bf26070 */
[----:B------:R-:W-:-:S05]  /*0320*/  SHF.R.S32.HI R5, RZ, 0x1f, R7 ;  /* 0x0000001fff057819 */ /* 0x000fca0000011407 */
[-C--:B------:R-:W-:Y:S02]  /*0330*/  @!P2 IADD3 R0, PT, PT, R0, -R9.reuse, RZ ;  /* 0x800000090000a210 */ /* 0x080fe40007ffe0ff */
[----:B------:R-:W-:Y:S02]  /*0340*/  LOP3.LUT R2, R11, UR10, RZ, 0x3c, !PT ;  /* 0x0000000a0b027c12 */ /* 0x000fe4000f8e3cff */
[----:B------:R-:W-:Y:S02]  /*0350*/  ISETP.GE.U32.AND P3, PT, R0, R9, PT ;  /* 0x000000090000720c */ /* 0x000fe40003f66070 */
[----:B------:R-:W-:Y:S02]  /*0360*/  ISETP.GE.AND.EX P1, PT, R5, UR25, PT, P1 ;  /* 0x0000001905007c0c */ /* 0x000fe4000bf26310 */
[----:B------:R-:W-:Y:S02]  /*0370*/  SHF.R.S32.HI R17, RZ, 0x1f, R32 ;  /* 0x0000001fff117819 */ /* 0x000fe40000011420 */
[----:B------:R-:W-:-:S02]  /*0380*/  ISETP.GE.U32.AND P0, PT, R32, UR24, PT ;  /* 0x0000001820007c0c */ /* 0x000fc4000bf06070 */
[----:B------:R-:W-:Y:S02]  /*0390*/  ISETP.GE.AND P4, PT, R2, RZ, PT ;  /* 0x000000ff0200720c */ /* 0x000fe40003f86270 */
[----:B------:R-:W-:Y:S02]  /*03a0*/  ISETP.LE.AND P5, PT, RZ, UR10, PT ;  /* 0x0000000aff007c0c */ /* 0x000fe4000bfa3270 */
[----:B------:R-:W-:Y:S02]  /*03b0*/  ISETP.GE.AND.EX P0, PT, R17, UR25, PT, P0 ;  /* 0x0000001911007c0c */ /* 0x000fe4000bf06300 */
[----:B------:R-:W-:Y:S01]  /*03c0*/  @!P2 IADD3 R3, PT, PT, R3, 0x1, RZ ;  /* 0x000000010303a810 */ /* 0x000fe20007ffe0ff */
[----:B------:R-:W0:Y:S01]  /*03d0*/  @!P1 LDC.64 R20, c[0x0][0x3f8] ;  /* 0x0000fe00ff149b82 */ /* 0x000e220000000a00 */
[----:B------:R-:W-:Y:S02]  /*03e0*/  ISETP.GT.U32.AND P2, PT, R9, R0, PT ;  /* 0x000000000900720c */ /* 0x000fe40003f44070 */
[----:B------:R-:W-:-:S02]  /*03f0*/  IADD3 R9, PT, PT, R0, -R9, RZ ;  /* 0x8000000900097210 */ /* 0x000fc40007ffe0ff */
[----:B------:R-:W-:Y:S02]  /*0400*/  @P3 IADD3 R3, PT, PT, R3, 0x1, RZ ;  /* 0x0000000103033810 */ /* 0x000fe40007ffe0ff */
[----:B------:R-:W-:Y:S01]  /*0410*/  SEL R0, R9, R0, !P2 ;  /* 0x0000000009007207 */ /* 0x000fe20005000000 */
[----:B------:R-:W1:Y:S01]  /*0420*/  @!P1 LDC.64 R14, c[0x0][0x3a0] ;  /* 0x0000e800ff0e9b82 */ /* 0x000e620000000a00 */
[----:B------:R-:W-:Y:S02]  /*0430*/  ISETP.NE.AND P2, PT, R11, RZ, PT ;  /* 0x000000ff0b00720c */ /* 0x000fe40003f45270 */
[----:B------:R-:W-:Y:S02]  /*0440*/  LOP3.LUT R11, RZ, R11, RZ, 0x33, !PT ;  /* 0x0000000bff0b7212 */ /* 0x000fe400078e33ff */
[----:B------:R-:W-:Y:S02]  /*0450*/  @!P5 IADD3 R0, PT, PT, -R0, RZ, RZ ;  /* 0x000000ff0000d210 */ /* 0x000fe40007ffe1ff */
[----:B------:R-:W-:Y:S01]  /*0460*/  @!P4 IADD3 R3, PT, PT, -R3, RZ, RZ ;  /* 0x000000ff0303c210 */ /* 0x000fe20007ffe1ff */
[----:B------:R-:W2:Y:S01]  /*0470*/  @!P0 LDC.64 R8, c[0x0][0x3f8] ;  /* 0x0000fe00ff088b82 */ /* 0x000ea20000000a00 */
[----:B------:R-:W-:-:S02]  /*0480*/  SHF.L.U32 R2, R29, 0x1, RZ ;  /* 0x000000011d027819 */ /* 0x000fc400000006ff */
[C---:B------:R-:W-:Y:S02]  /*0490*/  SEL R0, R11.reuse, R0, !P2 ;  /* 0x000000000b007207 */ /* 0x040fe40005000000 */
[----:B------:R-:W-:Y:S02]  /*04a0*/  SEL R3, R11, R3, !P2 ;  /* 0x000000030b037207 */ /* 0x000fe40005000000 */
[----:B------:R-:W-:Y:S01]  /*04b0*/  LOP3.LUT R11, R2, 0x6, RZ, 0xc0, !PT ;  /* 0x00000006020b7812 */ /* 0x000fe200078ec0ff */
[----:B------:R-:W4:Y:S01]  /*04c0*/  @!P0 LDC.64 R18, c[0x0][0x398] ;  /* 0x0000e600ff128b82 */ /* 0x000f220000000a00 */
[----:B------:R-:W-:Y:S02]  /*04d0*/  SHF.L.U32 R10, R0, 0x3, RZ ;  /* 0x00000003000a7819 */ /* 0x000fe400000006ff */
[----:B------:R-:W-:Y:S02]  /*04e0*/  SHF.R.S32.HI R2, RZ, 0x1f, R3 ;  /* 0x0000001fff027819 */ /* 0x000fe40000011403 */
[----:B------:R-:W-:-:S02]  /*04f0*/  SHF.R.S32.HI R35, RZ, 0x1f, R10 ;  /* 0x0000001fff237819 */ /* 0x000fc4000001140a */
[----:B------:R-:W-:Y:S01]  /*0500*/  LOP3.LUT R34, R10, R11, RZ, 0xfc, !PT ;  /* 0x0000000b0a227212 */ /* 0x000fe200078efcff */
[----:B------:R-:W-:Y:S01]  /*0510*/  IMAD R2, R2, UR26, RZ ;  /* 0x0000001a02027c24 */ /* 0x000fe2000f8e02ff */
[----:B------:R-:W-:-:S03]  /*0520*/  ISETP.NE.AND P2, PT, RZ, UR20, PT ;  /* 0x00000014ff007c0c */ /* 0x000fc6000bf45270 */
[----:B------:R-:W-:-:S04]  /*0530*/  IMAD.WIDE.U32 R34, R3, UR26, R34 ;  /* 0x0000001a03227c25 */ /* 0x000fc8000f8e0022 */
[----:B------:R-:W-:Y:S02]  /*0540*/  IMAD R37, R3, UR27, R2 ;  /* 0x0000001b03257c24 */ /* 0x000fe4000f8e0202 */
[----:B0-----:R-:W-:Y:S01]  /*0550*/  @!P1 IMAD R4, R5, R20, RZ ;  /* 0x0000001405049224 */ /* 0x001fe200078e02ff */
[----:B------:R-:W0:Y:S02]  /*0560*/  @!P0 LDC.64 R2, c[0x0][0x3a0] ;  /* 0x0000e800ff028b82 */ /* 0x000e240000000a00 */
[----:B------:R-:W-:Y:S01]  /*0570*/  IADD3 R37, PT, PT, R35, R37, RZ ;  /* 0x0000002523257210 */ /* 0x000fe20007ffe0ff */
[----:B------:R-:W-:Y:S01]  /*0580*/  @!P1 IMAD R25, R7, R21, R4 ;  /* 0x0000001507199224 */ /* 0x000fe200078e0204 */
[----:B------:R-:W-:Y:S01]  /*0590*/  @!P1 MOV R4, R34 ;  /* 0x0000002200049202 */ /* 0x000fe20000000f00 */
[----:B--2---:R-:W-:Y:S01]  /*05a0*/  @!P0 IMAD R23, R17, R8, RZ ;  /* 0x0000000811178224 */ /* 0x004fe200078e02ff */
[----:B------:R-:W-:Y:S02]  /*05b0*/  @!P1 MOV R5, R37 ;  /* 0x0000002500059202 */ /* 0x000fe40000000f00 */
[----:B------:R-:W2:Y:S01]  /*05c0*/  @!P1 LDC.64 R16, c[0x0][0x398] ;  /* 0x0000e600ff109b82 */ /* 0x000ea20000000a00 */
[----:B------:R-:W-:Y:S01]  /*05d0*/  @!P1 IMAD.WIDE.U32 R20, R7, R20, R4 ;  /* 0x0000001407149225 */ /* 0x000fe200078e0004 */
[----:B------:R-:W-:-:S06]  /*05e0*/  @!P0 MOV R36, R34 ;  /* 0x0000002200248202 */ /* 0x000fcc0000000f00 */
[----:B------:R-:W4:Y:S01]  /*05f0*/  LDC.64 R4, c[0x0][0x3a8] ;  /* 0x0000ea00ff047b82 */ /* 0x000f220000000a00 */
[----:B------:R-:W-:-:S07]  /*0600*/  @!P0 IMAD R23, R32, R9, R23 ;  /* 0x0000000920178224 */ /* 0x000fce00078e0217 */
[----:B------:R-:W4:Y:S01]  /*0610*/  @P2 LDC.64 R6, c[0x0][0x3b0] ;  /* 0x0000ec00ff062b82 */ /* 0x000f220000000a00 */
[----:B------:R-:W-:Y:S01]  /*0620*/  @!P0 IMAD.WIDE.U32 R8, R32, R8, R36 ;  /* 0x0000000820088225 */ /* 0x000fe200078e0024 */
[----:B------:R-:W-:-:S04]  /*0630*/  @!P1 IADD3 R25, PT, PT, R21, R25, RZ ;  /* 0x0000001915199210 */ /* 0x000fc80007ffe0ff */
[----:B------:R-:W-:Y:S02]  /*0640*/  @!P0 IADD3 R27, PT, PT, R9, R23, RZ ;  /* 0x00000017091b8210 */ /* 0x000fe40007ffe0ff */
[----:B------:R-:W-:Y:S02]  /*0650*/  IADD3 R9, PT, PT, R11, R10, RZ ;  /* 0x0000000a0b097210 */ /* 0x000fe40007ffe0ff */
[----:B------:R-:W-:Y:S02]  /*0660*/  @!P1 SHF.L.U32 R11, R20, 0x2, RZ ;  /* 0x00000002140b9819 */ /* 0x000fe400000006ff */
[----:B------:R-:W-:Y:S02]  /*0670*/  @!P0 SHF.L.U32 R23, R8, 0x2, RZ ;  /* 0x0000000208178819 */ /* 0x000fe400000006ff */
[----:B------:R-:W-:Y:S02]  /*0680*/  @!P1 SHF.L.U64.HI R20, R20, 0x2, R25 ;  /* 0x0000000214149819 */ /* 0x000fe40000010219 */
[----:B-1----:R-:W-:-:S02]  /*0690*/  @!P1 IADD3 R14, P5, PT, R11, R14, RZ ;  /* 0x0000000e0b0e9210 */ /* 0x002fc40007fbe0ff */
[----:B--2---:R-:W-:Y:S02]  /*06a0*/  @!P1 IADD3 R16, P6, PT, R11, R16, RZ ;  /* 0x000000100b109210 */ /* 0x004fe40007fde0ff */
[----:B------:R-:W-:Y:S02]  /*06b0*/  @!P0 SHF.L.U64.HI R8, R8, 0x2, R27 ;  /* 0x0000000208088819 */ /* 0x000fe4000001021b */
[C---:B0-----:R-:W-:Y:S02]  /*06c0*/  @!P0 IADD3 R10, P3, PT, R23.reuse, R2, RZ ;  /* 0x00000002170a8210 */ /* 0x041fe40007f7e0ff */
[----:B----4-:R-:W-:Y:S02]  /*06d0*/  @!P0 IADD3 R18, P4, PT, R23, R18, RZ ;  /* 0x0000001217128210 */ /* 0x010fe40007f9e0ff */
[----:B------:R-:W-:Y:S02]  /*06e0*/  CS2R R26, SRZ ;  /* 0x00000000001a7805 */ /* 0x000fe4000001ff00 */
[C---:B------:R-:W-:Y:S01]  /*06f0*/  @!P1 IADD3.X R15, PT, PT, R20.reuse, R15, RZ, P5, !PT ;  /* 0x0000000f140f9210 */ /* 0x040fe20002ffe4ff */
[----:B------:R-:W-:Y:S01]  /*0700*/  @P2 IMAD.WIDE R22, R9, 0x4, R6 ;  /* 0x0000000409162825 */ /* 0x000fe200078e0206 */
[----:B------:R-:W-:-:S02]  /*0710*/  @!P1 IADD3.X R17, PT, PT, R20, R17, RZ, P6, !PT ;  /* 0x0000001114119210 */ /* 0x000fc400037fe4ff */
[C---:B------:R-:W-:Y:S01]  /*0720*/  @!P0 IADD3.X R11, PT, PT, R8.reuse, R3, RZ, P3, !PT ;  /* 0x00000003080b8210 */ /* 0x040fe20001ffe4ff */
[----:B------:R-:W-:Y:S01]  /*0730*/  IMAD.WIDE R20, R9, 0x4, R4 ;  /* 0x0000000409147825 */ /* 0x000fe200078e0204 */
[----:B------:R-:W-:-:S03]  /*0740*/  @!P0 IADD3.X R19, PT, PT, R8, R19, RZ, P4, !PT ;  /* 0x0000001308138210 */ /* 0x000fc600027fe4ff */
[----:B------:R-:W-:Y:S01]  /*0750*/  HFMA2 R3, -RZ, RZ, 0, 0 ;  /* 0x00000000ff037431 */ /* 0x000fe200000001ff */
[----:B------:R-:W-:Y:S02]  /*0760*/  MOV R2, RZ ;  /* 0x000000ff00027202 */ /* 0x000fe40000000f00 */
[----:B------:R-:W-:Y:S01]  /*0770*/  CS2R R8, SRZ ;  /* 0x0000000000087805 */ /* 0x000fe2000001ff00 */
[----:B------:R0:W5:Y:S04]  /*0780*/  @!P0 LDG.E.64 R26, desc[UR16][R10.64] ;  /* 0x000000100a1a8981 */ /* 0x000168000c1e1b00 */
[----:B------:R0:W5:Y:S04]  /*0790*/  @!P0 LDG.E.64 R2, desc[UR16][R18.64] ;  /* 0x0000001012028981 */ /* 0x000168000c1e1b00 */
[----:B------:R0:W5:Y:S04]  /*07a0*/  @P2 LDG.E.64 R8, desc[UR16][R22.64] ;  /* 0x0000001016082981 */ /* 0x000168000c1e1b00 */
[----:B------:R0:W5:Y:S01]  /*07b0*/  LDG.E.64 R10, desc[UR16][R20.64] ;  /* 0x00000010140a7981 */ /* 0x000162000c1e1b00 */
[----:B------:R-:W-:-:S02]  /*07c0*/  CS2R R4, SRZ ;  /* 0x0000000000047805 */ /* 0x000fc4000001ff00 */
[----:B------:R-:W-:-:S04]  /*07d0*/  CS2R R6, SRZ ;  /* 0x0000000000067805 */ /* 0x000fc8000001ff00 */
[----:B------:R0:W5:Y:S04]  /*07e0*/  @!P1 LDG.E.64 R4, desc[UR16][R14.64] ;  /* 0x000000100e049981 */ /* 0x000168000c1e1b00 */
[----:B------:R0:W5:Y:S01]  /*07f0*/  @!P1 LDG.E.64 R6, desc[UR16][R16.64] ;  /* 0x0000001010069981 */ /* 0x000162000c1e1b00 */
        /* <DEDUP_REMOVED lines=13> */
[----:B0-----:R-:W-:Y:S05]  /*08d0*/  BRA.U UP1, `(.L_x_1238) ;  /* 0x0000000101747547 */ /* 0x001fea000b800000 */
[----:B-----5:R-:W-:Y:S01]  /*08e0*/  FADD.FTZ R13, R26, -UR32 ;  /* 0x800000201a0d7e21 */ /* 0x020fe20008010000 */
[----:B------:R-:W-:Y:S01]  /*08f0*/  FADD.FTZ R12, R27, -UR32 ;  /* 0x800000201b0c7e21 */ /* 0x000fe20008010000 */
[----:B------:R-:W-:Y:S01]  /*0900*/  FMUL.FTZ R14, R2, R10 ;  /* 0x0000000a020e7220 */ /* 0x000fe20000410000 */
[----:B------:R-:W-:Y:S01]  /*0910*/  FMUL.FTZ R15, R3, R11 ;  /* 0x0000000b030f7220 */ /* 0x000fe20000410000 */
[----:B------:R-:W-:Y:S01]  /*0920*/  FMUL.FTZ R13, R13, UR22 ;  /* 0x000000160d0d7c20 */ /* 0x000fe20008410000 */
[----:B------:R-:W-:Y:S01]  /*0930*/  FMUL.FTZ R12, R12, UR22 ;  /* 0x000000160c0c7c20 */ /* 0x000fe20008410000 */
[----:B------:R-:W-:Y:S01]  /*0940*/  FADD.FTZ R16, RZ, R14 ;  /* 0x0000000eff107221 */ /* 0x000fe20000010000 */
[----:B------:R-:W-:Y:S01]  /*0950*/  FADD.FTZ R18, R4, -UR32 ;  /* 0x8000002004127e21 */ /* 0x000fe20008010000 */
[----:B------:R-:W-:Y:S01]  /*0960*/  FFMA.FTZ R17, R13, R14, RZ ;  /* 0x0000000e0d117223 */ /* 0x000fe200000100ff */
[----:B------:R-:W-:Y:S01]  /*0970*/  FMUL.FTZ R19, R6, R10 ;  /* 0x0000000a06137220 */ /* 0x000fe20000410000 */
[----:B------:R-:W-:Y:S01]  /*0980*/  FADD.FTZ R16, R15, R16 ;  /* 0x000000100f107221 */ /* 0x000fe20000010000 */
[----:B------:R-:W-:Y:S01]  /*0990*/  FFMA.FTZ R13, R2, R13, RZ ;  /* 0x0000000d020d7223 */ /* 0x000fe200000100ff */
[----:B------:R-:W-:Y:S01]  /*09a0*/  FFMA.FTZ R14, R12, R15, R17 ;  /* 0x0000000f0c0e7223 */ /* 0x000fe20000010011 */
[----:B------:R-:W-:Y:S01]  /*09b0*/  FMUL.FTZ R15, R18, UR22 ;  /* 0x00000016120f7c20 */ /* 0x000fe20008410000 */
[----:B------:R-:W-:Y:S01]  /*09c0*/  FADD.FTZ R17, R5, -UR32 ;  /* 0x8000002005117e21 */ /* 0x000fe20008010000 */
[----:B------:R-:W-:Y:S01]  /*09d0*/  FADD.FTZ R16, R16, R19 ;  /* 0x0000001310107221 */ /* 0x000fe20000010000 */
[----:B------:R-:W-:Y:S01]  /*09e0*/  FADD.FTZ R20, RZ, R3 ;  /* 0x00000003ff147221 */ /* 0x000fe20000010000 */
[----:B------:R-:W-:Y:S01]  /*09f0*/  FFMA.FTZ R21, R15, R19, R14 ;  /* 0x000000130f157223 */ /* 0x000fe2000001000e */
[----:B------:R-:W-:Y:S01]  /*0a00*/  FMUL.FTZ R19, R7, R11 ;  /* 0x0000000b07137220 */ /* 0x000fe20000410000 */
[----:B------:R-:W-:-:S03]  /*0a10*/  FMUL.FTZ R14, R17, UR22 ;  /* 0x00000016110e7c20 */ /* 0x000fc60008410000 */
[----:B------:R-:W-:Y:S01]  /*0a20*/  FADD.FTZ R17, R19, R16 ;  /* 0x0000001013117221 */ /* 0x000fe20000010000 */
[----:B------:R-:W-:Y:S01]  /*0a30*/  FFMA.FTZ R18, R14, R19, R21 ;  /* 0x000000130e127223 */ /* 0x000fe20000010015 */
[----:B------:R-:W-:Y:S01]  /*0a40*/  FFMA.FTZ R16, R3, R12, RZ ;  /* 0x0000000c03107223 */ /* 0x000fe200000100ff */
[----:B------:R-:W-:Y:S01]  /*0a50*/  FADD.FTZ R19, RZ, R2 ;  /* 0x00000002ff137221 */ /* 0x000fe20000010000 */
[C---:B------:R-:W-:Y:S01]  /*0a60*/  FFMA.FTZ R12, R6.reuse, R15, R13 ;  /* 0x0000000f060c7223 */ /* 0x040fe2000001000d */
[C---:B------:R-:W-:Y:S01]  /*0a70*/  FADD.FTZ R15, R7.reuse, R20 ;  /* 0x00000014070f7221 */ /* 0x040fe20000010000 */
[----:B------:R-:W-:Y:S01]  /*0a80*/  FFMA.FTZ R13, R7, R14, R16 ;  /* 0x0000000e070d7223 */ /* 0x000fe20000010010 */
[----:B------:R-:W-:Y:S01]  /*0a90*/  FADD.FTZ R14, R6, R19 ;  /* 0x00000013060e7221 */ /* 0x000fe20000010000 */
[----:B------:R-:W-:Y:S06]  /*0aa0*/  BRA `(.L_x_1239) ;  /* 0x0000000400007947 */ /* 0x000fec0003800000 */
.L_x_1238:
[----:B-----5:R-:W-:Y:S01]  /*0ab0*/  FADD.FTZ R13, R26, -UR32 ;  /* 0x800000201a0d7e21 */ /* 0x020fe20008010000 */
[----:B------:R-:W-:Y:S01]  /*0ac0*/  FADD.FTZ R12, R27, -UR32 ;  /* 0x800000201b0c7e21 */ /* 0x000fe20008010000 */
[----:B------:R-:W-:Y:S01]  /*0ad0*/  FADD.FTZ R15, R4, -UR32 ;  /* 0x80000020040f7e21 */ /* 0x000fe20008010000 */
[----:B------:R-:W-:Y:S01]  /*0ae0*/  FADD.FTZ R16, R5, -UR32 ;  /* 0x8000002005107e21 */ /* 0x000fe20008010000 */
[----:B------:R-:W-:Y:S01]  /*0af0*/  FMUL.FTZ R13, R13, UR22 ;  /* 0x000000160d0d7c20 */ /* 0x000fe20008410000 */
[----:B------:R-:W-:Y:S01]  /*0b00*/  FMUL.FTZ R12, R12, UR22 ;  /* 0x000000160c0c7c20 */ /* 0x000fe20008410000 */
[----:B------:R-:W-:Y:S01]  /*0b10*/  FMUL.FTZ R15, R15, UR22 ;  /* 0x000000160f0f7c20 */ /* 0x000fe20008410000 */
[----:B------:R-:W-:Y:S01]  /*0b20*/  FMUL.FTZ R16, R16, UR22 ;  /* 0x0000001610107c20 */ /* 0x000fe20008410000 */
[C-C-:B------:R-:W-:Y:S01]  /*0b30*/  FFMA.FTZ R20, R10.reuse, R13, R8.reuse ;  /* 0x0000000d0a147223 */ /* 0x140fe20000010008 */
[C-C-:B------:R-:W-:Y:S01]  /*0b40*/  FFMA.FTZ R18, R11.reuse, R12, R9.reuse ;  /* 0x0000000c0b127223 */ /* 0x140fe20000010009 */
[----:B------:R-:W-:Y:S01]  /*0b50*/  FFMA.FTZ R17, R10, R15, R8 ;  /* 0x0000000f0a117223 */ /* 0x000fe20000010008 */
[----:B------:R-:W-:Y:S01]  /*0b60*/  FFMA.FTZ R14, R11, R16, R9 ;  /* 0x000000100b0e7223 */ /* 0x000fe20000010009 */
[----:B------:R-:W-:Y:S01]  /*0b70*/  FMUL.FTZ R24, R20, -1.4426950216293334961 ;  /* 0xbfb8aa3b14187820 */ /* 0x000fe20000410000 */
[----:B------:R-:W-:Y:S01]  /*0b80*/  FMUL.FTZ R23, R18, -1.4426950216293334961 ;  /* 0xbfb8aa3b12177820 */ /* 0x000fe20000410000 */
[----:B------:R-:W-:Y:S01]  /*0b90*/  FMUL.FTZ R33, R17, -1.4426950216293334961 ;  /* 0xbfb8aa3b11217820 */ /* 0x000fe20000410000 */
[----:B------:R-:W-:Y:S01]  /*0ba0*/  FMUL.FTZ R22, R14, -1.4426950216293334961 ;  /* 0xbfb8aa3b0e167820 */ /* 0x000fe20000410000 */
[----:B------:R-:W0:Y:S04]  /*0bb0*/  MUFU.EX2 R21, R24 ;  /* 0x0000001800157308 */ /* 0x000e280000000800 */
[----:B------:R-:W1:Y:S04]  /*0bc0*/  MUFU.EX2 R23, R23 ;  /* 0x0000001700177308 */ /* 0x000e680000000800 */
[----:B------:R-:W2:Y:S04]  /*0bd0*/  MUFU.EX2 R19, R33 ;  /* 0x0000002100137308 */ /* 0x000ea80000000800 */
[----:B------:R-:W3:Y:S01]  /*0be0*/  MUFU.EX2 R22, R22 ;  /* 0x0000001600167308 */ /* 0x000ee20000000800 */
[----:B0-----:R-:W-:Y:S01]  /*0bf0*/  FADD.FTZ R21, R21, 1 ;  /* 0x3f80000015157421 */ /* 0x001fe20000010000 */
[----:B-1----:R-:W-:-:S05]  /*0c00*/  FADD.FTZ R25, R23, 1 ;  /* 0x3f80000017197421 */ /* 0x002fca0000010000 */
[----:B------:R-:W0:Y:S01]  /*0c10*/  MUFU.RCP R21, R21 ;  /* 0x0000001500157308 */ /* 0x000e220000001000 */
[----:B--2---:R-:W-:-:S07]  /*0c20*/  FADD.FTZ R19, R19, 1 ;  /* 0x3f80000013137421 */ /* 0x004fce0000010000 */
[----:B------:R3:W1:Y:S08]  /*0c30*/  MUFU.RCP R24, R25 ;  /* 0x0000001900187308 */ /* 0x0006700000001000 */
[----:B------:R-:W2:Y:S01]  /*0c40*/  MUFU.RCP R19, R19 ;  /* 0x0000001300137308 */ /* 0x000ea20000001000 */
[----:B---3--:R-:W-:Y:S01]  /*0c50*/  FADD.FTZ R25, R22, 1 ;  /* 0x3f80000016197421 */ /* 0x008fe20000010000 */
[----:B0-----:R-:W-:Y:S01]  /*0c60*/  FADD.FTZ R23, -R21, 1 ;  /* 0x3f80000015177421 */ /* 0x001fe20000010100 */
[----:B------:R-:W-:-:S03]  /*0c70*/  FMUL.FTZ R21, R2, R21 ;  /* 0x0000001502157220 */ /* 0x000fc60000410000 */
[----:B------:R-:W-:Y:S02]  /*0c80*/  FFMA.FTZ R22, R20, R23, 1 ;  /* 0x3f80000014167423 */ /* 0x000fe40000010017 */
[----:B------:R-:W0:Y:S01]  /*0c90*/  MUFU.RCP R20, R25 ;  /* 0x0000001900147308 */ /* 0x000e220000001000 */
[----:B-1----:R-:W-:Y:S01]  /*0ca0*/  FADD.FTZ R23, -R24, 1 ;  /* 0x3f80000018177421 */ /* 0x002fe20000010100 */
[----:B------:R-:W-:Y:S01]  /*0cb0*/  FMUL.FTZ R24, R3, R24 ;  /* 0x0000001803187220 */ /* 0x000fe20000410000 */
[----:B------:R-:W-:Y:S02]  /*0cc0*/  FMUL.FTZ R22, R21, R22 ;  /* 0x0000001615167220 */ /* 0x000fe40000410000 */
[----:B------:R-:W-:Y:S01]  /*0cd0*/  FFMA.FTZ R23, R18, R23, 1 ;  /* 0x3f80000012177423 */ /* 0x000fe20000010017 */
[----:B--2---:R-:W-:Y:S01]  /*0ce0*/  FADD.FTZ R18, -R19, 1 ;  /* 0x3f80000013127421 */ /* 0x004fe20000010100 */
[----:B------:R-:W-:Y:S02]  /*0cf0*/  FMUL.FTZ R19, R6, R19 ;  /* 0x0000001306137220 */ /* 0x000fe40000410000 */
[----:B------:R-:W-:Y:S01]  /*0d00*/  FMUL.FTZ R21, R24, R23 ;  /* 0x0000001718157220 */ /* 0x000fe20000410000 */
[----:B------:R-:W-:Y:S01]  /*0d10*/  FFMA.FTZ R24, R13, R22, RZ ;  /* 0x000000160d187223 */ /* 0x000fe200000100ff */
[----:B------:R-:W-:Y:S01]  /*0d20*/  FFMA.FTZ R18, R17, R18, 1 ;  /* 0x3f80000011127423 */ /* 0x000fe20000010012 */
[----:B0-----:R-:W-:Y:S01]  /*0d30*/  FADD.FTZ R17, -R20, 1 ;  /* 0x3f80000014117421 */ /* 0x001fe20000010100 */
[----:B------:R-:W-:-:S03]  /*0d40*/  FMUL.FTZ R20, R7, R20 ;  /* 0x0000001407147220 */ /* 0x000fc60000410000 */
[----:B------:R-:W-:Y:S01]  /*0d50*/  FFMA.FTZ R17, R14, R17, 1 ;  /* 0x3f8000000e117423 */ /* 0x000fe20000010011 */
[----:B------:R-:W-:Y:S01]  /*0d60*/  FMUL.FTZ R14, R19, R18 ;  /* 0x00000012130e7220 */ /* 0x000fe20000410000 */
[----:B------:R-:W-:Y:S02]  /*0d70*/  FMUL.FTZ R18, R10, R22 ;  /* 0x000000160a127220 */ /* 0x000fe40000410000 */
[----:B------:R-:W-:Y:S01]  /*0d80*/  FMUL.FTZ R19, R20, R17 ;  /* 0x0000001114137220 */ /* 0x000fe20000410000 */
[----:B------:R-:W-:Y:S01]  /*0d90*/  FMUL.FTZ R17, R11, R21 ;  /* 0x000000150b117220 */ /* 0x000fe20000410000 */
[----:B------:R-:W-:Y:S01]  /*0da0*/  FFMA.FTZ R23, R13, R18, RZ ;  /* 0x000000120d177223 */ /* 0x000fe200000100ff */
[----:B------:R-:W-:Y:S01]  /*0db0*/  FADD.FTZ R20, RZ, R18 ;  /* 0x00000012ff147221 */ /* 0x000fe20000010000 */
[----:B------:R-:W-:Y:S02]  /*0dc0*/  FADD.FTZ R13, RZ, R22 ;  /* 0x00000016ff0d7221 */ /* 0x000fe40000010000 */
[----:B------:R-:W-:Y:S01]  /*0dd0*/  FFMA.FTZ R18, R12, R17, R23 ;  /* 0x000000110c127223 */ /* 0x000fe20000010017 */
[----:B------:R-:W-:Y:S01]  /*0de0*/  FADD.FTZ R20, R17, R20 ;  /* 0x0000001411147221 */ /* 0x000fe20000010000 */
[----:B------:R-:W-:-:S04]  /*0df0*/  FMUL.FTZ R17, R10, R14 ;  /* 0x0000000e0a117220 */ /* 0x000fc80000410000 */
[----:B------:R-:W-:Y:S01]  /*0e00*/  FFMA.FTZ R23, R15, R17, R18 ;  /* 0x000000110f177223 */ /* 0x000fe20000010012 */
[----:B------:R-:W-:Y:S01]  /*0e10*/  FADD.FTZ R20, R20, R17 ;  /* 0x0000001114147221 */ /* 0x000fe20000010000 */
[----:B------:R-:W-:-:S04]  /*0e20*/  FMUL.FTZ R17, R11, R19 ;  /* 0x000000130b117220 */ /* 0x000fc80000410000 */
[----:B------:R-:W-:Y:S01]  /*0e30*/  FFMA.FTZ R18, R16, R17, R23 ;  /* 0x0000001110127223 */ /* 0x000fe20000010017 */
[----:B------:R-:W-:Y:S01]  /*0e40*/  FADD.FTZ R17, R17, R20 ;  /* 0x0000001411117221 */ /* 0x000fe20000010000 */
[----:B------:R-:W-:Y:S01]  /*0e50*/  FFMA.FTZ R23, R12, R21, RZ ;  /* 0x000000150c177223 */ /* 0x000fe200000100ff */
[----:B------:R-:W-:Y:S01]  /*0e60*/  FADD.FTZ R20, RZ, R21 ;  /* 0x00000015ff147221 */ /* 0x000fe20000010000 */
[----:B------:R-:W-:Y:S01]  /*0e70*/  FFMA.FTZ R12, R15, R14, R24 ;  /* 0x0000000e0f0c7223 */ /* 0x000fe20000010018 */
[----:B------:R-:W-:Y:S01]  /*0e80*/  FADD.FTZ R14, R13, R14 ;  /* 0x0000000e0d0e7221 */ /* 0x000fe20000010000 */
[----:B------:R-:W-:Y:S01]  /*0e90*/  FFMA.FTZ R13, R16, R19, R23 ;  /* 0x00000013100d7223 */ /* 0x000fe20000010017 */
[----:B------:R-:W-:-:S07]  /*0ea0*/  FADD.FTZ R15, R20, R19 ;  /* 0x00000013140f7221 */ /* 0x000fce0000010000 */
.L_x_1239:
        /* <DEDUP_REMOVED lines=34> */
.L_x_1241:
[----:B------:R-:W-:Y:S05]  /*10d0*/  BSYNC.RECONVERGENT B0 ;  /* 0x0000000000007941 */ /* 0x000fea0003800200 */
.L_x_1240:
        /* <DEDUP_REMOVED lines=15> */
.L_x_1243:
[----:B------:R-:W-:Y:S05]  /*11d0*/  BSYNC.RECONVERGENT B0 ;  /* 0x0000000000007941 */ /* 0x000fea0003800200 */
.L_x_1242:
        /* <DEDUP_REMOVED lines=158> */
.L_x_1245:
[----:B------:R-:W-:Y:S05]  /*1bc0*/  BSYNC.RECONVERGENT B0 ;  /* 0x0000000000007941 */ /* 0x000fea0003800200 */
.L_x_1244:
[----:B------:R-:W-:Y:S04]  /*1bd0*/  BSSY.RECONVERGENT B0, `(.L_x_1246) ;  /* 0x000001c000007945 */ /* 0x000fe80003800200 */
[----:B------:R-:W-:Y:S05]  /*1be0*/  @P5 BRA `(.L_x_1247) ;  /* 0x0000000000685947 */ /* 0x000fea0003800000 */
[----:B-1----:R-:W1:Y:S08]  /*1bf0*/  LDC.64 R18, c[0x0][0x3d8] ;  /* 0x0000f600ff127b82 */ /* 0x002e700000000a00 */
[----:B--2---:R-:W2:Y:S01]  /*1c00*/  LDC.64 R16, c[0x0][0x3f8] ;  /* 0x0000fe00ff107b82 */ /* 0x004ea20000000a00 */
[----:B-1----:R-:W-:-:S05]  /*1c10*/  IMAD.WIDE R20, R0, 0x4, R18 ;  /* 0x0000000400147825 */ /* 0x002fca00078e0212 */
[----:B------:R1:W-:Y:S01]  /*1c20*/  REDG.E.ADD.F32.FTZ.RN.STRONG.GPU desc[UR16][R20.64], R12 ;  /* 0x0000000c140079a6 */ /* 0x0003e2000c12f310 */
[----:B--2---:R-:W-:Y:S01]  /*1c30*/  IMAD.WIDE.U32 R18, R16, 0x3, RZ ;  /* 0x0000000310127825 */ /* 0x004fe200078e00ff */
        /* <DEDUP_REMOVED lines=15> */
[----:B-1----:R-:W-:Y:S02]  /*1d30*/  IADD3 R20, P4, PT, R20, R33, RZ ;  /* 0x0000002114147210 */ /* 0x002fe40007f9e0ff */
[----:B------:R-:W-:-:S02]  /*1d40*/  IADD3.X R17, PT, PT, R21, R17, RZ, P1, !PT ;  /* 0x0000001115117210 */ /* 0x000fc40000ffe4ff */
[----:B------:R-:W-:-:S03]  /*1d50*/  IADD3.X R21, PT, PT, R21, R23, RZ, P4, !PT ;  /* 0x0000001715157210 */ /* 0x000fc600027fe4ff */
[----:B------:R4:W-:Y:S04]  /*1d60*/  REDG.E.ADD.F32.FTZ.RN.STRONG.GPU desc[UR16][R16.64], R13 ;  /* 0x0000000d100079a6 */ /* 0x0009e8000c12f310 */
[----:B------:R4:W-:Y:S04]  /*1d70*/  REDG.E.ADD.F32.FTZ.RN.STRONG.GPU desc[UR16][R18.64], R14 ;  /* 0x0000000e120079a6 */ /* 0x0009e8000c12f310 */
[----:B------:R4:W-:Y:S02]  /*1d80*/  REDG.E.ADD.F32.FTZ.RN.STRONG.GPU desc[UR16][R20.64], R15 ;  /* 0x0000000f140079a6 */ /* 0x0009e4000c12f310 */
.L_x_1247:
[----:B------:R-:W-:Y:S05]  /*1d90*/  BSYNC.RECONVERGENT B0 ;  /* 0x0000000000007941 */ /* 0x000fea0003800200 */
.L_x_1246:
[----:B------:R-:W-:-:S09]  /*1da0*/  UISETP.GE.U32.AND UP0, UPT, UR19, 0x2, UPT ;  /* 0x000000021300788c */ /* 0x000fd2000bf06070 */
[----:B------:R-:W-:Y:S05]  /*1db0*/  BRA.U !UP0, `(.L_x_1248) ;  /* 0x0000000d083c7547 */ /* 0x000fea000b800000 */
[----:B------:R-:W5:Y:S01]  /*1dc0*/  LDCU.64 UR8, c[0x0][0x3d0] ;  /* 0x00007a00ff0877ac */ /* 0x000f620008000a00 */
[----:B------:R-:W-:Y:S01]  /*1dd0*/  MOV R0, UR19 ;  /* 0x0000001300007c02 */ /* 0x000fe20008000f00 */
[----:B------:R-:W-:-:S03]  /*1de0*/  ULOP3.LUT UR11, UR4, 0x1, URZ, 0xc0, !UPT ;  /* 0x00000001040b7892 */ /* 0x000fc6000f8ec0ff */
[----:B------:R-:W-:Y:S01]  /*1df0*/  ISETP.GE.U32.AND P4, PT, R0, 0x8, PT ;  /* 0x000000080000780c */ /* 0x000fe20003f86070 */
[----:B------:R-:W-:-:S04]  /*1e00*/  UIMAD UR14, UR11, UR18, URZ ;  /* 0x000000120b0e72a4 */ /* 0x000fc8000f8e02ff */
[----:B------:R-:W-:-:S04]  /*1e10*/  UIMAD UR11, UR14, UR19, URZ ;  /* 0x000000130e0b72a4 */ /* 0x000fc8000f8e02ff */
[----:B------:R-:W-:-:S04]  /*1e20*/  USHF.L.U32 UR11, UR11, 0x1, URZ ;  /* 0x000000010b0b7899 */ /* 0x000fc800080006ff */
[----:B-----5:R-:W-:Y:S01]  /*1e30*/  UIMAD.WIDE UR8, UR11, 0x4, UR8 ;  /* 0x000000040b0878a5 */ /* 0x020fe2000f8e0208 */
[----:B------:R-:W-:Y:S11]  /*1e40*/  @P3 BRA `(.L_x_1249) ;  /* 0x0000000000603947 */ /* 0x000ff60003800000 */
[----:B----4-:R-:W4:Y:S01]  /*1e50*/  LDC.64 R12, c[0x0][0x3c8] ;  /* 0x0000f200ff0c7b82 */ /* 0x010f220000000a00 */
[----:B------:R-:W-:Y:S01]  /*1e60*/  MOV R0, UR4 ;  /* 0x0000000400007c02 */ /* 0x000fe20008000f00 */
        /* <DEDUP_REMOVED lines=8> */
[----:B--2---:R-:W-:Y:S01]  /*1ef0*/  IADD3 R17, PT, PT, -R0, 0x1, RZ ;  /* 0x0000000100117810 */ /* 0x004fe20007ffe1ff */
        /* <DEDUP_REMOVED lines=8> */
.L_x_1250:
[----:B------:R-:W4:Y:S04]  /*1f80*/  LDG.E.STRONG.GPU R0, desc[UR16][R12.64] ;  /* 0x000000100c007981 */ /* 0x000f28000c1ef900 */
[----:B----4-:R-:W-:Y:S01]  /*1f90*/  CCTL.IVALL ;  /* 0x00000000ff00798f */ /* 0x010fe20002000000 */
[----:B------:R-:W-:Y:S05]  /*1fa0*/  YIELD ;  /* 0x0000000000007946 */ /* 0x000fea0003800000 */
[----:B------:R-:W-:-:S13]  /*1fb0*/  ISETP.NE.AND P1, PT, R0, R19, PT ;  /* 0x000000130000720c */ /* 0x000fda0003f25270 */
[----:B------:R-:W-:Y:S05]  /*1fc0*/  @P1 BRA `(.L_x_1250) ;  /* 0xfffffffc00ec1947 */ /* 0x000fea000383ffff */
.L_x_1249:
[----:B------:R-:W-:Y:S05]  /*1fd0*/  WARPSYNC.ALL ;  /* 0x0000000000007948 */ /* 0x000fea0003800000 */
[----:B------:R-:W-:Y:S01]  /*1fe0*/  BAR.SYNC.DEFER_BLOCKING 0x0 ;  /* 0x0000000000007b1d */ /* 0x000fe20000010000 */
[----:B------:R-:W-:-:S05]  /*1ff0*/  HFMA2 R0, -RZ, RZ, 0, 0 ;  /* 0x00000000ff007431 */ /* 0x000fca00000001ff */
[----:B------:R-:W-:Y:S05]  /*2000*/  @!P4 BRA `(.L_x_1251) ;  /* 0x000000040078c947 */ /* 0x000fea0003800000 */
[----:B------:R-:W-:Y:S01]  /*2010*/  MOV R0, RZ ;  /* 0x000000ff00007202 */ /* 0x000fe20000000f00 */
[----:B------:R-:W-:Y:S02]  /*2020*/  ULEA UR14, UR18, UR5, 0x1 ;  /* 0x00000005120e7291 */ /* 0x000fe4000f8e08ff */
[----:B------:R-:W-:Y:S02]  /*2030*/  UIMAD UR26, UR18, 0x6, UR5 ;  /* 0x00000006121a78a4 */ /* 0x000fe4000f8e0205 */
[----:B------:R-:W-:Y:S02]  /*2040*/  UIMAD UR25, UR18, 0x5, UR5 ;  /* 0x00000005121978a4 */ /* 0x000fe4000f8e0205 */
[----:B------:R-:W-:Y:S02]  /*2050*/  ULEA UR24, UR18, UR5, 0x2 ;  /* 0x0000000512187291 */ /* 0x000fe4000f8e10ff */
[----:B------:R-:W-:Y:S02]  /*2060*/  UIMAD UR23, UR18, 0x3, UR5 ;  /* 0x00000003121778a4 */ /* 0x000fe4000f8e0205 */
[----:B------:R-:W-:-:S02]  /*2070*/  UIMAD UR27, UR18, 0x7, UR5 ;  /* 0x00000007121b78a4 */ /* 0x000fc4000f8e0205 */
[----:B------:R-:W-:Y:S02]  /*2080*/  UIADD3 UR13, UPT, UPT, UR5, UR18, URZ ;  /* 0x00000012050d7290 */ /* 0x000fe4000fffe0ff */
[----:B------:R-:W-:Y:S01]  /*2090*/  UIADD3 UR12, UPT, UPT, -UR15, URZ, URZ ;  /* 0x000000ff0f0c7290 */ /* 0x000fe2000fffe1ff */
[----:B------:R-:W-:-:S11]  /*20a0*/  UMOV UR11, UR5 ;  /* 0x00000005000b7c82 */ /* 0x000fd60008000000 */
.L_x_1252:
[----:B------:R-:W-:Y:S02]  /*20b0*/  ISETP.EQ.OR P1, PT, RZ, UR12, P3 ;  /* 0x0000000cff007c0c */ /* 0x000fe40009f22670 */
[C---:B--2---:R-:W-:Y:S02]  /*20c0*/  IADD3 R12, PT, PT, R0.reuse, 0x1, RZ ;  /* 0x00000001000c7810 */ /* 0x044fe40007ffe0ff */
[----:B----4-:R-:W-:Y:S02]  /*20d0*/  IADD3 R13, PT, PT, R0, 0x2, RZ ;  /* 0x00000002000d7810 */ /* 0x010fe40007ffe0ff */
        /* <DEDUP_REMOVED lines=81> */
.L_x_1251:
[----:B------:R-:W-:-:S04]  /*25f0*/  ULOP3.LUT UR11, UR19, 0x7, URZ, 0xc0, !UPT ;  /* 0x00000007130b7892 */ /* 0x000fc8000f8ec0ff */
[----:B------:R-:W-:-:S09]  /*2600*/  UISETP.NE.AND UP0, UPT, UR11, URZ, UPT ;  /* 0x000000ff0b00728c */ /* 0x000fd2000bf05270 */
[----:B------:R-:W-:Y:S05]  /*2610*/  BRA.U !UP0, `(.L_x_1248) ;  /* 0x0000000508247547 */ /* 0x000fea000b800000 */
[----:B------:R-:W-:Y:S02]  /*2620*/  UIADD3 UR11, UPT, UPT, UR11, -0x1, URZ ;  /* 0xffffffff0b0b7890 */ /* 0x000fe4000fffe0ff */
[----:B------:R-:W-:Y:S02]  /*2630*/  ULOP3.LUT UP1, UR12, UR19, 0x3, URZ, 0xc0, !UPT ;  /* 0x00000003130c7892 */ /* 0x000fe4000f82c0ff */
[----:B------:R-:W-:-:S09]  /*2640*/  UISETP.GE.U32.AND UP0, UPT, UR11, 0x3, UPT ;  /* 0x000000030b00788c */ /* 0x000fd2000bf06070 */
[----:B------:R-:W-:Y:S05]  /*2650*/  BRA.U !UP0, `(.L_x_1253) ;  /* 0x00000001088c7547 */ /* 0x000fea000b800000 */
[C---:B--2-4-:R-:W-:Y:S01]  /*2660*/  IADD3 R14, PT, PT, R0.reuse, 0x1, RZ ;  /* 0x00000001000e7810 */ /* 0x054fe20007ffe0ff */
[----:B------:R-:W-:Y:S01]  /*2670*/  HFMA2 R21, -RZ, RZ, 0, 4.76837158203125e-07 ;  /* 0x00000008ff157431 */ /* 0x000fe200000001ff */
[C---:B------:R-:W-:Y:S02]  /*2680*/  ISETP.EQ.OR P1, PT, R0.reuse, UR15, P3 ;  /* 0x0000000f00007c0c */ /* 0x040fe40009f22670 */
[----:B-1----:R-:W-:Y:S02]  /*2690*/  IADD3 R18, PT, PT, R0, 0x2, RZ ;  /* 0x0000000200127810 */ /* 0x002fe40007ffe0ff */
[----:B------:R-:W-:Y:S02]  /*26a0*/  ISETP.EQ.OR P4, PT, R14, UR15, P3 ;  /* 0x0000000f0e007c0c */ /* 0x000fe40009f82670 */
[----:B------:R-:W-:Y:S02]  /*26b0*/  IADD3 R16, PT, PT, R0, 0x3, RZ ;  /* 0x0000000300107810 */ /* 0x000fe40007ffe0ff */
[----:B------:R-:W-:-:S02]  /*26c0*/  ISETP.EQ.OR P5, PT, R18, UR15, P3 ;  /* 0x0000000f12007c0c */ /* 0x000fc40009fa2670 */
        /* <DEDUP_REMOVED lines=28> */
.L_x_1253:
[----:B------:R-:W-:Y:S05]  /*2890*/  BRA.U !UP1, `(.L_x_1248) ;  /* 0x0000000109847547 */ /* 0x000fea000b800000 */
[----:B------:R-:W-:Y:S02]  /*28a0*/  UISETP.NE.AND UP0, UPT, UR12, 0x1, UPT ;  /* 0x000000010c00788c */ /* 0x000fe4000bf05270 */
[----:B------:R-:W-:-:S07]  /*28b0*/  ULOP3.LUT UP1, URZ, UR19, 0x1, URZ, 0xc0, !UPT ;  /* 0x0000000113ff7892 */ /* 0x000fce000f82c0ff */
[----:B------:R-:W-:Y:S05]  /*28c0*/  BRA.U !UP0, `(.L_x_1254) ;  /* 0x0000000108487547 */ /* 0x000fea000b800000 */
[C---:B--2-4-:R-:W-:Y:S02]  /*28d0*/  IADD3 R14, PT, PT, R0.reuse, 0x1, RZ ;  /* 0x00000001000e7810 */ /* 0x054fe40007ffe0ff */
        /* <DEDUP_REMOVED lines=17> */
.L_x_1254:
[----:B------:R-:W-:Y:S01]  /*29f0*/  ISETP.EQ.OR P1, PT, R0, UR15, P3 ;  /* 0x0000000f00007c0c */ /* 0x000fe20009f22670 */
[----:B------:R-:W-:Y:S03]  /*2a00*/  BSSY.RECONVERGENT B0, `(.L_x_1248) ;  /* 0x000000a000007945 */ /* 0x000fe60003800200 */
[----:B------:R-:W-:-:S13]  /*2a10*/  PLOP3.LUT P1, PT, P1, PT, UP1, 0xd5, 0x5d ;  /* 0x00000000005d781c */ /* 0x000fda0000f2fa1d */
[----:B------:R-:W-:Y:S05]  /*2a20*/  @P1 BRA `(.L_x_1255) ;  /* 0x00000000001c1947 */ /* 0x000fea0003800000 */
[----:B--2-4-:R-:W-:Y:S02]  /*2a30*/  MOV R13, UR18 ;  /* 0x00000012000d7c02 */ /* 0x014fe40008000f00 */
[----:B------:R-:W-:-:S03]  /*2a40*/  MOV R15, 0x8 ;  /* 0x00000008000f7802 */ /* 0x000fc60000000f00 */
[----:B------:R-:W-:-:S04]  /*2a50*/  IMAD R12, R0, R13, UR5 ;  /* 0x00000005000c7e24 */ /* 0x000fc8000f8e020d */
[----:B------:R-:W-:-:S06]  /*2a60*/  IMAD.WIDE.U32 R12, R12, R15, UR8 ;  /* 0x000000080c0c7e25 */ /* 0x000fcc000f8e000f */
[----:B------:R-:W0:Y:S02]  /*2a70*/  LDG.E.64 R12, desc[UR16][R12.64] ;  /* 0x000000100c0c7981 */ /* 0x000e24000c1e1b00 */
[----:B0--3--:R-:W-:Y:S01]  /*2a80*/  FADD.FTZ R24, R24, R12 ;  /* 0x0000000c18187221 */ /* 0x009fe20000010000 */
[----:B------:R-:W-:-:S07]  /*2a90*/  FADD.FTZ R25, R25, R13 ;  /* 0x0000000d19197221 */ /* 0x000fce0000010000 */
.L_x_1255:
[----:B------:R-:W-:Y:S05]  /*2aa0*/  BSYNC.RECONVERGENT B0 ;  /* 0x0000000000007941 */ /* 0x000fea0003800200 */
.L_x_1248:
[----:B------:R-:W5:Y:S01]  /*2ab0*/  S2UR UR9, SR_CgaCtaId ;  /* 0x00000000000979c3 */ /* 0x000f620000008800 */
[----:B------:R-:W-:Y:S01]  /*2ac0*/  UMOV UR8, 0x400 ;  /* 0x0000040000087882 */ /* 0x000fe20000000000 */
[----:B------:R-:W-:Y:S01]  /*2ad0*/  FADD.FTZ R26, R26, -UR32 ;  /* 0x800000201a1a7e21 */ /* 0x000fe20008010000 */
[----:B----4-:R-:W-:Y:S01]  /*2ae0*/  FADD.FTZ R16, R27, -UR32 ;  /* 0x800000201b107e21 */ /* 0x010fe20008010000 */
[----:B--2---:R-:W-:Y:S01]  /*2af0*/  FADD.FTZ R12, R5, -UR32 ;  /* 0x80000020050c7e21 */ /* 0x004fe20008010000 */
[----:B------:R-:W-:Y:S01]  /*2b00*/  FADD.FTZ R0, R4, -UR32 ;  /* 0x8000002004007e21 */ /* 0x000fe20008010000 */
[----:B------:R-:W-:Y:S01]  /*2b10*/  FMUL.FTZ R5, R26, UR22 ;  /* 0x000000161a057c20 */ /* 0x000fe20008410000 */
[----:B------:R-:W-:Y:S01]  /*2b20*/  FMUL.FTZ R16, R16, UR22 ;  /* 0x0000001610107c20 */ /* 0x000fe20008410000 */
[----:B-----5:R-:W-:-:S09]  /*2b30*/  ULEA UR8, UR9, UR8, 0x18 ;  /* 0x0000000809087291 */ /* 0x020fd2000f8ec0ff */
[----:B------:R-:W-:Y:S01]  /*2b40*/  @!P3 STS.64 [UR8+0x30], R24 ;  /* 0x00003018ff00b988 */ /* 0x000fe20008000a08 */
[----:B------:R-:W-:Y:S06]  /*2b50*/  BAR.SYNC.DEFER_BLOCKING 0x0 ;  /* 0x0000000000007b1d */ /* 0x000fec0000010000 */
[----:B------:R-:W2:Y:S01]  /*2b60*/  LDS.64 R14, [UR8+0x30] ;  /* 0x00003008ff0e7984 */ /* 0x000ea20008000a00 */
[----:B------:R-:W2:Y:S02]  /*2b70*/  LDCU UR8, c[0x0][0x42c] ;  /* 0x00008580ff0877ac */ /* 0x000ea40008000800 */
[----:B--2---:R-:W-:Y:S01]  /*2b80*/  FMUL.FTZ R13, R14, UR8 ;  /* 0x000000080e0d7c20 */ /* 0x004fe20008410000 */
[----:B------:R-:W-:Y:S01]  /*2b90*/  FMUL.FTZ R14, R15, UR8 ;  /* 0x000000080f0e7c20 */ /* 0x000fe20008410000 */
[----:B------:R-:W-:Y:S06]  /*2ba0*/  @!P2 BRA `(.L_x_1256) ;  /* 0x000000000048a947 */ /* 0x000fec0003800000 */
        /* <DEDUP_REMOVED lines=8> */
[----:B------:R-:W0:Y:S08]  /*2c30*/  MUFU.RCP R19, R18 ;  /* 0x0000001200137308 */ /* 0x000e300000001000 */
[----:B------:R-:W1:Y:S01]  /*2c40*/  MUFU.RCP R22, R21 ;  /* 0x0000001500167308 */ /* 0x000e620000001000 */
[----:B0--3--:R-:W-:Y:S01]  /*2c50*/  FADD.FTZ R24, -R19, 1 ;  /* 0x3f80000013187421 */ /* 0x009fe20000010100 */
[----:B------:R-:W-:-:S03]  /*2c60*/  FMUL.FTZ R2, R2, R19 ;  /* 0x0000001302027220 */ /* 0x000fc60000410000 */
[----:B------:R-:W-:Y:S01]  /*2c70*/  FFMA.FTZ R15, R15, R24, 1 ;  /* 0x3f8000000f0f7423 */ /* 0x000fe20000010018 */
[----:B-1----:R-:W-:Y:S01]  /*2c80*/  FADD.FTZ R23, -R22, 1 ;  /* 0x3f80000016177421 */ /* 0x002fe20000010100 */
[----:B------:R-:W-:Y:S02]  /*2c90*/  FMUL.FTZ R3, R3, R22 ;  /* 0x0000001603037220 */ /* 0x000fe40000410000 */
[----:B------:R-:W-:Y:S01]  /*2ca0*/  FMUL.FTZ R2, R2, R15 ;  /* 0x0000000f02027220 */ /* 0x000fe20000410000 */
[----:B------:R-:W-:-:S04]  /*2cb0*/  FFMA.FTZ R4, R4, R23, 1 ;  /* 0x3f80000004047423 */ /* 0x000fc80000010017 */
[----:B------:R-:W-:-:S07]  /*2cc0*/  FMUL.FTZ R3, R3, R4 ;  /* 0x0000000403037220 */ /* 0x000fce0000410000 */
.L_x_1256:
[----:B------:R-:W-:Y:S04]  /*2cd0*/  BSSY.RECONVERGENT B0, `(.L_x_1257) ;  /* 0x0000014000007945 */ /* 0x000fe80003800200 */
[----:B------:R-:W-:Y:S05]  /*2ce0*/  @P0 BRA `(.L_x_1258) ;  /* 0x0000000000480947 */ /* 0x000fea0003800000 */
[----:B------:R-:W2:Y:S01]  /*2cf0*/  LDCU.64 UR12, c[0x0][0x3f8] ;  /* 0x00007f00ff0c77ac */ /* 0x000ea20008000a00 */
[----:B------:R-:W-:Y:S01]  /*2d00*/  SHF.R.S32.HI R17, RZ, 0x1f, R32 ;  /* 0x0000001fff117819 */ /* 0x000fe20000011420 */
[C-C-:B------:R-:W-:Y:S01]  /*2d10*/  FFMA.FTZ R15, R13.reuse, R5, R14.reuse ;  /* 0x000000050d0f7223 */ /* 0x140fe2000001000e */
[----:B------:R-:W-:Y:S01]  /*2d20*/  MOV R4, R34 ;  /* 0x0000002200047202 */ /* 0x000fe20000000f00 */
[----:B------:R-:W4:Y:S01]  /*2d30*/  LDCU.64 UR8, c[0x0][0x380] ;  /* 0x00007000ff0877ac */ /* 0x000f220008000a00 */
[----:B------:R-:W-:Y:S01]  /*2d40*/  MOV R5, R37 ;  /* 0x0000002500057202 */ /* 0x000fe20000000f00 */
[----:B------:R-:W-:Y:S01]  /*2d50*/  FFMA.FTZ R16, R13, R16, R14 ;  /* 0x000000100d107223 */ /* 0x000fe2000001000e */
[----:B------:R-:W-:Y:S01]  /*2d60*/  FFMA.FTZ R15, R10, R2, -R15 ;  /* 0x000000020a0f7223 */ /* 0x000fe2000001080f */
[----:B--2---:R-:W-:Y:S02]  /*2d70*/  IMAD R17, R17, UR12, RZ ;  /* 0x0000000c11117c24 */ /* 0x004fe4000f8e02ff */
[----:B------:R-:W-:-:S04]  /*2d80*/  IMAD.WIDE.U32 R4, R32, UR12, R4 ;  /* 0x0000000c20047c25 */ /* 0x000fc8000f8e0004 */
[----:B------:R-:W-:Y:S01]  /*2d90*/  IMAD R17, R32, UR13, R17 ;  /* 0x0000000d20117c24 */ /* 0x000fe2000f8e0211 */
[----:B----4-:R-:W-:-:S04]  /*2da0*/  LEA R2, P0, R4, UR8, 0x2 ;  /* 0x0000000804027c11 */ /* 0x010fc8000f8010ff */
[----:B------:R-:W-:Y:S01]  /*2db0*/  IADD3 R5, PT, PT, R5, R17, RZ ;  /* 0x0000001105057210 */ /* 0x000fe20007ffe0ff */
[----:B------:R-:W-:Y:S01]  /*2dc0*/  FFMA.FTZ R17, R11, R3, -R16 ;  /* 0x000000030b117223 */ /* 0x000fe20000010810 */
[----:B------:R-:W-:Y:S02]  /*2dd0*/  FMUL.FTZ R16, R15, UR22 ;  /* 0x000000160f107c20 */ /* 0x000fe40008410000 */
[----:B------:R-:W-:Y:S01]  /*2de0*/  LEA.HI.X R3, R4, UR9, R5, 0x2, P0 ;  /* 0x0000000904037c11 */ /* 0x000fe200080f1405 */
[----:B------:R-:W-:-:S05]  /*2df0*/  FMUL.FTZ R17, R17, UR22 ;  /* 0x0000001611117c20 */ /* 0x000fca0008410000 */
[----:B------:R2:W-:Y:S02]  /*2e00*/  STG.E.64 desc[UR16][R2.64], R16 ;  /* 0x0000001002007986 */ /* 0x0005e4000c101b10 */
.L_x_1258:
[----:B------:R-:W-:Y:S05]  /*2e10*/  BSYNC.RECONVERGENT B0 ;  /* 0x0000000000007941 */ /* 0x000fea0003800200 */
.L_x_1257:
[----:B------:R-:W-:Y:S01]  /*2e20*/  UISETP.NE.AND UP0, UPT, UR20, URZ, UPT ;  /* 0x000000ff1400728c */ /* 0x000fe2000bf05270 */
[----:B--2---:R-:W-:Y:S01]  /*2e30*/  FMUL.FTZ R3, R0, UR22 ;  /* 0x0000001600037c20 */ /* 0x004fe20008410000 */
[----:B------:R-:W-:-:S07]  /*2e40*/  FMUL.FTZ R12, R12, UR22 ;  /* 0x000000160c0c7c20 */ /* 0x000fce0008410000 */
[----:B------:R-:W-:Y:S05]  /*2e50*/  BRA.U !UP0, `(.L_x_1259) ;  /* 0x0000000108487547 */ /* 0x000fea000b800000 */
[----:B------:R-:W-:Y:S01]  /*2e60*/  FFMA.FTZ R8, R10, R3, R8 ;  /* 0x000000030a087223 */ /* 0x000fe20000010008 */
[----:B------:R-:W-:-:S03]  /*2e70*/  FFMA.FTZ R9, R11, R12, R9 ;  /* 0x0000000c0b097223 */ /* 0x000fc60000010009 */
[----:B------:R-:W-:Y:S01]  /*2e80*/  FMUL.FTZ R0, R8, -1.4426950216293334961 ;  /* 0xbfb8aa3b08007820 */ /* 0x000fe20000410000 */
[----:B------:R-:W-:-:S05]  /*2e90*/  FMUL.FTZ R4, R9, -1.4426950216293334961 ;  /* 0xbfb8aa3b09047820 */ /* 0x000fca0000410000 */
[----:B------:R-:W2:Y:S04]  /*2ea0*/  MUFU.EX2 R0, R0 ;  /* 0x0000000000007308 */ /* 0x000ea80000000800 */
[----:B------:R-:W4:Y:S01]  /*2eb0*/  MUFU.EX2 R4, R4 ;  /* 0x0000000400047308 */ /* 0x000f220000000800 */
[----:B--2---:R-:W-:Y:S01]  /*2ec0*/  FADD.FTZ R2, R0, 1 ;  /* 0x3f80000000027421 */ /* 0x004fe20000010000 */
[----:B----4-:R-:W-:-:S03]  /*2ed0*/  FADD.FTZ R15, R4, 1 ;  /* 0x3f800000040f7421 */ /* 0x010fc60000010000 */
[----:B------:R-:W2:Y:S08]  /*2ee0*/  MUFU.RCP R5, R2 ;  /* 0x0000000200057308 */ /* 0x000eb00000001000 */
[----:B------:R-:W1:Y:S01]  /*2ef0*/  MUFU.RCP R16, R15 ;  /* 0x0000000f00107308 */ /* 0x000e620000001000 */
[----:B--2---:R-:W-:Y:S01]  /*2f00*/  FADD.FTZ R17, -R5, 1 ;  /* 0x3f80000005117421 */ /* 0x004fe20000010100 */
[----:B------:R-:W-:-:S03]  /*2f10*/  FMUL.FTZ R6, R6, R5 ;  /* 0x0000000506067220 */ /* 0x000fc60000410000 */
[----:B------:R-:W-:Y:S01]  /*2f20*/  FFMA.FTZ R17, R8, R17, 1 ;  /* 0x3f80000008117423 */ /* 0x000fe20000010011 */
[----:B-1----:R-:W-:Y:S01]  /*2f30*/  FADD.FTZ R18, -R16, 1 ;  /* 0x3f80000010127421 */ /* 0x002fe20000010100 */
[----:B------:R-:W-:Y:S02]  /*2f40*/  FMUL.FTZ R7, R7, R16 ;  /* 0x0000001007077220 */ /* 0x000fe40000410000 */
[----:B------:R-:W-:Y:S01]  /*2f50*/  FMUL.FTZ R6, R6, R17 ;  /* 0x0000001106067220 */ /* 0x000fe20000410000 */
[----:B------:R-:W-:-:S04]  /*2f60*/  FFMA.FTZ R18, R9, R18, 1 ;  /* 0x3f80000009127423 */ /* 0x000fc80000010012 */
[----:B------:R-:W-:-:S07]  /*2f70*/  FMUL.FTZ R7, R7, R18 ;  /* 0x0000001207077220 */ /* 0x000fce0000410000 */
.L_x_1259:
        /* <DEDUP_REMOVED lines=14> */
[----:B------:R-:W-:Y:S01]  /*3060*/  MOV R35, R37 ;  /* 0x0000002500237202 */ /* 0x000fe20000000f00 */
[----:B------:R-:W4:Y:S01]  /*3070*/  LDCU.64 UR12, c[0x0][0x380] ;  /* 0x00007000ff0c77ac */ /* 0x000f220008000a00 */
[----:B--2---:R-:W-:Y:S02]  /*3080*/  IMAD R0, R0, UR8, RZ ;  /* 0x0000000800007c24 */ /* 0x004fe4000f8e02ff */
[----:B------:R-:W-:-:S04]  /*3090*/  IMAD.WIDE.U32 R34, R9, UR8, R34 ;  /* 0x0000000809227c25 */ /* 0x000fc8000f8e0022 */
[----:B------:R-:W-:Y:S01]  /*30a0*/  IMAD R3, R9, UR9, R0 ;  /* 0x0000000909037c24 */ /* 0x000fe2000f8e0200 */
[----:B----4-:R-:W-:-:S04]  /*30b0*/  LEA R2, P0, R34, UR12, 0x2 ;  /* 0x0000000c22027c11 */ /* 0x010fc8000f8010ff */
[----:B------:R-:W-:-:S04]  /*30c0*/  IADD3 R3, PT, PT, R35, R3, RZ ;  /* 0x0000000323037210 */ /* 0x000fc80007ffe0ff */
[----:B------:R-:W-:-:S05]  /*30d0*/  LEA.HI.X R3, R34, UR13, R3, 0x2, P0 ;  /* 0x0000000d22037c11 */ /* 0x000fca00080f1403 */
[----:B------:R2:W-:Y:S02]  /*30e0*/  STG.E.64 desc[UR16][R2.64], R4 ;  /* 0x0000000402007986 */ /* 0x0005e4000c101b10 */
.L_x_1261:
[----:B------:R-:W-:Y:S05]  /*30f0*/  BSYNC.RECONVERGENT B0 ;  /* 0x0000000000007941 */ /* 0x000fea0003800200 */
.L_x_1260:
[----:B------:R-:W-:Y:S02]  /*3100*/  UIADD3 UR10, UPT, UPT, UR18, UR10, URZ ;  /* 0x0000000a120a7290 */ /* 0x000fe4000fffe0ff */
[----:B------:R-:W-:Y:S02]  /*3110*/  UIADD3 UR4, UPT, UPT, UR4, 0x1, URZ ;  /* 0x0000000104047890 */ /* 0x000fe4000fffe0ff */
[----:B------:R-:W-:-:S09]  /*3120*/  UISETP.GE.AND UP0, UPT, UR10, UR6, UPT ;  /* 0x000000060a00728c */ /* 0x000fd2000bf06270 */
[----:B------:R-:W-:Y:S05]  /*3130*/  BRA.U !UP0, `(.L_x_1262) ;  /* 0xffffffd1081c7547 */ /* 0x000fea000b83ffff */
.L_x_1237:
[----:B--2---:R-:W2:Y:S01]  /*3140*/  LDC R4, c[0x0][0x370] ;  /* 0x0000dc00ff047b82 */ /* 0x004ea20000000800 */
[----:B------:R-:W-:Y:S01]  /*3150*/  ISETP.NE.AND P2, PT, R29, RZ, PT ;  /* 0x000000ff1d00720c */ /* 0x000fe20003f45270 */
[----:B------:R-:W-:Y:S06]  /*3160*/  BSSY.RECONVERGENT B0, `(.L_x_1263) ;  /* 0x0000011000007945 */ /* 0x000fec0003800200 */
[----:B------:R-:W4:Y:S08]  /*3170*/  LDC R7, c[0x0][0x374] ;  /* 0x0000dd00ff077b82 */ /* 0x000f300000000800 */
[----:B------:R-:W5:Y:S01]  /*3180*/  LDC.64 R2, c[0x0][0x3c8] ;  /* 0x0000f200ff027b82 */ /* 0x000f620000000a00 */
[----:B--2---:R-:W-:-:S02]  /*3190*/  IADD3 R5, PT, PT, R4, -0x1, RZ ;  /* 0xffffffff04057810 */ /* 0x004fc40007ffe0ff */
        /* <DEDUP_REMOVED lines=13> */
.L_x_1264:
[----:B------:R-:W-:Y:S05]  /*3270*/  BSYNC.RECONVERGENT B0 ;  /* 0x0000000000007941 */ /* 0x000fea0003800200 */
.L_x_1263:
[----:B------:R-:W-:Y:S05]  /*3280*/  @P0 EXIT ;  /* 0x000000000000094d */ /* 0x000fea0003800000 */
[----:B------:R-:W-:Y:S05]  /*3290*/  @P2 BRA `(.L_x_1265) ;  /* 0x0000000000202947 */ /* 0x000fea0003800000 */
[----:B------:R-:W-:-:S05]  /*32a0*/  IMAD R0, R4, R7, RZ ;  /* 0x0000000704007224 */ /* 0x000fca00078e02ff */
[----:B------:R-:W-:-:S13]  /*32b0*/  ISETP.NE.AND P0, PT, R0, -0x1, PT ;  /* 0xffffffff0000780c */ /* 0x000fda0003f05270 */
[----:B------:R-:W-:Y:S05]  /*32c0*/  @!P0 BRA `(.L_x_1265) ;  /* 0x0000000000148947 */ /* 0x000fea0003800000 */
.L_x_1266:
[----:B--2---:R-:W2:Y:S04]  /*32d0*/  LDG.E.STRONG.GPU R5, desc[UR16][R2.64] ;  /* 0x0000001002057981 */ /* 0x004ea8000c1ef900 */
[----:B--2---:R-:W-:Y:S01]  /*32e0*/  CCTL.IVALL ;  /* 0x00000000ff00798f */ /* 0x004fe20002000000 */
[----:B------:R-:W-:Y:S05]  /*32f0*/  YIELD ;  /* 0x0000000000007946 */ /* 0x000fea0003800000 */
[----:B------:R-:W-:-:S13]  /*3300*/  ISETP.NE.AND P0, PT, R5, R0, PT ;  /* 0x000000000500720c */ /* 0x000fda0003f05270 */
[----:B------:R-:W-:Y:S05]  /*3310*/  @P0 BRA `(.L_x_1266) ;  /* 0xfffffffc00ec0947 */ /* 0x000fea000383ffff */
.L_x_1265:
[----:B------:R-:W-:Y:S05]  /*3320*/  WARPSYNC.ALL ;  /* 0x0000000000007948 */ /* 0x000fea0003800000 */
[----:B---3--:R-:W3:Y:S08]  /*3330*/  LDC.64 R30, c[0x0][0x3f8] ;  /* 0x0000fe00ff1e7b82 */ /* 0x008ef00000000a00 */
[----:B------:R-:W-:Y:S01]  /*3340*/  BAR.SYNC.DEFER_BLOCKING 0x0 ;  /* 0x0000000000007b1d */ /* 0x000fe20000010000 */
[----:B---3--:R-:W-:-:S04]  /*3350*/  LEA.HI R0, P0, R31, R30, RZ, 0x1 ;  /* 0x0000001e1f007211 */ /* 0x008fc800078108ff */
[----:B0-----:R-:W-:-:S04]  /*3360*/  IADD3.X R25, PT, PT, RZ, R31, RZ, P0, !PT ;  /* 0x0000001fff197210 */ /* 0x001fc800007fe4ff */
[--C-:B------:R-:W-:Y:S02]  /*3370*/  SHF.R.S64 R0, R0, 0x1, R25.reuse ;  /* 0x0000000100007819 */ /* 0x100fe40000001019 */
[----:B------:R-:W-:Y:S02]  /*3380*/  SHF.R.S32.HI R25, RZ, 0x1, R25 ;  /* 0x00000001ff197819 */ /* 0x000fe40000011419 */
[----:B------:R-:W-:-:S04]  /*3390*/  ISETP.GT.U32.AND P0, PT, R0, R29, PT ;  /* 0x0000001d0000720c */ /* 0x000fc80003f04070 */
[----:B------:R-:W-:-:S13]  /*33a0*/  ISETP.GT.AND.EX P0, PT, R25, RZ, PT, P0 ;  /* 0x000000ff1900720c */ /* 0x000fda0003f04300 */
[----:B------:R-:W-:Y:S05]  /*33b0*/  @!P0 EXIT ;  /* 0x000000000000894d */ /* 0x000fea0003800000 */
[----:B------:R-:W-:Y:S01]  /*33c0*/  MOV R24, R29 ;  /* 0x0000001d00187202 */ /* 0x000fe20000000f00 */
[----:B--2---:R-:W-:Y:S01]  /*33d0*/  HFMA2 R3, -RZ, RZ, 0, 0 ;  /* 0x00000000ff037431 */ /* 0x004fe200000001ff */
        /* <DEDUP_REMOVED lines=49> */
.L_x_1269:
        /* <DEDUP_REMOVED lines=27> */
.L_x_1268:
[----:B------:R-:W-:Y:S05]  /*38a0*/  BSYNC.RECONVERGENT B0 ;  /* 0x0000000000007941 */ /* 0x000fea0003800200 */
.L_x_1267:
[----:B------:R-:W-:Y:S05]  /*38b0*/  @!P0 EXIT ;  /* 0x000000000000894d */ /* 0x000fea0003800000 */
[C---:B------:R-:W-:Y:S01]  /*38c0*/  SHF.L.U64.HI R35, R37.reuse, 0x2, R2 ;  /* 0x0000000225237819 */ /* 0x040fe20000010202 */
[----:B------:R-:W2:Y:S01]  /*38d0*/  LDCU.64 UR4, c[0x0][0x3d8] ;  /* 0x00007b00ff0477ac */ /* 0x000ea20008000a00 */
[C---:B------:R-:W-:Y:S02]  /*38e0*/  SHF.L.U64.HI R31, R30.reuse, 0x2, R31 ;  /* 0x000000021e1f7819 */ /* 0x040fe4000001021f */
[----:B------:R-:W-:Y:S01]  /*38f0*/  SHF.L.U32 R33, R30, 0x2, RZ ;  /* 0x000000021e217819 */ /* 0x000fe200000006ff */
[----:B------:R-:W3:Y:S01]  /*3900*/  LDCU.64 UR6, c[0x0][0x388] ;  /* 0x00007100ff0677ac */ /* 0x000ee20008000a00 */
[----:B------:R-:W-:Y:S02]  /*3910*/  SHF.L.U32 R37, R37, 0x2, RZ ;  /* 0x0000000225257819 */ /* 0x000fe400000006ff */
[C---:B------:R-:W-:Y:S01]  /*3920*/  SHF.L.U64.HI R27, R0.reuse, 0x2, R25 ;  /* 0x00000002001b7819 */ /* 0x040fe20000010219 */
[----:B------:R-:W4:Y:S01]  /*3930*/  LDCU.64 UR8, c[0x0][0x390] ;  /* 0x00007200ff0877ac */ /* 0x000f220008000a00 */
[----:B------:R-:W-:-:S07]  /*3940*/  SHF.L.U32 R29, R0, 0x2, RZ ;  /* 0x00000002001d7819 */ /* 0x000fce00000006ff */
.L_x_1270:
[C---:B------:R-:W-:Y:S02]  /*3950*/  SHF.L.U32 R2, R24.reuse, 0x2, RZ ;  /* 0x0000000218027819 */ /* 0x040fe400000006ff */
[----:B-1----:R-:W-:Y:S02]  /*3960*/  SHF.L.U64.HI R12, R24, 0x2, R3 ;  /* 0x00000002180c7819 */ /* 0x002fe40000010203 */
[----:B--2---:R-:W-:-:S04]  /*3970*/  IADD3 R4, P0, PT, R2, UR4, RZ ;  /* 0x0000000402047c10 */ /* 0x004fc8000ff1e0ff */
[----:B------:R-:W-:Y:S02]  /*3980*/  IADD3.X R5, PT, PT, R12, UR5, RZ, P0, !PT ;  /* 0x000000050c057c10 */ /* 0x000fe400087fe4ff */
[C---:B0-----:R-:W-:Y:S02]  /*3990*/  IADD3 R6, P0, PT, R4.reuse, R29, RZ ;  /* 0x0000001d04067210 */ /* 0x041fe40007f1e0ff */
[C---:B------:R-:W-:Y:S01]  /*39a0*/  IADD3 R10, P1, PT, R4.reuse, R37, RZ ;  /* 0x00000025040a7210 */ /* 0x040fe20007f3e0ff */
[----:B------:R0:W2:Y:S01]  /*39b0*/  LDG.E R14, desc[UR16][R4.64] ;  /* 0x00000010040e7981 */ /* 0x0000a2000c1e1900 */
[C---:B------:R-:W-:Y:S02]  /*39c0*/  IADD3.X R7, PT, PT, R5.reuse, R27, RZ, P0, !PT ;  /* 0x0000001b05077210 */ /* 0x040fe400007fe4ff */
[----:B------:R-:W-:Y:S02]  /*39d0*/  IADD3 R8, P0, PT, R4, R33, RZ ;  /* 0x0000002104087210 */ /* 0x000fe40007f1e0ff */
[C---:B------:R-:W-:Y:S01]  /*39e0*/  IADD3.X R11, PT, PT, R5.reuse, R35, RZ, P1, !PT ;  /* 0x00000023050b7210 */ /* 0x040fe20000ffe4ff */
[----:B------:R5:W2:Y:S01]  /*39f0*/  LDG.E R15, desc[UR16][R6.64] ;  /* 0x00000010060f7981 */ /* 0x000aa2000c1e1900 */
[----:B------:R-:W-:-:S03]  /*3a00*/  IADD3.X R9, PT, PT, R5, R31, RZ, P0, !PT ;  /* 0x0000001f05097210 */ /* 0x000fc600007fe4ff */
[----:B------:R-:W2:Y:S04]  /*3a10*/  LDG.E R19, desc[UR16][R10.64] ;  /* 0x000000100a137981 */ /* 0x000ea8000c1e1900 */
[----:B-1----:R1:W2:Y:S01]  /*3a20*/  LDG.E R18, desc[UR16][R8.64] ;  /* 0x0000001008127981 */ /* 0x0022a2000c1e1900 */
[C---:B------:R-:W-:Y:S02]  /*3a30*/  SHF.L.U32 R26, R24.reuse, 0x3, RZ ;  /* 0x00000003181a7819 */ /* 0x040fe400000006ff */
[----:B------:R-:W-:Y:S02]  /*3a40*/  SHF.L.U64.HI R28, R24, 0x3, R3 ;  /* 0x00000003181c7819 */ /* 0x000fe40000010203 */
[----:B------:R-:W-:Y:S02]  /*3a50*/  LOP3.LUT R20, R26, 0xfffffff8, RZ, 0xc0, !PT ;  /* 0xfffffff81a147812 */ /* 0x000fe400078ec0ff */
[----:B------:R-:W-:-:S02]  /*3a60*/  LOP3.LUT R2, R2, 0xfffffffc, RZ, 0xc0, !PT ;  /* 0xfffffffc02027812 */ /* 0x000fc400078ec0ff */
[----:B---3--:R-:W-:Y:S02]  /*3a70*/  IADD3 R16, P0, PT, R20, UR6, RZ ;  /* 0x0000000614107c10 */ /* 0x008fe4000ff1e0ff */
[----:B0-----:R-:W-:Y:S02]  /*3a80*/  LOP3.LUT R4, R28, 0x3, RZ, 0xc0, !PT ;  /* 0x000000031c047812 */ /* 0x001fe400078ec0ff */
[----:B----4-:R-:W-:Y:S02]  /*3a90*/  IADD3 R20, P1, PT, R20, UR8, RZ ;  /* 0x0000000814147c10 */ /* 0x010fe4000ff3e0ff */
[----:B------:R-:W-:Y:S02]  /*3aa0*/  LOP3.LUT R3, R12, 0x3, RZ, 0xc0, !PT ;  /* 0x000000030c037812 */ /* 0x000fe400078ec0ff */
[----:B------:R-:W-:Y:S02]  /*3ab0*/  IADD3 R2, P2, PT, R2, UR4, RZ ;  /* 0x0000000402027c10 */ /* 0x000fe4000ff5e0ff */
[----:B------:R-:W-:-:S02]  /*3ac0*/  IADD3.X R17, PT, PT, R4, UR7, RZ, P0, !PT ;  /* 0x0000000704117c10 */ /* 0x000fc400087fe4ff */
[----:B------:R-:W-:Y:S02]  /*3ad0*/  IADD3.X R21, PT, PT, R4, UR9, RZ, P1, !PT ;  /* 0x0000000904157c10 */ /* 0x000fe40008ffe4ff */
[----:B------:R-:W-:Y:S02]  /*3ae0*/  IADD3.X R3, PT, PT, R3, UR5, RZ, P2, !PT ;  /* 0x0000000503037c10 */ /* 0x000fe400097fe4ff */
[C---:B------:R-:W-:Y:S02]  /*3af0*/  IADD3 R4, P0, PT, R2.reuse, R29, RZ ;  /* 0x0000001d02047210 */ /* 0x040fe40007f1e0ff */
[C---:B-----5:R-:W-:Y:S02]  /*3b00*/  IADD3 R6, P1, PT, R2.reuse, R33, RZ ;  /* 0x0000002102067210 */ /* 0x060fe40007f3e0ff */
[----:B-1----:R-:W-:Y:S02]  /*3b10*/  IADD3 R8, P2, PT, R2, R37, RZ ;  /* 0x0000002502087210 */ /* 0x002fe40007f5e0ff */
[----:B------:R-:W-:-:S02]  /*3b20*/  IADD3.X R5, PT, PT, R3, R27, RZ, P0, !PT ;  /* 0x0000001b03057210 */ /* 0x000fc400007fe4ff */
[C---:B------:R-:W-:Y:S02]  /*3b30*/  IADD3.X R7, PT, PT, R3.reuse, R31, RZ, P1, !PT ;  /* 0x0000001f03077210 */ /* 0x040fe40000ffe4ff */
[----:B------:R-:W-:Y:S01]  /*3b40*/  IADD3.X R9, PT, PT, R3, R35, RZ, P2, !PT ;  /* 0x0000002303097210 */ /* 0x000fe200017fe4ff */
[----:B--2---:R0:W-:Y:S04]  /*3b50*/  STG.E.64 desc[UR16][R16.64], R14 ;  /* 0x0000000e10007986 */ /* 0x0041e8000c101b10 */
[----:B------:R1:W-:Y:S04]  /*3b60*/  STG.E.64 desc[UR16][R20.64], R18 ;  /* 0x0000001214007986 */ /* 0x0003e8000c101b10 */
        /* <DEDUP_REMOVED lines=28> */
[----:B--2---:R2:W3:Y:S04]  /*3d30*/  LDG.E R12, desc[UR16][R2.64+0x600] ;  /* 0x00060010020c7981 */ /* 0x0044e8000c1e1900 */
        /* <DEDUP_REMOVED lines=14> */
[----:B--2---:R-:W-:Y:S01]  /*3e20*/  HFMA2 R3, -RZ, RZ, 0, 0 ;  /* 0x00000000ff037431 */ /* 0x004fe200000001ff */
[----:B---3--:R1:W-:Y:S04]  /*3e30*/  STG.E.64 desc[UR16][R16.64], R12 ;  /* 0x0000000c10007986 */ /* 0x0083e8000c101b10 */
[----:B----4-:R1:W-:Y:S07]  /*3e40*/  STG.E.64 desc[UR16][R18.64], R14 ;  /* 0x0000000e12007986 */ /* 0x0103ee000c101b10 */
[----:B------:R-:W-:Y:S05]  /*3e50*/  @P0 BRA `(.L_x_1270) ;  /* 0xfffffff800bc0947 */ /* 0x000fea000383ffff */
[----:B------:R-:W-:Y:S05]  /*3e60*/  EXIT ;  /* 0x000000000000794d */ /* 0x000fea0003800000 */
.L_x_1271:
        /* <DEDUP_REMOVED lines=9> */
.L_x_3428:


//--------------------- .text._Z35group_norm_nhwc_bwd_one_pass_kernelI11Fp32IOFp32WLi128ELi8ELi128EEv26Group_norm_nhwc_bwd_params --------------------------
	.section	.text._Z35group_norm_nhwc_bwd_one_pass_kernelI11Fp32IOFp32WLi128ELi8ELi128EEv26Group_norm_nhwc_bwd_params,"ax",@progbits
	.align	128
        .global         _Z35group_norm_nhwc_bwd_one_pass_kernelI11Fp32IOFp32WLi128ELi8ELi128EEv26Group_norm_nhwc_bwd_params
        .type           _Z35group_norm_nhwc_bwd_one_pass_kernelI11Fp32IOFp32WLi128ELi8ELi128EEv26Group_norm_nhwc_bwd_params,@function
        .size           _Z35group_norm_nhwc_bwd_one_pass_kernelI11Fp32IOFp32WLi128ELi8ELi128EEv26Group_norm_nhwc_bwd_params,(.L_x_3429 - _Z35group_norm_nhwc_bwd_one_pass_kernelI11Fp32IOFp32WLi128ELi8ELi128EEv26Group_norm_nhwc_bwd_params)
        .other          _Z35group_norm_nhwc_bwd_one_pass_kernelI11Fp32IOFp32WLi128ELi8ELi128EEv26Group_norm_nhwc_bwd_params,@"STO_CUDA_ENTRY STV_DEFAULT"
_Z35group_norm_nhwc_bwd_one_pass_kernelI11Fp32IOFp32WLi128ELi8ELi128EEv26Group_norm_nhwc_bwd_params:
.text._Z35group_norm_nhwc_bwd_one_pass_kernelI11Fp32IOFp32WLi128ELi8ELi128EEv26Group_norm_nhwc_bwd_params:
        /* <DEDUP_REMOVED lines=14> */
[----:B------:R-:W3:Y:S04]  /*00e0*/  LDCU UR17, c[0x0][0x370] ;  /* 0x00006e00ff1177ac */ /* 0x000ee80008000800 */
[----:B------:R-:W4:Y:S01]  /*00f0*/  S2UR UR8, SR_CgaCtaId ;  /* 0x00000000000879c3 */ /* 0x000f220000008800 */
[----:B------:R-:W-:Y:S01]  /*0100*/  UMOV UR7, 0x400 ;  /* 0x0000040000077882 */ /* 0x000fe20000000000 */
[----:B------:R-:W0:Y:S01]  /*0110*/  LDCU.U8 UR18, c[0x0][0x414] ;  /* 0x00008280ff1277ac */ /* 0x000e220008000000 */
[----:B------:R-:W-:-:S02]  /*0120*/  UIADD3 UR4, UPT, UPT, UR7, 0x40, URZ ;  /* 0x0000004007047890 */ /* 0x000fc4000fffe0ff */
[----:B-1----:R-:W-:Y:S02]  /*0130*/  UIMAD UR19, UR13, UR16, UR5 ;  /* 0x000000100d1372a4 */ /* 0x002fe4000f8e0205 */
[----:B---3--:R-:W-:Y:S01]  /*0140*/  ULOP3.LUT UR20, UR17, 0x7, URZ, 0xc0, !UPT ;  /* 0x0000000711147892 */ /* 0x008fe2000f8ec0ff */
[----:B0-----:R-:W-:Y:S01]  /*0150*/  IMAD R48, R3, UR13, R46 ;  /* 0x0000000d03307c24 */ /* 0x001fe2000f8e022e */
[----:B------:R-:W-:Y:S01]  /*0160*/  LOP3.LUT R46, R46, 0xf8, RZ, 0xc0, !PT ;  /* 0x000000f82e2e7812 */ /* 0x000fe200078ec0ff */
[----:B------:R-:W-:Y:S02]  /*0170*/  ULOP3.LUT UR21, UR17, 0x3, URZ, 0xc0, !UPT ;  /* 0x0000000311157892 */ /* 0x000fe4000f8ec0ff */
[----:B------:R-:W-:Y:S01]  /*0180*/  ULOP3.LUT UR22, UR17, 0x7ffffff8, URZ, 0xc0, !UPT ;  /* 0x7ffffff811167892 */ /* 0x000fe2000f8ec0ff */
[C---:B------:R-:W-:Y:S02]  /*0190*/  IADD3 R45, PT, PT, R48.reuse, 0x40, RZ ;  /* 0x00000040302d7810 */ /* 0x040fe40007ffe0ff */
[----:B------:R-:W-:Y:S01]  /*01a0*/  IADD3 R44, PT, PT, R48, 0x60, RZ ;  /* 0x00000060302c7810 */ /* 0x000fe20007ffe0ff */
[----:B----4-:R-:W-:Y:S01]  /*01b0*/  ULEA UR7, UR8, UR7, 0x18 ;  /* 0x0000000708077291 */ /* 0x010fe2000f8ec0ff */
[----:B------:R-:W-:Y:S01]  /*01c0*/  SHF.R.S32.HI R43, RZ, 0x1f, R45 ;  /* 0x0000001fff2b7819 */ /* 0x000fe2000001142d */
[----:B------:R-:W-:Y:S01]  /*01d0*/  ULEA UR4, UR8, UR4, 0x18 ;  /* 0x0000000408047291 */ /* 0x000fe2000f8ec0ff */
[----:B------:R-:W-:Y:S01]  /*01e0*/  SHF.R.S32.HI R41, RZ, 0x1f, R44 ;  /* 0x0000001fff297819 */ /* 0x000fe2000001142c */
[----:B------:R-:W-:-:S04]  /*01f0*/  UIADD3 UR8, UPT, UPT, UR20, -0x1, URZ ;  /* 0xffffffff14087890 */ /* 0x000fc8000fffe0ff */
[----:B------:R-:W-:Y:S01]  /*0200*/  UISETP.GE.U32.AND UP0, UPT, UR8, 0x3, UPT ;  /* 0x000000030800788c */ /* 0x000fe2000bf06070 */
[----:B------:R-:W-:Y:S01]  /*0210*/  LEA R47, R42, UR4, 0x4 ;  /* 0x000000042a2f7c11 */ /* 0x000fe2000f8e20ff */
[----:B------:R-:W-:Y:S01]  /*0220*/  UMOV UR4, URZ ;  /* 0x000000ff00047c82 */ /* 0x000fe20008000000 */
[----:B--2---:R-:W-:-:S08]  /*0230*/  UMOV UR8, UR5 ;  /* 0x0000000500087c82 */ /* 0x004fd00008000000 */
.L_x_1303:
[----:B01----:R-:W0:Y:S01]  /*0240*/  LDC R8, c[0x0][0x410] ;  /* 0x00010400ff087b82 */ /* 0x003e220000000800 */
[----:B------:R-:W1:Y:S01]  /*0250*/  LDCU.128 UR24, c[0x0][0x400] ;  /* 0x00008000ff1877ac */ /* 0x000e620008000c00 */
[----:B------:R-:W-:Y:S02]  /*0260*/  SHF.R.S32.HI R15, RZ, 0x1f, R48 ;  /* 0x0000001fff0f7819 */ /* 0x000fe40000011430 */
[----:B------:R-:W-:Y:S01]  /*0270*/  ISETP.LE.AND P3, PT, RZ, UR8, PT ;  /* 0x00000008ff007c0c */ /* 0x000fe2000bf63270 */
[----:B--2---:R-:W2:Y:S01]  /*0280*/  LDCU.64 UR10, c[0x0][0x3b8] ;  /* 0x00007700ff0a77ac */ /* 0x004ea20008000a00 */
[----:B------:R-:W-:-:S04]  /*0290*/  IADD3 R6, PT, PT, R48, 0x20, RZ ;  /* 0x0000002030067810 */ /* 0x000fc80007ffe0ff */
        /* <DEDUP_REMOVED lines=37> */
[----:B------:R-:W-:Y:S01]  /*04f0*/  ISETP.GE.AND.EX P2, PT, R17, UR25, PT, P2 ;  /* 0x0000001911007c0c */ /* 0x000fe2000bf46320 */
[----:B------:R-:W0:Y:S01]  /*0500*/  @!P1 LDC.64 R2, c[0x0][0x3f8] ;  /* 0x0000fe00ff029b82 */ /* 0x000e220000000a00 */
[----:B------:R-:W-:Y:S02]  /*0510*/  @!P0 IADD3 R4, PT, PT, -R4, RZ, RZ ;  /* 0x000000ff04048210 */ /* 0x000fe40007ffe1ff */
[C---:B------:R-:W-:Y:S02]  /*0520*/  SEL R25, R5.reuse, R0, !P4 ;  /* 0x0000000005197207 */ /* 0x040fe40006000000 */
[----:B------:R-:W-:Y:S02]  /*0530*/  SHF.L.U32 R0, R42, 0x1, RZ ;  /* 0x000000012a007819 */ /* 0x000fe400000006ff */
[----:B------:R-:W-:Y:S02]  /*0540*/  SEL R5, R5, R4, !P4 ;  /* 0x0000000405057207 */ /* 0x000fe40006000000 */
[----:B------:R-:W-:-:S02]  /*0550*/  SHF.L.U32 R7, R25, 0x3, RZ ;  /* 0x0000000319077819 */ /* 0x000fc400000006ff */
[----:B------:R-:W-:Y:S01]  /*0560*/  LOP3.LUT R0, R0, 0x6, RZ, 0xc0, !PT ;  /* 0x0000000600007812 */ /* 0x000fe200078ec0ff */
[----:B------:R-:W4:Y:S01]  /*0570*/  @!P2 LDC.64 R8, c[0x0][0x3f8] ;  /* 0x0000fe00ff08ab82 */ /* 0x000f220000000a00 */
[----:B------:R-:W-:Y:S02]  /*0580*/  SHF.R.S32.HI R4, RZ, 0x1f, R5 ;  /* 0x0000001fff047819 */ /* 0x000fe40000011405 */
[----:B------:R-:W-:Y:S02]  /*0590*/  SHF.R.S32.HI R51, RZ, 0x1f, R7 ;  /* 0x0000001fff337819 */ /* 0x000fe40000011407 */
[----:B------:R-:W-:Y:S01]  /*05a0*/  LOP3.LUT R50, R7, R0, RZ, 0xfc, !PT ;  /* 0x0000000007327212 */ /* 0x000fe200078efcff */
[----:B------:R-:W-:Y:S01]  /*05b0*/  IMAD R4, R4, UR26, RZ ;  /* 0x0000001a04047c24 */ /* 0x000fe2000f8e02ff */
[----:B------:R-:W-:Y:S01]  /*05c0*/  ISETP.GE.U32.AND P0, PT, R45, UR24, PT ;  /* 0x000000182d007c0c */ /* 0x000fe2000bf06070 */
[----:B------:R-:W3:Y:S01]  /*05d0*/  @!P2 LDC.64 R28, c[0x0][0x3a0] ;  /* 0x0000e800ff1cab82 */ /* 0x000ee20000000a00 */
[----:B------:R-:W-:Y:S01]  /*05e0*/  ISETP.GE.U32.AND P3, PT, R44, UR24, PT ;  /* 0x000000182c007c0c */ /* 0x000fe2000bf66070 */
[----:B------:R-:W-:Y:S01]  /*05f0*/  IMAD.WIDE.U32 R50, R5, UR26, R50 ;  /* 0x0000001a05327c25 */ /* 0x000fe2000f8e0032 */
[----:B------:R-:W-:-:S02]  /*0600*/  ISETP.GE.AND.EX P0, PT, R43, UR25, PT, P0 ;  /* 0x000000192b007c0c */ /* 0x000fc4000bf06300 */
[----:B------:R-:W-:Y:S01]  /*0610*/  ISETP.GE.AND.EX P3, PT, R41, UR25, PT, P3 ;  /* 0x0000001929007c0c */ /* 0x000fe2000bf66330 */
[----:B------:R-:W-:Y:S01]  /*0620*/  IMAD R5, R5, UR27, R4 ;  /* 0x0000001b05057c24 */ /* 0x000fe2000f8e0204 */
[----:B------:R-:W-:Y:S01]  /*0630*/  @!P1 MOV R52, R50 ;  /* 0x0000003200349202 */ /* 0x000fe20000000f00 */
[-C--:B0-----:R-:W-:Y:S01]  /*0640*/  @!P1 IMAD R4, R15, R2.reuse, RZ ;  /* 0x000000020f049224 */ /* 0x081fe200078e02ff */
[----:B------:R-:W0:Y:S02]  /*0650*/  @!P2 LDC.64 R30, c[0x0][0x398] ;  /* 0x0000e600ff1eab82 */ /* 0x000e240000000a00 */
[----:B------:R-:W-:Y:S01]  /*0660*/  IADD3 R53, PT, PT, R51, R5, RZ ;  /* 0x0000000533357210 */ /* 0x000fe20007ffe0ff */
[C---:B------:R-:W-:Y:S02]  /*0670*/  @!P1 IMAD R21, R48.reuse, R3, R4 ;  /* 0x0000000330159224 */ /* 0x040fe400078e0204 */
[----:B------:R-:W-:-:S03]  /*0680*/  @!P1 IMAD.WIDE.U32 R14, R48, R2, R52 ;  /* 0x00000002300e9225 */ /* 0x000fc600078e0034 */
[----:B------:R-:W0:Y:S02]  /*0690*/  @!P0 LDC.64 R32, c[0x0][0x3a0] ;  /* 0x0000e800ff208b82 */ /* 0x000e240000000a00 */
[----:B------:R-:W-:-:S06]  /*06a0*/  @!P1 IADD3 R15, PT, PT, R15, R21, RZ ;  /* 0x000000150f0f9210 */ /* 0x000fcc0007ffe0ff */
[----:B------:R-:W0:Y:S01]  /*06b0*/  @!P0 LDC.64 R2, c[0x0][0x3f8] ;  /* 0x0000fe00ff028b82 */ /* 0x000e220000000a00 */
[----:B----4-:R-:W-:Y:S01]  /*06c0*/  @!P2 IMAD R20, R17, R8, RZ ;  /* 0x000000081114a224 */ /* 0x010fe200078e02ff */
[C---:B------:R-:W-:Y:S02]  /*06d0*/  @!P1 SHF.L.U32 R17, R14.reuse, 0x2, RZ ;  /* 0x000000020e119819 */ /* 0x040fe400000006ff */
[----:B------:R-:W-:Y:S02]  /*06e0*/  @!P1 SHF.L.U64.HI R16, R14, 0x2, R15 ;  /* 0x000000020e109819 */ /* 0x000fe4000001020f */
[----:B------:R-:W-:Y:S02]  /*06f0*/  @!P2 MOV R14, R50 ;  /* 0x00000032000ea202 */ /* 0x000fe40000000f00 */
[----:B------:R-:W-:Y:S01]  /*0700*/  @!P2 MOV R15, R53 ;  /* 0x00000035000fa202 */ /* 0x000fe20000000f00 */
[----:B------:R-:W4:Y:S01]  /*0710*/  @!P3 LDC.64 R4, c[0x0][0x3f8] ;  /* 0x0000fe00ff04bb82 */ /* 0x000f220000000a00 */
[----:B------:R-:W-:-:S02]  /*0720*/  @!P2 IMAD R21, R6, R9, R20 ;  /* 0x000000090615a224 */ /* 0x000fc400078e0214 */
[----:B------:R-:W-:Y:S01]  /*0730*/  @!P2 IMAD.WIDE.U32 R8, R6, R8, R14 ;  /* 0x000000080608a225 */ /* 0x000fe200078e000e */
[----:B-1----:R-:W-:-:S04]  /*0740*/  @!P1 IADD3 R10, P4, PT, R17, R10, RZ ;  /* 0x0000000a110a9210 */ /* 0x002fc80007f9e0ff */
[----:B------:R-:W1:Y:S01]  /*0750*/  @!P3 LDC.64 R22, c[0x0][0x3a0] ;  /* 0x0000e800ff16bb82 */ /* 0x000e620000000a00 */
[----:B------:R-:W-:Y:S02]  /*0760*/  @!P2 IADD3 R15, PT, PT, R9, R21, RZ ;  /* 0x00000015090fa210 */ /* 0x000fe40007ffe0ff */
[----:B---3--:R-:W-:Y:S02]  /*0770*/  @!P1 IADD3 R12, P5, PT, R17, R12, RZ ;  /* 0x0000000c110c9210 */ /* 0x008fe40007fbe0ff */
[C---:B------:R-:W-:Y:S02]  /*0780*/  @!P2 SHF.L.U32 R9, R8.reuse, 0x2, RZ ;  /* 0x000000020809a819 */ /* 0x040fe400000006ff */
[----:B------:R-:W-:Y:S01]  /*0790*/  @!P2 SHF.L.U64.HI R6, R8, 0x2, R15 ;  /* 0x000000020806a819 */ /* 0x000fe2000001020f */
[----:B------:R-:W3:Y:S01]  /*07a0*/  @!P0 LDC.64 R20, c[0x0][0x398] ;  /* 0x0000e600ff148b82 */ /* 0x000ee20000000a00 */
[----:B0-----:R-:W-:Y:S01]  /*07b0*/  @!P0 IMAD R8, R43, R2, RZ ;  /* 0x000000022b088224 */ /* 0x001fe200078e02ff */
[----:B------:R-:W-:-:S02]  /*07c0*/  @!P1 IADD3.X R11, PT, PT, R16, R11, RZ, P4, !PT ;  /* 0x0000000b100b9210 */ /* 0x000fc400027fe4ff */
[----:B------:R-:W-:Y:S01]  /*07d0*/  @!P1 IADD3.X R13, PT, PT, R16, R13, RZ, P5, !PT ;  /* 0x0000000d100d9210 */ /* 0x000fe20002ffe4ff */
[----:B------:R-:W-:Y:S01]  /*07e0*/  @!P0 IMAD R15, R45, R3, R8 ;  /* 0x000000032d0f8224 */ /* 0x000fe200078e0208 */
[C---:B------:R-:W-:Y:S02]  /*07f0*/  @!P2 IADD3 R28, P4, PT, R9.reuse, R28, RZ ;  /* 0x0000001c091ca210 */ /* 0x040fe40007f9e0ff */
[----:B------:R-:W-:Y:S01]  /*0800*/  @!P2 IADD3 R30, P5, PT, R9, R30, RZ ;  /* 0x0000001e091ea210 */ /* 0x000fe20007fbe0ff */
[----:B----4-:R-:W-:Y:S01]  /*0810*/  @!P3 IMAD R14, R41, R4, RZ ;  /* 0x00000004290eb224 */ /* 0x010fe200078e02ff */
[----:B------:R-:W-:Y:S01]  /*0820*/  @!P0 MOV R8, R50 ;  /* 0x0000003200088202 */ /* 0x000fe20000000f00 */
[----:B------:R-:W-:Y:S01]  /*0830*/  UISETP.NE.AND UP1, UPT, UR18, URZ, UPT ;  /* 0x000000ff1200728c */ /* 0x000fe2000bf25270 */
[----:B------:R-:W-:Y:S01]  /*0840*/  @!P0 MOV R9, R53 ;  /* 0x0000003500098202 */ /* 0x000fe20000000f00 */
[----:B------:R-:W0:Y:S02]  /*0850*/  @!P3 LDC.64 R26, c[0x0][0x398] ;  /* 0x0000e600ff1abb82 */ /* 0x000e240000000a00 */
[----:B------:R-:W-:Y:S01]  /*0860*/  @!P0 IMAD.WIDE.U32 R2, R45, R2, R8 ;  /* 0x000000022d028225 */ /* 0x000fe200078e0008 */
[----:B------:R-:W-:-:S02]  /*0870*/  @!P3 MOV R8, R50 ;  /* 0x000000320008b202 */ /* 0x000fc40000000f00 */
[----:B------:R-:W-:Y:S01]  /*0880*/  @!P3 MOV R9, R53 ;  /* 0x000000350009b202 */ /* 0x000fe20000000f00 */
[----:B------:R-:W-:Y:S01]  /*0890*/  @!P3 IMAD R35, R44, R5, R14 ;  /* 0x000000052c23b224 */ /* 0x000fe200078e020e */
[----:B------:R-:W-:Y:S01]  /*08a0*/  @!P2 IADD3.X R29, PT, PT, R6, R29, RZ, P4, !PT ;  /* 0x0000001d061da210 */ /* 0x000fe200027fe4ff */
[----:B------:R-:W4:Y:S01]  /*08b0*/  LDC.64 R16, c[0x0][0x3a8] ;  /* 0x0000ea00ff107b82 */ /* 0x000f220000000a00 */
[----:B------:R-:W0:Y:S01]  /*08c0*/  @UP1 LDCU.64 UR10, c[0x0][0x3b0] ;  /* 0x00007600ff0a17ac */ /* 0x000e220008000a00 */
[----:B------:R-:W-:Y:S01]  /*08d0*/  @!P3 IMAD.WIDE.U32 R4, R44, R4, R8 ;  /* 0x000000042c04b225 */ /* 0x000fe200078e0008 */
[----:B------:R-:W-:Y:S02]  /*08e0*/  @!P0 IADD3 R9, PT, PT, R3, R15, RZ ;  /* 0x0000000f03098210 */ /* 0x000fe40007ffe0ff */
[C---:B------:R-:W-:Y:S02]  /*08f0*/  @!P0 SHF.L.U32 R3, R2.reuse, 0x2, RZ ;  /* 0x0000000202038819 */ /* 0x040fe400000006ff */
[----:B------:R-:W-:-:S02]  /*0900*/  @!P0 SHF.L.U64.HI R2, R2, 0x2, R9 ;  /* 0x0000000202028819 */ /* 0x000fc40000010209 */
[C---:B------:R-:W-:Y:S02]  /*0910*/  @!P0 IADD3 R32, P4, PT, R3.reuse, R32, RZ ;  /* 0x0000002003208210 */ /* 0x040fe40007f9e0ff */
[----:B---3--:R-:W-:Y:S02]  /*0920*/  @!P0 IADD3 R20, P6, PT, R3, R20, RZ ;  /* 0x0000001403148210 */ /* 0x008fe40007fde0ff */
[----:B------:R-:W-:Y:S02]  /*0930*/  @!P3 IADD3 R5, PT, PT, R5, R35, RZ ;  /* 0x000000230505b210 */ /* 0x000fe40007ffe0ff */
[----:B------:R-:W-:Y:S02]  /*0940*/  @!P3 SHF.L.U32 R3, R4, 0x2, RZ ;  /* 0x000000020403b819 */ /* 0x000fe400000006ff */
[----:B------:R-:W-:Y:S02]  /*0950*/  @!P2 IADD3.X R31, PT, PT, R6, R31, RZ, P5, !PT ;  /* 0x0000001f061fa210 */ /* 0x000fe40002ffe4ff */
[----:B------:R-:W-:-:S02]  /*0960*/  @!P0 IADD3.X R33, PT, PT, R2, R33, RZ, P4, !PT ;  /* 0x0000002102218210 */ /* 0x000fc400027fe4ff */
[----:B------:R-:W-:Y:S02]  /*0970*/  @!P3 SHF.L.U64.HI R4, R4, 0x2, R5 ;  /* 0x000000020404b819 */ /* 0x000fe40000010205 */
[----:B------:R-:W-:Y:S02]  /*0980*/  PLOP3.LUT P4, PT, PT, PT, UP1, 0x80, 0x8 ;  /* 0x000000000008781c */ /* 0x000fe40003f8f018 */
[----:B-1----:R-:W-:-:S04]  /*0990*/  @!P3 IADD3 R22, P5, PT, R3, R22, RZ ;  /* 0x000000160316b210 */ /* 0x002fc80007fbe0ff */
[----:B------:R-:W-:Y:S02]  /*09a0*/  @!P3 IADD3.X R23, PT, PT, R4, R23, RZ, P5, !PT ;  /* 0x000000170417b210 */ /* 0x000fe40002ffe4ff */
[----:B------:R-:W-:Y:S01]  /*09b0*/  PLOP3.LUT P5, PT, PT, PT, UP1, 0x80, 0x8 ;  /* 0x000000000008781c */ /* 0x000fe20003faf018 */
[----:B------:R-:W-:Y:S01]  /*09c0*/  HFMA2 R14, -RZ, RZ, 0, 2.384185791015625e-07 ;  /* 0x00000004ff0e7431 */ /* 0x000fe200000001ff */
[----:B------:R-:W-:Y:S02]  /*09d0*/  IADD3 R7, PT, PT, R0, R7, RZ ;  /* 0x0000000700077210 */ /* 0x000fe40007ffe0ff */
[----:B------:R-:W-:Y:S02]  /*09e0*/  @!P0 IADD3.X R21, PT, PT, R2, R21, RZ, P6, !PT ;  /* 0x0000001502158210 */ /* 0x000fe400037fe4ff */
[----:B------:R-:W-:Y:S02]  /*09f0*/  CS2R R38, SRZ ;  /* 0x0000000000267805 */ /* 0x000fe4000001ff00 */
[----:B0-----:R-:W-:-:S02]  /*0a00*/  @!P3 IADD3 R26, P6, PT, R3, R26, RZ ;  /* 0x0000001a031ab210 */ /* 0x001fc40007fde0ff */
[----:B------:R-:W-:Y:S02]  /*0a10*/  CS2R R2, SRZ ;  /* 0x0000000000027805 */ /* 0x000fe4000001ff00 */
[----:B------:R-:W-:Y:S01]  /*0a20*/  CS2R R36, SRZ ;  /* 0x0000000000247805 */ /* 0x000fe2000001ff00 */
[C---:B------:R-:W-:Y:S01]  /*0a30*/  @P4 IMAD.WIDE R14, R7.reuse, R14, UR10 ;  /* 0x0000000a070e4e25 */ /* 0x040fe2000f8e020e */
[----:B------:R-:W-:Y:S01]  /*0a40*/  @!P3 IADD3.X R27, PT, PT, R4, R27, RZ, P6, !PT ;  /* 0x0000001b041bb210 */ /* 0x000fe200037fe4ff */
[----:B------:R0:W5:Y:S01]  /*0a50*/  @!P1 LDG.E.64 R38, desc[UR14][R10.64] ;  /* 0x0000000e0a269981 */ /* 0x000162000c1e1b00 */
[----:B------:R-:W-:Y:S01]  /*0a60*/  CS2R R4, SRZ ;  /* 0x0000000000047805 */ /* 0x000fe2000001ff00 */
[----:B----4-:R-:W-:Y:S01]  /*0a70*/  IMAD.WIDE R16, R7, 0x4, R16 ;  /* 0x0000000407107825 */ /* 0x010fe200078e0210 */
[----:B------:R-:W-:Y:S01]  /*0a80*/  CS2R R6, SRZ ;  /* 0x0000000000067805 */ /* 0x000fe2000001ff00 */
[----:B------:R1:W5:Y:S01]  /*0a90*/  @P5 LDG.E.64 R2, desc[UR14][R14.64] ;  /* 0x0000000e0e025981 */ /* 0x000362000c1e1b00 */
[----:B------:R-:W-:-:S03]  /*0aa0*/  CS2R R8, SRZ ;  /* 0x0000000000087805 */ /* 0x000fc6000001ff00 */
[----:B------:R3:W5:Y:S01]  /*0ab0*/  @!P1 LDG.E.64 R36, desc[UR14][R12.64] ;  /* 0x0000000e0c249981 */ /* 0x000762000c1e1b00 */
[----:B0-----:R-:W-:-:S03]  /*0ac0*/  CS2R R10, SRZ ;  /* 0x00000000000a7805 */ /* 0x001fc6000001ff00 */
[----:B------:R0:W5:Y:S01]  /*0ad0*/  @!P2 LDG.E.64 R4, desc[UR14][R28.64] ;  /* 0x0000000e1c04a981 */ /* 0x000162000c1e1b00 */
[----:B-1----:R-:W-:-:S03]  /*0ae0*/  CS2R R14, SRZ ;  /* 0x00000000000e7805 */ /* 0x002fc6000001ff00 */
[----:B------:R0:W5:Y:S01]  /*0af0*/  @!P2 LDG.E.64 R6, desc[UR14][R30.64] ;  /* 0x0000000e1e06a981 */ /* 0x000162000c1e1b00 */
[----:B---3--:R-:W-:-:S03]  /*0b00*/  CS2R R12, SRZ ;  /* 0x00000000000c7805 */ /* 0x008fc6000001ff00 */
[----:B------:R0:W5:Y:S04]  /*0b10*/  @!P0 LDG.E.64 R8, desc[UR14][R32.64] ;  /* 0x0000000e20088981 */ /* 0x000168000c1e1b00 */
[----:B------:R0:W5:Y:S04]  /*0b20*/  @!P0 LDG.E.64 R10, desc[UR14][R20.64] ;  /* 0x0000000e140a8981 */ /* 0x000168000c1e1b00 */
[----:B------:R0:W5:Y:S04]  /*0b30*/  @!P3 LDG.E.64 R12, desc[UR14][R22.64] ;  /* 0x0000000e160cb981 */ /* 0x000168000c1e1b00 */
[----:B------:R0:W5:Y:S04]  /*0b40*/  @!P3 LDG.E.64 R14, desc[UR14][R26.64] ;  /* 0x0000000e1a0eb981 */ /* 0x000168000c1e1b00 */
        /* <DEDUP_REMOVED lines=17> */
[-C--:B------:R-:W-:Y:S01]  /*0c60*/  FMUL.FTZ R18, R36, R16.reuse ;  /* 0x0000001024127220 */ /* 0x080fe20000410000 */
[----:B------:R-:W-:Y:S01]  /*0c70*/  FMUL.FTZ R21, R37, R17 ;  /* 0x0000001125157220 */ /* 0x000fe20000410000 */
[----:B------:R-:W-:Y:S01]  /*0c80*/  FMUL.FTZ R19, R19, UR24 ;  /* 0x0000001813137c20 */ /* 0x000fe20008410000 */
[----:B------:R-:W-:Y:S01]  /*0c90*/  FMUL.FTZ R0, R0, UR24 ;  /* 0x0000001800007c20 */ /* 0x000fe20008410000 */
[----:B------:R-:W-:Y:S01]  /*0ca0*/  FADD.FTZ R20, RZ, R18 ;  /* 0x00000012ff147221 */ /* 0x000fe20000010000 */
[----:B------:R-:W-:Y:S01]  /*0cb0*/  FMUL.FTZ R27, R10, R16 ;  /* 0x000000100a1b7220 */ /* 0x000fe20000410000 */
[----:B------:R-:W-:Y:S01]  /*0cc0*/  FFMA.FTZ R23, R19, R18, RZ ;  /* 0x0000001213177223 */ /* 0x000fe200000100ff */
[----:B------:R-:W-:Y:S01]  /*0cd0*/  FADD.FTZ R18, R4, -UR23 ;  /* 0x8000001704127e21 */ /* 0x000fe20008010000 */
[----:B------:R-:W-:Y:S01]  /*0ce0*/  FADD.FTZ R20, R21, R20 ;  /* 0x0000001415147221 */ /* 0x000fe20000010000 */
[----:B------:R-:W-:Y:S01]  /*0cf0*/  FFMA.FTZ R19, R36, R19, RZ ;  /* 0x0000001324137223 */ /* 0x000fe200000100ff */
[----:B------:R-:W-:Y:S01]  /*0d00*/  FFMA.FTZ R23, R0, R21, R23 ;  /* 0x0000001500177223 */ /* 0x000fe20000010017 */
[----:B------:R-:W-:Y:S01]  /*0d10*/  FMUL.FTZ R21, R6, R16 ;  /* 0x0000001006157220 */ /* 0x000fe20000410000 */
[----:B------:R-:W-:Y:S01]  /*0d20*/  FMUL.FTZ R22, R18, UR24 ;  /* 0x0000001812167c20 */ /* 0x000fe20008410000 */
[----:B------:R-:W-:Y:S01]  /*0d30*/  FADD.FTZ R18, R5, -UR23 ;  /* 0x8000001705127e21 */ /* 0x000fe20008010000 */
[----:B------:R-:W-:Y:S01]  /*0d40*/  FFMA.FTZ R0, R37, R0, RZ ;  /* 0x0000000025007223 */ /* 0x000fe200000100ff */
[----:B------:R-:W-:Y:S01]  /*0d50*/  FADD.FTZ R20, R20, R21 ;  /* 0x0000001514147221 */ /* 0x000fe20000010000 */
[----:B------:R-:W-:Y:S01]  /*0d60*/  FFMA.FTZ R23, R22, R21, R23 ;  /* 0x0000001516177223 */ /* 0x000fe20000010017 */
[-C--:B------:R-:W-:Y:S01]  /*0d70*/  FMUL.FTZ R21, R7, R17.reuse ;  /* 0x0000001107157220 */ /* 0x080fe20000410000 */
[----:B------:R-:W-:Y:S01]  /*0d80*/  FFMA.FTZ R19, R6, R22, R19 ;  /* 0x0000001606137223 */ /* 0x000fe20000010013 */
[----:B------:R-:W-:Y:S01]  /*0d90*/  FMUL.FTZ R18, R18, UR24 ;  /* 0x0000001812127c20 */ /* 0x000fe20008410000 */
[----:B------:R-:W-:Y:S01]  /*0da0*/  FADD.FTZ R22, R8, -UR23 ;  /* 0x8000001708167e21 */ /* 0x000fe20008010000 */
[----:B------:R-:W-:Y:S01]  /*0db0*/  FADD.FTZ R20, R21, R20 ;  /* 0x0000001415147221 */ /* 0x000fe20000010000 */
[----:B------:R-:W-:Y:S01]  /*0dc0*/  FMUL.FTZ R29, R15, R17 ;  /* 0x000000110f1d7220 */ /* 0x000fe20000410000 */
[----:B------:R-:W-:Y:S01]  /*0dd0*/  FFMA.FTZ R23, R18, R21, R23 ;  /* 0x0000001512177223 */ /* 0x000fe20000010017 */
[----:B------:R-:W-:Y:S01]  /*0de0*/  FMUL.FTZ R22, R22, UR24 ;  /* 0x0000001816167c20 */ /* 0x000fe20008410000 */
[----:B------:R-:W-:Y:S01]  /*0df0*/  FADD.FTZ R21, R9, -UR23 ;  /* 0x8000001709157e21 */ /* 0x000fe20008010000 */
[----:B------:R-:W-:Y:S01]  /*0e00*/  FADD.FTZ R24, R20, R27 ;  /* 0x0000001b14187221 */ /* 0x000fe20000010000 */
[----:B------:R-:W-:Y:S01]  /*0e10*/  FFMA.FTZ R0, R7, R18, R0 ;  /* 0x0000001207007223 */ /* 0x000fe20000010000 */
[----:B------:R-:W-:Y:S01]  /*0e20*/  FFMA.FTZ R27, R22, R27, R23 ;  /* 0x0000001b161b7223 */ /* 0x000fe20000010017 */
[----:B------:R-:W-:Y:S01]  /*0e30*/  FMUL.FTZ R23, R11, R17 ;  /* 0x000000110b177220 */ /* 0x000fe20000410000 */
[----:B------:R-:W-:Y:S01]  /*0e40*/  FMUL.FTZ R20, R21, UR24 ;  /* 0x0000001815147c20 */ /* 0x000fe20008410000 */
[----:B------:R-:W-:-:S02]  /*0e50*/  FADD.FTZ R21, R12, -UR23 ;  /* 0x800000170c157e21 */ /* 0x000fc40008010000 */
[----:B------:R-:W-:Y:S01]  /*0e60*/  FADD.FTZ R24, R23, R24 ;  /* 0x0000001817187221 */ /* 0x000fe20000010000 */
[----:B------:R-:W-:Y:S01]  /*0e70*/  FFMA.FTZ R18, R20, R23, R27 ;  /* 0x0000001714127223 */ /* 0x000fe2000001001b */
[----:B------:R-:W-:Y:S01]  /*0e80*/  FMUL.FTZ R27, R14, R16 ;  /* 0x000000100e1b7220 */ /* 0x000fe20000410000 */
[----:B------:R-:W-:Y:S01]  /*0e90*/  FMUL.FTZ R21, R21, UR24 ;  /* 0x0000001815157c20 */ /* 0x000fe20008410000 */
[----:B------:R-:W-:Y:S01]  /*0ea0*/  FFMA.FTZ R0, R11, R20, R0 ;  /* 0x000000140b007223 */ /* 0x000fe20000010000 */
[----:B------:R-:W-:Y:S01]  /*0eb0*/  FFMA.FTZ R23, R10, R22, R19 ;  /* 0x000000160a177223 */ /* 0x000fe20000010013 */
[----:B------:R-:W-:Y:S01]  /*0ec0*/  FADD.FTZ R20, R13, -UR23 ;  /* 0x800000170d147e21 */ /* 0x000fe20008010000 */
[----:B------:R-:W-:Y:S01]  /*0ed0*/  FFMA.FTZ R31, R21, R27, R18 ;  /* 0x0000001b151f7223 */ /* 0x000fe20000010012 */
[----:B------:R-:W-:Y:S01]  /*0ee0*/  FADD.FTZ R19, RZ, R36 ;  /* 0x00000024ff137221 */ /* 0x000fe20000010000 */
[----:B------:R-:W-:Y:S01]  /*0ef0*/  FADD.FTZ R18, RZ, R37 ;  /* 0x00000025ff127221 */ /* 0x000fe20000010000 */
[----:B------:R-:W-:Y:S01]  /*0f00*/  FADD.FTZ R24, R24, R27 ;  /* 0x0000001b18187221 */ /* 0x000fe20000010000 */
[----:B------:R-:W-:Y:S01]  /*0f10*/  FMUL.FTZ R22, R20, UR24 ;  /* 0x0000001814167c20 */ /* 0x000fe20008410000 */
[----:B------:R-:W-:Y:S01]  /*0f20*/  FADD.FTZ R27, R6, R19 ;  /* 0x00000013061b7221 */ /* 0x000fe20000010000 */
[----:B------:R-:W-:Y:S01]  /*0f30*/  FADD.FTZ R20, R7, R18 ;  /* 0x0000001207147221 */ /* 0x000fe20000010000 */
[----:B------:R-:W-:Y:S01]  /*0f40*/  FADD.FTZ R19, R29, R24 ;  /* 0x000000181d137221 */ /* 0x000fe20000010000 */
[----:B------:R-:W-:Y:S01]  /*0f50*/  FFMA.FTZ R18, R22, R29, R31 ;  /* 0x0000001d16127223 */ /* 0x000fe2000001001f */
[----:B------:R-:W-:Y:S01]  /*0f60*/  FADD.FTZ R27, R10, R27 ;  /* 0x0000001b0a1b7221 */ /* 0x000fe20000010000 */
[----:B------:R-:W-:Y:S01]  /*0f70*/  FADD.FTZ R24, R11, R20 ;  /* 0x000000140b187221 */ /* 0x000fe20000010000 */
[C---:B------:R-:W-:Y:S01]  /*0f80*/  FFMA.FTZ R20, R14.reuse, R21, R23 ;  /* 0x000000150e147223 */ /* 0x040fe20000010017 */
[C---:B------:R-:W-:Y:S01]  /*0f90*/  FFMA.FTZ R21, R15.reuse, R22, R0 ;  /* 0x000000160f157223 */ /* 0x040fe20000010000 */
[----:B------:R-:W-:Y:S01]  /*0fa0*/  FADD.FTZ R22, R14, R27 ;  /* 0x0000001b0e167221 */ /* 0x000fe20000010000 */
[----:B------:R-:W-:Y:S01]  /*0fb0*/  FADD.FTZ R23, R15, R24 ;  /* 0x000000180f177221 */ /* 0x000fe20000010000 */
[----:B------:R-:W-:Y:S06]  /*0fc0*/  BRA `(.L_x_1274) ;  /* 0x0000000800007947 */ /* 0x000fec0003800000 */
.L_x_1273:
[----:B-----5:R-:W-:Y:S01]  /*0fd0*/  FADD.FTZ R19, R38, -UR23 ;  /* 0x8000001726137e21 */ /* 0x020fe20008010000 */
[----:B------:R-:W-:Y:S01]  /*0fe0*/  FADD.FTZ R0, R39, -UR23 ;  /* 0x8000001727007e21 */ /* 0x000fe20008010000 */
[----:B------:R-:W-:Y:S02]  /*0ff0*/  FADD.FTZ R26, R4, -UR23 ;  /* 0x80000017041a7e21 */ /* 0x000fe40008010000 */
[----:B------:R-:W-:Y:S01]  /*1000*/  FMUL.FTZ R19, R19, UR24 ;  /* 0x0000001813137c20 */ /* 0x000fe20008410000 */
[----:B------:R-:W-:-:S03]  /*1010*/  FMUL.FTZ R0, R0, UR24 ;  /* 0x0000001800007c20 */ /* 0x000fc60008410000 */
[----:B------:R-:W-:Y:S01]  /*1020*/  FFMA.FTZ R18, R16, R19, R2 ;  /* 0x0000001310127223 */ /* 0x000fe20000010002 */
[----:B------:R-:W-:-:S03]  /*1030*/  FFMA.FTZ R20, R17, R0, R3 ;  /* 0x0000000011147223 */ /* 0x000fc60000010003 */
[----:B------:R-:W-:Y:S01]  /*1040*/  FMUL.FTZ R21, R18, -1.4426950216293334961 ;  /* 0xbfb8aa3b12157820 */ /* 0x000fe20000410000 */
[----:B------:R-:W-:-:S05]  /*1050*/  FMUL.FTZ R24, R20, -1.4426950216293334961 ;  /* 0xbfb8aa3b14187820 */ /* 0x000fca0000410000 */
[----:B------:R-:W0:Y:S04]  /*1060*/  MUFU.EX2 R21, R21 ;  /* 0x0000001500157308 */ /* 0x000e280000000800 */
[----:B------:R-:W1:Y:S01]  /*1070*/  MUFU.EX2 R24, R24 ;  /* 0x0000001800187308 */ /* 0x000e620000000800 */
[----:B0-----:R-:W-:Y:S01]  /*1080*/  FADD.FTZ R23, R21, 1 ;  /* 0x3f80000015177421 */ /* 0x001fe20000010000 */
[----:B------:R-:W-:Y:S01]  /*1090*/  FMUL.FTZ R21, R26, UR24 ;  /* 0x000000181a157c20 */ /* 0x000fe20008410000 */
[----:B------:R-:W-:Y:S01]  /*10a0*/  FADD.FTZ R26, R5, -UR23 ;  /* 0x80000017051a7e21 */ /* 0x000fe20008010000 */
[----:B-1----:R-:W-:Y:S02]  /*10b0*/  FADD.FTZ R22, R24, 1 ;  /* 0x3f80000018167421 */ /* 0x002fe40000010000 */
[----:B------:R-:W-:Y:S01]  /*10c0*/  FFMA.FTZ R29, R16, R21, R2 ;  /* 0x00000015101d7223 */ /* 0x000fe20000010002 */
[----:B------:R-:W0:Y:S03]  /*10d0*/  MUFU.RCP R23, R23 ;  /* 0x0000001700177308 */ /* 0x000e260000001000 */
[----:B------:R-:W-:-:S05]  /*10e0*/  FMUL.FTZ R30, R29, -1.4426950216293334961 ;  /* 0xbfb8aa3b1d1e7820 */ /* 0x000fca0000410000 */
[----:B------:R-:W1:Y:S01]  /*10f0*/  MUFU.RCP R22, R22 ;  /* 0x0000001600167308 */ /* 0x000e620000001000 */
[----:B0-----:R-:W-:Y:S01]  /*1100*/  FADD.FTZ R27, -R23, 1 ;  /* 0x3f800000171b7421 */ /* 0x001fe20000010100 */
[----:B------:R-:W-:Y:S01]  /*1110*/  FMUL.FTZ R32, R36, R23 ;  /* 0x0000001724207220 */ /* 0x000fe20000410000 */
[----:B------:R-:W-:Y:S02]  /*1120*/  FADD.FTZ R23, R8, -UR23 ;  /* 0x8000001708177e21 */ /* 0x000fe40008010000 */
[----:B------:R-:W-:Y:S01]  /*1130*/  FFMA.FTZ R27, R18, R27, 1 ;  /* 0x3f800000121b7423 */ /* 0x000fe2000001001b */
[----:B------:R-:W-:Y:S01]  /*1140*/  FMUL.FTZ R18, R26, UR24 ;  /* 0x000000181a127c20 */ /* 0x000fe20008410000 */
[----:B------:R-:W-:Y:S02]  /*1150*/  FMUL.FTZ R23, R23, UR24 ;  /* 0x0000001817177c20 */ /* 0x000fe40008410000 */
[----:B------:R-:W-:Y:S01]  /*1160*/  FMUL.FTZ R32, R32, R27 ;  /* 0x0000001b20207220 */ /* 0x000fe20000410000 */
[----:B-1----:R-:W-:Y:S01]  /*1170*/  FADD.FTZ R33, -R22, 1 ;  /* 0x3f80000016217421 */ /* 0x002fe20000010100 */
[----:B------:R-:W0:Y:S01]  /*1180*/  MUFU.EX2 R27, R30 ;  /* 0x0000001e001b7308 */ /* 0x000e220000000800 */
[----:B------:R-:W-:Y:S01]  /*1190*/  FFMA.FTZ R24, R17, R18, R3 ;  /* 0x0000001211187223 */ /* 0x000fe20000010003 */
[----:B------:R-:W-:Y:S01]  /*11a0*/  FFMA.FTZ R26, R16, R23, R2 ;  /* 0x00000017101a7223 */ /* 0x000fe20000010002 */
[----:B------:R-:W-:Y:S01]  /*11b0*/  FFMA.FTZ R33, R20, R33, 1 ;  /* 0x3f80000014217423 */ /* 0x000fe20000010021 */
[----:B------:R-:W-:Y:S01]  /*11c0*/  FADD.FTZ R20, R9, -UR23 ;  /* 0x8000001709147e21 */ /* 0x000fe20008010000 */
[----:B------:R-:W-:Y:S01]  /*11d0*/  FMUL.FTZ R28, R24, -1.4426950216293334961 ;  /* 0xbfb8aa3b181c7820 */ /* 0x000fe20000410000 */
[----:B------:R-:W-:Y:S01]  /*11e0*/  FMUL.FTZ R34, R26, -1.4426950216293334961 ;  /* 0xbfb8aa3b1a227820 */ /* 0x000fe20000410000 */
[----:B------:R-:W-:Y:S01]  /*11f0*/  FMUL.FTZ R22, R37, R22 ;  /* 0x0000001625167220 */ /* 0x000fe20000410000 */
[----:B------:R-:W-:-:S03]  /*1200*/  FMUL.FTZ R20, R20, UR24 ;  /* 0x0000001814147c20 */ /* 0x000fc60008410000 */
[----:B------:R-:W1:Y:S01]  /*1210*/  MUFU.EX2 R28, R28 ;  /* 0x0000001c001c7308 */ /* 0x000e620000000800 */
[----:B------:R-:W-:Y:S01]  /*1220*/  FMUL.FTZ R22, R22, R33 ;  /* 0x0000002116167220 */ /* 0x000fe20000410000 */
[----:B0-----:R-:W-:Y:S01]  /*1230*/  FADD.FTZ R31, R27, 1 ;  /* 0x3f8000001b1f7421 */ /* 0x001fe20000010000 */
[----:B------:R-:W-:Y:S01]  /*1240*/  FFMA.FTZ R27, R17, R20, R3 ;  /* 0x00000014111b7223 */ /* 0x000fe20000010003 */
[----:B------:R-:W0:Y:S03]  /*1250*/  MUFU.EX2 R34, R34 ;  /* 0x0000002200227308 */ /* 0x000e260000000800 */
[----:B------:R-:W-:Y:S01]  /*1260*/  FMUL.FTZ R30, R27, -1.4426950216293334961 ;  /* 0xbfb8aa3b1b1e7820 */ /* 0x000fe20000410000 */
[----:B------:R-:W2:Y:S01]  /*1270*/  MUFU.RCP R31, R31 ;  /* 0x0000001f001f7308 */ /* 0x000ea20000001000 */
[----:B-1----:R-:W-:-:S07]  /*1280*/  FADD.FTZ R49, R28, 1 ;  /* 0x3f8000001c317421 */ /* 0x002fce0000010000 */
[----:B------:R-:W1:Y:S04]  /*1290*/  MUFU.EX2 R30, R30 ;  /* 0x0000001e001e7308 */ /* 0x000e680000000800 */
[----:B------:R0:W3:Y:S01]  /*12a0*/  MUFU.RCP R28, R49 ;  /* 0x00000031001c7308 */ /* 0x0000e20000001000 */
[----:B--2---:R-:W-:Y:S01]  /*12b0*/  FMUL.FTZ R35, R6, R31 ;  /* 0x0000001f06237220 */ /* 0x004fe20000410000 */
[----:B0-----:R-:W-:Y:S01]  /*12c0*/  FADD.FTZ R49, R34, 1 ;  /* 0x3f80000022317421 */ /* 0x001fe20000010000 */
[----:B------:R-:W-:Y:S01]  /*12d0*/  FADD.FTZ R34, -R31, 1 ;  /* 0x3f8000001f227421 */ /* 0x000fe20000010100 */
[----:B-1----:R-:W-:-:S04]  /*12e0*/  FADD.FTZ R31, R30, 1 ;  /* 0x3f8000001e1f7421 */ /* 0x002fc80000010000 */
[----:B------:R-:W0:Y:S01]  /*12f0*/  MUFU.RCP R33, R49 ;  /* 0x0000003100217308 */ /* 0x000e220000001000 */
[----:B------:R-:W-:Y:S01]  /*1300*/  FFMA.FTZ R34, R29, R34, 1 ;  /* 0x3f8000001d227423 */ /* 0x000fe20000010022 */
[----:B---3--:R-:W-:-:S03]  /*1310*/  FADD.FTZ R29, -R28, 1 ;  /* 0x3f8000001c1d7421 */ /* 0x008fc60000010100 */
[----:B------:R-:W-:-:S03]  /*1320*/  FMUL.FTZ R35, R35, R34 ;  /* 0x0000002223237220 */ /* 0x000fc60000410000 */
[----:B------:R1:W2:Y:S01]  /*1330*/  MUFU.RCP R30, R31 ;  /* 0x0000001f001e7308 */ /* 0x0002a20000001000 */
[----:B------:R-:W-:Y:S01]  /*1340*/  FFMA.FTZ R29, R24, R29, 1 ;  /* 0x3f800000181d7423 */ /* 0x000fe2000001001d */
[----:B-1----:R-:W-:Y:S01]  /*1350*/  FMUL.FTZ R31, R17, R22 ;  /* 0x00000016111f7220 */ /* 0x002fe20000410000 */
[----:B0-----:R-:W-:-:S04]  /*1360*/  FADD.FTZ R24, -R33, 1 ;  /* 0x3f80000021187421 */ /* 0x001fc80000010100 */
[----:B------:R-:W-:Y:S01]  /*1370*/  FFMA.FTZ R34, R26, R24, 1 ;  /* 0x3f8000001a227423 */ /* 0x000fe20000010018 */
[----:B------:R-:W-:Y:S01]  /*1380*/  FMUL.FTZ R24, R7, R28 ;  /* 0x0000001c07187220 */ /* 0x000fe20000410000 */
[----:B------:R-:W-:Y:S01]  /*1390*/  FMUL.FTZ R26, R10, R33 ;  /* 0x000000210a1a7220 */ /* 0x000fe20000410000 */
[----:B--2---:R-:W-:Y:S02]  /*13a0*/  FADD.FTZ R28, -R30, 1 ;  /* 0x3f8000001e1c7421 */ /* 0x004fe40000010100 */
[----:B------:R-:W-:Y:S01]  /*13b0*/  FMUL.FTZ R24, R24, R29 ;  /* 0x0000001d18187220 */ /* 0x000fe20000410000 */
[----:B------:R-:W-:Y:S01]  /*13c0*/  FMUL.FTZ R26, R26, R34 ;  /* 0x000000221a1a7220 */ /* 0x000fe20000410000 */
[----:B------:R-:W-:Y:S01]  /*13d0*/  FADD.FTZ R29, R12, -UR23 ;  /* 0x800000170c1d7e21 */ /* 0x000fe20008010000 */
[----:B------:R-:W-:Y:S01]  /*13e0*/  FFMA.FTZ R34, R27, R28, 1 ;  /* 0x3f8000001b227423 */ /* 0x000fe2000001001c */
[----:B------:R-:W-:Y:S01]  /*13f0*/  FMUL.FTZ R28, R16, R32 ;  /* 0x00000020101c7220 */ /* 0x000fe20000410000 */
[----:B------:R-:W-:Y:S01]  /*1400*/  FMUL.FTZ R27, R11, R30 ;  /* 0x0000001e0b1b7220 */ /* 0x000fe20000410000 */
[----:B------:R-:W-:-:S02]  /*1410*/  FMUL.FTZ R29, R29, UR24 ;  /* 0x000000181d1d7c20 */ /* 0x000fc40008410000 */
[----:B------:R-:W-:Y:S01]  /*1420*/  FFMA.FTZ R33, R19, R28, RZ ;  /* 0x0000001c13217223 */ /* 0x000fe200000100ff */
[----:B------:R-:W-:Y:S01]  /*1430*/  FADD.FTZ R30, RZ, R28 ;  /* 0x0000001cff1e7221 */ /* 0x000fe20000010000 */
[----:B------:R-:W-:Y:S01]  /*1440*/  FMUL.FTZ R27, R27, R34 ;  /* 0x000000221b1b7220 */ /* 0x000fe20000410000 */
[----:B------:R-:W-:Y:S01]  /*1450*/  FFMA.FTZ R34, R19, R32, RZ ;  /* 0x0000002013227223 */ /* 0x000fe200000100ff */
[----:B------:R-:W-:Y:S01]  /*1460*/  FFMA.FTZ R28, R0, R31, R33 ;  /* 0x0000001f001c7223 */ /* 0x000fe20000010021 */
[----:B------:R-:W-:Y:S01]  /*1470*/  FADD.FTZ R30, R31, R30 ;  /* 0x0000001e1f1e7221 */ /* 0x000fe20000010000 */
[----:B------:R-:W-:Y:S01]  /*1480*/  FFMA.FTZ R31, R16, R29, R2 ;  /* 0x0000001d101f7223 */ /* 0x000fe20000010002 */
[----:B------:R-:W-:-:S03]  /*1490*/  FADD.FTZ R32, RZ, R32 ;  /* 0x00000020ff207221 */ /* 0x000fc60000010000 */
[----:B------:R-:W-:Y:S01]  /*14a0*/  FMUL.FTZ R49, R31, -1.4426950216293334961 ;  /* 0xbfb8aa3b1f317820 */ /* 0x000fe20000410000 */
[----:B------:R-:W-:Y:S01]  /*14b0*/  FADD.FTZ R19, R32, R35 ;  /* 0x0000002320137221 */ /* 0x000fe20000010000 */
[-C--:B------:R-:W-:Y:S01]  /*14c0*/  FFMA.FTZ R32, R21, R35.reuse, R34 ;  /* 0x0000002315207223 */ /* 0x080fe20000010022 */
[----:B------:R-:W-:-:S03]  /*14d0*/  FMUL.FTZ R35, R16, R35 ;  /* 0x0000002310237220 */ /* 0x000fc60000410000 */
[----:B------:R-:W0:Y:S01]  /*14e0*/  MUFU.EX2 R49, R49 ;  /* 0x0000003100317308 */ /* 0x000e220000000800 */
[----:B------:R-:W-:Y:S01]  /*14f0*/  FFMA.FTZ R21, R21, R35, R28 ;  /* 0x0000002315157223 */ /* 0x000fe2000001001c */
[----:B------:R-:W-:Y:S01]  /*1500*/  FADD.FTZ R30, R30, R35 ;  /* 0x000000231e1e7221 */ /* 0x000fe20000010000 */
[----:B------:R-:W-:Y:S01]  /*1510*/  FADD.FTZ R35, RZ, R22 ;  /* 0x00000016ff237221 */ /* 0x000fe20000010000 */
[----:B------:R-:W-:Y:S01]  /*1520*/  FFMA.FTZ R32, R23, R26, R32 ;  /* 0x0000001a17207223 */ /* 0x000fe20000010020 */
[----:B0-----:R-:W-:Y:S01]  /*1530*/  FADD.FTZ R33, R49, 1 ;  /* 0x3f80000031217421 */ /* 0x001fe20000010000 */
[----:B------:R-:W-:Y:S01]  /*1540*/  FFMA.FTZ R49, R0, R22, RZ ;  /* 0x0000001600317223 */ /* 0x000fe200000100ff */
[----:B------:R-:W-:-:S03]  /*1550*/  FADD.FTZ R22, R35, R24 ;  /* 0x0000001823167221 */ /* 0x000fc60000010000 */
[-C--:B------:R-:W-:Y:S01]  /*1560*/  FFMA.FTZ R35, R18, R24.reuse, R49 ;  /* 0x0000001812237223 */ /* 0x080fe20000010031 */
[----:B------:R-:W0:Y:S01]  /*1570*/  MUFU.RCP R33, R33 ;  /* 0x0000002100217308 */ /* 0x000e220000001000 */
[----:B------:R-:W-:Y:S02]  /*1580*/  FMUL.FTZ R24, R17, R24 ;  /* 0x0000001811187220 */ /* 0x000fe40000410000 */
[----:B------:R-:W-:Y:S02]  /*1590*/  FFMA.FTZ R35, R20, R27, R35 ;  /* 0x0000001b14237223 */ /* 0x000fe40000010023 */
[----:B------:R-:W-:Y:S01]  /*15a0*/  FFMA.FTZ R18, R18, R24, R21 ;  /* 0x0000001812127223 */ /* 0x000fe20000010015 */
[----:B------:R-:W-:Y:S01]  /*15b0*/  FADD.FTZ R30, R24, R30 ;  /* 0x0000001e181e7221 */ /* 0x000fe20000010000 */
[----:B------:R-:W-:Y:S01]  /*15c0*/  FMUL.FTZ R21, R16, R26 ;  /* 0x0000001a10157220 */ /* 0x000fe20000410000 */
[----:B------:R-:W-:-:S03]  /*15d0*/  FADD.FTZ R26, R19, R26 ;  /* 0x0000001a131a7221 */ /* 0x000fc60000010000 */
[----:B------:R-:W-:Y:S01]  /*15e0*/  FFMA.FTZ R23, R23, R21, R18 ;  /* 0x0000001517177223 */ /* 0x000fe20000010012 */
[----:B------:R-:W-:Y:S01]  /*15f0*/  FADD.FTZ R30, R30, R21 ;  /* 0x000000151e1e7221 */ /* 0x000fe20000010000 */
[----:B------:R-:W-:-:S04]  /*1600*/  FMUL.FTZ R21, R17, R27 ;  /* 0x0000001b11157220 */ /* 0x000fc80000410000 */
[----:B------:R-:W-:Y:S01]  /*1610*/  FFMA.FTZ R18, R20, R21, R23 ;  /* 0x0000001514127223 */ /* 0x000fe20000010017 */
[----:B0-----:R-:W-:Y:S01]  /*1620*/  FADD.FTZ R28, -R33, 1 ;  /* 0x3f800000211c7421 */ /* 0x001fe20000010100 */
[----:B------:R-:W-:Y:S01]  /*1630*/  FADD.FTZ R30, R21, R30 ;  /* 0x0000001e151e7221 */ /* 0x000fe20000010000 */
[----:B------:R-:W-:Y:S02]  /*1640*/  FADD.FTZ R23, R22, R27 ;  /* 0x0000001b16177221 */ /* 0x000fe40000010000 */
[----:B------:R-:W-:Y:S01]  /*1650*/  FFMA.FTZ R28, R31, R28, 1 ;  /* 0x3f8000001f1c7423 */ /* 0x000fe2000001001c */
[----:B------:R-:W-:-:S04]  /*1660*/  FMUL.FTZ R31, R14, R33 ;  /* 0x000000210e1f7220 */ /* 0x000fc80000410000 */
[----:B------:R-:W-:Y:S01]  /*1670*/  FMUL.FTZ R31, R31, R28 ;  /* 0x0000001c1f1f7220 */ /* 0x000fe20000410000 */
[----:B------:R-:W-:-:S03]  /*1680*/  FADD.FTZ R28, R13, -UR23 ;  /* 0x800000170d1c7e21 */ /* 0x000fc60008010000 */
[-C--:B------:R-:W-:Y:S01]  /*1690*/  FMUL.FTZ R21, R16, R31.reuse ;  /* 0x0000001f10157220 */ /* 0x080fe20000410000 */
[----:B------:R-:W-:Y:S01]  /*16a0*/  FMUL.FTZ R28, R28, UR24 ;  /* 0x000000181c1c7c20 */ /* 0x000fe20008410000 */
[----:B------:R-:W-:Y:S01]  /*16b0*/  FFMA.FTZ R20, R29, R31, R32 ;  /* 0x0000001f1d147223 */ /* 0x000fe20000010020 */
[----:B------:R-:W-:Y:S01]  /*16c0*/  FADD.FTZ R22, R26, R31 ;  /* 0x0000001f1a167221 */ /* 0x000fe20000010000 */
[----:B------:R-:W-:Y:S01]  /*16d0*/  FADD.FTZ R30, R30, R21 ;  /* 0x000000151e1e7221 */ /* 0x000fe20000010000 */
[----:B------:R-:W-:-:S04]  /*16e0*/  FFMA.FTZ R33, R17, R28, R3 ;  /* 0x0000001c11217223 */ /* 0x000fc80000010003 */
[----:B------:R-:W-:-:S06]  /*16f0*/  FMUL.FTZ R34, R33, -1.4426950216293334961 ;  /* 0xbfb8aa3b21227820 */ /* 0x000fcc0000410000 */
[----:B------:R-:W0:Y:S02]  /*1700*/  MUFU.EX2 R34, R34 ;  /* 0x0000002200227308 */ /* 0x000e240000000800 */
[----:B0-----:R-:W-:-:S06]  /*1710*/  FADD.FTZ R34, R34, 1 ;  /* 0x3f80000022227421 */ /* 0x001fcc0000010000 */
[----:B------:R-:W0:Y:S02]  /*1720*/  MUFU.RCP R34, R34 ;  /* 0x0000002200227308 */ /* 0x000e240000001000 */
[----:B0-----:R-:W-:-:S04]  /*1730*/  FADD.FTZ R0, -R34, 1 ;  /* 0x3f80000022007421 */ /* 0x001fc80000010100 */
[----:B------:R-:W-:Y:S01]  /*1740*/  FFMA.FTZ R33, R33, R0, 1 ;  /* 0x3f80000021217423 */ /* 0x000fe20000010000 */
[----:B------:R-:W-:-:S04]  /*1750*/  FMUL.FTZ R0, R15, R34 ;  /* 0x000000220f007220 */ /* 0x000fc80000410000 */
[----:B------:R-:W-:Y:S01]  /*1760*/  FMUL.FTZ R0, R0, R33 ;  /* 0x0000002100007220 */ /* 0x000fe20000410000 */
[----:B------:R-:W-:-:S03]  /*1770*/  FFMA.FTZ R33, R29, R21, R18 ;  /* 0x000000151d217223 */ /* 0x000fc60000010012 */
[-C--:B------:R-:W-:Y:S01]  /*1780*/  FMUL.FTZ R19, R17, R0.reuse ;  /* 0x0000000011137220 */ /* 0x080fe20000410000 */
[C---:B------:R-:W-:Y:S01]  /*1790*/  FFMA.FTZ R21, R28.reuse, R0, R35 ;  /* 0x000000001c157223 */ /* 0x040fe20000010023 */
[----:B------:R-:W-:Y:S02]  /*17a0*/  FADD.FTZ R23, R23, R0 ;  /* 0x0000000017177221 */ /* 0x000fe40000010000 */
[----:B------:R-:W-:Y:S01]  /*17b0*/  FFMA.FTZ R18, R28, R19, R33 ;  /* 0x000000131c127223 */ /* 0x000fe20000010021 */
[----:B------:R-:W-:-:S07]  /*17c0*/  FADD.FTZ R19, R19, R30 ;  /* 0x0000001e13137221 */ /* 0x000fce0000010000 */
.L_x_1274:
[----:B------:R-:W-:Y:S01]  /*17d0*/  MOV R27, R18 ;  /* 0x00000012001b7202 */ /* 0x000fe20000000f00 */
[----:B------:R-:W-:Y:S01]  /*17e0*/  STS.128 [R47], R20 ;  /* 0x000000142f007388 */ /* 0x000fe20000000c00 */
[C---:B------:R-:W-:Y:S01]  /*17f0*/  ISETP.GT.AND P1, PT, R40.reuse, 0x1e, PT ;  /* 0x0000001e2800780c */ /* 0x040fe20003f24270 */
[----:B------:R-:W-:Y:S01]  /*1800*/  BSSY.RECONVERGENT B0, `(.L_x_1275) ;  /* 0x0000020000007945 */ /* 0x000fe20003800200 */
[----:B------:R-:W-:Y:S01]  /*1810*/  ISETP.GT.AND P3, PT, R40, 0xf, PT ;  /* 0x0000000f2800780c */ /* 0x000fe20003f64270 */
[----:B------:R-:W0:Y:S01]  /*1820*/  SHFL.DOWN PT, R0, R27, 0x1, 0x1f ;  /* 0x08201f001b007f89 */ /* 0x000e2200000e0000 */
[C---:B------:R-:W-:Y:S02]  /*1830*/  ISETP.NE.AND P2, PT, R42.reuse, RZ, PT ;  /* 0x000000ff2a00720c */ /* 0x040fe40003f45270 */
[----:B------:R-:W-:Y:S01]  /*1840*/  ISETP.GT.U32.AND P4, PT, R42, 0x3, PT ;  /* 0x000000032a00780c */ /* 0x000fe20003f84070 */
        /* <DEDUP_REMOVED lines=27> */
.L_x_1276:
[----:B------:R-:W-:Y:S05]  /*1a00*/  BSYNC.RECONVERGENT B0 ;  /* 0x0000000000007941 */ /* 0x000fea0003800200 */
.L_x_1275:
[----:B------:R-:W-:Y:S01]  /*1a10*/  BAR.SYNC.DEFER_BLOCKING 0x0 ;  /* 0x0000000000007b1d */ /* 0x000fe20000010000 */
[----:B------:R-:W-:-:S05]  /*1a20*/  LEA R0, R25, R42, 0x2 ;  /* 0x0000002a19007211 */ /* 0x000fca00078e10ff */
[----:B------:R-:W-:Y:S04]  /*1a30*/  BSSY.RECONVERGENT B0, `(.L_x_1277) ;  /* 0x000000d000007945 */ /* 0x000fe80003800200 */
[----:B------:R-:W-:Y:S05]  /*1a40*/  @P2 BRA `(.L_x_1278) ;  /* 0x00000000002c2947 */ /* 0x000fea0003800000 */
[----:B------:R-:W4:Y:S01]  /*1a50*/  S2UR UR10, SR_CgaCtaId ;  /* 0x00000000000a79c3 */ /* 0x000f220000008800 */
[----:B------:R-:W-:Y:S02]  /*1a60*/  UMOV UR9, 0x400 ;  /* 0x0000040000097882 */ /* 0x000fe40000000000 */
[----:B----4-:R-:W-:-:S09]  /*1a70*/  ULEA UR9, UR10, UR9, 0x18 ;  /* 0x000000090a097291 */ /* 0x010fd2000f8ec0ff */
[----:B-1----:R-:W1:Y:S04]  /*1a80*/  LDS.128 R24, [UR9+0x10] ;  /* 0x00001009ff187984 */ /* 0x002e680008000c00 */
[----:B--2---:R-:W2:Y:S01]  /*1a90*/  LDS.64 R28, [UR9+0x20] ;  /* 0x00002009ff1c7984 */ /* 0x004ea20008000a00 */
[----:B-1----:R-:W-:Y:S01]  /*1aa0*/  FADD.FTZ R31, R18, R24 ;  /* 0x00000018121f7221 */ /* 0x002fe20000010000 */
[----:B0--3--:R-:W-:-:S03]  /*1ab0*/  FADD.FTZ R18, R19, R25 ;  /* 0x0000001913127221 */ /* 0x009fc60000010000 */
[----:B------:R-:W-:Y:S01]  /*1ac0*/  FADD.FTZ R31, R31, R26 ;  /* 0x0000001a1f1f7221 */ /* 0x000fe20000010000 */
[----:B------:R-:W-:-:S03]  /*1ad0*/  FADD.FTZ R24, R18, R27 ;  /* 0x0000001b12187221 */ /* 0x000fc60000010000 */
[----:B--2---:R-:W-:Y:S01]  /*1ae0*/  FADD.FTZ R18, R31, R28 ;  /* 0x0000001c1f127221 */ /* 0x004fe20000010000 */
[----:B------:R-:W-:-:S07]  /*1af0*/  FADD.FTZ R19, R24, R29 ;  /* 0x0000001d18137221 */ /* 0x000fce0000010000 */
.L_x_1278:
[----:B------:R-:W-:Y:S05]  /*1b00*/  BSYNC.RECONVERGENT B0 ;  /* 0x0000000000007941 */ /* 0x000fea0003800200 */
.L_x_1277:
[----:B------:R-:W-:Y:S06]  /*1b10*/  BAR.SYNC.DEFER_BLOCKING 0x0 ;  /* 0x0000000000007b1d */ /* 0x000fec0000010000 */
[----:B------:R-:W-:Y:S04]  /*1b20*/  BSSY.RECONVERGENT B0, `(.L_x_1279) ;  /* 0x000009d000007945 */ /* 0x000fe80003800200 */
[----:B------:R-:W-:Y:S05]  /*1b30*/  @P4 BRA `(.L_x_1280) ;  /* 0x00000008006c4947 */ /* 0x000fea0003800000 */
[----:B-1----:R-:W1:Y:S04]  /*1b40*/  LDS.128 R24, [R47+0x40] ;  /* 0x000040002f187984 */ /* 0x002e680000000c00 */
[----:B--2---:R-:W2:Y:S04]  /*1b50*/  LDS.128 R28, [R47+0x80] ;  /* 0x000080002f1c7984 */ /* 0x004ea80000000c00 */
        /* <DEDUP_REMOVED lines=153> */
.L_x_1280:
[----:B------:R-:W-:Y:S05]  /*24f0*/  BSYNC.RECONVERGENT B0 ;  /* 0x0000000000007941 */ /* 0x000fea0003800200 */
.L_x_1279:
[----:B------:R-:W-:Y:S04]  /*2500*/  BSSY.RECONVERGENT B0, `(.L_x_1281) ;  /* 0x000001c000007945 */ /* 0x000fe80003800200 */
[----:B------:R-:W-:Y:S05]  /*2510*/  @P4 BRA `(.L_x_1282) ;  /* 0x0000000000684947 */ /* 0x000fea0003800000 */
[----:B------:R-:W1:Y:S08]  /*2520*/  LDC.64 R24, c[0x0][0x3f8] ;  /* 0x0000fe00ff187b82 */ /* 0x000e700000000a00 */
[----:B------:R-:W4:Y:S01]  /*2530*/  LDC.64 R30, c[0x0][0x3d8] ;  /* 0x0000f600ff1e7b82 */ /* 0x000f220000000a00 */
[----:B-1----:R-:W-:Y:S01]  /*2540*/  IMAD.WIDE.U32 R26, R24, 0x3, RZ ;  /* 0x00000003181a7825 */ /* 0x002fe200078e00ff */
[----:B------:R-:W-:-:S02]  /*2550*/  LEA R33, R25, R25, 0x1 ;  /* 0x0000001919217211 */ /* 0x000fc400078e08ff */
[----:B--2---:R-:W-:Y:S02]  /*2560*/  LEA.HI R29, P1, R25, R24, RZ, 0x1 ;  /* 0x00000018191d7211 */ /* 0x004fe400078308ff */
[----:B------:R-:W-:Y:S02]  /*2570*/  IADD3 R33, PT, PT, R27, R33, RZ ;  /* 0x000000211b217210 */ /* 0x000fe40007ffe0ff */
[----:B------:R-:W-:Y:S01]  /*2580*/  SHF.L.U32 R27, R29, 0x1, RZ ;  /* 0x000000011d1b7819 */ /* 0x000fe200000006ff */
[----:B----4-:R-:W-:Y:S01]  /*2590*/  IMAD.WIDE R30, R0, 0x4, R30 ;  /* 0x00000004001e7825 */ /* 0x010fe200078e021e */
[----:B------:R-:W-:Y:S02]  /*25a0*/  LEA.HI R26, P3, R33, R26, RZ, 0x1 ;  /* 0x0000001a211a7211 */ /* 0x000fe400078708ff */
[----:B------:R-:W-:Y:S02]  /*25b0*/  IADD3.X R0, PT, PT, RZ, R25, RZ, P1, !PT ;  /* 0x00000019ff007210 */ /* 0x000fe40000ffe4ff */
[----:B------:R-:W-:Y:S01]  /*25c0*/  IADD3.X R33, PT, PT, RZ, R33, RZ, P3, !PT ;  /* 0x00000021ff217210 */ /* 0x000fe20001ffe4ff */
[----:B------:R4:W-:Y:S01]  /*25d0*/  REDG.E.ADD.F32.FTZ.RN.STRONG.GPU desc[UR14][R30.64], R20 ;  /* 0x000000141e0079a6 */ /* 0x0009e2000c12f30e */
[----:B------:R-:W-:-:S02]  /*25e0*/  SHF.L.U32 R35, R26, 0x1, RZ ;  /* 0x000000011a237819 */ /* 0x000fc400000006ff */
[----:B------:R-:W-:Y:S02]  /*25f0*/  SHF.L.U64.HI R33, R26, 0x1, R33 ;  /* 0x000000011a217819 */ /* 0x000fe40000010221 */
[----:B------:R-:W-:Y:S02]  /*2600*/  LOP3.LUT R27, R27, 0xfffffffc, RZ, 0xc0, !PT ;  /* 0xfffffffc1b1b7812 */ /* 0x000fe400078ec0ff */
[----:B------:R-:W-:Y:S02]  /*2610*/  LEA R26, P3, R24, R30, 0x2 ;  /* 0x0000001e181a7211 */ /* 0x000fe400078610ff */
[----:B------:R-:W-:Y:S02]  /*2620*/  LOP3.LUT R35, R35, 0xfffffffc, RZ, 0xc0, !PT ;  /* 0xfffffffc23237812 */ /* 0x000fe400078ec0ff */
[----:B------:R-:W-:Y:S02]  /*2630*/  SHF.L.U64.HI R29, R29, 0x1, R0 ;  /* 0x000000011d1d7819 */ /* 0x000fe40000010200 */
[----:B------:R-:W-:-:S02]  /*2640*/  IADD3 R28, P1, PT, R30, R27, RZ ;  /* 0x0000001b1e1c7210 */ /* 0x000fc40007f3e0ff */
[----:B------:R-:W-:Y:S02]  /*2650*/  LEA.HI.X R27, R24, R31, R25, 0x2, P3 ;  /* 0x0000001f181b7211 */ /* 0x000fe400018f1419 */
[----:B------:R-:W-:Y:S02]  /*2660*/  IADD3 R24, P3, PT, R30, R35, RZ ;  /* 0x000000231e187210 */ /* 0x000fe40007f7e0ff */
[C---:B------:R-:W-:Y:S02]  /*2670*/  IADD3.X R29, PT, PT, R31.reuse, R29, RZ, P1, !PT ;  /* 0x0000001d1f1d7210 */ /* 0x040fe40000ffe4ff */
[----:B------:R-:W-:-:S03]  /*2680*/  IADD3.X R25, PT, PT, R31, R33, RZ, P3, !PT ;  /* 0x000000211f197210 */ /* 0x000fc60001ffe4ff */
[----:B------:R4:W-:Y:S04]  /*2690*/  REDG.E.ADD.F32.FTZ.RN.STRONG.GPU desc[UR14][R28.64], R21 ;  /* 0x000000151c0079a6 */ /* 0x0009e8000c12f30e */
[----:B------:R4:W-:Y:S04]  /*26a0*/  REDG.E.ADD.F32.FTZ.RN.STRONG.GPU desc[UR14][R26.64], R22 ;  /* 0x000000161a0079a6 */ /* 0x0009e8000c12f30e */
[----:B------:R4:W-:Y:S02]  /*26b0*/  REDG.E.ADD.F32.FTZ.RN.STRONG.GPU desc[UR14][R24.64], R23 ;  /* 0x00000017180079a6 */ /* 0x0009e4000c12f30e */
.L_x_1282:
[----:B------:R-:W-:Y:S05]  /*26c0*/  BSYNC.RECONVERGENT B0 ;  /* 0x0000000000007941 */ /* 0x000fea0003800200 */
.L_x_1281:
        /* <DEDUP_REMOVED lines=29> */
.L_x_1285:
[----:B------:R-:W4:Y:S04]  /*28a0*/  LDG.E.STRONG.GPU R0, desc[UR14][R22.64] ;  /* 0x0000000e16007981 */ /* 0x000f28000c1ef900 */
[----:B----4-:R-:W-:Y:S01]  /*28b0*/  CCTL.IVALL ;  /* 0x00000000ff00798f */ /* 0x010fe20002000000 */
[----:B------:R-:W-:Y:S05]  /*28c0*/  YIELD ;  /* 0x0000000000007946 */ /* 0x000fea0003800000 */
[----:B------:R-:W-:-:S13]  /*28d0*/  ISETP.NE.AND P1, PT, R0, R27, PT ;  /* 0x0000001b0000720c */ /* 0x000fda0003f25270 */
[----:B------:R-:W-:Y:S05]  /*28e0*/  @P1 BRA `(.L_x_1285) ;  /* 0xfffffffc00ec1947 */ /* 0x000fea000383ffff */
.L_x_1284:
[----:B------:R-:W-:Y:S05]  /*28f0*/  WARPSYNC.ALL ;  /* 0x0000000000007948 */ /* 0x000fea0003800000 */
[----:B------:R-:W-:Y:S01]  /*2900*/  BAR.SYNC.DEFER_BLOCKING 0x0 ;  /* 0x0000000000007b1d */ /* 0x000fe20000010000 */
[----:B------:R-:W-:-:S05]  /*2910*/  HFMA2 R0, -RZ, RZ, 0, 0 ;  /* 0x00000000ff007431 */ /* 0x000fca00000001ff */
[----:B------:R-:W-:Y:S05]  /*2920*/  @!P3 BRA `(.L_x_1286) ;  /* 0x000000040078b947 */ /* 0x000fea0003800000 */
[----:B------:R-:W-:Y:S01]  /*2930*/  MOV R0, RZ ;  /* 0x000000ff00007202 */ /* 0x000fe20000000f00 */
[----:B------:R-:W-:Y:S02]  /*2940*/  UIMAD UR27, UR16, 0x3, UR5 ;  /* 0x00000003101b78a4 */ /* 0x000fe4000f8e0205 */
[----:B------:R-:W-:Y:S02]  /*2950*/  ULEA UR26, UR16, UR5, 0x1 ;  /* 0x00000005101a7291 */ /* 0x000fe4000f8e08ff */
[----:B------:R-:W-:Y:S02]  /*2960*/  UIADD3 UR25, UPT, UPT, UR5, UR16, URZ ;  /* 0x0000001005197290 */ /* 0x000fe4000fffe0ff */
[----:B------:R-:W-:Y:S02]  /*2970*/  UIADD3 UR12, UPT, UPT, -UR13, URZ, URZ ;  /* 0x000000ff0d0c7290 */ /* 0x000fe4000fffe1ff */
[----:B------:R-:W-:Y:S02]  /*2980*/  UIMAD UR30, UR16, 0x6, UR5 ;  /* 0x00000006101e78a4 */ /* 0x000fe4000f8e0205 */
[----:B------:R-:W-:-:S02]  /*2990*/  UIMAD UR29, UR16, 0x5, UR5 ;  /* 0x00000005101d78a4 */ /* 0x000fc4000f8e0205 */
[----:B------:R-:W-:Y:S02]  /*29a0*/  ULEA UR28, UR16, UR5, 0x2 ;  /* 0x00000005101c7291 */ /* 0x000fe4000f8e10ff */
[----:B------:R-:W-:Y:S02]  /*29b0*/  UIMAD UR31, UR16, 0x7, UR5 ;  /* 0x00000007101f78a4 */ /* 0x000fe4000f8e0205 */
[----:B------:R-:W-:-:S10]  /*29c0*/  UMOV UR9, UR5 ;  /* 0x0000000500097c82 */ /* 0x000fd40008000000 */
.L_x_1287:
[----:B------:R-:W-:Y:S02]  /*29d0*/  ISETP.EQ.OR P5, PT, RZ, UR12, P2 ;  /* 0x0000000cff007c0c */ /* 0x000fe400097a2670 */
[C---:B-1--4-:R-:W-:Y:S02]  /*29e0*/  IADD3 R20, PT, PT, R0.reuse, 0x1, RZ ;  /* 0x0000000100147810 */ /* 0x052fe40007ffe0ff */
[----:B------:R-:W-:Y:S02]  /*29f0*/  IADD3 R21, PT, PT, R0, 0x2, RZ ;  /* 0x0000000200157810 */ /* 0x000fe40007ffe0ff */
[----:B------:R-:W-:Y:S02]  /*2a00*/  ISETP.EQ.OR P6, PT, R20, UR13, P2 ;  /* 0x0000000d14007c0c */ /* 0x000fe400097c2670 */
[----:B------:R-:W-:-:S05]  /*2a10*/  ISETP.EQ.OR P1, PT, R21, UR13, P2 ;  /* 0x0000000d15007c0c */ /* 0x000fca0009722670 */
[----:B------:R-:W-:-:S05]  /*2a20*/  VOTEU.ALL UP3, P5 ;  /* 0x0000000000ff7886 */ /* 0x000fca0002860000 */
[----:B------:R-:W-:Y:S01]  /*2a30*/  @!UP3 UIMAD.WIDE.U32 UR32, UR9, 0x8, UR10 ;  /* 0x000000080920b8a5 */ /* 0x000fe2000f8e000a */
[----:B------:R-:W-:Y:S02]  /*2a40*/  VOTEU.ALL UP2, P6 ;  /* 0x0000000000ff7886 */ /* 0x000fe40003040000 */
[----:B------:R-:W-:-:S03]  /*2a50*/  VOTEU.ALL UP3, P1 ;  /* 0x0000000000ff7886 */ /* 0x000fc60000860000 */
[----:B------:R-:W-:Y:S01]  /*2a60*/  MOV R20, UR32 ;  /* 0x0000002000147c02 */ /* 0x000fe20008000f00 */
[----:B------:R-:W-:Y:S01]  /*2a70*/  @!UP2 UIMAD.WIDE.U32 UR34, UR25, 0x8, UR10 ;  /* 0x000000081922a8a5 */ /* 0x000fe2000f8e000a */
[----:B------:R-:W-:Y:S01]  /*2a80*/  MOV R21, UR33 ;  /* 0x0000002100157c02 */ /* 0x000fe20008000f00 */
[----:B------:R-:W-:-:S04]  /*2a90*/  @!UP3 UIMAD.WIDE.U32 UR32, UR26, 0x8, UR10 ;  /* 0x000000081a20b8a5 */ /* 0x000fc8000f8e000a */
[----:B------:R-:W-:Y:S01]  /*2aa0*/  MOV R22, UR34 ;  /* 0x0000002200167c02 */ /* 0x000fe20008000f00 */
[----:B------:R-:W0:Y:S01]  /*2ab0*/  @!P5 LDG.E.64 R20, desc[UR14][R20.64] ;  /* 0x0000000e1414d981 */ /* 0x000e22000c1e1b00 */
[----:B------:R-:W-:Y:S02]  /*2ac0*/  MOV R23, UR35 ;  /* 0x0000002300177c02 */ /* 0x000fe40008000f00 */
[----:B------:R-:W-:Y:S02]  /*2ad0*/  MOV R24, UR32 ;  /* 0x0000002000187c02 */ /* 0x000fe40008000f00 */
[----:B------:R-:W-:Y:S02]  /*2ae0*/  MOV R25, UR33 ;  /* 0x0000002100197c02 */ /* 0x000fe40008000f00 */
[----:B------:R-:W4:Y:S04]  /*2af0*/  @!P6 LDG.E.64 R22, desc[UR14][R22.64] ;  /* 0x0000000e1616e981 */ /* 0x000f28000c1e1b00 */
[----:B------:R-:W5:Y:S01]  /*2b00*/  @!P1 LDG.E.64 R24, desc[UR14][R24.64] ;  /* 0x0000000e18189981 */ /* 0x000f62000c1e1b00 */
[----:B------:R-:W-:-:S02]  /*2b10*/  IADD3 R26, PT, PT, R0, 0x3, RZ ;  /* 0x00000003001a7810 */ /* 0x000fc40007ffe0ff */
[----:B------:R-:W-:Y:S02]  /*2b20*/  IADD3 R27, PT, PT, R0, 0x4, RZ ;  /* 0x00000004001b7810 */ /* 0x000fe40007ffe0ff */
[----:B------:R-:W-:Y:S02]  /*2b30*/  ISETP.EQ.OR P3, PT, R26, UR13, P2 ;  /* 0x0000000d1a007c0c */ /* 0x000fe40009762670 */
[----:B------:R-:W-:Y:S02]  /*2b40*/  ISETP.EQ.OR P4, PT, R27, UR13, P2 ;  /* 0x0000000d1b007c0c */ /* 0x000fe40009782670 */
[----:B------:R-:W-:-:S09]  /*2b50*/  IADD3 R26, PT, PT, R0, 0x5, RZ ;  /* 0x00000005001a7810 */ /* 0x000fd20007ffe0ff */
[----:B------:R-:W-:Y:S02]  /*2b60*/  VOTEU.ALL UP3, P3 ;  /* 0x0000000000ff7886 */ /* 0x000fe40001860000 */
[----:B------:R-:W-:-:S03]  /*2b70*/  VOTEU.ALL UP2, P4 ;  /* 0x0000000000ff7886 */ /* 0x000fc60002040000 */
[----:B------:R-:W-:Y:S02]  /*2b80*/  @!UP3 UIMAD.WIDE.U32 UR32, UR27, 0x8, UR10 ;  /* 0x000000081b20b8a5 */ /* 0x000fe4000f8e000a */
[----:B------:R-:W-:Y:S01]  /*2b90*/  @!UP2 UIMAD.WIDE.U32 UR34, UR28, 0x8, UR10 ;  /* 0x000000081c22a8a5 */ /* 0x000fe2000f8e000a */
[----:B0--3--:R-:W-:Y:S01]  /*2ba0*/  @!P5 FADD.FTZ R18, R18, R20 ;  /* 0x000000141212d221 */ /* 0x009fe20000010000 */
        /* <DEDUP_REMOVED lines=9> */
[----:B------:R-:W-:-:S04]  /*2c40*/  ISETP.EQ.OR P1, PT, R20, UR13, P2 ;  /* 0x0000000d14007c0c */ /* 0x000fc80009722670 */
[----:B------:R-:W-:Y:S01]  /*2c50*/  VOTEU.ALL UP3, P5 ;  /* 0x0000000000ff7886 */ /* 0x000fe20002860000 */
[----:B------:R-:W-:Y:S02]  /*2c60*/  MOV R20, UR32 ;  /* 0x0000002000147c02 */ /* 0x000fe40008000f00 */
[----:B------:R-:W-:Y:S01]  /*2c70*/  MOV R21, UR33 ;  /* 0x0000002100157c02 */ /* 0x000fe20008000f00 */
[----:B------:R-:W-:Y:S01]  /*2c80*/  VOTEU.ALL UP2, P6 ;  /* 0x0000000000ff7886 */ /* 0x000fe20003040000 */
[----:B------:R-:W-:Y:S01]  /*2c90*/  @!UP3 UIMAD.WIDE.U32 UR32, UR29, 0x8, UR10 ;  /* 0x000000081d20b8a5 */ /* 0x000fe2000f8e000a */
[----:B------:R-:W-:Y:S02]  /*2ca0*/  MOV R22, UR34 ;  /* 0x0000002200167c02 */ /* 0x000fe40008000f00 */
[----:B------:R-:W-:Y:S01]  /*2cb0*/  MOV R23, UR35 ;  /* 0x0000002300177c02 */ /* 0x000fe20008000f00 */
[----:B------:R-:W-:Y:S01]  /*2cc0*/  @!UP2 UIMAD.WIDE.U32 UR34, UR30, 0x8, UR10 ;  /* 0x000000081e22a8a5 */ /* 0x000fe2000f8e000a */
[----:B------:R-:W3:Y:S01]  /*2cd0*/  @!P3 LDG.E.64 R20, desc[UR14][R20.64] ;  /* 0x0000000e1414b981 */ /* 0x000ee2000c1e1b00 */
[----:B------:R-:W-:Y:S01]  /*2ce0*/  VOTEU.ALL UP2, P1 ;  /* 0x0000000000ff7886 */ /* 0x000fe20000840000 */
[----:B------:R-:W-:-:S02]  /*2cf0*/  MOV R24, UR32 ;  /* 0x0000002000187c02 */ /* 0x000fc40008000f00 */
[----:B------:R-:W-:Y:S01]  /*2d00*/  MOV R25, UR33 ;  /* 0x0000002100197c02 */ /* 0x000fe20008000f00 */
[----:B------:R-:W4:Y:S01]  /*2d10*/  @!P4 LDG.E.64 R22, desc[UR14][R22.64] ;  /* 0x0000000e1616c981 */ /* 0x000f22000c1e1b00 */
[----:B------:R-:W-:Y:S01]  /*2d20*/  @!UP2 UIMAD.WIDE.U32 UR32, UR31, 0x8, UR10 ;  /* 0x000000081f20a8a5 */ /* 0x000fe2000f8e000a */
[----:B------:R-:W-:Y:S02]  /*2d30*/  MOV R26, UR34 ;  /* 0x00000022001a7c02 */ /* 0x000fe40008000f00 */
[----:B------:R-:W-:Y:S01]  /*2d40*/  MOV R27, UR35 ;  /* 0x00000023001b7c02 */ /* 0x000fe20008000f00 */
[----:B------:R-:W5:Y:S02]  /*2d50*/  @!P5 LDG.E.64 R24, desc[UR14][R24.64] ;  /* 0x0000000e1818d981 */ /* 0x000f64000c1e1b00 */
[----:B------:R-:W-:Y:S02]  /*2d60*/  MOV R28, UR32 ;  /* 0x00000020001c7c02 */ /* 0x000fe40008000f00 */
[----:B--2---:R-:W-:Y:S01]  /*2d70*/  MOV R29, UR33 ;  /* 0x00000021001d7c02 */ /* 0x004fe20008000f00 */
[----:B------:R-:W2:Y:S05]  /*2d80*/  @!P6 LDG.E.64 R26, desc[UR14][R26.64] ;  /* 0x0000000e1a1ae981 */ /* 0x000eaa000c1e1b00 */
[----:B------:R-:W2:Y:S01]  /*2d90*/  @!P1 LDG.E.64 R28, desc[UR14][R28.64] ;  /* 0x0000000e1c1c9981 */ /* 0x000ea2000c1e1b00 */
[----:B------:R-:W-:Y:S01]  /*2da0*/  IADD3 R0, PT, PT, R0, 0x8, RZ ;  /* 0x0000000800007810 */ /* 0x000fe20007ffe0ff */
[----:B------:R-:W-:-:S02]  /*2db0*/  UIADD3 UR12, UPT, UPT, UR12, 0x8, URZ ;  /* 0x000000080c0c7890 */ /* 0x000fc4000fffe0ff */
[----:B------:R-:W-:Y:S02]  /*2dc0*/  ULEA UR9, UR16, UR9, 0x3 ;  /* 0x0000000910097291 */ /* 0x000fe4000f8e18ff */
[----:B------:R-:W-:Y:S02]  /*2dd0*/  ULEA UR25, UR16, UR25, 0x3 ;  /* 0x0000001910197291 */ /* 0x000fe4000f8e18ff */
[----:B------:R-:W-:Y:S02]  /*2de0*/  ULEA UR26, UR16, UR26, 0x3 ;  /* 0x0000001a101a7291 */ /* 0x000fe4000f8e18ff */
[----:B------:R-:W-:Y:S02]  /*2df0*/  ULEA UR27, UR16, UR27, 0x3 ;  /* 0x0000001b101b7291 */ /* 0x000fe4000f8e18ff */
[----:B------:R-:W-:Y:S02]  /*2e00*/  ULEA UR28, UR16, UR28, 0x3 ;  /* 0x0000001c101c7291 */ /* 0x000fe4000f8e18ff */
[----:B------:R-:W-:-:S02]  /*2e10*/  ULEA UR29, UR16, UR29, 0x3 ;  /* 0x0000001d101d7291 */ /* 0x000fc4000f8e18ff */
[----:B------:R-:W-:Y:S02]  /*2e20*/  ULEA UR30, UR16, UR30, 0x3 ;  /* 0x0000001e101e7291 */ /* 0x000fe4000f8e18ff */
[----:B------:R-:W-:Y:S01]  /*2e30*/  ULEA UR31, UR16, UR31, 0x3 ;  /* 0x0000001f101f7291 */ /* 0x000fe2000f8e18ff */
[----:B---3--:R-:W-:Y:S01]  /*2e40*/  @!P3 FADD.FTZ R18, R18, R20 ;  /* 0x000000141212b221 */ /* 0x008fe20000010000 */
[----:B------:R-:W-:Y:S01]  /*2e50*/  @!P3 FADD.FTZ R19, R19, R21 ;  /* 0x000000151313b221 */ /* 0x000fe20000010000 */
[----:B------:R-:W-:Y:S02]  /*2e60*/  ISETP.NE.AND P3, PT, R0, UR22, PT ;  /* 0x0000001600007c0c */ /* 0x000fe4000bf65270 */
[----:B----4-:R-:W-:Y:S01]  /*2e70*/  @!P4 FADD.FTZ R18, R18, R22 ;  /* 0x000000161212c221 */ /* 0x010fe20000010000 */
[----:B------:R-:W-:-:S03]  /*2e80*/  @!P4 FADD.FTZ R19, R19, R23 ;  /* 0x000000171313c221 */ /* 0x000fc60000010000 */
[----:B-----5:R-:W-:Y:S01]  /*2e90*/  @!P5 FADD.FTZ R18, R18, R24 ;  /* 0x000000181212d221 */ /* 0x020fe20000010000 */
[----:B------:R-:W-:-:S03]  /*2ea0*/  @!P5 FADD.FTZ R19, R19, R25 ;  /* 0x000000191313d221 */ /* 0x000fc60000010000 */
[----:B--2---:R-:W-:Y:S01]  /*2eb0*/  @!P6 FADD.FTZ R18, R18, R26 ;  /* 0x0000001a1212e221 */ /* 0x004fe20000010000 */
[----:B------:R-:W-:-:S03]  /*2ec0*/  @!P6 FADD.FTZ R19, R19, R27 ;  /* 0x0000001b1313e221 */ /* 0x000fc60000010000 */
[----:B------:R-:W-:Y:S01]  /*2ed0*/  @!P1 FADD.FTZ R18, R18, R28 ;  /* 0x0000001c12129221 */ /* 0x000fe20000010000 */
[----:B------:R-:W-:Y:S01]  /*2ee0*/  @!P1 FADD.FTZ R19, R19, R29 ;  /* 0x0000001d13139221 */ /* 0x000fe20000010000 */
[----:B------:R-:W-:Y:S06]  /*2ef0*/  @P3 BRA `(.L_x_1287) ;  /* 0xfffffff800b43947 */ /* 0x000fec000383ffff */
[----:B------:R-:W-:-:S07]  /*2f00*/  MOV R0, UR22 ;  /* 0x0000001600007c02 */ /* 0x000fce0008000f00 */
.L_x_1286:
[----:B------:R-:W-:-:S09]  /*2f10*/  UISETP.NE.AND UP2, UPT, UR20, URZ, UPT ;  /* 0x000000ff1400728c */ /* 0x000fd2000bf45270 */
[----:B------:R-:W-:Y:S05]  /*2f20*/  BRA.U !UP2, `(.L_x_1283) ;  /* 0x000000050a1c7547 */ /* 0x000fea000b800000 */
[----:B------:R-:W-:Y:S01]  /*2f30*/  UISETP.NE.AND UP2, UPT, UR21, URZ, UPT ;  /* 0x000000ff1500728c */ /* 0x000fe2000bf45270 */
[----:B------:R-:W-:Y:S10]  /*2f40*/  BRA.U !UP0, `(.L_x_1288) ;  /* 0x00000001088c7547 */ /* 0x000ff4000b800000 */
[C---:B-1--4-:R-:W-:Y:S02]  /*2f50*/  IADD3 R22, PT, PT, R0.reuse, 0x1, RZ ;  /* 0x0000000100167810 */ /* 0x052fe40007ffe0ff */
[C---:B------:R-:W-:Y:S02]  /*2f60*/  ISETP.EQ.OR P1, PT, R0.reuse, UR13, P2 ;  /* 0x0000000d00007c0c */ /* 0x040fe40009722670 */
[----:B------:R-:W-:Y:S02]  /*2f70*/  IADD3 R26, PT, PT, R0, 0x2, RZ ;  /* 0x00000002001a7810 */ /* 0x000fe40007ffe0ff */
        /* <DEDUP_REMOVED lines=11> */
[----:B--2---:R-:W-:Y:S01]  /*3030*/  MOV R29, UR16 ;  /* 0x00000010001d7c02 */ /* 0x004fe20008000f00 */
        /* <DEDUP_REMOVED lines=20> */
.L_x_1288:
[----:B------:R-:W-:Y:S05]  /*3180*/  BRA.U !UP2, `(.L_x_1283) ;  /* 0x000000010a847547 */ /* 0x000fea000b800000 */
[----:B------:R-:W-:Y:S02]  /*3190*/  UISETP.NE.AND UP2, UPT, UR21, 0x1, UPT ;  /* 0x000000011500788c */ /* 0x000fe4000bf45270 */
[----:B------:R-:W-:-:S07]  /*31a0*/  ULOP3.LUT UP3, URZ, UR17, 0x1, URZ, 0xc0, !UPT ;  /* 0x0000000111ff7892 */ /* 0x000fce000f86c0ff */
[----:B------:R-:W-:Y:S05]  /*31b0*/  BRA.U !UP2, `(.L_x_1289) ;  /* 0x000000010a487547 */ /* 0x000fea000b800000 */
[C---:B-1--4-:R-:W-:Y:S01]  /*31c0*/  IADD3 R22, PT, PT, R0.reuse, 0x1, RZ ;  /* 0x0000000100167810 */ /* 0x052fe20007ffe0ff */
        /* <DEDUP_REMOVED lines=17> */
.L_x_1289:
[----:B------:R-:W-:Y:S01]  /*32e0*/  ISETP.EQ.OR P1, PT, R0, UR13, P2 ;  /* 0x0000000d00007c0c */ /* 0x000fe20009722670 */
[----:B------:R-:W-:Y:S03]  /*32f0*/  BSSY.RECONVERGENT B0, `(.L_x_1283) ;  /* 0x000000a000007945 */ /* 0x000fe60003800200 */
[----:B------:R-:W-:-:S13]  /*3300*/  PLOP3.LUT P1, PT, P1, PT, UP3, 0xd5, 0x5d ;  /* 0x00000000005d781c */ /* 0x000fda0000f2fa3d */
[----:B------:R-:W-:Y:S05]  /*3310*/  @P1 BRA `(.L_x_1290) ;  /* 0x00000000001c1947 */ /* 0x000fea0003800000 */
[----:B-1--4-:R-:W-:Y:S01]  /*3320*/  MOV R21, UR16 ;  /* 0x0000001000157c02 */ /* 0x012fe20008000f00 */
[----:B------:R-:W-:-:S04]  /*3330*/  HFMA2 R23, -RZ, RZ, 0, 4.76837158203125e-07 ;  /* 0x00000008ff177431 */ /* 0x000fc800000001ff */
[----:B------:R-:W-:-:S04]  /*3340*/  IMAD R20, R0, R21, UR5 ;  /* 0x0000000500147e24 */ /* 0x000fc8000f8e0215 */
[----:B------:R-:W-:-:S06]  /*3350*/  IMAD.WIDE.U32 R20, R20, R23, UR10 ;  /* 0x0000000a14147e25 */ /* 0x000fcc000f8e0017 */
[----:B------:R-:W0:Y:S02]  /*3360*/  LDG.E.64 R20, desc[UR14][R20.64] ;  /* 0x0000000e14147981 */ /* 0x000e24000c1e1b00 */
[----:B0--3--:R-:W-:Y:S01]  /*3370*/  FADD.FTZ R18, R18, R20 ;  /* 0x0000001412127221 */ /* 0x009fe20000010000 */
[----:B------:R-:W-:-:S07]  /*3380*/  FADD.FTZ R19, R19, R21 ;  /* 0x0000001513137221 */ /* 0x000fce0000010000 */
.L_x_1290:
[----:B------:R-:W-:Y:S05]  /*3390*/  BSYNC.RECONVERGENT B0 ;  /* 0x0000000000007941 */ /* 0x000fea0003800200 */
.L_x_1283:
[----:B------:R-:W5:Y:S01]  /*33a0*/  S2UR UR10, SR_CgaCtaId ;  /* 0x00000000000a79c3 */ /* 0x000f620000008800 */
[----:B------:R-:W-:Y:S01]  /*33b0*/  UMOV UR9, 0x400 ;  /* 0x0000040000097882 */ /* 0x000fe20000000000 */
[----:B------:R-:W0:Y:S01]  /*33c0*/  LDCU.64 UR26, c[0x0][0x400] ;  /* 0x00008000ff1a77ac */ /* 0x000e220008000a00 */
[----:B-1--4-:R-:W-:Y:S01]  /*33d0*/  IADD3 R20, PT, PT, R48, 0x20, RZ ;  /* 0x0000002030147810 */ /* 0x012fe20007ffe0ff */
[----:B------:R-:W-:Y:S01]  /*33e0*/  FADD.FTZ R38, R38, -UR23 ;  /* 0x8000001726267e21 */ /* 0x000fe20008010000 */
[----:B------:R-:W-:Y:S02]  /*33f0*/  SHF.R.S32.HI R22, RZ, 0x1f, R48 ;  /* 0x0000001fff167819 */ /* 0x000fe40000011430 */
[----:B------:R-:W-:Y:S02]  /*3400*/  SHF.R.S32.HI R21, RZ, 0x1f, R20 ;  /* 0x0000001fff157819 */ /* 0x000fe40000011414 */
[----:B0-----:R-:W-:Y:S01]  /*3410*/  ISETP.GE.U32.AND P1, PT, R48, UR26, PT ;  /* 0x0000001a30007c0c */ /* 0x001fe2000bf26070 */
[----:B-----5:R-:W-:-:S03]  /*3420*/  ULEA UR9, UR10, UR9, 0x18 ;  /* 0x000000090a097291 */ /* 0x020fc6000f8ec0ff */
[----:B------:R-:W-:-:S06]  /*3430*/  ISETP.GE.AND.EX P1, PT, R22, UR27, PT, P1 ;  /* 0x0000001b16007c0c */ /* 0x000fcc000bf26310 */
[----:B------:R3:W-:Y:S01]  /*3440*/  @!P2 STS.64 [UR9+0x30], R18 ;  /* 0x00003012ff00a988 */ /* 0x0007e20008000a09 */
[----:B------:R-:W-:Y:S01]  /*3450*/  BAR.SYNC.DEFER_BLOCKING 0x0 ;  /* 0x0000000000007b1d */ /* 0x000fe20000010000 */
[----:B------:R-:W-:-:S04]  /*3460*/  ISETP.GE.U32.AND P2, PT, R20, UR26, PT ;  /* 0x0000001a14007c0c */ /* 0x000fc8000bf46070 */
[----:B------:R-:W-:Y:S01]  /*3470*/  ISETP.GE.AND.EX P2, PT, R21, UR27, PT, P2 ;  /* 0x0000001b15007c0c */ /* 0x000fe2000bf46320 */
[----:B---3--:R-:W-:-:S04]  /*3480*/  FADD.FTZ R18, R39, -UR23 ;  /* 0x8000001727127e21 */ /* 0x008fc80008010000 */
[----:B------:R-:W-:Y:S01]  /*3490*/  FMUL.FTZ R18, R18, UR24 ;  /* 0x0000001812127c20 */ /* 0x000fe20008410000 */
[----:B------:R-:W0:Y:S01]  /*34a0*/  LDS.64 R24, [UR9+0x30] ;  /* 0x00003009ff187984 */ /* 0x000e220008000a00 */
[----:B------:R-:W0:Y:S02]  /*34b0*/  LDCU UR9, c[0x0][0x42c] ;  /* 0x00008580ff0977ac */ /* 0x000e240008000800 */
[----:B0-----:R-:W-:Y:S01]  /*34c0*/  FMUL.FTZ R19, R25, UR9 ;  /* 0x0000000919137c20 */ /* 0x001fe20008410000 */
[----:B------:R-:W-:Y:S01]  /*34d0*/  FMUL.FTZ R0, R24, UR9 ;  /* 0x0000000918007c20 */ /* 0x000fe20008410000 */
[----:B------:R-:W-:-:S04]  /*34e0*/  FMUL.FTZ R25, R38, UR24 ;  /* 0x0000001826197c20 */ /* 0x000fc80008410000 */
[----:B------:R-:W-:Y:S01]  /*34f0*/  FFMA.FTZ R23, R0, R25, R19 ;  /* 0x0000001900177223 */ /* 0x000fe20000010013 */
[----:B------:R-:W-:Y:S06]  /*3500*/  BRA.U !UP1, `(.L_x_1291) ;  /* 0x0000000109487547 */ /* 0x000fec000b800000 */
        /* <DEDUP_REMOVED lines=18> */
.L_x_1291:
[----:B------:R-:W-:Y:S01]  /*3630*/  FADD.FTZ R4, R4, -UR23 ;  /* 0x8000001704047e21 */ /* 0x000fe20008010000 */
[----:B------:R-:W-:Y:S01]  /*3640*/  FFMA.FTZ R18, R0, R18, R19 ;  /* 0x0000001200127223 */ /* 0x000fe20000010013 */
[----:B------:R-:W-:Y:S01]  /*3650*/  BSSY.RECONVERGENT B0, `(.L_x_1292) ;  /* 0x0000013000007945 */ /* 0x000fe20003800200 */
[----:B------:R-:W-:Y:S01]  /*3660*/  FFMA.FTZ R23, R16, R36, -R23 ;  /* 0x0000002410177223 */ /* 0x000fe20000010817 */
[----:B------:R-:W-:Y:S01]  /*3670*/  FADD.FTZ R26, R5, -UR23 ;  /* 0x80000017051a7e21 */ /* 0x000fe20008010000 */
        /* <DEDUP_REMOVED lines=10> */
[----:B------:R-:W-:Y:S01]  /*3720*/  IMAD R25, R48, UR29, R25 ;  /* 0x0000001d30197c24 */ /* 0x000fe2000f8e0219 */
[----:B-1----:R-:W-:-:S04]  /*3730*/  LEA R22, P1, R4, UR10, 0x2 ;  /* 0x0000000a04167c11 */ /* 0x002fc8000f8210ff */
[----:B------:R-:W-:-:S04]  /*3740*/  IADD3 R25, PT, PT, R5, R25, RZ ;  /* 0x0000001905197210 */ /* 0x000fc80007ffe0ff */
[----:B------:R-:W-:Y:S01]  /*3750*/  LEA.HI.X R23, R4, UR11, R25, 0x2, P1 ;  /* 0x0000000b04177c11 */ /* 0x000fe200088f1419 */
[----:B------:R-:W-:-:S05]  /*3760*/  FMUL.FTZ R25, R18, UR24 ;  /* 0x0000001812197c20 */ /* 0x000fca0008410000 */
[----:B------:R0:W-:Y:S02]  /*3770*/  STG.E.64 desc[UR14][R22.64], R24 ;  /* 0x0000001816007986 */ /* 0x0001e4000c101b0e */
.L_x_1293:
[----:B------:R-:W-:Y:S05]  /*3780*/  BSYNC.RECONVERGENT B0 ;  /* 0x0000000000007941 */ /* 0x000fea0003800200 */
.L_x_1292:
[----:B--2---:R-:W-:Y:S01]  /*3790*/  FFMA.FTZ R29, R0, R27, R19 ;  /* 0x0000001b001d7223 */ /* 0x004fe20000010013 */
[----:B------:R-:W-:Y:S01]  /*37a0*/  FMUL.FTZ R30, R26, UR24 ;  /* 0x000000181a1e7c20 */ /* 0x000fe20008410000 */
        /* <DEDUP_REMOVED lines=19> */
.L_x_1294:
[----:B------:R-:W-:Y:S01]  /*38e0*/  FFMA.FTZ R4, R0, R30, R19 ;  /* 0x0000001e00047223 */ /* 0x000fe20000010013 */
[----:B------:R-:W-:Y:S01]  /*38f0*/  BSSY.RECONVERGENT B0, `(.L_x_1295) ;  /* 0x0000013000007945 */ /* 0x000fe20003800200 */
[----:B0-----:R-:W-:Y:S01]  /*3900*/  FADD.FTZ R22, R9, -UR23 ;  /* 0x8000001709167e21 */ /* 0x001fe20008010000 */
        /* <DEDUP_REMOVED lines=14> */
[----:B------:R-:W-:-:S04]  /*39f0*/  IADD3 R21, PT, PT, R5, R21, RZ ;  /* 0x0000001505157210 */ /* 0x000fc80007ffe0ff */
[----:B------:R-:W-:-:S05]  /*3a00*/  LEA.HI.X R7, R4, UR29, R21, 0x2, P1 ;  /* 0x0000001d04077c11 */ /* 0x000fca00088f1415 */
[----:B------:R0:W-:Y:S02]  /*3a10*/  STG.E.64 desc[UR14][R6.64], R8 ;  /* 0x0000000806007986 */ /* 0x0001e4000c101b0e */
.L_x_1296:
[----:B------:R-:W-:Y:S05]  /*3a20*/  BSYNC.RECONVERGENT B0 ;  /* 0x0000000000007941 */ /* 0x000fea0003800200 */
.L_x_1295:
[----:B------:R-:W-:Y:S01]  /*3a30*/  FADD.FTZ R12, R12, -UR23 ;  /* 0x800000170c0c7e21 */ /* 0x000fe20008010000 */
[----:B------:R-:W-:Y:S01]  /*3a40*/  FADD.FTZ R13, R13, -UR23 ;  /* 0x800000170d0d7e21 */ /* 0x000fe20008010000 */
[----:B------:R-:W-:Y:S01]  /*3a50*/  FMUL.FTZ R23, R18, UR24 ;  /* 0x0000001812177c20 */ /* 0x000fe20008410000 */
[----:B------:R-:W-:Y:S01]  /*3a60*/  FMUL.FTZ R22, R22, UR24 ;  /* 0x0000001816167c20 */ /* 0x000fe20008410000 */
        /* <DEDUP_REMOVED lines=19> */
.L_x_1297:
[----:B------:R-:W-:Y:S04]  /*3ba0*/  BSSY.RECONVERGENT B0, `(.L_x_1298) ;  /* 0x0000013000007945 */ /* 0x000fe80003800200 */
[----:B------:R-:W-:Y:S05]  /*3bb0*/  @P0 BRA `(.L_x_1299) ;  /* 0x0000000000440947 */ /* 0x000fea0003800000 */
[----:B------:R-:W1:Y:S01]  /*3bc0*/  LDCU.64 UR10, c[0x0][0x3f8] ;  /* 0x00007f00ff0a77ac */ /* 0x000e620008000a00 */
[----:B------:R-:W-:Y:S01]  /*3bd0*/  MOV R4, R50 ;  /* 0x0000003200047202 */ /* 0x000fe20000000f00 */
[C-C-:B0-----:R-:W-:Y:S01]  /*3be0*/  FFMA.FTZ R7, R0.reuse, R23, R19.reuse ;  /* 0x0000001700077223 */ /* 0x141fe20000010013 */
[----:B------:R-:W-:Y:S01]  /*3bf0*/  MOV R5, R53 ;  /* 0x0000003500057202 */ /* 0x000fe20000000f00 */
[----:B------:R-:W0:Y:S01]  /*3c00*/  LDCU.64 UR28, c[0x0][0x380] ;  /* 0x00007000ff1c77ac */ /* 0x000e220008000a00 */
[----:B------:R-:W-:Y:S01]  /*3c10*/  FFMA.FTZ R8, R0, R22, R19 ;  /* 0x0000001600087223 */ /* 0x000fe20000010013 */
[----:B------:R-:W-:Y:S01]  /*3c20*/  FFMA.FTZ R7, R16, R10, -R7 ;  /* 0x0000000a10077223 */ /* 0x000fe20000010807 */
[----:B-1----:R-:W-:Y:S02]  /*3c30*/  IMAD R6, R43, UR10, RZ ;  /* 0x0000000a2b067c24 */ /* 0x002fe4000f8e02ff */
[----:B------:R-:W-:-:S04]  /*3c40*/  IMAD.WIDE.U32 R4, R45, UR10, R4 ;  /* 0x0000000a2d047c25 */ /* 0x000fc8000f8e0004 */
[----:B------:R-:W-:Y:S01]  /*3c50*/  IMAD R9, R45, UR11, R6 ;  /* 0x0000000b2d097c24 */ /* 0x000fe2000f8e0206 */
[----:B0-----:R-:W-:-:S04]  /*3c60*/  LEA R6, P0, R4, UR28, 0x2 ;  /* 0x0000001c04067c11 */ /* 0x001fc8000f8010ff */
[----:B------:R-:W-:Y:S01]  /*3c70*/  IADD3 R5, PT, PT, R5, R9, RZ ;  /* 0x0000000905057210 */ /* 0x000fe20007ffe0ff */
[----:B------:R-:W-:Y:S01]  /*3c80*/  FFMA.FTZ R9, R17, R11, -R8 ;  /* 0x0000000b11097223 */ /* 0x000fe20000010808 */
[----:B------:R-:W-:Y:S02]  /*3c90*/  FMUL.FTZ R8, R7, UR24 ;  /* 0x0000001807087c20 */ /* 0x000fe40008410000 */
[----:B------:R-:W-:Y:S01]  /*3ca0*/  LEA.HI.X R7, R4, UR29, R5, 0x2, P0 ;  /* 0x0000001d04077c11 */ /* 0x000fe200080f1405 */
[----:B------:R-:W-:-:S05]  /*3cb0*/  FMUL.FTZ R9, R9, UR24 ;  /* 0x0000001809097c20 */ /* 0x000fca0008410000 */
[----:B------:R1:W-:Y:S02]  /*3cc0*/  STG.E.64 desc[UR14][R6.64], R8 ;  /* 0x0000000806007986 */ /* 0x0003e4000c101b0e */
.L_x_1299:
[----:B------:R-:W-:Y:S05]  /*3cd0*/  BSYNC.RECONVERGENT B0 ;  /* 0x0000000000007941 */ /* 0x000fea0003800200 */
.L_x_1298:
[----:B------:R-:W-:Y:S01]  /*3ce0*/  UISETP.NE.AND UP1, UPT, UR18, URZ, UPT ;  /* 0x000000ff1200728c */ /* 0x000fe2000bf25270 */
[----:B------:R-:W-:Y:S01]  /*3cf0*/  FMUL.FTZ R5, R12, UR24 ;  /* 0x000000180c057c20 */ /* 0x000fe20008410000 */
[----:B------:R-:W-:Y:S01]  /*3d00*/  FMUL.FTZ R4, R13, UR24 ;  /* 0x000000180d047c20 */ /* 0x000fe20008410000 */
[----:B------:R-:W-:Y:S02]  /*3d10*/  ISETP.GE.U32.AND P0, PT, R44, UR26, PT ;  /* 0x0000001a2c007c0c */ /* 0x000fe4000bf06070 */
[C-C-:B------:R-:W-:Y:S01]  /*3d20*/  FFMA.FTZ R11, R0.reuse, R5, R19.reuse ;  /* 0x00000005000b7223 */ /* 0x140fe20000010013 */
[----:B------:R-:W-:-:S03]  /*3d30*/  FFMA.FTZ R12, R0, R4, R19 ;  /* 0x00000004000c7223 */ /* 0x000fc60000010013 */
[----:B------:R-:W-:Y:S07]  /*3d40*/  BRA.U !UP1, `(.L_x_1300) ;  /* 0x0000000109487547 */ /* 0x000fee000b800000 */
        /* <DEDUP_REMOVED lines=18> */
.L_x_1300:
        /* <DEDUP_REMOVED lines=14> */
[----:B------:R-:W-:-:S04]  /*3f50*/  IADD3 R3, PT, PT, R51, R3, RZ ;  /* 0x0000000333037210 */ /* 0x000fc80007ffe0ff */
[----:B------:R-:W-:-:S05]  /*3f60*/  LEA.HI.X R3, R50, UR25, R3, 0x2, P0 ;  /* 0x0000001932037c11 */ /* 0x000fca00080f1403 */
[----:B------:R2:W-:Y:S02]  /*3f70*/  STG.E.64 desc[UR14][R2.64], R4 ;  /* 0x0000000402007986 */ /* 0x0005e4000c101b0e */
.L_x_1302:
[----:B------:R-:W-:Y:S05]  /*3f80*/  BSYNC.RECONVERGENT B0 ;  /* 0x0000000000007941 */ /* 0x000fea0003800200 */
.L_x_1301:
[----:B------:R-:W-:Y:S02]  /*3f90*/  UIADD3 UR8, UPT, UPT, UR16, UR8, URZ ;  /* 0x0000000810087290 */ /* 0x000fe4000fffe0ff */
[----:B------:R-:W-:Y:S02]  /*3fa0*/  UIADD3 UR4, UPT, UPT, UR4, 0x1, URZ ;  /* 0x0000000104047890 */ /* 0x000fe4000fffe0ff */
[----:B------:R-:W-:-:S09]  /*3fb0*/  UISETP.GE.AND UP1, UPT, UR8, UR6, UPT ;  /* 0x000000060800728c */ /* 0x000fd2000bf26270 */
[----:B------:R-:W-:Y:S05]  /*3fc0*/  BRA.U !UP1, `(.L_x_1303) ;  /* 0xffffffc1099c7547 */ /* 0x000fea000b83ffff */
.L_x_1272:
[----:B--2---:R-:W2:Y:S01]  /*3fd0*/  LDC R4, c[0x0][0x370] ;  /* 0x0000dc00ff047b82 */ /* 0x004ea20000000800 */
[----:B------:R-:W-:Y:S01]  /*3fe0*/  ISETP.NE.AND P2, PT, R42, RZ, PT ;  /* 0x000000ff2a00720c */ /* 0x000fe20003f45270 */
[----:B------:R-:W-:Y:S06]  /*3ff0*/  BSSY.RECONVERGENT B0, `(.L_x_1304) ;  /* 0x0000011000007945 */ /* 0x000fec0003800200 */
[----:B01----:R-:W0:Y:S08]  /*4000*/  LDC R7, c[0x0][0x374] ;  /* 0x0000dd00ff077b82 */ /* 0x003e300000000800 */
[----:B------:R-:W1:Y:S01]  /*4010*/  LDC.64 R2, c[0x0][0x3c8] ;  /* 0x0000f200ff027b82 */ /* 0x000e620000000a00 */
[----:B--2---:R-:W-:-:S02]  /*4020*/  IADD3 R5, PT, PT, R4, -0x1, RZ ;  /* 0xffffffff04057810 */ /* 0x004fc40007ffe0ff */
[----:B------:R-:W-:Y:S02]  /*4030*/  ISETP.NE.AND P1, PT, R4, 0x1, PT ;  /* 0x000000010400780c */ /* 0x000fe40003f25270 */
[----:B0-----:R-:W-:-:S04]  /*4040*/  IADD3 R0, PT, PT, R7, -0x1, RZ ;  /* 0xffffffff07007810 */ /* 0x001fc80007ffe0ff */
        /* <DEDUP_REMOVED lines=11> */
.L_x_1305:
[----:B------:R-:W-:Y:S05]  /*4100*/  BSYNC.RECONVERGENT B0 ;  /* 0x0000000000007941 */ /* 0x000fea0003800200 */
.L_x_1304:
[----:B------:R-:W-:Y:S05]  /*4110*/  @P0 EXIT ;  /* 0x000000000000094d */ /* 0x000fea0003800000 */
[----:B------:R-:W-:Y:S05]  /*4120*/  @P2 BRA `(.L_x_1306) ;  /* 0x0000000000202947 */ /* 0x000fea0003800000 */
[----:B------:R-:W-:-:S05]  /*4130*/  IMAD R0, R4, R7, RZ ;  /* 0x0000000704007224 */ /* 0x000fca00078e02ff */
[----:B------:R-:W-:-:S13]  /*4140*/  ISETP.NE.AND P0, PT, R0, -0x1, PT ;  /* 0xffffffff0000780c */ /* 0x000fda0003f05270 */
[----:B------:R-:W-:Y:S05]  /*4150*/  @!P0 BRA `(.L_x_1306) ;  /* 0x0000000000148947 */ /* 0x000fea0003800000 */
.L_x_1307:
[----:B0-----:R-:W2:Y:S04]  /*4160*/  LDG.E.STRONG.GPU R5, desc[UR14][R2.64] ;  /* 0x0000000e02057981 */ /* 0x001ea8000c1ef900 */
[----:B--2---:R-:W-:Y:S01]  /*4170*/  CCTL.IVALL ;  /* 0x00000000ff00798f */ /* 0x004fe20002000000 */
[----:B------:R-:W-:Y:S05]  /*4180*/  YIELD ;  /* 0x0000000000007946 */ /* 0x000fea0003800000 */
[----:B------:R-:W-:-:S13]  /*4190*/  ISETP.NE.AND P0, PT, R5, R0, PT ;  /* 0x000000000500720c */ /* 0x000fda0003f05270 */
[----:B------:R-:W-:Y:S05]  /*41a0*/  @P0 BRA `(.L_x_1307) ;  /* 0xfffffffc00ec0947 */ /* 0x000fea000383ffff */
.L_x_1306:
        /* <DEDUP_REMOVED lines=60> */
.L_x_1310:
[----:B0-----:R-:W-:Y:S02]  /*4570*/  LEA R12, P1, R3, R26, 0x2 ;  /* 0x0000001a030c7211 */ /* 0x001fe400078210ff */
        /* <DEDUP_REMOVED lines=28> */
.L_x_1309:
[----:B------:R-:W-:Y:S05]  /*4740*/  BSYNC.RECONVERGENT B0 ;  /* 0x0000000000007941 */ /* 0x000fea0003800200 */
.L_x_1308:
        /* <DEDUP_REMOVED lines=10> */
.L_x_1311:
        /* <DEDUP_REMOVED lines=22> */
[----:B------:R-:W-:Y:S02]  /*4950*/  IADD3 R10, P2, PT, R10, UR4, RZ ;  /* 0x000000040a0a7c10 */ /* 0x000fe4000ff5e0ff */
[----:B------:R-:W-:-:S02]  /*4960*/  IADD3.X R27, PT, PT, R12, UR7, RZ, P0, !PT ;  /* 0x000000070c1b7c10 */ /* 0x000fc400087fe4ff */
[----:B------:R-:W-:Y:S02]  /*4970*/  IADD3.X R29, PT, PT, R12, UR9, RZ, P1, !PT ;  /* 0x000000090c1d7c10 */ /* 0x000fe40008ffe4ff */
[----:B------:R-:W-:Y:S02]  /*4980*/  IADD3.X R11, PT, PT, R11, UR5, RZ, P2, !PT ;  /* 0x000000050b0b7c10 */ /* 0x000fe400097fe4ff */
[C---:B----4-:R-:W-:Y:S02]  /*4990*/  IADD3 R14, P0, PT, R10.reuse, R5, RZ ;  /* 0x000000050a0e7210 */ /* 0x050fe40007f1e0ff */
        /* <DEDUP_REMOVED lines=52> */
[----:B----4-:R3:W-:Y:S07]  /*4ce0*/  STG.E.64 desc[UR14][R22.64], R30 ;  /* 0x0000001e16007986 */ /* 0x0107ee000c101b0e */
[----:B------:R-:W-:Y:S05]  /*4cf0*/  @P0 BRA `(.L_x_1311) ;  /* 0xfffffff800bc0947 */ /* 0x000fea000383ffff */
[----:B------:R-:W-:Y:S05]  /*4d00*/  EXIT ;  /* 0x000000000000794d */ /* 0x000fea0003800000 */
.L_x_1312:
        /* <DEDUP_REMOVED lines=15> */
.L_x_3429:


//--------------------- .text._Z35group_norm_nhwc_bwd_one_pass_kernelI11Fp32IOFp32WLi256ELi8ELi128EEv26Group_norm_nhwc_bwd_params --------------------------
	.section	.text._Z35group_norm_nhwc_bwd_one_pass_kernelI11Fp32IOFp32WLi256ELi8ELi128EEv26Group_norm_nhwc_bwd_params,"ax",@progbits
	.align	128
        .global         _Z35group_norm_nhwc_bwd_one_pass_kernelI11Fp32IOFp32WLi256ELi8ELi128EEv26Group_norm_nhwc_bwd_params
        .type           _Z35group_norm_nhwc_bwd_one_pass_kernelI11Fp32IOFp32WLi256ELi8ELi128EEv26Group_norm_nhwc_bwd_params,@function
        .size           _Z35group_norm_nhwc_bwd_one_pass_kernelI11Fp32IOFp32WLi256ELi8ELi128EEv26Group_norm_nhwc_bwd_params,(.L_x_3430 - _Z35group_norm_nhwc_bwd_one_pass_kernelI11Fp32IOFp32WLi256ELi8ELi128EEv26Group_norm_nhwc_bwd_params)
        .other          _Z35group_norm_nhwc_bwd_one_pass_kernelI11Fp32IOFp32WLi256ELi8ELi128EEv26Group_norm_nhwc_bwd_params,@"STO_CUDA_ENTRY STV_DEFAULT"
_Z35group_norm_nhwc_bwd_one_pass_kernelI11Fp32IOFp32WLi256ELi8ELi128EEv26Group_norm_nhwc_bwd_params:
.text._Z35group_norm_nhwc_bwd_one_pass_kernelI11Fp32IOFp32WLi256ELi8ELi128EEv26Group_norm_nhwc_bwd_params:
        /* <DEDUP_REMOVED lines=13> */
[----:B------:R-:W-:Y:S01]  /*00d0*/  SHF.R.U32.HI R63, RZ, 0x2, R62 ;  /* 0x00000002ff3f7819 */ /* 0x000fe2000001163e */
[----:B------:R-:W3:Y:S04]  /*00e0*/  LDCU UR22, c[0x0][0x370] ;  /* 0x00006e00ff1677ac */ /* 0x000ee80008000800 */
[----:B------:R-:W4:Y:S01]  /*00f0*/  S2UR UR6, SR_CgaCtaId ;  /* 0x00000000000679c3 */ /* 0x000f220000008800 */
[----:B------:R-:W-:Y:S01]  /*0100*/  UMOV UR9, 0x400 ;  /* 0x0000040000097882 */ /* 0x000fe20000000000 */
[----:B------:R-:W0:Y:S01]  /*0110*/  LDCU.U8 UR23, c[0x0][0x414] ;  /* 0x00008280ff1777ac */ /* 0x000e220008000000 */
[----:B------:R-:W-:Y:S01]  /*0120*/  UIADD3 UR4, UPT, UPT, UR9, 0x40, URZ ;  /* 0x0000004009047890 */ /* 0x000fe2000fffe0ff */
[----:B------:R-:W-:Y:S01]  /*0130*/  UMOV UR13, UR5 ;  /* 0x00000005000d7c82 */ /* 0x000fe20008000000 */
[----:B--2---:R-:W-:-:S02]  /*0140*/  UIMAD UR24, UR20, UR21, UR5 ;  /* 0x00000015141872a4 */ /* 0x004fc4000f8e0205 */
[----:B------:R-:W-:Y:S01]  /*0150*/  UIMAD UR10, UR21, 0x7, UR5 ;  /* 0x00000007150a78a4 */ /* 0x000fe2000f8e0205 */
[----:B0-----:R-:W-:Y:S01]  /*0160*/  IMAD R65, R0, UR20, R63 ;  /* 0x0000001400417c24 */ /* 0x001fe2000f8e023f */
[----:B------:R-:W-:Y:S01]  /*0170*/  LOP3.LUT R63, R63, 0xf8, RZ, 0xc0, !PT ;  /* 0x000000f83f3f7812 */ /* 0x000fe200078ec0ff */
[----:B------:R-:W-:Y:S02]  /*0180*/  ULEA UR11, UR21, UR5, 0x2 ;  /* 0x00000005150b7291 */ /* 0x000fe4000f8e10ff */
[----:B------:R-:W-:Y:S01]  /*0190*/  ULEA UR12, UR21, UR5, 0x1 ;  /* 0x00000005150c7291 */ /* 0x000fe2000f8e08ff */
[----:B------:R-:W-:Y:S01]  /*01a0*/  SHF.R.S32.HI R61, RZ, 0x1f, R65 ;  /* 0x0000001fff3d7819 */ /* 0x000fe20000011441 */
[----:B---3--:R-:W-:Y:S02]  /*01b0*/  ULOP3.LUT UR25, UR22, 0x7, URZ, 0xc0, !UPT ;  /* 0x0000000716197892 */ /* 0x008fe4000f8ec0ff */
[----:B----4-:R-:W-:Y:S02]  /*01c0*/  ULEA UR4, UR6, UR4, 0x18 ;  /* 0x0000000406047291 */ /* 0x010fe4000f8ec0ff */
[----:B------:R-:W-:-:S02]  /*01d0*/  ULEA UR9, UR6, UR9, 0x18 ;  /* 0x0000000906097291 */ /* 0x000fc4000f8ec0ff */
[----:B------:R-:W-:Y:S02]  /*01e0*/  ULOP3.LUT UR26, UR22, 0x7ffffff8, URZ, 0xc0, !UPT ;  /* 0x7ffffff8161a7892 */ /* 0x000fe4000f8ec0ff */
[----:B------:R-:W-:Y:S01]  /*01f0*/  LEA R64, R62, UR4, 0x4 ;  /* 0x000000043e407c11 */ /* 0x000fe2000f8e20ff */
[----:B-1----:R-:W-:-:S09]  /*0200*/  UMOV UR4, URZ ;  /* 0x000000ff00047c82 */ /* 0x002fd20008000000 */
.L_x_1356:
[----:B0-----:R-:W0:Y:S01]  /*0210*/  LDC R6, c[0x0][0x410] ;  /* 0x00010400ff067b82 */ /* 0x001e220000000800 */
[----:B-1----:R-:W1:Y:S01]  /*0220*/  LDCU.128 UR28, c[0x0][0x400] ;  /* 0x00008000ff1c77ac */ /* 0x002e620008000c00 */
[C---:B------:R-:W-:Y:S02]  /*0230*/  IADD3 R23, PT, PT, R65.reuse, 0x20, RZ ;  /* 0x0000002041177810 */ /* 0x040fe40007ffe0ff */
[----:B------:R-:W-:Y:S02]  /*0240*/  CS2R R54, SRZ ;  /* 0x0000000000367805 */ /* 0x000fe4000001ff00 */
[----:B------:R-:W-:Y:S02]  /*0250*/  ISETP.LE.AND P2, PT, RZ, UR13, PT ;  /* 0x0000000dff007c0c */ /* 0x000fe4000bf43270 */
[----:B------:R-:W-:Y:S02]  /*0260*/  CS2R R52, SRZ ;  /* 0x0000000000347805 */ /* 0x000fe4000001ff00 */
[----:B------:R-:W-:Y:S01]  /*0270*/  SHF.R.S32.HI R11, RZ, 0x1f, R23 ;  /* 0x0000001fff0b7819 */ /* 0x000fe20000011417 */
[----:B------:R-:W2:Y:S01]  /*0280*/  LDCU.64 UR6, c[0x0][0x3b8] ;  /* 0x00007700ff0677ac */ /* 0x000ea20008000a00 */
[----:B------:R-:W-:-:S02]  /*0290*/  IADD3 R31, PT, PT, R65, 0x60, RZ ;  /* 0x00000060411f7810 */ /* 0x000fc40007ffe0ff */
[C---:B------:R-:W-:Y:S02]  /*02a0*/  IADD3 R8, PT, PT, R65.reuse, 0x80, RZ ;  /* 0x0000008041087810 */ /* 0x040fe40007ffe0ff */
[----:B------:R-:W-:Y:S02]  /*02b0*/  SHF.R.S32.HI R15, RZ, 0x1f, R31 ;  /* 0x0000001fff0f7819 */ /* 0x000fe4000001141f */
[----:B------:R-:W-:Y:S02]  /*02c0*/  SHF.R.S32.HI R33, RZ, 0x1f, R8 ;  /* 0x0000001fff217819 */ /* 0x000fe40000011408 */
[----:B------:R-:W-:Y:S02]  /*02d0*/  IADD3 R10, PT, PT, R65, 0xa0, RZ ;  /* 0x000000a0410a7810 */ /* 0x000fe40007ffe0ff */
[----:B-1----:R-:W-:Y:S02]  /*02e0*/  ISETP.GE.U32.AND P3, PT, R23, UR28, PT ;  /* 0x0000001c17007c0c */ /* 0x002fe4000bf66070 */
[----:B------:R-:W-:-:S02]  /*02f0*/  ISETP.GE.U32.AND P4, PT, R31, UR28, PT ;  /* 0x0000001c1f007c0c */ /* 0x000fc4000bf86070 */
[----:B------:R-:W-:Y:S02]  /*0300*/  ISETP.GE.AND.EX P3, PT, R11, UR29, PT, P3 ;  /* 0x0000001d0b007c0c */ /* 0x000fe4000bf66330 */
[----:B0-----:R-:W-:Y:S02]  /*0310*/  IABS R5, R6 ;  /* 0x0000000600057213 */ /* 0x001fe40000000000 */
[----:B------:R-:W-:Y:S02]  /*0320*/  ISETP.GE.AND.EX P4, PT, R15, UR29, PT, P4 ;  /* 0x0000001d0f007c0c */ /* 0x000fe4000bf86340 */
[----:B------:R-:W0:Y:S01]  /*0330*/  I2F.RP R0, R5 ;  /* 0x0000000500007306 */ /* 0x000e220000209400 */
[----:B------:R-:W-:-:S06]  /*0340*/  SHF.R.S32.HI R9, RZ, 0x1f, R10 ;  /* 0x0000001fff097819 */ /* 0x000fcc000001140a */
[----:B------:R-:W1:Y:S01]  /*0350*/  @!P3 LDC.64 R18, c[0x0][0x3a0] ;  /* 0x0000e800ff12bb82 */ /* 0x000e620000000a00 */
[----:B0-----:R-:W0:Y:S07]  /*0360*/  MUFU.RCP R0, R0 ;  /* 0x0000000000007308 */ /* 0x001e2e0000001000 */
[----:B---3--:R-:W3:Y:S08]  /*0370*/  @!P4 LDC.64 R12, c[0x0][0x3f8] ;  /* 0x0000fe00ff0ccb82 */ /* 0x008ef00000000a00 */
[----:B------:R-:W4:Y:S08]  /*0380*/  @!P4 LDC.64 R16, c[0x0][0x3a0] ;  /* 0x0000e800ff10cb82 */ /* 0x000f300000000a00 */
[----:B------:R-:W2:Y:S01]  /*0390*/  @!P4 LDC.64 R20, c[0x0][0x398] ;  /* 0x0000e600ff14cb82 */ /* 0x000ea20000000a00 */
[----:B0-----:R-:W-:-:S04]  /*03a0*/  IADD3 R2, PT, PT, R0, 0xffffffe, RZ ;  /* 0x0ffffffe00027810 */ /* 0x001fc80007ffe0ff */
[----:B------:R0:W1:Y:S02]  /*03b0*/  F2I.FTZ.U32.TRUNC.NTZ R3, R2 ;  /* 0x0000000200037305 */ /* 0x000064000021f000 */
[----:B0-----:R-:W-:Y:S01]  /*03c0*/  HFMA2 R2, -RZ, RZ, 0, 0 ;  /* 0x00000000ff027431 */ /* 0x001fe200000001ff */
[----:B-1----:R-:W-:-:S05]  /*03d0*/  IADD3 R4, PT, PT, RZ, -R3, RZ ;  /* 0x80000003ff047210 */ /* 0x002fca0007ffe0ff */
[----:B------:R-:W-:Y:S01]  /*03e0*/  IMAD R7, R4, R5, RZ ;  /* 0x0000000504077224 */ /* 0x000fe200078e02ff */
[----:B------:R-:W-:-:S03]  /*03f0*/  IABS R4, UR13 ;  /* 0x0000000d00047c13 */ /* 0x000fc60008000000 */
[----:B------:R-:W-:Y:S01]  /*0400*/  IMAD.HI.U32 R3, R3, R7, R2 ;  /* 0x0000000703037227 */ /* 0x000fe200078e0002 */
[----:B------:R-:W-:Y:S02]  /*0410*/  LOP3.LUT R2, R6, UR13, RZ, 0x3c, !PT ;  /* 0x0000000d06027c12 */ /* 0x000fe4000f8e3cff */
[----:B------:R-:W-:Y:S02]  /*0420*/  LOP3.LUT R7, RZ, R6, RZ, 0x33, !PT ;  /* 0x00000006ff077212 */ /* 0x000fe400078e33ff */
        /* <DEDUP_REMOVED lines=20> */
[----:B------:R-:W-:Y:S02]  /*0570*/  SHF.L.U32 R0, R62, 0x1, RZ ;  /* 0x000000013e007819 */ /* 0x000fe400000006ff */
[----:B------:R-:W-:Y:S02]  /*0580*/  SHF.R.S32.HI R2, RZ, 0x1f, R7 ;  /* 0x0000001fff027819 */ /* 0x000fe40000011407 */
[----:B------:R-:W-:Y:S02]  /*0590*/  SHF.L.U32 R3, R29, 0x3, RZ ;  /* 0x000000031d037819 */ /* 0x000fe400000006ff */
[----:B------:R-:W-:Y:S01]  /*05a0*/  LOP3.LUT R0, R0, 0x6, RZ, 0xc0, !PT ;  /* 0x0000000600007812 */ /* 0x000fe200078ec0ff */
[----:B------:R-:W-:Y:S01]  /*05b0*/  IMAD R6, R2, UR30, RZ ;  /* 0x0000001e02067c24 */ /* 0x000fe2000f8e02ff */
[----:B------:R-:W-:Y:S01]  /*05c0*/  SHF.R.S32.HI R69, RZ, 0x1f, R3 ;  /* 0x0000001fff457819 */ /* 0x000fe20000011403 */
[----:B0-----:R-:W-:Y:S01]  /*05d0*/  @!P3 IMAD R14, R11, R4, RZ ;  /* 0x000000040b0eb224 */ /* 0x001fe200078e02ff */
[----:B------:R-:W-:Y:S01]  /*05e0*/  LOP3.LUT R68, R3, R0, RZ, 0xfc, !PT ;  /* 0x0000000003447212 */ /* 0x000fe200078efcff */
[----:B------:R-:W-:Y:S01]  /*05f0*/  IMAD R67, R7, UR31, R6 ;  /* 0x0000001f07437c24 */ /* 0x000fe2000f8e0206 */
[----:B------:R-:W0:Y:S01]  /*0600*/  @!P0 LDC.64 R2, c[0x0][0x3f8] ;  /* 0x0000fe00ff028b82 */ /* 0x000e220000000a00 */
[----:B------:R-:W-:Y:S01]  /*0610*/  ISETP.GE.U32.AND P1, PT, R10, UR28, PT ;  /* 0x0000001c0a007c0c */ /* 0x000fe2000bf26070 */
[----:B------:R-:W-:-:S02]  /*0620*/  @!P3 IMAD R11, R23, R5, R14 ;  /* 0x00000005170bb224 */ /* 0x000fc400078e020e */
[----:B------:R-:W-:Y:S01]  /*0630*/  IMAD.WIDE.U32 R68, R7, UR30, R68 ;  /* 0x0000001e07447c25 */ /* 0x000fe2000f8e0044 */
[----:B------:R-:W-:-:S03]  /*0640*/  ISETP.GE.AND.EX P1, PT, R9, UR29, PT, P1 ;  /* 0x0000001d09007c0c */ /* 0x000fc6000bf26310 */
[----:B------:R-:W1:Y:S01]  /*0650*/  @!P3 LDC.64 R6, c[0x0][0x398] ;  /* 0x0000e600ff06bb82 */ /* 0x000e620000000a00 */
[----:B------:R-:W-:Y:S01]  /*0660*/  IADD3 R67, PT, PT, R69, R67, RZ ;  /* 0x0000004345437210 */ /* 0x000fe20007ffe0ff */
[----:B---3--:R-:W-:Y:S01]  /*0670*/  @!P4 IMAD R14, R15, R12, RZ ;  /* 0x0000000c0f0ec224 */ /* 0x008fe200078e02ff */
[-C--:B------:R-:W-:Y:S02]  /*0680*/  @!P3 MOV R66, R68.reuse ;  /* 0x000000440042b202 */ /* 0x080fe40000000f00 */
[----:B------:R-:W-:Y:S01]  /*0690*/  @!P4 MOV R24, R68 ;  /* 0x000000440018c202 */ /* 0x000fe20000000f00 */
[----:B------:R-:W-:Y:S01]  /*06a0*/  @!P4 IMAD R27, R31, R13, R14 ;  /* 0x0000000d1f1bc224 */ /* 0x000fe200078e020e */
[----:B------:R-:W-:Y:S01]  /*06b0*/  @!P4 MOV R25, R67 ;  /* 0x000000430019c202 */ /* 0x000fe20000000f00 */
[----:B------:R-:W-:Y:S01]  /*06c0*/  @!P3 IMAD.WIDE.U32 R22, R23, R4, R66 ;  /* 0x000000041716b225 */ /* 0x000fe200078e0042 */
[----:B------:R-:W3:Y:S03]  /*06d0*/  @!P0 LDC.64 R14, c[0x0][0x3a0] ;  /* 0x0000e800ff0e8b82 */ /* 0x000ee60000000a00 */
[----:B------:R-:W-:Y:S01]  /*06e0*/  @!P4 IMAD.WIDE.U32 R24, R31, R12, R24 ;  /* 0x0000000c1f18c225 */ /* 0x000fe200078e0018 */
[----:B------:R-:W-:-:S02]  /*06f0*/  @!P3 IADD3 R23, PT, PT, R23, R11, RZ ;  /* 0x0000000b1717b210 */ /* 0x000fc40007ffe0ff */
[C---:B------:R-:W-:Y:S02]  /*0700*/  @!P3 SHF.L.U32 R11, R22.reuse, 0x2, RZ ;  /* 0x00000002160bb819 */ /* 0x040fe400000006ff */
[----:B------:R-:W-:Y:S01]  /*0710*/  @!P3 SHF.L.U64.HI R26, R22, 0x2, R23 ;  /* 0x00000002161ab819 */ /* 0x000fe20000010217 */
[----:B0-----:R-:W-:Y:S01]  /*0720*/  @!P0 IMAD R22, R33, R2, RZ ;  /* 0x0000000221168224 */ /* 0x001fe200078e02ff */
[----:B------:R-:W-:Y:S01]  /*0730*/  @!P4 IADD3 R23, PT, PT, R25, R27, RZ ;  /* 0x0000001b1917c210 */ /* 0x000fe20007ffe0ff */
[----:B------:R-:W0:Y:S01]  /*0740*/  @!P1 LDC.64 R4, c[0x0][0x3f8] ;  /* 0x0000fe00ff049b82 */ /* 0x000e220000000a00 */
[C---:B------:R-:W-:Y:S01]  /*0750*/  @!P3 IADD3 R18, P2, PT, R11.reuse, R18, RZ ;  /* 0x000000120b12b210 */ /* 0x040fe20007f5e0ff */
[----:B------:R-:W-:Y:S01]  /*0760*/  @!P0 IMAD R25, R8, R3, R22 ;  /* 0x0000000308198224 */ /* 0x000fe200078e0216 */
[----:B------:R-:W-:Y:S02]  /*0770*/  @!P0 MOV R22, R68 ;  /* 0x0000004400168202 */ /* 0x000fe40000000f00 */
[----:B-1----:R-:W-:-:S02]  /*0780*/  @!P3 IADD3 R6, P5, PT, R11, R6, RZ ;  /* 0x000000060b06b210 */ /* 0x002fc40007fbe0ff */
[C---:B------:R-:W-:Y:S01]  /*0790*/  @!P4 SHF.L.U32 R11, R24.reuse, 0x2, RZ ;  /* 0x00000002180bc819 */ /* 0x040fe200000006ff */
[----:B------:R-:W1:Y:S01]  /*07a0*/  @!P0 LDC.64 R12, c[0x0][0x398] ;  /* 0x0000e600ff0c8b82 */ /* 0x000e620000000a00 */
[----:B------:R-:W-:Y:S02]  /*07b0*/  @!P4 SHF.L.U64.HI R24, R24, 0x2, R23 ;  /* 0x000000021818c819 */ /* 0x000fe40000010217 */
[----:B------:R-:W-:Y:S02]  /*07c0*/  @!P0 MOV R23, R67 ;  /* 0x0000004300178202 */ /* 0x000fe40000000f00 */
[C---:B------:R-:W-:Y:S02]  /*07d0*/  @!P3 IADD3.X R19, PT, PT, R26.reuse, R19, RZ, P2, !PT ;  /* 0x000000131a13b210 */ /* 0x040fe400017fe4ff */
[----:B------:R-:W-:Y:S01]  /*07e0*/  @!P3 IADD3.X R7, PT, PT, R26, R7, RZ, P5, !PT ;  /* 0x000000071a07b210 */ /* 0x000fe20002ffe4ff */
[----:B------:R-:W-:Y:S01]  /*07f0*/  @!P0 IMAD.WIDE.U32 R2, R8, R2, R22 ;  /* 0x0000000208028225 */ /* 0x000fe200078e0016 */
[C---:B----4-:R-:W-:Y:S01]  /*0800*/  @!P4 IADD3 R16, P2, PT, R11.reuse, R16, RZ ;  /* 0x000000100b10c210 */ /* 0x050fe20007f5e0ff */
[----:B------:R-:W5:Y:S01]  /*0810*/  @!P3 LDG.E.64 R54, desc[UR18][R18.64] ;  /* 0x000000121236b981 */ /* 0x000f62000c1e1b00 */
[----:B--2---:R-:W-:Y:S01]  /*0820*/  @!P4 IADD3 R20, P5, PT, R11, R20, RZ ;  /* 0x000000140b14c210 */ /* 0x004fe20007fbe0ff */
[----:B------:R-:W2:Y:S01]  /*0830*/  @!P1 LDC.64 R42, c[0x0][0x3a0] ;  /* 0x0000e800ff2a9b82 */ /* 0x000ea20000000a00 */
[----:B------:R-:W-:Y:S01]  /*0840*/  @!P0 IADD3 R11, PT, PT, R3, R25, RZ ;  /* 0x00000019030b8210 */ /* 0x000fe20007ffe0ff */
[----:B------:R4:W5:Y:S01]  /*0850*/  @!P3 LDG.E.64 R52, desc[UR18][R6.64] ;  /* 0x000000120634b981 */ /* 0x000962000c1e1b00 */
[----:B------:R-:W-:Y:S01]  /*0860*/  @!P0 SHF.L.U32 R3, R2, 0x2, RZ ;  /* 0x0000000202038819 */ /* 0x000fe200000006ff */
[----:B0-----:R-:W-:Y:S01]  /*0870*/  @!P1 IMAD R9, R9, R4, RZ ;  /* 0x0000000409099224 */ /* 0x001fe200078e02ff */
[----:B------:R-:W-:-:S02]  /*0880*/  @!P4 IADD3.X R17, PT, PT, R24, R17, RZ, P2, !PT ;  /* 0x000000111811c210 */ /* 0x000fc400017fe4ff */
[----:B------:R-:W-:Y:S01]  /*0890*/  @!P4 IADD3.X R21, PT, PT, R24, R21, RZ, P5, !PT ;  /* 0x000000151815c210 */ /* 0x000fe20002ffe4ff */
[----:B------:R-:W-:Y:S01]  /*08a0*/  @!P1 IMAD R27, R10, R5, R9 ;  /* 0x000000050a1b9224 */ /* 0x000fe200078e0209 */
[----:B------:R-:W-:Y:S02]  /*08b0*/  @!P0 SHF.L.U64.HI R26, R2, 0x2, R11 ;  /* 0x00000002021a8819 */ /* 0x000fe4000001020b */
[----:B------:R-:W-:Y:S02]  /*08c0*/  CS2R R46, SRZ ;  /* 0x00000000002e7805 */ /* 0x000fe4000001ff00 */
[----:B---3--:R-:W-:Y:S01]  /*08d0*/  @!P0 IADD3 R14, P2, PT, R3, R14, RZ ;  /* 0x0000000e030e8210 */ /* 0x008fe20007f5e0ff */
[----:B------:R-:W-:Y:S01]  /*08e0*/  UIMAD.WIDE UR6, UR13, 0x8, UR6 ;  /* 0x000000080d0678a5 */ /* 0x000fe2000f8e0206 */
[----:B------:R-:W-:Y:S01]  /*08f0*/  IADD3 R24, PT, PT, R65, 0xc0, RZ ;  /* 0x000000c041187810 */ /* 0x000fe20007ffe0ff */
[----:B------:R-:W0:Y:S01]  /*0900*/  @!P1 LDC.64 R40, c[0x0][0x398] ;  /* 0x0000e600ff289b82 */ /* 0x000e220000000a00 */
[----:B------:R-:W-:Y:S01]  /*0910*/  @!P0 IADD3.X R15, PT, PT, R26, R15, RZ, P2, !PT ;  /* 0x0000000f1a0f8210 */ /* 0x000fe200017fe4ff */
[----:B------:R3:W5:Y:S01]  /*0920*/  @!P4 LDG.E.64 R46, desc[UR18][R16.64] ;  /* 0x00000012102ec981 */ /* 0x000762000c1e1b00 */
[----:B------:R-:W-:-:S02]  /*0930*/  ISETP.GE.U32.AND P2, PT, R24, UR28, PT ;  /* 0x0000001c18007c0c */ /* 0x000fc4000bf46070 */
[----:B------:R-:W-:Y:S02]  /*0940*/  SHF.R.S32.HI R31, RZ, 0x1f, R24 ;  /* 0x0000001fff1f7819 */ /* 0x000fe40000011418 */
[----:B------:R-:W-:Y:S02]  /*0950*/  IADD3 R5, PT, PT, R65, 0x40, RZ ;  /* 0x0000004041057810 */ /* 0x000fe40007ffe0ff */
[----:B------:R-:W-:Y:S02]  /*0960*/  ISETP.GE.AND.EX P2, PT, R31, UR29, PT, P2 ;  /* 0x0000001d1f007c0c */ /* 0x000fe4000bf46320 */
[----:B------:R-:W-:Y:S02]  /*0970*/  ISETP.GE.U32.AND P3, PT, R5, UR28, PT ;  /* 0x0000001c05007c0c */ /* 0x000fe4000bf66070 */
[----:B------:R-:W-:Y:S02]  /*0980*/  SHF.R.S32.HI R25, RZ, 0x1f, R5 ;  /* 0x0000001fff197819 */ /* 0x000fe40000011405 */
[----:B-1----:R-:W-:-:S02]  /*0990*/  @!P0 IADD3 R12, P5, PT, R3, R12, RZ ;  /* 0x0000000c030c8210 */ /* 0x002fc40007fbe0ff */
[----:B------:R-:W-:-:S05]  /*09a0*/  ISETP.GE.AND.EX P3, PT, R25, UR29, PT, P3 ;  /* 0x0000001d19007c0c */ /* 0x000fca000bf66330 */
[----:B------:R-:W1:Y:S08]  /*09b0*/  @!P2 LDC.64 R8, c[0x0][0x3f8] ;  /* 0x0000fe00ff08ab82 */ /* 0x000e700000000a00 */
[----:B----4-:R-:W4:Y:S01]  /*09c0*/  @!P3 LDC.64 R6, c[0x0][0x3f8] ;  /* 0x0000fe00ff06bb82 */ /* 0x010f220000000a00 */
[----:B------:R-:W-:Y:S01]  /*09d0*/  @!P2 MOV R19, R67 ;  /* 0x000000430013a202 */ /* 0x000fe20000000f00 */
[----:B------:R-:W-:Y:S01]  /*09e0*/  HFMA2 R3, -RZ, RZ, 0, 0 ;  /* 0x00000000ff037431 */ /* 0x000fe200000001ff */
[----:B------:R-:W-:-:S02]  /*09f0*/  MOV R2, RZ ;  /* 0x000000ff00027202 */ /* 0x000fc40000000f00 */
[----:B---3--:R-:W-:Y:S02]  /*0a00*/  @!P1 MOV R16, R68 ;  /* 0x0000004400109202 */ /* 0x008fe40000000f00 */
[----:B------:R-:W-:Y:S01]  /*0a10*/  @!P1 MOV R17, R67 ;  /* 0x0000004300119202 */ /* 0x000fe20000000f00 */
[----:B------:R-:W3:Y:S01]  /*0a20*/  @!P3 LDC.64 R34, c[0x0][0x398] ;  /* 0x0000e600ff22bb82 */ /* 0x000ee20000000a00 */
[----:B------:R2:W5:Y:S01]  /*0a30*/  @!P4 LDG.E.64 R2, desc[UR18][R20.64] ;  /* 0x000000121402c981 */ /* 0x000562000c1e1b00 */
[----:B-1----:R-:W-:Y:S02]  /*0a40*/  @!P2 IMAD R18, R31, R8, RZ ;  /* 0x000000081f12a224 */ /* 0x002fe400078e02ff */
[----:B------:R-:W-:Y:S01]  /*0a50*/  @!P1 IMAD.WIDE.U32 R10, R10, R4, R16 ;  /* 0x000000040a0a9225 */ /* 0x000fe200078e0010 */
[----:B------:R-:W-:-:S03]  /*0a60*/  ISETP.GE.U32.AND P4, PT, R65, UR28, PT ;  /* 0x0000001c41007c0c */ /* 0x000fc6000bf86070 */
[----:B--2---:R-:W1:Y:S01]  /*0a70*/  @!P2 LDC.64 R20, c[0x0][0x3a0] ;  /* 0x0000e800ff14ab82 */ /* 0x004e620000000a00 */
[----:B------:R-:W-:Y:S01]  /*0a80*/  @!P2 IMAD R31, R24, R9, R18 ;  /* 0x00000009181fa224 */ /* 0x000fe200078e0212 */
[----:B------:R-:W-:-:S05]  /*0a90*/  @!P2 MOV R18, R68 ;  /* 0x000000440012a202 */ /* 0x000fca0000000f00 */
[----:B------:R-:W-:Y:S01]  /*0aa0*/  @!P2 IMAD.WIDE.U32 R8, R24, R8, R18 ;  /* 0x000000081808a225 */ /* 0x000fe200078e0012 */
[----:B------:R-:W-:Y:S01]  /*0ab0*/  ISETP.GE.AND.EX P4, PT, R61, UR29, PT, P4 ;  /* 0x0000001d3d007c0c */ /* 0x000fe2000bf86340 */
[----:B------:R-:W2:Y:S02]  /*0ac0*/  @!P2 LDC.64 R16, c[0x0][0x398] ;  /* 0x0000e600ff10ab82 */ /* 0x000ea40000000a00 */
[----:B----4-:R-:W-:Y:S01]  /*0ad0*/  @!P3 IMAD R24, R25, R6, RZ ;  /* 0x000000061918b224 */ /* 0x010fe200078e02ff */
[----:B------:R-:W-:Y:S02]  /*0ae0*/  @!P2 IADD3 R9, PT, PT, R9, R31, RZ ;  /* 0x0000001f0909a210 */ /* 0x000fe40007ffe0ff */
[----:B------:R-:W-:Y:S01]  /*0af0*/  MOV R25, UR7 ;  /* 0x0000000700197c02 */ /* 0x000fe20008000f00 */
[----:B------:R-:W-:Y:S01]  /*0b00*/  @!P3 IMAD R31, R5, R7, R24 ;  /* 0x00000007051fb224 */ /* 0x000fe200078e0218 */
[----:B------:R-:W-:Y:S01]  /*0b10*/  MOV R24, UR6 ;  /* 0x0000000600187c02 */ /* 0x000fe20008000f00 */
[----:B------:R-:W4:Y:S01]  /*0b20*/  @!P3 LDC.64 R18, c[0x0][0x3a0] ;  /* 0x0000e800ff12bb82 */ /* 0x000f220000000a00 */
[----:B------:R-:W-:-:S04]  /*0b30*/  @!P1 IADD3 R11, PT, PT, R11, R27, RZ ;  /* 0x0000001b0b0b9210 */ /* 0x000fc80007ffe0ff */
[----:B------:R-:W3:Y:S01]  /*0b40*/  LDG.E.64 R24, desc[UR18][R24.64] ;  /* 0x0000001218187981 */ /* 0x000ee2000c1e1b00 */
[----:B------:R-:W-:Y:S02]  /*0b50*/  @!P1 SHF.L.U32 R27, R10, 0x2, RZ ;  /* 0x000000020a1b9819 */ /* 0x000fe400000006ff */
[----:B------:R-:W-:Y:S01]  /*0b60*/  @!P0 IADD3.X R13, PT, PT, R26, R13, RZ, P5, !PT ;  /* 0x0000000d1a0d8210 */ /* 0x000fe20002ffe4ff */
[----:B------:R-:W3:Y:S01]  /*0b70*/  @!P4 LDC.64 R36, c[0x0][0x3a0] ;  /* 0x0000e800ff24cb82 */ /* 0x000ee20000000a00 */
[----:B------:R-:W-:Y:S02]  /*0b80*/  IADD3 R22, PT, PT, R65, 0xe0, RZ ;  /* 0x000000e041167810 */ /* 0x000fe40007ffe0ff */
[----:B------:R-:W-:Y:S02]  /*0b90*/  @!P1 SHF.L.U64.HI R4, R10, 0x2, R11 ;  /* 0x000000020a049819 */ /* 0x000fe4000001020b */
[----:B------:R-:W-:-:S03]  /*0ba0*/  @!P1 IADD3 R42, P5, PT, R27, R42, RZ ;  /* 0x0000002a1b2a9210 */ /* 0x000fc60007fbe0ff */
[----:B------:R-:W4:Y:S01]  /*0bb0*/  @!P4 LDC.64 R10, c[0x0][0x3f8] ;  /* 0x0000fe00ff0acb82 */ /* 0x000f220000000a00 */
[----:B------:R-:W-:Y:S02]  /*0bc0*/  ISETP.GE.U32.AND P6, PT, R22, UR28, PT ;  /* 0x0000001c16007c0c */ /* 0x000fe4000bfc6070 */
[----:B------:R-:W-:Y:S02]  /*0bd0*/  SHF.R.S32.HI R23, RZ, 0x1f, R22 ;  /* 0x0000001fff177819 */ /* 0x000fe40000011416 */
[C---:B------:R-:W-:Y:S02]  /*0be0*/  @!P1 IADD3.X R43, PT, PT, R4.reuse, R43, RZ, P5, !PT ;  /* 0x0000002b042b9210 */ /* 0x040fe40002ffe4ff */
[----:B0-----:R-:W-:Y:S01]  /*0bf0*/  @!P1 IADD3 R40, P5, PT, R27, R40, RZ ;  /* 0x000000281b289210 */ /* 0x001fe20007fbe0ff */
[----:B------:R-:W0:Y:S01]  /*0c00*/  @!P4 LDC.64 R38, c[0x0][0x398] ;  /* 0x0000e600ff26cb82 */ /* 0x000e220000000a00 */
[----:B------:R-:W-:Y:S02]  /*0c10*/  ISETP.GE.AND.EX P6, PT, R23, UR29, PT, P6 ;  /* 0x0000001d17007c0c */ /* 0x000fe4000bfc6360 */
[----:B------:R-:W-:-:S02]  /*0c20*/  @!P1 IADD3.X R41, PT, PT, R4, R41, RZ, P5, !PT ;  /* 0x0000002904299210 */ /* 0x000fc40002ffe4ff */
[C---:B------:R-:W-:Y:S02]  /*0c30*/  @!P2 SHF.L.U32 R27, R8.reuse, 0x2, RZ ;  /* 0x00000002081ba819 */ /* 0x040fe400000006ff */
[----:B------:R-:W-:Y:S02]  /*0c40*/  @!P2 SHF.L.U64.HI R4, R8, 0x2, R9 ;  /* 0x000000020804a819 */ /* 0x000fe40000010209 */
[----:B------:R-:W-:Y:S02]  /*0c50*/  @!P3 MOV R8, R68 ;  /* 0x000000440008b202 */ /* 0x000fe40000000f00 */
[----:B------:R-:W-:Y:S02]  /*0c60*/  @!P3 MOV R9, R67 ;  /* 0x000000430009b202 */ /* 0x000fe40000000f00 */
[----:B-1----:R-:W-:Y:S01]  /*0c70*/  @!P2 IADD3 R20, P5, PT, R27, R20, RZ ;  /* 0x000000141b14a210 */ /* 0x002fe20007fbe0ff */
[----:B------:R-:W-:-:S03]  /*0c80*/  @!P3 IMAD.WIDE.U32 R6, R5, R6, R8 ;  /* 0x000000060506b225 */ /* 0x000fc600078e0008 */
[C---:B------:R-:W-:Y:S01]  /*0c90*/  @!P2 IADD3.X R21, PT, PT, R4.reuse, R21, RZ, P5, !PT ;  /* 0x000000150415a210 */ /* 0x040fe20002ffe4ff */
[----:B------:R-:W1:Y:S01]  /*0ca0*/  @!P6 LDC.64 R8, c[0x0][0x3f8] ;  /* 0x0000fe00ff08eb82 */ /* 0x000e620000000a00 */
[----:B--2---:R-:W-:Y:S02]  /*0cb0*/  @!P2 IADD3 R16, P5, PT, R27, R16, RZ ;  /* 0x000000101b10a210 */ /* 0x004fe40007fbe0ff */
[----:B------:R-:W-:Y:S01]  /*0cc0*/  @!P3 IADD3 R5, PT, PT, R7, R31, RZ ;  /* 0x0000001f0705b210 */ /* 0x000fe20007ffe0ff */
[----:B----4-:R-:W-:Y:S01]  /*0cd0*/  @!P4 IMAD R26, R61, R10, RZ ;  /* 0x0000000a3d1ac224 */ /* 0x010fe200078e02ff */
[----:B------:R-:W-:Y:S02]  /*0ce0*/  @!P2 IADD3.X R17, PT, PT, R4, R17, RZ, P5, !PT ;  /* 0x000000110411a210 */ /* 0x000fe40002ffe4ff */
[----:B------:R-:W-:Y:S02]  /*0cf0*/  @!P3 SHF.L.U64.HI R28, R6, 0x2, R5 ;  /* 0x00000002061cb819 */ /* 0x000fe40000010205 */
[----:B------:R-:W-:-:S02]  /*0d00*/  @!P4 MOV R4, R68 ;  /* 0x000000440004c202 */ /* 0x000fc40000000f00 */
[----:B------:R-:W-:Y:S01]  /*0d10*/  @!P4 MOV R5, R67 ;  /* 0x000000430005c202 */ /* 0x000fe20000000f00 */
[C---:B------:R-:W-:Y:S01]  /*0d20*/  @!P4 IMAD R33, R65.reuse, R11, R26 ;  /* 0x0000000b4121c224 */ /* 0x040fe200078e021a */
[----:B------:R-:W-:Y:S02]  /*0d30*/  @!P3 SHF.L.U32 R31, R6, 0x2, RZ ;  /* 0x00000002061fb819 */ /* 0x000fe400000006ff */
[----:B------:R-:W-:Y:S01]  /*0d40*/  CS2R R6, SRZ ;  /* 0x0000000000067805 */ /* 0x000fe2000001ff00 */
[----:B------:R-:W2:Y:S01]  /*0d50*/  @!P6 LDC.64 R26, c[0x0][0x3a0] ;  /* 0x0000e800ff1aeb82 */ /* 0x000ea20000000a00 */
[----:B------:R-:W-:Y:S01]  /*0d60*/  @!P4 IMAD.WIDE.U32 R10, R65, R10, R4 ;  /* 0x0000000a410ac225 */ /* 0x000fe200078e0004 */
[----:B------:R-:W-:Y:S02]  /*0d70*/  CS2R R4, SRZ ;  /* 0x0000000000047805 */ /* 0x000fe4000001ff00 */
[----:B------:R-:W-:Y:S01]  /*0d80*/  @!P3 IADD3 R18, P5, PT, R31, R18, RZ ;  /* 0x000000121f12b210 */ /* 0x000fe20007fbe0ff */
[----:B------:R-:W5:Y:S03]  /*0d90*/  @!P0 LDG.E.64 R6, desc[UR18][R12.64] ;  /* 0x000000120c068981 */ /* 0x000f66000c1e1b00 */
[----:B------:R-:W-:Y:S01]  /*0da0*/  @!P3 IADD3.X R19, PT, PT, R28, R19, RZ, P5, !PT ;  /* 0x000000131c13b210 */ /* 0x000fe20002ffe4ff */
[----:B------:R4:W5:Y:S01]  /*0db0*/  @!P0 LDG.E.64 R4, desc[UR18][R14.64] ;  /* 0x000000120e048981 */ /* 0x000962000c1e1b00 */
[----:B------:R-:W-:-:S02]  /*0dc0*/  ISETP.NE.AND P5, PT, RZ, UR23, PT ;  /* 0x00000017ff007c0c */ /* 0x000fc4000bfa5270 */
[----:B---3--:R-:W-:Y:S02]  /*0dd0*/  @!P3 IADD3 R34, P0, PT, R31, R34, RZ ;  /* 0x000000221f22b210 */ /* 0x008fe40007f1e0ff */
[----:B------:R-:W-:Y:S01]  /*0de0*/  @!P4 IADD3 R11, PT, PT, R11, R33, RZ ;  /* 0x000000210b0bc210 */ /* 0x000fe20007ffe0ff */
[----:B-1----:R-:W-:Y:S01]  /*0df0*/  @!P6 IMAD R23, R23, R8, RZ ;  /* 0x000000081717e224 */ /* 0x002fe200078e02ff */
[----:B------:R-:W-:Y:S01]  /*0e00*/  @!P3 IADD3.X R35, PT, PT, R28, R35, RZ, P0, !PT ;  /* 0x000000231c23b210 */ /* 0x000fe200007fe4ff */
[----:B------:R-:W1:Y:S01]  /*0e10*/  @!P6 LDC.64 R30, c[0x0][0x398] ;  /* 0x0000e600ff1eeb82 */ /* 0x000e620000000a00 */
[C---:B------:R-:W-:Y:S02]  /*0e20*/  @!P4 SHF.L.U32 R45, R10.reuse, 0x2, RZ ;  /* 0x000000020a2dc819 */ /* 0x040fe400000006ff */
[----:B------:R-:W-:Y:S02]  /*0e30*/  @!P4 SHF.L.U64.HI R28, R10, 0x2, R11 ;  /* 0x000000020a1cc819 */ /* 0x000fe4000001020b */
[----:B------:R-:W-:-:S02]  /*0e40*/  @!P6 MOV R10, R68 ;  /* 0x00000044000ae202 */ /* 0x000fc40000000f00 */
[----:B------:R-:W-:Y:S01]  /*0e50*/  @!P6 MOV R11, R67 ;  /* 0x00000043000be202 */ /* 0x000fe20000000f00 */
[C---:B----4-:R-:W-:Y:S01]  /*0e60*/  @!P6 IMAD R15, R22.reuse, R9, R23 ;  /* 0x00000009160fe224 */ /* 0x050fe200078e0217 */
[----:B------:R-:W3:Y:S01]  /*0e70*/  @P5 LDC.64 R32, c[0x0][0x3b0] ;  /* 0x0000ec00ff205b82 */ /* 0x000ee20000000a00 */
[----:B------:R-:W-:-:S07]  /*0e80*/  @!P6 IMAD.WIDE.U32 R8, R22, R8, R10 ;  /* 0x000000081608e225 */ /* 0x000fce00078e000a */
[----:B------:R-:W4:Y:S01]  /*0e90*/  LDC.64 R22, c[0x0][0x3a8] ;  /* 0x0000ea00ff167b82 */ /* 0x000f220000000a00 */
[----:B------:R-:W-:Y:S02]  /*0ea0*/  @!P4 IADD3 R36, P0, PT, R45, R36, RZ ;  /* 0x000000242d24c210 */ /* 0x000fe40007f1e0ff */
[----:B------:R-:W-:Y:S02]  /*0eb0*/  SHF.L.U32 R13, R29, 0x3, RZ ;  /* 0x000000031d0d7819 */ /* 0x000fe400000006ff */
[----:B------:R-:W-:Y:S02]  /*0ec0*/  @!P4 IADD3.X R37, PT, PT, R28, R37, RZ, P0, !PT ;  /* 0x000000251c25c210 */ /* 0x000fe400007fe4ff */
[----:B0-----:R-:W-:Y:S02]  /*0ed0*/  @!P4 IADD3 R38, P0, PT, R45, R38, RZ ;  /* 0x000000262d26c210 */ /* 0x001fe40007f1e0ff */
[----:B------:R-:W-:Y:S02]  /*0ee0*/  @!P6 IADD3 R11, PT, PT, R9, R15, RZ ;  /* 0x0000000f090be210 */ /* 0x000fe40007ffe0ff */
[----:B------:R-:W-:-:S02]  /*0ef0*/  @!P6 SHF.L.U32 R9, R8, 0x2, RZ ;  /* 0x000000020809e819 */ /* 0x000fc400000006ff */
[----:B------:R-:W-:Y:S02]  /*0f00*/  IADD3 R13, PT, PT, R0, R13, RZ ;  /* 0x0000000d000d7210 */ /* 0x000fe40007ffe0ff */
[----:B------:R-:W-:Y:S02]  /*0f10*/  @!P4 IADD3.X R39, PT, PT, R28, R39, RZ, P0, !PT ;  /* 0x000000271c27c210 */ /* 0x000fe400007fe4ff */
[----:B------:R-:W-:Y:S02]  /*0f20*/  @!P6 SHF.L.U64.HI R8, R8, 0x2, R11 ;  /* 0x000000020808e819 */ /* 0x000fe4000001020b */
[----:B--2---:R-:W-:Y:S01]  /*0f30*/  @!P6 IADD3 R26, P0, PT, R9, R26, RZ ;  /* 0x0000001a091ae210 */ /* 0x004fe20007f1e0ff */
[C---:B---3--:R-:W-:Y:S01]  /*0f40*/  @P5 IMAD.WIDE R32, R13.reuse, 0x4, R32 ;  /* 0x000000040d205825 */ /* 0x048fe200078e0220 */
[----:B------:R-:W-:Y:S02]  /*0f50*/  CS2R R14, SRZ ;  /* 0x00000000000e7805 */ /* 0x000fe4000001ff00 */
[----:B------:R-:W-:Y:S01]  /*0f60*/  CS2R R50, SRZ ;  /* 0x0000000000327805 */ /* 0x000fe2000001ff00 */
[----:B----4-:R-:W-:Y:S01]  /*0f70*/  IMAD.WIDE R22, R13, 0x4, R22 ;  /* 0x000000040d167825 */ /* 0x010fe200078e0216 */
[----:B------:R-:W-:-:S02]  /*0f80*/  CS2R R12, SRZ ;  /* 0x00000000000c7805 */ /* 0x000fc4000001ff00 */
[C---:B------:R-:W-:Y:S01]  /*0f90*/  @!P6 IADD3.X R27, PT, PT, R8.reuse, R27, RZ, P0, !PT ;  /* 0x0000001b081be210 */ /* 0x040fe200007fe4ff */
[----:B------:R0:W5:Y:S01]  /*0fa0*/  @!P2 LDG.E.64 R14, desc[UR18][R16.64] ;  /* 0x00000012100ea981 */ /* 0x000162000c1e1b00 */
[----:B-1----:R-:W-:Y:S02]  /*0fb0*/  @!P6 IADD3 R30, P0, PT, R9, R30, RZ ;  /* 0x0000001e091ee210 */ /* 0x002fe40007f1e0ff */
[----:B------:R-:W-:Y:S02]  /*0fc0*/  CS2R R10, SRZ ;  /* 0x00000000000a7805 */ /* 0x000fe4000001ff00 */
[----:B------:R-:W-:Y:S01]  /*0fd0*/  CS2R R48, SRZ ;  /* 0x0000000000307805 */ /* 0x000fe2000001ff00 */
[----:B------:R1:W5:Y:S01]  /*0fe0*/  @!P2 LDG.E.64 R12, desc[UR18][R20.64] ;  /* 0x00000012140ca981 */ /* 0x000362000c1e1b00 */
[----:B------:R-:W-:Y:S02]  /*0ff0*/  @!P6 IADD3.X R31, PT, PT, R8, R31, RZ, P0, !PT ;  /* 0x0000001f081fe210 */ /* 0x000fe400007fe4ff */
[----:B------:R-:W-:-:S02]  /*1000*/  CS2R R8, SRZ ;  /* 0x0000000000087805 */ /* 0x000fc4000001ff00 */
[----:B------:R-:W-:Y:S01]  /*1010*/  CS2R R58, SRZ ;  /* 0x00000000003a7805 */ /* 0x000fe2000001ff00 */
[----:B------:R2:W5:Y:S01]  /*1020*/  @!P3 LDG.E.64 R50, desc[UR18][R18.64] ;  /* 0x000000121232b981 */ /* 0x000562000c1e1b00 */
[----:B------:R-:W-:Y:S02]  /*1030*/  CS2R R56, SRZ ;  /* 0x0000000000387805 */ /* 0x000fe4000001ff00 */
[----:B0-----:R-:W-:Y:S01]  /*1040*/  CS2R R16, SRZ ;  /* 0x0000000000107805 */ /* 0x001fe2000001ff00 */
[----:B------:R0:W5:Y:S01]  /*1050*/  @!P1 LDG.E.64 R8, desc[UR18][R42.64] ;  /* 0x000000122a089981 */ /* 0x000162000c1e1b00 */
[----:B-1----:R-:W-:-:S03]  /*1060*/  CS2R R20, SRZ ;  /* 0x0000000000147805 */ /* 0x002fc6000001ff00 */
[----:B------:R0:W5:Y:S01]  /*1070*/  @!P1 LDG.E.64 R10, desc[UR18][R40.64] ;  /* 0x00000012280a9981 */ /* 0x000162000c1e1b00 */
[----:B--2---:R-:W-:-:S03]  /*1080*/  CS2R R18, SRZ ;  /* 0x0000000000127805 */ /* 0x004fc6000001ff00 */
[----:B------:R0:W5:Y:S04]  /*1090*/  @!P3 LDG.E.64 R48, desc[UR18][R34.64] ;  /* 0x000000122230b981 */ /* 0x000168000c1e1b00 */
[----:B------:R0:W5:Y:S04]  /*10a0*/  @!P4 LDG.E.64 R58, desc[UR18][R36.64] ;  /* 0x00000012243ac981 */ /* 0x000168000c1e1b00 */
[----:B------:R0:W5:Y:S04]  /*10b0*/  @!P4 LDG.E.64 R56, desc[UR18][R38.64] ;  /* 0x000000122638c981 */ /* 0x000168000c1e1b00 */
[----:B------:R0:W5:Y:S04]  /*10c0*/  @!P6 LDG.E.64 R16, desc[UR18][R26.64] ;  /* 0x000000121a10e981 */ /* 0x000168000c1e1b00 */
[----:B------:R0:W5:Y:S04]  /*10d0*/  @!P6 LDG.E.64 R18, desc[UR18][R30.64] ;  /* 0x000000121e12e981 */ /* 0x000168000c1e1b00 */
[----:B------:R0:W5:Y:S04]  /*10e0*/  @P5 LDG.E.64 R20, desc[UR18][R32.64] ;  /* 0x0000001220145981 */ /* 0x000168000c1e1b00 */
[----:B------:R-:W5:Y:S01]  /*10f0*/  LDG.E.64 R22, desc[UR18][R22.64] ;  /* 0x0000001216167981 */ /* 0x000f62000c1e1b00 */
[----:B------:R-:W-:Y:S01]  /*1100*/  UISETP.NE.AND UP1, UPT, UR23, URZ, UPT ;  /* 0x000000ff1700728c */ /* 0x000fe2000bf25270 */
[----:B------:R-:W-:Y:S01]  /*1110*/  UMOV UR28, 0x3f800000 ;  /* 0x3f800000001c7882 */ /* 0x000fe20000000000 */
        /* <DEDUP_REMOVED lines=12> */
[----:B-----5:R-:W-:Y:S01]  /*11e0*/  FADD.FTZ R25, R58, -UR27 ;  /* 0x8000001b3a197e21 */ /* 0x020fe20008010000 */
[----:B------:R-:W-:Y:S01]  /*11f0*/  FMUL.FTZ R24, R56, R22 ;  /* 0x0000001638187220 */ /* 0x000fe20000410000 */
[----:B------:R-:W-:Y:S01]  /*1200*/  FADD.FTZ R0, R59, -UR27 ;  /* 0x8000001b3b007e21 */ /* 0x000fe20008010000 */
[----:B------:R-:W-:Y:S01]  /*1210*/  FMUL.FTZ R27, R57, R23 ;  /* 0x00000017391b7220 */ /* 0x000fe20000410000 */
[----:B------:R-:W-:Y:S01]  /*1220*/  FMUL.FTZ R25, R25, UR28 ;  /* 0x0000001c19197c20 */ /* 0x000fe20008410000 */
[----:B------:R-:W-:Y:S01]  /*1230*/  FADD.FTZ R28, R54, -UR27 ;  /* 0x8000001b361c7e21 */ /* 0x000fe20008010000 */
[----:B------:R-:W-:Y:S01]  /*1240*/  FMUL.FTZ R0, R0, UR28 ;  /* 0x0000001c00007c20 */ /* 0x000fe20008410000 */
[----:B------:R-:W-:Y:S01]  /*1250*/  FADD.FTZ R26, RZ, R24 ;  /* 0x00000018ff1a7221 */ /* 0x000fe20000010000 */
[----:B------:R-:W-:Y:S01]  /*1260*/  FFMA.FTZ R31, R25, R24, RZ ;  /* 0x00000018191f7223 */ /* 0x000fe200000100ff */
[----:B------:R-:W-:Y:S01]  /*1270*/  FMUL.FTZ R33, R52, R22 ;  /* 0x0000001634217220 */ /* 0x000fe20000410000 */
[----:B------:R-:W-:Y:S01]  /*1280*/  FMUL.FTZ R28, R28, UR28 ;  /* 0x0000001c1c1c7c20 */ /* 0x000fe20008410000 */
[----:B------:R-:W-:Y:S01]  /*1290*/  FFMA.FTZ R25, R56, R25, RZ ;  /* 0x0000001938197223 */ /* 0x000fe200000100ff */
[----:B------:R-:W-:Y:S01]  /*12a0*/  FFMA.FTZ R31, R0, R27, R31 ;  /* 0x0000001b001f7223 */ /* 0x000fe2000001001f */
[----:B------:R-:W-:Y:S01]  /*12b0*/  FADD.FTZ R24, R55, -UR27 ;  /* 0x8000001b37187e21 */ /* 0x000fe20008010000 */
[----:B------:R-:W-:Y:S01]  /*12c0*/  FADD.FTZ R26, R27, R26 ;  /* 0x0000001a1b1a7221 */ /* 0x000fe20000010000 */
[----:B------:R-:W-:Y:S01]  /*12d0*/  FFMA.FTZ R25, R52, R28, R25 ;  /* 0x0000001c34197223 */ /* 0x000fe20000010019 */
[----:B------:R-:W-:Y:S01]  /*12e0*/  FFMA.FTZ R31, R28, R33, R31 ;  /* 0x000000211c1f7223 */ /* 0x000fe2000001001f */
[----:B------:R-:W-:Y:S01]  /*12f0*/  FMUL.FTZ R24, R24, UR28 ;  /* 0x0000001c18187c20 */ /* 0x000fe20008410000 */
[----:B------:R-:W-:Y:S01]  /*1300*/  FFMA.FTZ R0, R57, R0, RZ ;  /* 0x0000000039007223 */ /* 0x000fe200000100ff */
[C---:B------:R-:W-:Y:S01]  /*1310*/  FMUL.FTZ R27, R53.reuse, R23 ;  /* 0x00000017351b7220 */ /* 0x040fe20000410000 */
[----:B------:R-:W-:Y:S01]  /*1320*/  FADD.FTZ R28, R50, -UR27 ;  /* 0x8000001b321c7e21 */ /* 0x000fe20008010000 */
[----:B------:R-:W-:Y:S01]  /*1330*/  FADD.FTZ R26, R26, R33 ;  /* 0x000000211a1a7221 */ /* 0x000fe20000010000 */
[----:B------:R-:W-:Y:S01]  /*1340*/  FFMA.FTZ R0, R53, R24, R0 ;  /* 0x0000001835007223 */ /* 0x000fe20000010000 */
[----:B------:R-:W-:Y:S01]  /*1350*/  FFMA.FTZ R31, R24, R27, R31 ;  /* 0x0000001b181f7223 */ /* 0x000fe2000001001f */
[----:B------:R-:W-:Y:S01]  /*1360*/  FMUL.FTZ R33, R48, R22 ;  /* 0x0000001630217220 */ /* 0x000fe20000410000 */
[----:B------:R-:W-:Y:S01]  /*1370*/  FMUL.FTZ R28, R28, UR28 ;  /* 0x0000001c1c1c7c20 */ /* 0x000fe20008410000 */
[----:B------:R-:W-:Y:S01]  /*1380*/  FADD.FTZ R24, R51, -UR27 ;  /* 0x8000001b33187e21 */ /* 0x000fe20008010000 */
[----:B------:R-:W-:Y:S01]  /*1390*/  FADD.FTZ R26, R27, R26 ;  /* 0x0000001a1b1a7221 */ /* 0x000fe20000010000 */
[C---:B------:R-:W-:Y:S01]  /*13a0*/  FMUL.FTZ R27, R49.reuse, R23 ;  /* 0x00000017311b7220 */ /* 0x040fe20000410000 */
[----:B------:R-:W-:Y:S01]  /*13b0*/  FFMA.FTZ R25, R48, R28, R25 ;  /* 0x0000001c30197223 */ /* 0x000fe20000010019 */
[----:B------:R-:W-:Y:S01]  /*13c0*/  FFMA.FTZ R31, R28, R33, R31 ;  /* 0x000000211c1f7223 */ /* 0x000fe2000001001f */
[----:B------:R-:W-:Y:S01]  /*13d0*/  FMUL.FTZ R24, R24, UR28 ;  /* 0x0000001c18187c20 */ /* 0x000fe20008410000 */
[----:B------:R-:W-:Y:S01]  /*13e0*/  FADD.FTZ R26, R26, R33 ;  /* 0x000000211a1a7221 */ /* 0x000fe20000010000 */
[----:B------:R-:W-:Y:S01]  /*13f0*/  FADD.FTZ R28, R46, -UR27 ;  /* 0x8000001b2e1c7e21 */ /* 0x000fe20008010000 */
[----:B------:R-:W-:Y:S01]  /*1400*/  FMUL.FTZ R33, R2, R22 ;  /* 0x0000001602217220 */ /* 0x000fe20000410000 */
[----:B------:R-:W-:Y:S01]  /*1410*/  FFMA.FTZ R0, R49, R24, R0 ;  /* 0x0000001831007223 */ /* 0x000fe20000010000 */
[----:B------:R-:W-:Y:S01]  /*1420*/  FFMA.FTZ R31, R24, R27, R31 ;  /* 0x0000001b181f7223 */ /* 0x000fe2000001001f */
[----:B------:R-:W-:Y:S01]  /*1430*/  FMUL.FTZ R28, R28, UR28 ;  /* 0x0000001c1c1c7c20 */ /* 0x000fe20008410000 */
[----:B------:R-:W-:Y:S01]  /*1440*/  FADD.FTZ R26, R27, R26 ;  /* 0x0000001a1b1a7221 */ /* 0x000fe20000010000 */
[----:B------:R-:W-:Y:S01]  /*1450*/  FADD.FTZ R24, R47, -UR27 ;  /* 0x8000001b2f187e21 */ /* 0x000fe20008010000 */
[----:B------:R-:W-:Y:S01]  /*1460*/  FMUL.FTZ R27, R3, R23 ;  /* 0x00000017031b7220 */ /* 0x000fe20000410000 */
[----:B------:R-:W-:Y:S01]  /*1470*/  FFMA.FTZ R25, R2, R28, R25 ;  /* 0x0000001c02197223 */ /* 0x000fe20000010019 */
[----:B------:R-:W-:Y:S01]  /*1480*/  FADD.FTZ R26, R26, R33 ;  /* 0x000000211a1a7221 */ /* 0x000fe20000010000 */
[----:B------:R-:W-:Y:S01]  /*1490*/  FFMA.FTZ R31, R28, R33, R31 ;  /* 0x000000211c1f7223 */ /* 0x000fe2000001001f */
[----:B------:R-:W-:Y:S01]  /*14a0*/  FMUL.FTZ R24, R24, UR28 ;  /* 0x0000001c18187c20 */ /* 0x000fe20008410000 */
[----:B------:R-:W-:Y:S01]  /*14b0*/  FADD.FTZ R28, R4, -UR27 ;  /* 0x8000001b041c7e21 */ /* 0x000fe20008010000 */
[----:B------:R-:W-:Y:S01]  /*14c0*/  FMUL.FTZ R33, R6, R22 ;  /* 0x0000001606217220 */ /* 0x000fe20000410000 */
[----:B------:R-:W-:Y:S01]  /*14d0*/  FADD.FTZ R26, R27, R26 ;  /* 0x0000001a1b1a7221 */ /* 0x000fe20000010000 */
[----:B------:R-:W-:Y:S01]  /*14e0*/  FFMA.FTZ R0, R3, R24, R0 ;  /* 0x0000001803007223 */ /* 0x000fe20000010000 */
[----:B------:R-:W-:Y:S01]  /*14f0*/  FFMA.FTZ R31, R24, R27, R31 ;  /* 0x0000001b181f7223 */ /* 0x000fe2000001001f */
[----:B------:R-:W-:Y:S01]  /*1500*/  FMUL.FTZ R28, R28, UR28 ;  /* 0x0000001c1c1c7c20 */ /* 0x000fe20008410000 */
[----:B------:R-:W-:Y:S01]  /*1510*/  FADD.FTZ R24, R5, -UR27 ;  /* 0x8000001b05187e21 */ /* 0x000fe20008010000 */
[----:B------:R-:W-:Y:S01]  /*1520*/  FADD.FTZ R26, R26, R33 ;  /* 0x000000211a1a7221 */ /* 0x000fe20000010000 */
[----:B------:R-:W-:Y:S01]  /*1530*/  FMUL.FTZ R27, R7, R23 ;  /* 0x00000017071b7220 */ /* 0x000fe20000410000 */
[----:B------:R-:W-:Y:S01]  /*1540*/  FFMA.FTZ R25, R6, R28, R25 ;  /* 0x0000001c06197223 */ /* 0x000fe20000010019 */
        /* <DEDUP_REMOVED lines=10> */
[----:B------:R-:W-:Y:S01]  /*15f0*/  FADD.FTZ R26, R12, -UR27 ;  /* 0x8000001b0c1a7e21 */ /* 0x000fe20008010000 */
[----:B------:R-:W-:Y:S01]  /*1600*/  FMUL.FTZ R27, R11, R23 ;  /* 0x000000170b1b7220 */ /* 0x000fe20000410000 */
[----:B------:R-:W-:Y:S01]  /*1610*/  FFMA.FTZ R31, R28, R33, R31 ;  /* 0x000000211c1f7223 */ /* 0x000fe2000001001f */
[----:B------:R-:W-:Y:S01]  /*1620*/  FMUL.FTZ R24, R24, UR28 ;  /* 0x0000001c18187c20 */ /* 0x000fe20008410000 */
[----:B------:R-:W-:Y:S01]  /*1630*/  FFMA.FTZ R25, R10, R28, R25 ;  /* 0x0000001c0a197223 */ /* 0x000fe20000010019 */
[----:B------:R-:W-:Y:S01]  /*1640*/  FMUL.FTZ R33, R14, R22 ;  /* 0x000000160e217220 */ /* 0x000fe20000410000 */
[----:B------:R-:W-:Y:S01]  /*1650*/  FMUL.FTZ R28, R26, UR28 ;  /* 0x0000001c1a1c7c20 */ /* 0x000fe20008410000 */
[----:B------:R-:W-:Y:S01]  /*1660*/  FADD.FTZ R30, R27, R30 ;  /* 0x0000001e1b1e7221 */ /* 0x000fe20000010000 */
[----:B------:R-:W-:Y:S01]  /*1670*/  FFMA.FTZ R26, R11, R24, R0 ;  /* 0x000000180b1a7223 */ /* 0x000fe20000010000 */
[----:B------:R-:W-:Y:S01]  /*1680*/  FFMA.FTZ R31, R24, R27, R31 ;  /* 0x0000001b181f7223 */ /* 0x000fe2000001001f */
[----:B------:R-:W-:Y:S01]  /*1690*/  FADD.FTZ R24, R13, -UR27 ;  /* 0x8000001b0d187e21 */ /* 0x000fe20008010000 */
[----:B------:R-:W-:Y:S01]  /*16a0*/  FADD.FTZ R27, RZ, R56 ;  /* 0x00000038ff1b7221 */ /* 0x000fe20000010000 */
[----:B------:R-:W-:Y:S01]  /*16b0*/  FADD.FTZ R0, RZ, R57 ;  /* 0x00000039ff007221 */ /* 0x000fe20000010000 */
[----:B------:R-:W-:Y:S01]  /*16c0*/  FADD.FTZ R30, R30, R33 ;  /* 0x000000211e1e7221 */ /* 0x000fe20000010000 */
[----:B------:R-:W-:Y:S01]  /*16d0*/  FFMA.FTZ R25, R14, R28, R25 ;  /* 0x0000001c0e197223 */ /* 0x000fe20000010019 */
[----:B------:R-:W-:Y:S01]  /*16e0*/  FFMA.FTZ R33, R28, R33, R31 ;  /* 0x000000211c217223 */ /* 0x000fe2000001001f */
[----:B------:R-:W-:Y:S01]  /*16f0*/  FMUL.FTZ R28, R24, UR28 ;  /* 0x0000001c181c7c20 */ /* 0x000fe20008410000 */
[----:B------:R-:W-:Y:S01]  /*1700*/  FADD.FTZ R27, R52, R27 ;  /* 0x0000001b341b7221 */ /* 0x000fe20000010000 */
[----:B------:R-:W-:Y:S01]  /*1710*/  FADD.FTZ R24, R53, R0 ;  /* 0x0000000035187221 */ /* 0x000fe20000010000 */
[C---:B------:R-:W-:Y:S01]  /*1720*/  FMUL.FTZ R31, R15.reuse, R23 ;  /* 0x000000170f1f7220 */ /* 0x040fe20000410000 */
[----:B------:R-:W-:Y:S01]  /*1730*/  FFMA.FTZ R0, R15, R28, R26 ;  /* 0x0000001c0f007223 */ /* 0x000fe2000001001a */
[----:B------:R-:W-:Y:S01]  /*1740*/  FADD.FTZ R27, R48, R27 ;  /* 0x0000001b301b7221 */ /* 0x000fe20000010000 */
[----:B------:R-:W-:Y:S01]  /*1750*/  FADD.FTZ R26, R49, R24 ;  /* 0x00000018311a7221 */ /* 0x000fe20000010000 */
[----:B------:R-:W-:Y:S01]  /*1760*/  FFMA.FTZ R33, R28, R31, R33 ;  /* 0x0000001f1c217223 */ /* 0x000fe20000010021 */
[----:B------:R-:W-:Y:S01]  /*1770*/  FADD.FTZ R28, R16, -UR27 ;  /* 0x8000001b101c7e21 */ /* 0x000fe20008010000 */
[----:B------:R-:W-:Y:S01]  /*1780*/  FADD.FTZ R27, R2, R27 ;  /* 0x0000001b021b7221 */ /* 0x000fe20000010000 */
[----:B------:R-:W-:Y:S01]  /*1790*/  FADD.FTZ R30, R31, R30 ;  /* 0x0000001e1f1e7221 */ /* 0x000fe20000010000 */
[----:B------:R-:W-:Y:S01]  /*17a0*/  FADD.FTZ R26, R3, R26 ;  /* 0x0000001a031a7221 */ /* 0x000fe20000010000 */
[----:B------:R-:W-:Y:S01]  /*17b0*/  FMUL.FTZ R31, R18, R22 ;  /* 0x00000016121f7220 */ /* 0x000fe20000410000 */
[----:B------:R-:W-:Y:S01]  /*17c0*/  FMUL.FTZ R24, R28, UR28 ;  /* 0x0000001c1c187c20 */ /* 0x000fe20008410000 */
[----:B------:R-:W-:Y:S01]  /*17d0*/  FADD.FTZ R28, R17, -UR27 ;  /* 0x8000001b111c7e21 */ /* 0x000fe20008010000 */
[----:B------:R-:W-:Y:S01]  /*17e0*/  FADD.FTZ R27, R6, R27 ;  /* 0x0000001b061b7221 */ /* 0x000fe20000010000 */
[----:B------:R-:W-:Y:S01]  /*17f0*/  FADD.FTZ R26, R7, R26 ;  /* 0x0000001a071a7221 */ /* 0x000fe20000010000 */
[----:B------:R-:W-:Y:S01]  /*1800*/  FADD.FTZ R35, R30, R31 ;  /* 0x0000001f1e237221 */ /* 0x000fe20000010000 */
[----:B------:R-:W-:Y:S01]  /*1810*/  FFMA.FTZ R32, R24, R31, R33 ;  /* 0x0000001f18207223 */ /* 0x000fe20000010021 */
[----:B------:R-:W-:Y:S01]  /*1820*/  FMUL.FTZ R30, R19, R23 ;  /* 0x00000017131e7220 */ /* 0x000fe20000410000 */
        /* <DEDUP_REMOVED lines=12> */
.L_x_1314:
        /* <DEDUP_REMOVED lines=9> */
[----:B------:R-:W-:Y:S01]  /*1980*/  FFMA.FTZ R26, R23, R0, R21 ;  /* 0x00000000171a7223 */ /* 0x000fe20000010015 */
[----:B------:R-:W-:-:S02]  /*1990*/  FFMA.FTZ R24, R22, R25, R20 ;  /* 0x0000001916187223 */ /* 0x000fc40000010014 */
[----:B------:R-:W-:Y:S01]  /*19a0*/  FMUL.FTZ R36, R27, -1.4426950216293334961 ;  /* 0xbfb8aa3b1b247820 */ /* 0x000fe20000410000 */
[----:B------:R-:W-:Y:S01]  /*19b0*/  FMUL.FTZ R32, R26, -1.4426950216293334961 ;  /* 0xbfb8aa3b1a207820 */ /* 0x000fe20000410000 */
[----:B------:R-:W-:-:S04]  /*19c0*/  FMUL.FTZ R28, R24, -1.4426950216293334961 ;  /* 0xbfb8aa3b181c7820 */ /* 0x000fc80000410000 */
[----:B------:R-:W0:Y:S04]  /*19d0*/  MUFU.EX2 R36, R36 ;  /* 0x0000002400247308 */ /* 0x000e280000000800 */
[----:B------:R-:W1:Y:S04]  /*19e0*/  MUFU.EX2 R32, R32 ;  /* 0x0000002000207308 */ /* 0x000e680000000800 */
[----:B------:R-:W2:Y:S01]  /*19f0*/  MUFU.EX2 R28, R28 ;  /* 0x0000001c001c7308 */ /* 0x000ea20000000800 */
[----:B0-----:R-:W-:Y:S01]  /*1a00*/  FADD.FTZ R41, R36, 1 ;  /* 0x3f80000024297421 */ /* 0x001fe20000010000 */
[----:B------:R-:W-:Y:S01]  /*1a10*/  FFMA.FTZ R36, R23, R38, R21 ;  /* 0x0000002617247223 */ /* 0x000fe20000010015 */
[----:B-1----:R-:W-:-:S03]  /*1a20*/  FADD.FTZ R33, R32, 1 ;  /* 0x3f80000020217421 */ /* 0x002fc60000010000 */
[----:B------:R-:W-:Y:S01]  /*1a30*/  FMUL.FTZ R43, R36, -1.4426950216293334961 ;  /* 0xbfb8aa3b242b7820 */ /* 0x000fe20000410000 */
[----:B------:R-:W0:Y:S01]  /*1a40*/  MUFU.RCP R41, R41 ;  /* 0x0000002900297308 */ /* 0x000e220000001000 */
[----:B--2---:R-:W-:-:S07]  /*1a50*/  FADD.FTZ R30, R28, 1 ;  /* 0x3f8000001c1e7421 */ /* 0x004fce0000010000 */
[----:B------:R1:W2:Y:S08]  /*1a60*/  MUFU.RCP R34, R33 ;  /* 0x0000002100227308 */ /* 0x0002b00000001000 */
[----:B------:R3:W4:Y:S01]  /*1a70*/  MUFU.RCP R31, R30 ;  /* 0x0000001e001f7308 */ /* 0x0007220000001000 */
[----:B-1----:R-:W-:Y:S01]  /*1a80*/  FADD.FTZ R33, R50, -UR27 ;  /* 0x8000001b32217e21 */ /* 0x002fe20008010000 */
[----:B0-----:R-:W-:Y:S01]  /*1a90*/  FADD.FTZ R32, -R41, 1 ;  /* 0x3f80000029207421 */ /* 0x001fe20000010100 */
[----:B------:R-:W-:-:S02]  /*1aa0*/  FMUL.FTZ R41, R52, R41 ;  /* 0x0000002934297220 */ /* 0x000fc40000410000 */
[----:B------:R-:W-:-:S03]  /*1ab0*/  FMUL.FTZ R33, R33, UR28 ;  /* 0x0000001c21217c20 */ /* 0x000fc60008410000 */
[----:B------:R-:W0:Y:S01]  /*1ac0*/  MUFU.EX2 R43, R43 ;  /* 0x0000002b002b7308 */ /* 0x000e220000000800 */
[----:B---3--:R-:W-:Y:S01]  /*1ad0*/  FFMA.FTZ R30, R22, R33, R20 ;  /* 0x00000021161e7223 */ /* 0x008fe20000010014 */
[----:B--2---:R-:W-:-:S03]  /*1ae0*/  FADD.FTZ R37, -R34, 1 ;  /* 0x3f80000022257421 */ /* 0x004fc60000010100 */
[----:B------:R-:W-:Y:S01]  /*1af0*/  FMUL.FTZ R44, R30, -1.4426950216293334961 ;  /* 0xbfb8aa3b1e2c7820 */ /* 0x000fe20000410000 */
[----:B------:R-:W-:Y:S01]  /*1b00*/  FFMA.FTZ R28, R26, R37, 1 ;  /* 0x3f8000001a1c7423 */ /* 0x000fe20000010025 */
[----:B------:R-:W-:Y:S01]  /*1b10*/  FFMA.FTZ R26, R27, R32, 1 ;  /* 0x3f8000001b1a7423 */ /* 0x000fe20000010020 */
[----:B------:R-:W-:Y:S01]  /*1b20*/  FADD.FTZ R32, R51, -UR27 ;  /* 0x8000001b33207e21 */ /* 0x000fe20008010000 */
[----:B------:R-:W-:Y:S01]  /*1b30*/  FADD.FTZ R27, R46, -UR27 ;  /* 0x8000001b2e1b7e21 */ /* 0x000fe20008010000 */
[----:B----4-:R-:W-:Y:S01]  /*1b40*/  FADD.FTZ R35, -R31, 1 ;  /* 0x3f8000001f237421 */ /* 0x010fe20000010100 */
[----:B------:R-:W-:Y:S01]  /*1b50*/  FMUL.FTZ R37, R57, R34 ;  /* 0x0000002239257220 */ /* 0x000fe20000410000 */
[----:B------:R-:W-:Y:S01]  /*1b60*/  FMUL.FTZ R32, R32, UR28 ;  /* 0x0000001c20207c20 */ /* 0x000fe20008410000 */
[----:B------:R-:W-:Y:S01]  /*1b70*/  FMUL.FTZ R27, R27, UR28 ;  /* 0x0000001c1b1b7c20 */ /* 0x000fe20008410000 */
[----:B------:R-:W-:Y:S01]  /*1b80*/  FFMA.FTZ R24, R24, R35, 1 ;  /* 0x3f80000018187423 */ /* 0x000fe20000010023 */
[----:B------:R-:W-:Y:S01]  /*1b90*/  FMUL.FTZ R35, R56, R31 ;  /* 0x0000001f38237220 */ /* 0x000fe20000410000 */
[----:B0-----:R-:W-:Y:S01]  /*1ba0*/  FADD.FTZ R34, R43, 1 ;  /* 0x3f8000002b227421 */ /* 0x001fe20000010000 */
[----:B------:R-:W0:Y:S01]  /*1bb0*/  MUFU.EX2 R31, R44 ;  /* 0x0000002c001f7308 */ /* 0x000e220000000800 */
[----:B------:R-:W-:Y:S01]  /*1bc0*/  FMUL.FTZ R37, R37, R28 ;  /* 0x0000001c25257220 */ /* 0x000fe20000410000 */
[----:B------:R-:W-:Y:S01]  /*1bd0*/  FMUL.FTZ R35, R35, R24 ;  /* 0x0000001823237220 */ /* 0x000fe20000410000 */
[----:B------:R-:W-:Y:S01]  /*1be0*/  FFMA.FTZ R24, R23, R32, R21 ;  /* 0x0000002017187223 */ /* 0x000fe20000010015 */
[----:B------:R-:W-:Y:S01]  /*1bf0*/  FFMA.FTZ R28, R22, R27, R20 ;  /* 0x0000001b161c7223 */ /* 0x000fe20000010014 */
[----:B------:R-:W1:Y:S01]  /*1c00*/  MUFU.RCP R34, R34 ;  /* 0x0000002200227308 */ /* 0x000e620000001000 */
[----:B------:R-:W-:Y:S01]  /*1c10*/  FMUL.FTZ R26, R41, R26 ;  /* 0x0000001a291a7220 */ /* 0x000fe20000410000 */
[----:B------:R-:W-:Y:S01]  /*1c20*/  FMUL.FTZ R45, R24, -1.4426950216293334961 ;  /* 0xbfb8aa3b182d7820 */ /* 0x000fe20000410000 */
[----:B------:R-:W-:-:S05]  /*1c30*/  FMUL.FTZ R40, R28, -1.4426950216293334961 ;  /* 0xbfb8aa3b1c287820 */ /* 0x000fca0000410000 */
[----:B------:R-:W2:Y:S01]  /*1c40*/  MUFU.EX2 R42, R45 ;  /* 0x0000002d002a7308 */ /* 0x000ea20000000800 */
[----:B0-----:R-:W-:-:S03]  /*1c50*/  FADD.FTZ R31, R31, 1 ;  /* 0x3f8000001f1f7421 */ /* 0x001fc60000010000 */
[----:B------:R-:W0:Y:S04]  /*1c60*/  MUFU.EX2 R40, R40 ;  /* 0x0000002800287308 */ /* 0x000e280000000800 */
[----:B------:R-:W3:Y:S01]  /*1c70*/  MUFU.RCP R31, R31 ;  /* 0x0000001f001f7308 */ /* 0x000ee20000001000 */
[----:B-1----:R-:W-:Y:S01]  /*1c80*/  FADD.FTZ R41, -R34, 1 ;  /* 0x3f80000022297421 */ /* 0x002fe20000010100 */
[----:B--2---:R-:W-:-:S03]  /*1c90*/  FADD.FTZ R42, R42, 1 ;  /* 0x3f8000002a2a7421 */ /* 0x004fc60000010000 */
[----:B------:R-:W-:Y:S01]  /*1ca0*/  FFMA.FTZ R36, R36, R41, 1 ;  /* 0x3f80000024247423 */ /* 0x000fe20000010029 */
[----:B0-----:R-:W-:Y:S02]  /*1cb0*/  FADD.FTZ R44, R40, 1 ;  /* 0x3f800000282c7421 */ /* 0x001fe40000010000 */
[----:B------:R-:W0:Y:S01]  /*1cc0*/  MUFU.RCP R42, R42 ;  /* 0x0000002a002a7308 */ /* 0x000e220000001000 */
[----:B---3--:R-:W-:-:S07]  /*1cd0*/  FADD.FTZ R43, -R31, 1 ;  /* 0x3f8000001f2b7421 */ /* 0x008fce0000010100 */
[----:B------:R-:W1:Y:S01]  /*1ce0*/  MUFU.RCP R41, R44 ;  /* 0x0000002c00297308 */ /* 0x000e620000001000 */
[----:B------:R-:W-:Y:S01]  /*1cf0*/  FFMA.FTZ R45, R30, R43, 1 ;  /* 0x3f8000001e2d7423 */ /* 0x000fe2000001002b */
[----:B------:R-:W-:Y:S01]  /*1d00*/  FMUL.FTZ R43, R53, R34 ;  /* 0x00000022352b7220 */ /* 0x000fe20000410000 */
[----:B------:R-:W-:-:S03]  /*1d10*/  FMUL.FTZ R34, R48, R31 ;  /* 0x0000001f30227220 */ /* 0x000fc60000410000 */
[----:B------:R-:W-:Y:S01]  /*1d20*/  FMUL.FTZ R31, R43, R36 ;  /* 0x000000242b1f7220 */ /* 0x000fe20000410000 */
[----:B------:R-:W-:Y:S01]  /*1d30*/  FMUL.FTZ R34, R34, R45 ;  /* 0x0000002d22227220 */ /* 0x000fe20000410000 */
[----:B------:R-:W-:Y:S01]  /*1d40*/  FFMA.FTZ R36, R25, R35, RZ ;  /* 0x0000002319247223 */ /* 0x000fe200000100ff */
[----:B0-----:R-:W-:Y:S01]  /*1d50*/  FADD.FTZ R43, -R42, 1 ;  /* 0x3f8000002a2b7421 */ /* 0x001fe20000010100 */
[----:B------:R-:W-:Y:S02]  /*1d60*/  FMUL.FTZ R30, R49, R42 ;  /* 0x0000002a311e7220 */ /* 0x000fe40000410000 */
[----:B------:R-:W-:Y:S01]  /*1d70*/  FFMA.FTZ R36, R39, R26, R36 ;  /* 0x0000001a27247223 */ /* 0x000fe20000010024 */
[----:B------:R-:W-:Y:S01]  /*1d80*/  FFMA.FTZ R43, R24, R43, 1 ;  /* 0x3f800000182b7423 */ /* 0x000fe2000001002b */
[----:B------:R-:W-:Y:S01]  /*1d90*/  FMUL.FTZ R24, R22, R35 ;  /* 0x0000002316187220 */ /* 0x000fe20000410000 */
[----:B------:R-:W-:Y:S01]  /*1da0*/  FADD.FTZ R35, RZ, R35 ;  /* 0x00000023ff237221 */ /* 0x000fe20000010000 */
[----:B------:R-:W-:Y:S01]  /*1db0*/  FFMA.FTZ R36, R33, R34, R36 ;  /* 0x0000002221247223 */ /* 0x000fe20000010024 */
[----:B-1----:R-:W-:Y:S01]  /*1dc0*/  FADD.FTZ R45, -R41, 1 ;  /* 0x3f800000292d7421 */ /* 0x002fe20000010100 */
[----:B------:R-:W-:Y:S01]  /*1dd0*/  FADD.FTZ R40, RZ, R24 ;  /* 0x00000018ff287221 */ /* 0x000fe20000010000 */
[----:B------:R-:W-:Y:S01]  /*1de0*/  FMUL.FTZ R30, R30, R43 ;  /* 0x0000002b1e1e7220 */ /* 0x000fe20000410000 */
[----:B------:R-:W-:Y:S01]  /*1df0*/  FMUL.FTZ R43, R23, R37 ;  /* 0x00000025172b7220 */ /* 0x000fe20000410000 */
[----:B------:R-:W-:Y:S01]  /*1e00*/  FFMA.FTZ R45, R28, R45, 1 ;  /* 0x3f8000001c2d7423 */ /* 0x000fe2000001002d */
[----:B------:R-:W-:Y:S01]  /*1e10*/  FMUL.FTZ R28, R2, R41 ;  /* 0x00000029021c7220 */ /* 0x000fe20000410000 */
[----:B------:R-:W-:Y:S01]  /*1e20*/  FFMA.FTZ R41, R25, R24, RZ ;  /* 0x0000001819297223 */ /* 0x000fe200000100ff */
[----:B------:R-:W-:Y:S01]  /*1e30*/  FADD.FTZ R24, R47, -UR27 ;  /* 0x8000001b2f187e21 */ /* 0x000fe20008010000 */
[----:B------:R-:W-:Y:S01]  /*1e40*/  FADD.FTZ R40, R43, R40 ;  /* 0x000000282b287221 */ /* 0x000fe20000010000 */
[----:B------:R-:W-:Y:S01]  /*1e50*/  FMUL.FTZ R28, R28, R45 ;  /* 0x0000002d1c1c7220 */ /* 0x000fe20000410000 */
[----:B------:R-:W-:Y:S01]  /*1e60*/  FFMA.FTZ R41, R0, R43, R41 ;  /* 0x0000002b00297223 */ /* 0x000fe20000010029 */
[----:B------:R-:W-:Y:S01]  /*1e70*/  FMUL.FTZ R24, R24, UR28 ;  /* 0x0000001c18187c20 */ /* 0x000fe20008410000 */
[----:B------:R-:W-:Y:S01]  /*1e80*/  FADD.FTZ R35, R35, R26 ;  /* 0x0000001a23237221 */ /* 0x000fe20000010000 */
[----:B------:R-:W-:Y:S01]  /*1e90*/  FMUL.FTZ R43, R22, R26 ;  /* 0x0000001a162b7220 */ /* 0x000fe20000410000 */
[----:B------:R-:W-:Y:S01]  /*1ea0*/  FFMA.FTZ R36, R27, R28, R36 ;  /* 0x0000001c1b247223 */ /* 0x000fe20000010024 */
[----:B------:R-:W-:Y:S01]  /*1eb0*/  FFMA.FTZ R42, R23, R24, R21 ;  /* 0x00000018172a7223 */ /* 0x000fe20000010015 */
[----:B------:R-:W-:Y:S01]  /*1ec0*/  FADD.FTZ R35, R35, R34 ;  /* 0x0000002223237221 */ /* 0x000fe20000010000 */
[----:B------:R-:W-:Y:S01]  /*1ed0*/  FFMA.FTZ R41, R39, R43, R41 ;  /* 0x0000002b27297223 */ /* 0x000fe20000010029 */
[----:B------:R-:W-:Y:S01]  /*1ee0*/  FADD.FTZ R40, R40, R43 ;  /* 0x0000002b28287221 */ /* 0x000fe20000010000 */
[----:B------:R-:W-:-:S06]  /*1ef0*/  FMUL.FTZ R45, R42, -1.4426950216293334961 ;  /* 0xbfb8aa3b2a2d7820 */ /* 0x000fcc0000410000 */
[----:B------:R-:W0:Y:S02]  /*1f00*/  MUFU.EX2 R45, R45 ;  /* 0x0000002d002d7308 */ /* 0x000e240000000800 */
[----:B0-----:R-:W-:Y:S01]  /*1f10*/  FADD.FTZ R44, R45, 1 ;  /* 0x3f8000002d2c7421 */ /* 0x001fe20000010000 */
[----:B------:R-:W-:Y:S01]  /*1f20*/  FFMA.FTZ R45, R0, R37, RZ ;  /* 0x00000025002d7223 */ /* 0x000fe200000100ff */
[----:B------:R-:W-:-:S03]  /*1f30*/  FADD.FTZ R0, RZ, R37 ;  /* 0x00000025ff007221 */ /* 0x000fc60000010000 */
[-C--:B------:R-:W-:Y:S01]  /*1f40*/  FFMA.FTZ R37, R38, R31.reuse, R45 ;  /* 0x0000001f26257223 */ /* 0x080fe2000001002d */
[----:B------:R-:W0:Y:S03]  /*1f50*/  MUFU.RCP R44, R44 ;  /* 0x0000002c002c7308 */ /* 0x000e260000001000 */
[----:B------:R-:W-:Y:S01]  /*1f60*/  FFMA.FTZ R37, R32, R30, R37 ;  /* 0x0000001e20257223 */ /* 0x000fe20000010025 */
[----:B0-----:R-:W-:Y:S01]  /*1f70*/  FADD.FTZ R25, -R44, 1 ;  /* 0x3f8000002c197421 */ /* 0x001fe20000010100 */
[----:B------:R-:W-:Y:S01]  /*1f80*/  FMUL.FTZ R26, R3, R44 ;  /* 0x0000002c031a7220 */ /* 0x000fe20000410000 */
[----:B------:R-:W-:Y:S02]  /*1f90*/  FMUL.FTZ R44, R23, R31 ;  /* 0x0000001f172c7220 */ /* 0x000fe40000410000 */
[----:B------:R-:W-:Y:S02]  /*1fa0*/  FFMA.FTZ R25, R42, R25, 1 ;  /* 0x3f8000002a197423 */ /* 0x000fe40000010019 */
[----:B------:R-:W-:Y:S01]  /*1fb0*/  FFMA.FTZ R38, R38, R44, R41 ;  /* 0x0000002c26267223 */ /* 0x000fe20000010029 */
[----:B------:R-:W-:Y:S01]  /*1fc0*/  FADD.FTZ R40, R44, R40 ;  /* 0x000000282c287221 */ /* 0x000fe20000010000 */
[----:B------:R-:W-:Y:S01]  /*1fd0*/  FMUL.FTZ R26, R26, R25 ;  /* 0x000000191a1a7220 */ /* 0x000fe20000410000 */
[----:B------:R-:W-:-:S03]  /*1fe0*/  FADD.FTZ R25, R4, -UR27 ;  /* 0x8000001b04197e21 */ /* 0x000fc60008010000 */
[----:B------:R-:W-:Y:S01]  /*1ff0*/  FFMA.FTZ R37, R24, R26, R37 ;  /* 0x0000001a18257223 */ /* 0x000fe20000010025 */
[----:B------:R-:W-:-:S04]  /*2000*/  FMUL.FTZ R25, R25, UR28 ;  /* 0x0000001c19197c20 */ /* 0x000fc80008410000 */
[----:B------:R-:W-:-:S04]  /*2010*/  FFMA.FTZ R42, R22, R25, R20 ;  /* 0x00000019162a7223 */ /* 0x000fc80000010014 */
[----:B------:R-:W-:-:S06]  /*2020*/  FMUL.FTZ R39, R42, -1.4426950216293334961 ;  /* 0xbfb8aa3b2a277820 */ /* 0x000fcc0000410000 */
[----:B------:R-:W0:Y:S02]  /*2030*/  MUFU.EX2 R39, R39 ;  /* 0x0000002700277308 */ /* 0x000e240000000800 */
[----:B0-----:R-:W-:Y:S01]  /*2040*/  FADD.FTZ R43, R39, 1 ;  /* 0x3f800000272b7421 */ /* 0x001fe20000010000 */
[----:B------:R-:W-:Y:S01]  /*2050*/  FADD.FTZ R39, R0, R31 ;  /* 0x0000001f00277221 */ /* 0x000fe20000010000 */
[----:B------:R-:W-:-:S03]  /*2060*/  FADD.FTZ R0, R5, -UR27 ;  /* 0x8000001b05007e21 */ /* 0x000fc60008010000 */
[----:B------:R-:W-:Y:S01]  /*2070*/  FADD.FTZ R39, R39, R30 ;  /* 0x0000001e27277221 */ /* 0x000fe20000010000 */
[----:B------:R-:W0:Y:S01]  /*2080*/  MUFU.RCP R43, R43 ;  /* 0x0000002b002b7308 */ /* 0x000e220000001000 */
[----:B------:R-:W-:Y:S02]  /*2090*/  FMUL.FTZ R0, R0, UR28 ;  /* 0x0000001c00007c20 */ /* 0x000fe40008410000 */
[----:B------:R-:W-:Y:S01]  /*20a0*/  FADD.FTZ R39, R39, R26 ;  /* 0x0000001a27277221 */ /* 0x000fe20000010000 */
[----:B0-----:R-:W-:-:S04]  /*20b0*/  FADD.FTZ R31, -R43, 1 ;  /* 0x3f8000002b1f7421 */ /* 0x001fc80000010100 */
[----:B------:R-:W-:Y:S01]  /*20c0*/  FFMA.FTZ R42, R42, R31, 1 ;  /* 0x3f8000002a2a7423 */ /* 0x000fe2000001001f */
[----:B------:R-:W-:Y:S01]  /*20d0*/  FMUL.FTZ R31, R6, R43 ;  /* 0x0000002b061f7220 */ /* 0x000fe20000410000 */
[----:B------:R-:W-:-:S03]  /*20e0*/  FMUL.FTZ R43, R22, R34 ;  /* 0x00000022162b7220 */ /* 0x000fc60000410000 */
[----:B------:R-:W-:Y:S01]  /*20f0*/  FMUL.FTZ R31, R31, R42 ;  /* 0x0000002a1f1f7220 */ /* 0x000fe20000410000 */
[----:B------:R-:W-:Y:S01]  /*2100*/  FFMA.FTZ R42, R23, R0, R21 ;  /* 0x00000000172a7223 */ /* 0x000fe20000010015 */
[----:B------:R-:W-:Y:S01]  /*2110*/  FFMA.FTZ R41, R33, R43, R38 ;  /* 0x0000002b21297223 */ /* 0x000fe20000010026 */
[----:B------:R-:W-:Y:S01]  /*2120*/  FADD.FTZ R40, R40, R43 ;  /* 0x0000002b28287221 */ /* 0x000fe20000010000 */
[----:B------:R-:W-:Y:S01]  /*2130*/  FFMA.FTZ R36, R25, R31, R36 ;  /* 0x0000001f19247223 */ /* 0x000fe20000010024 */
        /* <DEDUP_REMOVED lines=9> */
[----:B------:R-:W-:Y:S01]  /*21d0*/  FADD.FTZ R32, R9, -UR27 ;  /* 0x8000001b09207e21 */ /* 0x000fe20008010000 */
[----:B------:R-:W-:Y:S01]  /*21e0*/  FMUL.FTZ R34, R34, R33 ;  /* 0x0000002122227220 */ /* 0x000fe20000410000 */
[----:B------:R-:W-:Y:S01]  /*21f0*/  FADD.FTZ R33, R8, -UR27 ;  /* 0x8000001b08217e21 */ /* 0x000fe20008010000 */
[----:B------:R-:W-:Y:S01]  /*2200*/  FADD.FTZ R40, R44, R40 ;  /* 0x000000282c287221 */ /* 0x000fe20000010000 */
[----:B------:R-:W-:Y:S01]  /*2210*/  FMUL.FTZ R32, R32, UR28 ;  /* 0x0000001c20207c20 */ /* 0x000fe20008410000 */
[----:B------:R-:W-:Y:S01]  /*2220*/  FFMA.FTZ R37, R0, R34, R37 ;  /* 0x0000002200257223 */ /* 0x000fe20000010025 */
        /* <DEDUP_REMOVED lines=10> */
[----:B------:R-:W-:Y:S02]  /*22d0*/  FFMA.FTZ R43, R23, R32, R21 ;  /* 0x00000020172b7223 */ /* 0x000fe40000010015 */
[----:B------:R-:W-:Y:S02]  /*22e0*/  FFMA.FTZ R41, R38, R41, 1 ;  /* 0x3f80000026297423 */ /* 0x000fe40000010029 */
[----:B------:R-:W-:Y:S02]  /*22f0*/  FMUL.FTZ R38, R43, -1.4426950216293334961 ;  /* 0xbfb8aa3b2b267820 */ /* 0x000fe40000410000 */
[----:B------:R-:W-:Y:S01]  /*2300*/  FMUL.FTZ R30, R30, R41 ;  /* 0x000000291e1e7220 */ /* 0x000fe20000410000 */
[----:B------:R-:W-:-:S03]  /*2310*/  FFMA.FTZ R41, R27, R45, R42 ;  /* 0x0000002d1b297223 */ /* 0x000fc6000001002a */
[----:B------:R-:W0:Y:S02]  /*2320*/  MUFU.EX2 R38, R38 ;  /* 0x0000002600267308 */ /* 0x000e240000000800 */
[----:B0-----:R-:W-:Y:S01]  /*2330*/  FADD.FTZ R44, R38, 1 ;  /* 0x3f800000262c7421 */ /* 0x001fe20000010000 */
[----:B------:R-:W-:Y:S01]  /*2340*/  FADD.FTZ R38, R35, R28 ;  /* 0x0000001c23267221 */ /* 0x000fe20000010000 */
[----:B------:R-:W-:-:S04]  /*2350*/  FADD.FTZ R35, R12, -UR27 ;  /* 0x8000001b0c237e21 */ /* 0x000fc80008010000 */
[----:B------:R-:W-:Y:S01]  /*2360*/  FMUL.FTZ R35, R35, UR28 ;  /* 0x0000001c23237c20 */ /* 0x000fe20008410000 */
[----:B------:R-:W0:Y:S03]  /*2370*/  MUFU.RCP R44, R44 ;  /* 0x0000002c002c7308 */ /* 0x000e260000001000 */
[----:B------:R-:W-:-:S04]  /*2380*/  FFMA.FTZ R42, R22, R35, R20 ;  /* 0x00000023162a7223 */ /* 0x000fc80000010014 */
[----:B------:R-:W-:-:S06]  /*2390*/  FMUL.FTZ R45, R42, -1.4426950216293334961 ;  /* 0xbfb8aa3b2a2d7820 */ /* 0x000fcc0000410000 */
[----:B------:R-:W1:Y:S01]  /*23a0*/  MUFU.EX2 R45, R45 ;  /* 0x0000002d002d7308 */ /* 0x000e620000000800 */
[----:B0-----:R-:W-:Y:S01]  /*23b0*/  FADD.FTZ R28, -R44, 1 ;  /* 0x3f8000002c1c7421 */ /* 0x001fe20000010100 */
[----:B------:R-:W-:Y:S01]  /*23c0*/  FMUL.FTZ R27, R11, R44 ;  /* 0x0000002c0b1b7220 */ /* 0x000fe20000410000 */
[----:B------:R-:W-:Y:S01]  /*23d0*/  FMUL.FTZ R44, R23, R26 ;  /* 0x0000001a172c7220 */ /* 0x000fe20000410000 */
[----:B------:R-:W-:Y:S01]  /*23e0*/  FADD.FTZ R26, R13, -UR27 ;  /* 0x8000001b0d1a7e21 */ /* 0x000fe20008010000 */
[----:B------:R-:W-:Y:S02]  /*23f0*/  FFMA.FTZ R28, R43, R28, 1 ;  /* 0x3f8000002b1c7423 */ /* 0x000fe4000001001c */
[----:B------:R-:W-:Y:S01]  /*2400*/  FADD.FTZ R40, R44, R40 ;  /* 0x000000282c287221 */ /* 0x000fe20000010000 */
[----:B------:R-:W-:Y:S01]  /*2410*/  FMUL.FTZ R26, R26, UR28 ;  /* 0x0000001c1a1a7c20 */ /* 0x000fe20008410000 */
[----:B------:R-:W-:Y:S01]  /*2420*/  FMUL.FTZ R27, R27, R28 ;  /* 0x0000001c1b1b7220 */ /* 0x000fe20000410000 */
[----:B-1----:R-:W-:Y:S01]  /*2430*/  FADD.FTZ R43, R45, 1 ;  /* 0x3f8000002d2b7421 */ /* 0x002fe20000010000 */
[----:B------:R-:W-:Y:S01]  /*2440*/  FFMA.FTZ R28, R24, R44, R41 ;  /* 0x0000002c181c7223 */ /* 0x000fe20000010029 */
[----:B------:R-:W-:Y:S01]  /*2450*/  FMUL.FTZ R45, R22, R31 ;  /* 0x0000001f162d7220 */ /* 0x000fe20000410000 */
[----:B------:R-:W-:-:S03]  /*2460*/  FFMA.FTZ R37, R32, R27, R37 ;  /* 0x0000001b20257223 */ /* 0x000fc60000010025 */
[----:B------:R-:W0:Y:S01]  /*2470*/  MUFU.RCP R43, R43 ;  /* 0x0000002b002b7308 */ /* 0x000e220000001000 */
[----:B------:R-:W-:Y:S01]  /*2480*/  FADD.FTZ R40, R40, R45 ;  /* 0x0000002d28287221 */ /* 0x000fe20000010000 */
[----:B0-----:R-:W-:Y:S01]  /*2490*/  FADD.FTZ R41, -R43, 1 ;  /* 0x3f8000002b297421 */ /* 0x001fe20000010100 */
[----:B------:R-:W-:Y:S01]  /*24a0*/  FMUL.FTZ R24, R14, R43 ;  /* 0x0000002b0e187220 */ /* 0x000fe20000410000 */
[----:B------:R-:W-:Y:S01]  /*24b0*/  FFMA.FTZ R43, R25, R45, R28 ;  /* 0x0000002d192b7223 */ /* 0x000fe2000001001c */
[----:B------:R-:W-:Y:S01]  /*24c0*/  FADD.FTZ R28, R39, R34 ;  /* 0x00000022271c7221 */ /* 0x000fe20000010000 */
[----:B------:R-:W-:Y:S01]  /*24d0*/  FFMA.FTZ R41, R42, R41, 1 ;  /* 0x3f8000002a297423 */ /* 0x000fe20000010029 */
[----:B------:R-:W-:Y:S02]  /*24e0*/  FFMA.FTZ R42, R23, R26, R21 ;  /* 0x0000001a172a7223 */ /* 0x000fe40000010015 */
[----:B------:R-:W-:Y:S01]  /*24f0*/  FADD.FTZ R28, R28, R27 ;  /* 0x0000001b1c1c7221 */ /* 0x000fe20000010000 */
[----:B------:R-:W-:Y:S01]  /*2500*/  FMUL.FTZ R24, R24, R41 ;  /* 0x0000002918187220 */ /* 0x000fe20000410000 */
        /* <DEDUP_REMOVED lines=8> */
[----:B------:R-:W-:Y:S02]  /*2590*/  FADD.FTZ R41, R41, R24 ;  /* 0x0000001829297221 */ /* 0x000fe40000010000 */
[----:B------:R-:W-:Y:S01]  /*25a0*/  FFMA.FTZ R38, R22, R31, R20 ;  /* 0x0000001f16267223 */ /* 0x000fe20000010014 */
[----:B0-----:R-:W-:-:S04]  /*25b0*/  FADD.FTZ R25, -R44, 1 ;  /* 0x3f8000002c197421 */ /* 0x001fc80000010100 */
[----:B------:R-:W-:Y:S01]  /*25c0*/  FFMA.FTZ R42, R42, R25, 1 ;  /* 0x3f8000002a2a7423 */ /* 0x000fe20000010019 */
[----:B------:R-:W-:Y:S01]  /*25d0*/  FMUL.FTZ R25, R15, R44 ;  /* 0x0000002c0f197220 */ /* 0x000fe20000410000 */
[----:B------:R-:W-:-:S03]  /*25e0*/  FMUL.FTZ R44, R38, -1.4426950216293334961 ;  /* 0xbfb8aa3b262c7820 */ /* 0x000fc60000410000 */
[----:B------:R-:W-:Y:S01]  /*25f0*/  FMUL.FTZ R25, R25, R42 ;  /* 0x0000002a19197220 */ /* 0x000fe20000410000 */
[----:B------:R-:W-:Y:S01]  /*2600*/  FMUL.FTZ R42, R23, R34 ;  /* 0x00000022172a7220 */ /* 0x000fe20000410000 */
[----:B------:R-:W-:Y:S01]  /*2610*/  FADD.FTZ R34, R17, -UR27 ;  /* 0x8000001b11227e21 */ /* 0x000fe20008010000 */
[----:B------:R-:W0:Y:S01]  /*2620*/  MUFU.EX2 R44, R44 ;  /* 0x0000002c002c7308 */ /* 0x000e220000000800 */
[----:B------:R-:W-:Y:S01]  /*2630*/  FFMA.FTZ R37, R26, R25, R37 ;  /* 0x000000191a257223 */ /* 0x000fe20000010025 */
[----:B------:R-:W-:Y:S01]  /*2640*/  FFMA.FTZ R0, R0, R42, R43 ;  /* 0x0000002a00007223 */ /* 0x000fe2000001002b */
[----:B------:R-:W-:Y:S01]  /*2650*/  FMUL.FTZ R34, R34, UR28 ;  /* 0x0000001c22227c20 */ /* 0x000fe20008410000 */
[----:B------:R-:W-:Y:S01]  /*2660*/  FADD.FTZ R40, R42, R40 ;  /* 0x000000282a287221 */ /* 0x000fe20000010000 */
[----:B------:R-:W-:Y:S02]  /*2670*/  FMUL.FTZ R43, R22, R30 ;  /* 0x0000001e162b7220 */ /* 0x000fe40000410000 */
[----:B------:R-:W-:Y:S01]  /*2680*/  FFMA.FTZ R42, R23, R34, R21 ;  /* 0x00000022172a7223 */ /* 0x000fe20000010015 */
[----:B0-----:R-:W-:-:S06]  /*2690*/  FADD.FTZ R45, R44, 1 ;  /* 0x3f8000002c2d7421 */ /* 0x001fcc0000010000 */
[----:B------:R-:W0:Y:S02]  /*26a0*/  MUFU.RCP R45, R45 ;  /* 0x0000002d002d7308 */ /* 0x000e240000001000 */
[----:B0-----:R-:W-:-:S04]  /*26b0*/  FADD.FTZ R39, -R45, 1 ;  /* 0x3f8000002d277421 */ /* 0x001fc80000010100 */
[----:B------:R-:W-:Y:S01]  /*26c0*/  FFMA.FTZ R39, R38, R39, 1 ;  /* 0x3f80000026277423 */ /* 0x000fe20000010027 */
[----:B------:R-:W-:Y:S01]  /*26d0*/  FMUL.FTZ R38, R18, R45 ;  /* 0x0000002d12267220 */ /* 0x000fe20000410000 */
[----:B------:R-:W-:-:S03]  /*26e0*/  FMUL.FTZ R45, R42, -1.4426950216293334961 ;  /* 0xbfb8aa3b2a2d7820 */ /* 0x000fc60000410000 */
[----:B------:R-:W-:Y:S01]  /*26f0*/  FMUL.FTZ R38, R38, R39 ;  /* 0x0000002726267220 */ /* 0x000fe20000410000 */
[C---:B------:R-:W-:Y:S01]  /*2700*/  FFMA.FTZ R39, R33.reuse, R30, R36 ;  /* 0x0000001e21277223 */ /* 0x040fe20000010024 */
[----:B------:R-:W-:Y:S01]  /*2710*/  FFMA.FTZ R33, R33, R43, R0 ;  /* 0x0000002b21217223 */ /* 0x000fe20000010000 */
[----:B------:R-:W0:Y:S01]  /*2720*/  MUFU.EX2 R45, R45 ;  /* 0x0000002d002d7308 */ /* 0x000e220000000800 */
        /* <DEDUP_REMOVED lines=8> */
[----:B0-----:R-:W-:Y:S01]  /*27b0*/  FADD.FTZ R44, R45, 1 ;  /* 0x3f8000002d2c7421 */ /* 0x001fe20000010000 */
[----:B------:R-:W-:Y:S01]  /*27c0*/  FFMA.FTZ R32, R35, R24, R39 ;  /* 0x0000001823207223 */ /* 0x000fe20000010027 */
[----:B------:R-:W-:Y:S01]  /*27d0*/  FFMA.FTZ R30, R26, R27, R33 ;  /* 0x0000001b1a1e7223 */ /* 0x000fe20000010021 */
[----:B------:R-:W-:Y:S01]  /*27e0*/  FADD.FTZ R36, R27, R36 ;  /* 0x000000241b247221 */ /* 0x000fe20000010000 */
[-C--:B------:R-:W-:Y:S01]  /*27f0*/  FMUL.FTZ R27, R22, R38.reuse ;  /* 0x00000026161b7220 */ /* 0x080fe20000410000 */
[----:B------:R-:W-:Y:S01]  /*2800*/  FFMA.FTZ R24, R31, R38, R32 ;  /* 0x000000261f187223 */ /* 0x000fe20000010020 */
[----:B------:R-:W0:Y:S01]  /*2810*/  MUFU.RCP R44, R44 ;  /* 0x0000002c002c7308 */ /* 0x000e220000001000 */
[----:B------:R-:W-:Y:S01]  /*2820*/  FADD.FTZ R26, R41, R38 ;  /* 0x00000026291a7221 */ /* 0x000fe20000010000 */
[----:B------:R-:W-:Y:S01]  /*2830*/  FFMA.FTZ R35, R31, R27, R30 ;  /* 0x0000001b1f237223 */ /* 0x000fe2000001001e */
[----:B------:R-:W-:Y:S01]  /*2840*/  FADD.FTZ R36, R36, R27 ;  /* 0x0000001b24247221 */ /* 0x000fe20000010000 */
[----:B------:R-:W-:Y:S01]  /*2850*/  FADD.FTZ R27, R28, R25 ;  /* 0x000000191c1b7221 */ /* 0x000fe20000010000 */
[----:B0-----:R-:W-:-:S04]  /*2860*/  FADD.FTZ R0, -R44, 1 ;  /* 0x3f8000002c007421 */ /* 0x001fc80000010100 */
[----:B------:R-:W-:Y:S01]  /*2870*/  FFMA.FTZ R42, R42, R0, 1 ;  /* 0x3f8000002a2a7423 */ /* 0x000fe20000010000 */
[----:B------:R-:W-:-:S04]  /*2880*/  FMUL.FTZ R0, R19, R44 ;  /* 0x0000002c13007220 */ /* 0x000fc80000410000 */
[----:B------:R-:W-:-:S04]  /*2890*/  FMUL.FTZ R0, R0, R42 ;  /* 0x0000002a00007220 */ /* 0x000fc80000410000 */
[-C--:B------:R-:W-:Y:S01]  /*28a0*/  FMUL.FTZ R33, R23, R0.reuse ;  /* 0x0000000017217220 */ /* 0x080fe20000410000 */
[C---:B------:R-:W-:Y:S01]  /*28b0*/  FFMA.FTZ R25, R34.reuse, R0, R37 ;  /* 0x0000000022197223 */ /* 0x040fe20000010025 */
[----:B------:R-:W-:Y:S02]  /*28c0*/  FADD.FTZ R27, R27, R0 ;  /* 0x000000001b1b7221 */ /* 0x000fe40000010000 */
[----:B------:R-:W-:Y:S01]  /*28d0*/  FFMA.FTZ R30, R34, R33, R35 ;  /* 0x00000021221e7223 */ /* 0x000fe20000010023 */
[----:B------:R-:W-:-:S07]  /*28e0*/  FADD.FTZ R28, R33, R36 ;  /* 0x00000024211c7221 */ /* 0x000fce0000010000 */
.L_x_1315:
        /* <DEDUP_REMOVED lines=35> */
.L_x_1317:
[----:B------:R-:W-:Y:S05]  /*2b20*/  BSYNC.RECONVERGENT B0 ;  /* 0x0000000000007941 */ /* 0x000fea0003800200 */
.L_x_1316:
[----:B------:R-:W-:Y:S01]  /*2b30*/  BAR.SYNC.DEFER_BLOCKING 0x0 ;  /* 0x0000000000007b1d */ /* 0x000fe20000010000 */
[----:B-1----:R-:W-:-:S05]  /*2b40*/  LEA R0, R29, R62, 0x2 ;  /* 0x0000003e1d007211 */ /* 0x002fca00078e10ff */
[----:B------:R-:W-:Y:S04]  /*2b50*/  BSSY.RECONVERGENT B0, `(.L_x_1318) ;  /* 0x000000d000007945 */ /* 0x000fe80003800200 */
[----:B------:R-:W-:Y:S05]  /*2b60*/  @P1 BRA `(.L_x_1319) ;  /* 0x00000000002c1947 */ /* 0x000fea0003800000 */
[----:B------:R-:W1:Y:S01]  /*2b70*/  S2UR UR7, SR_CgaCtaId ;  /* 0x00000000000779c3 */ /* 0x000e620000008800 */
[----:B------:R-:W-:Y:S02]  /*2b80*/  UMOV UR6, 0x400 ;  /* 0x0000040000067882 */ /* 0x000fe40000000000 */
[----:B-1----:R-:W-:-:S09]  /*2b90*/  ULEA UR6, UR7, UR6, 0x18 ;  /* 0x0000000607067291 */ /* 0x002fd2000f8ec0ff */
[----:B--2---:R-:W1:Y:S04]  /*2ba0*/  LDS.128 R28, [UR6+0x10] ;  /* 0x00001006ff1c7984 */ /* 0x004e680008000c00 */
[----:B------:R-:W0:Y:S01]  /*2bb0*/  LDS.64 R32, [UR6+0x20] ;  /* 0x00002006ff207984 */ /* 0x000e220008000a00 */
[----:B-1----:R-:W-:Y:S01]  /*2bc0*/  FADD.FTZ R35, R44, R28 ;  /* 0x0000001c2c237221 */ /* 0x002fe20000010000 */
[----:B------:R-:W-:-:S03]  /*2bd0*/  FADD.FTZ R28, R45, R29 ;  /* 0x0000001d2d1c7221 */ /* 0x000fc60000010000 */
[----:B------:R-:W-:Y:S01]  /*2be0*/  FADD.FTZ R35, R35, R30 ;  /* 0x0000001e23237221 */ /* 0x000fe20000010000 */
[----:B------:R-:W-:-:S03]  /*2bf0*/  FADD.FTZ R28, R28, R31 ;  /* 0x0000001f1c1c7221 */ /* 0x000fc60000010000 */
[----:B0--3--:R-:W-:Y:S01]  /*2c00*/  FADD.FTZ R44, R35, R32 ;  /* 0x00000020232c7221 */ /* 0x009fe20000010000 */
[----:B------:R-:W-:-:S07]  /*2c10*/  FADD.FTZ R45, R28, R33 ;  /* 0x000000211c2d7221 */ /* 0x000fce0000010000 */
.L_x_1319:
[----:B------:R-:W-:Y:S05]  /*2c20*/  BSYNC.RECONVERGENT B0 ;  /* 0x0000000000007941 */ /* 0x000fea0003800200 */
.L_x_1318:
[----:B------:R-:W-:Y:S06]  /*2c30*/  BAR.SYNC.DEFER_BLOCKING 0x0 ;  /* 0x0000000000007b1d */ /* 0x000fec0000010000 */
[----:B------:R-:W-:Y:S04]  /*2c40*/  BSSY.RECONVERGENT B0, `(.L_x_1320) ;  /* 0x000009d000007945 */ /* 0x000fe80003800200 */
[----:B------:R-:W-:Y:S05]  /*2c50*/  @P4 BRA `(.L_x_1321) ;  /* 0x00000008006c4947 */ /* 0x000fea0003800000 */
[----:B--2---:R-:W1:Y:S04]  /*2c60*/  LDS.128 R28, [R64+0x40] ;  /* 0x00004000401c7984 */ /* 0x004e680000000c00 */
        /* <DEDUP_REMOVED lines=10> */
[----:B------:R-:W1:Y:S01]  /*2d10*/  LDS.128 R28, [R64+0x140] ;  /* 0x00014000401c7984 */ /* 0x000e620000000c00 */
[----:B------:R-:W-:Y:S01]  /*2d20*/  FADD.FTZ R26, R26, R35 ;  /* 0x000000231a1a7221 */ /* 0x000fe20000010000 */
[----:B----4-:R-:W-:Y:S01]  /*2d30*/  FADD.FTZ R27, R27, R36 ;  /* 0x000000241b1b7221 */ /* 0x010fe20000010000 */
[----:B------:R-:W-:Y:S01]  /*2d40*/  FADD.FTZ R24, R24, R37 ;  /* 0x0000002518187221 */ /* 0x000fe20000010000 */
[----:B------:R-:W-:Y:S01]  /*2d50*/  FADD.FTZ R25, R25, R38 ;  /* 0x0000002619197221 */ /* 0x000fe20000010000 */
[----:B------:R-:W2:Y:S01]  /*2d60*/  LDS.128 R32, [R64+0x180] ;  /* 0x0001800040207984 */ /* 0x000ea20000000c00 */
[----:B------:R-:W-:Y:S01]  /*2d70*/  FADD.FTZ R36, R26, R39 ;  /* 0x000000271a247221 */ /* 0x000fe20000010000 */
[----:B-----5:R-:W-:Y:S01]  /*2d80*/  FADD.FTZ R37, R27, R40 ;  /* 0x000000281b257221 */ /* 0x020fe20000010000 */
        /* <DEDUP_REMOVED lines=11> */
[----:B------:R-:W-:-:S02]  /*2e40*/  FADD.FTZ R40, R36, R35 ;  /* 0x0000002324287221 */ /* 0x000fc40000010000 */
[----:B------:R-:W1:Y:S01]  /*2e50*/  LDS.128 R32, [R64+0x200] ;  /* 0x0002000040207984 */ /* 0x000e620000000c00 */
[----:B----4-:R-:W-:Y:S01]  /*2e60*/  FADD.FTZ R41, R37, R24 ;  /* 0x0000001825297221 */ /* 0x010fe20000010000 */
[----:B------:R-:W-:Y:S01]  /*2e70*/  FADD.FTZ R24, R38, R25 ;  /* 0x0000001926187221 */ /* 0x000fe20000010000 */
[----:B------:R-:W-:Y:S01]  /*2e80*/  FADD.FTZ R25, R29, R26 ;  /* 0x0000001a1d197221 */ /* 0x000fe20000010000 */
[----:B------:R-:W2:Y:S01]  /*2e90*/  LDS.128 R36, [R64+0x240] ;  /* 0x0002400040247984 */ /* 0x000ea20000000c00 */
[----:B------:R-:W-:-:S03]  /*2ea0*/  FADD.FTZ R40, R40, R27 ;  /* 0x0000001b28287221 */ /* 0x000fc60000010000 */
        /* <DEDUP_REMOVED lines=99> */
[----:B------:R-:W1:Y:S01]  /*34e0*/  LDS.128 R24, [R64+0x740] ;  /* 0x0007400040187984 */ /* 0x000e620000000c00 */
[----:B----4-:R-:W-:Y:S01]  /*34f0*/  FADD.FTZ R41, R41, R28 ;  /* 0x0000001c29297221 */ /* 0x010fe20000010000 */
[----:B------:R-:W-:Y:S01]  /*3500*/  FADD.FTZ R28, R32, R29 ;  /* 0x0000001d201c7221 */ /* 0x000fe20000010000 */
[----:B------:R-:W-:Y:S01]  /*3510*/  FADD.FTZ R29, R33, R30 ;  /* 0x0000001e211d7221 */ /* 0x000fe20000010000 */
[----:B------:R-:W-:Y:S01]  /*3520*/  LDS.128 R36, [R64+0x7c0] ;  /* 0x0007c00040247984 */ /* 0x000fe20000000c00 */
[----:B------:R-:W-:-:S03]  /*3530*/  FADD.FTZ R40, R40, R31 ;  /* 0x0000001f28287221 */ /* 0x000fc60000010000 */
        /* <DEDUP_REMOVED lines=9> */
[----:B------:R-:W-:Y:S01]  /*35d0*/  FADD.FTZ R24, R41, R36 ;  /* 0x0000002429187221 */ /* 0x000fe20000010000 */
[----:B------:R-:W-:Y:S01]  /*35e0*/  FADD.FTZ R25, R28, R37 ;  /* 0x000000251c197221 */ /* 0x000fe20000010000 */
[----:B------:R-:W-:Y:S01]  /*35f0*/  FADD.FTZ R26, R29, R38 ;  /* 0x000000261d1a7221 */ /* 0x000fe20000010000 */
[----:B------:R-:W-:-:S07]  /*3600*/  FADD.FTZ R27, R40, R39 ;  /* 0x00000027281b7221 */ /* 0x000fce0000010000 */
.L_x_1321:
[----:B------:R-:W-:Y:S05]  /*3610*/  BSYNC.RECONVERGENT B0 ;  /* 0x0000000000007941 */ /* 0x000fea0003800200 */
.L_x_1320:
[----:B------:R-:W-:Y:S04]  /*3620*/  BSSY.RECONVERGENT B0, `(.L_x_1322) ;  /* 0x000001c000007945 */ /* 0x000fe80003800200 */
[----:B------:R-:W-:Y:S05]  /*3630*/  @P4 BRA `(.L_x_1323) ;  /* 0x0000000000684947 */ /* 0x000fea0003800000 */
[----:B------:R-:W1:Y:S08]  /*3640*/  LDC.64 R28, c[0x0][0x3f8] ;  /* 0x0000fe00ff1c7b82 */ /* 0x000e700000000a00 */
        /* <DEDUP_REMOVED lines=25> */
.L_x_1323:
[----:B------:R-:W-:Y:S05]  /*37e0*/  BSYNC.RECONVERGENT B0 ;  /* 0x0000000000007941 */ /* 0x000fea0003800200 */
.L_x_1322:
[----:B------:R-:W-:-:S09]  /*37f0*/  UISETP.GE.U32.AND UP0, UPT, UR22, 0x2, UPT ;  /* 0x000000021600788c */ /* 0x000fd2000bf06070 */
[----:B------:R-:W-:Y:S05]  /*3800*/  BRA.U !UP0, `(.L_x_1324) ;  /* 0x0000000d083c7547 */ /* 0x000fea000b800000 */
[----:B------:R-:W4:Y:S01]  /*3810*/  LDCU.64 UR6, c[0x0][0x3d0] ;  /* 0x00007a00ff0677ac */ /* 0x000f220008000a00 */
[----:B------:R-:W-:Y:S01]  /*3820*/  MOV R0, UR22 ;  /* 0x0000001600007c02 */ /* 0x000fe20008000f00 */
[----:B------:R-:W-:-:S03]  /*3830*/  ULOP3.LUT UR14, UR4, 0x1, URZ, 0xc0, !UPT ;  /* 0x00000001040e7892 */ /* 0x000fc6000f8ec0ff */
[----:B------:R-:W-:Y:S01]  /*3840*/  ISETP.GE.U32.AND P2, PT, R0, 0x8, PT ;  /* 0x000000080000780c */ /* 0x000fe20003f46070 */
[----:B------:R-:W-:-:S04]  /*3850*/  UIMAD UR15, UR14, UR21, URZ ;  /* 0x000000150e0f72a4 */ /* 0x000fc8000f8e02ff */
[----:B------:R-:W-:-:S04]  /*3860*/  UIMAD UR14, UR15, UR22, URZ ;  /* 0x000000160f0e72a4 */ /* 0x000fc8000f8e02ff */
[----:B------:R-:W-:-:S04]  /*3870*/  USHF.L.U32 UR14, UR14, 0x1, URZ ;  /* 0x000000010e0e7899 */ /* 0x000fc800080006ff */
[----:B----4-:R-:W-:Y:S01]  /*3880*/  UIMAD.WIDE UR6, UR14, 0x4, UR6 ;  /* 0x000000040e0678a5 */ /* 0x010fe2000f8e0206 */
[----:B------:R-:W-:Y:S11]  /*3890*/  @P1 BRA `(.L_x_1325) ;  /* 0x00000000005c1947 */ /* 0x000ff60003800000 */
[----:B-1----:R-:W1:Y:S01]  /*38a0*/  LDC.64 R24, c[0x0][0x3c8] ;  /* 0x0000f200ff187b82 */ /* 0x002e620000000a00 */
[----:B------:R-:W-:Y:S01]  /*38b0*/  MOV R0, UR4 ;  /* 0x0000000400007c02 */ /* 0x000fe20008000f00 */
[----:B------:R-:W-:Y:S02]  /*38c0*/  UIADD3 UR14, UPT, UPT, UR15, UR5, URZ ;  /* 0x000000050f0e7290 */ /* 0x000fe4000fffe0ff */
[----:B------:R-:W-:Y:S01]  /*38d0*/  UIMAD.WIDE.U32 UR16, UR24, 0x8, UR6 ;  /* 0x00000008181078a5 */ /* 0x000fe2000f8e0006 */
[----:B------:R-:W-:-:S03]  /*38e0*/  LOP3.LUT P0, R0, R0, 0x2, RZ, 0xc0, !PT ;  /* 0x0000000200007812 */ /* 0x000fc6000780c0ff */
[----:B------:R-:W-:Y:S02]  /*38f0*/  MOV R29, UR14 ;  /* 0x0000000e001d7c02 */ /* 0x000fe40008000f00 */
[----:B--2---:R-:W-:Y:S02]  /*3900*/  SEL R31, RZ, UR22, P0 ;  /* 0x00000016ff1f7c07 */ /* 0x004fe40008000000 */
[----:B------:R-:W-:Y:S02]  /*3910*/  MOV R26, UR16 ;  /* 0x00000010001a7c02 */ /* 0x000fe40008000f00 */
[----:B------:R-:W-:Y:S02]  /*3920*/  ISETP.NE.AND P0, PT, R31, -0x1, PT ;  /* 0xffffffff1f00780c */ /* 0x000fe40003f05270 */
[----:B------:R-:W-:-:S05]  /*3930*/  MOV R27, UR17 ;  /* 0x00000011001b7c02 */ /* 0x000fca0008000f00 */
[----:B------:R4:W-:Y:S01]  /*3940*/  STG.E.64 desc[UR18][R26.64], R44 ;  /* 0x0000002c1a007986 */ /* 0x0009e2000c101b12 */
[----:B-1----:R-:W-:Y:S01]  /*3950*/  IMAD.WIDE.U32 R24, R29, 0x4, R24 ;  /* 0x000000041d187825 */ /* 0x002fe200078e0018 */
[----:B------:R-:W-:Y:S01]  /*3960*/  IADD3 R29, PT, PT, -R0, 0x1, RZ ;  /* 0x00000001001d7810 */ /* 0x000fe20007ffe1ff */
[----:B------:R-:W-:Y:S06]  /*3970*/  MEMBAR.ALL.GPU ;  /* 0x0000000000007992 */ /* 0x000fec000000a000 */
[----:B------:R-:W-:-:S00]  /*3980*/  ERRBAR ;  /* 0x00000000000079ab */ /* 0x000fc00000000000 */
[----:B------:R-:W-:Y:S06]  /*3990*/  CGAERRBAR ;  /* 0x00000000000075ab */ /* 0x000fec0000000000 */
[----:B------:R4:W-:Y:S01]  /*39a0*/  REDG.E.ADD.S32.STRONG.GPU desc[UR18][R24.64], R29 ;  /* 0x0000001d1800798e */ /* 0x0009e2000c12e312 */
[----:B------:R-:W-:Y:S05]  /*39b0*/  @!P0 BRA `(.L_x_1325) ;  /* 0x0000000000148947 */ /* 0x000fea0003800000 */
.L_x_1326:
[----:B------:R-:W2:Y:S04]  /*39c0*/  LDG.E.STRONG.GPU R0, desc[UR18][R24.64] ;  /* 0x0000001218007981 */ /* 0x000ea8000c1ef900 */
[----:B--2---:R-:W-:Y:S01]  /*39d0*/  CCTL.IVALL ;  /* 0x00000000ff00798f */ /* 0x004fe20002000000 */
[----:B------:R-:W-:Y:S05]  /*39e0*/  YIELD ;  /* 0x0000000000007946 */ /* 0x000fea0003800000 */
[----:B------:R-:W-:-:S13]  /*39f0*/  ISETP.NE.AND P0, PT, R0, R31, PT ;  /* 0x0000001f0000720c */ /* 0x000fda0003f05270 */
[----:B------:R-:W-:Y:S05]  /*3a00*/  @P0 BRA `(.L_x_1326) ;  /* 0xfffffffc00ec0947 */ /* 0x000fea000383ffff */
.L_x_1325:
        /* <DEDUP_REMOVED lines=14> */
.L_x_1328:
[----:B-1--4-:R-:W-:Y:S02]  /*3af0*/  IADD3 R24, PT, PT, R0, 0x1, RZ ;  /* 0x0000000100187810 */ /* 0x012fe40007ffe0ff */
        /* <DEDUP_REMOVED lines=23> */
[----:B------:R-:W-:Y:S02]  /*3c70*/  MOV R30, UR34 ;  /* 0x00000022001e7c02 */ /* 0x000fe40008000f00 */
        /* <DEDUP_REMOVED lines=59> */
.L_x_1327:
[----:B------:R-:W-:-:S09]  /*4030*/  UISETP.NE.AND UP0, UPT, UR25, URZ, UPT ;  /* 0x000000ff1900728c */ /* 0x000fd2000bf05270 */
[----:B------:R-:W-:Y:S05]  /*4040*/  BRA.U !UP0, `(.L_x_1324) ;  /* 0x00000005082c7547 */ /* 0x000fea000b800000 */
[----:B------:R-:W-:Y:S02]  /*4050*/  UIADD3 UR14, UPT, UPT, UR25, -0x1, URZ ;  /* 0xffffffff190e7890 */ /* 0x000fe4000fffe0ff */
[----:B------:R-:W-:Y:S02]  /*4060*/  ULOP3.LUT UP1, UR15, UR22, 0x3, URZ, 0xc0, !UPT ;  /* 0x00000003160f7892 */ /* 0x000fe4000f82c0ff */
[----:B------:R-:W-:-:S09]  /*4070*/  UISETP.GE.U32.AND UP0, UPT, UR14, 0x3, UPT ;  /* 0x000000030e00788c */ /* 0x000fd2000bf06070 */
[----:B------:R-:W-:Y:S05]  /*4080*/  BRA.U !UP0, `(.L_x_1329) ;  /* 0x0000000108907547 */ /* 0x000fea000b800000 */
[C---:B-1--4-:R-:W-:Y:S02]  /*4090*/  IADD3 R26, PT, PT, R0.reuse, 0x1, RZ ;  /* 0x00000001001a7810 */ /* 0x052fe40007ffe0ff */
[C---:B------:R-:W-:Y:S02]  /*40a0*/  ISETP.EQ.OR P0, PT, R0.reuse, UR20, P1 ;  /* 0x0000001400007c0c */ /* 0x040fe40008f02670 */
[----:B------:R-:W-:Y:S02]  /*40b0*/  IADD3 R28, PT, PT, R0, 0x2, RZ ;  /* 0x00000002001c7810 */ /* 0x000fe40007ffe0ff */
[----:B------:R-:W-:Y:S02]  /*40c0*/  ISETP.EQ.OR P2, PT, R26, UR20, P1 ;  /* 0x000000141a007c0c */ /* 0x000fe40008f42670 */
        /* <DEDUP_REMOVED lines=32> */
.L_x_1329:
[----:B------:R-:W-:Y:S05]  /*42d0*/  BRA.U !UP1, `(.L_x_1324) ;  /* 0x0000000109887547 */ /* 0x000fea000b800000 */
[----:B------:R-:W-:Y:S02]  /*42e0*/  UISETP.NE.AND UP0, UPT, UR15, 0x1, UPT ;  /* 0x000000010f00788c */ /* 0x000fe4000bf05270 */
[----:B------:R-:W-:-:S06]  /*42f0*/  ULOP3.LUT UR14, UR22, 0x1, URZ, 0xc0, !UPT ;  /* 0x00000001160e7892 */ /* 0x000fcc000f8ec0ff */
[----:B-1----:R-:W-:Y:S01]  /*4300*/  MOV R28, UR14 ;  /* 0x0000000e001c7c02 */ /* 0x002fe20008000f00 */
        /* <DEDUP_REMOVED lines=8> */
[----:B------:R-:W-:Y:S02]  /*4390*/  HFMA2 R25, -RZ, RZ, 0, 4.76837158203125e-07 ;  /* 0x00000008ff197431 */ /* 0x000fe400000001ff */
[----:B------:R-:W-:Y:S02]  /*43a0*/  @!P0 IMAD R24, R24, R29, UR5 ;  /* 0x0000000518188e24 */ /* 0x000fe4000f8e021d */
        /* <DEDUP_REMOVED lines=9> */
.L_x_1330:
        /* <DEDUP_REMOVED lines=11> */
.L_x_1331:
[----:B------:R-:W-:Y:S05]  /*44f0*/  BSYNC.RECONVERGENT B0 ;  /* 0x0000000000007941 */ /* 0x000fea0003800200 */
.L_x_1324:
[----:B------:R-:W5:Y:S01]  /*4500*/  S2UR UR7, SR_CgaCtaId ;  /* 0x00000000000779c3 */ /* 0x000f620000008800 */
[----:B------:R-:W-:Y:S01]  /*4510*/  UMOV UR6, 0x400 ;  /* 0x0000040000067882 */ /* 0x000fe20000000000 */
[----:B------:R-:W0:Y:S01]  /*4520*/  LDCU.64 UR14, c[0x0][0x400] ;  /* 0x00008000ff0e77ac */ /* 0x000e220008000a00 */
[----:B-1--4-:R-:W-:Y:S01]  /*4530*/  IADD3 R24, PT, PT, R65, 0x20, RZ ;  /* 0x0000002041187810 */ /* 0x012fe20007ffe0ff */
[----:B------:R-:W-:Y:S01]  /*4540*/  FADD.FTZ R58, R58, -UR27 ;  /* 0x8000001b3a3a7e21 */ /* 0x000fe20008010000 */
[----:B------:R-:W-:Y:S02]  /*4550*/  FADD.FTZ R59, R59, -UR27 ;  /* 0x8000001b3b3b7e21 */ /* 0x000fe40008010000 */
[----:B------:R-:W-:Y:S02]  /*4560*/  SHF.R.S32.HI R26, RZ, 0x1f, R24 ;  /* 0x0000001fff1a7819 */ /* 0x000fe40000011418 */
[----:B------:R-:W-:Y:S01]  /*4570*/  FMUL.FTZ R38, R59, UR28 ;  /* 0x0000001c3b267c20 */ /* 0x000fe20008410000 */
[----:B0-----:R-:W-:Y:S01]  /*4580*/  ISETP.GE.U32.AND P0, PT, R65, UR14, PT ;  /* 0x0000000e41007c0c */ /* 0x001fe2000bf06070 */
[----:B-----5:R-:W-:-:S03]  /*4590*/  ULEA UR6, UR7, UR6, 0x18 ;  /* 0x0000000607067291 */ /* 0x020fc6000f8ec0ff */
[----:B------:R-:W-:-:S06]  /*45a0*/  ISETP.GE.AND.EX P0, PT, R61, UR15, PT, P0 ;  /* 0x0000000f3d007c0c */ /* 0x000fcc000bf06300 */
[----:B------:R-:W-:Y:S01]  /*45b0*/  @!P1 STS.64 [UR6+0x30], R44 ;  /* 0x0000302cff009988 */ /* 0x000fe20008000a06 */
[----:B------:R-:W-:Y:S01]  /*45c0*/  BAR.SYNC.DEFER_BLOCKING 0x0 ;  /* 0x0000000000007b1d */ /* 0x000fe20000010000 */
[----:B------:R-:W-:-:S04]  /*45d0*/  ISETP.GE.U32.AND P1, PT, R24, UR14, PT ;  /* 0x0000000e18007c0c */ /* 0x000fc8000bf26070 */
[----:B------:R-:W-:Y:S01]  /*45e0*/  ISETP.GE.AND.EX P1, PT, R26, UR15, PT, P1 ;  /* 0x0000000f1a007c0c */ /* 0x000fe2000bf26310 */
[----:B------:R-:W0:Y:S01]  /*45f0*/  LDS.64 R28, [UR6+0x30] ;  /* 0x00003006ff1c7984 */ /* 0x000e220008000a00 */
[----:B------:R-:W0:Y:S02]  /*4600*/  LDCU UR6, c[0x0][0x42c] ;  /* 0x00008580ff0677ac */ /* 0x000e240008000800 */
[----:B0-----:R-:W-:Y:S01]  /*4610*/  FMUL.FTZ R0, R29, UR6 ;  /* 0x000000061d007c20 */ /* 0x001fe20008410000 */
[----:B------:R-:W-:Y:S01]  /*4620*/  FMUL.FTZ R25, R28, UR6 ;  /* 0x000000061c197c20 */ /* 0x000fe20008410000 */
[----:B------:R-:W-:-:S04]  /*4630*/  FMUL.FTZ R29, R58, UR28 ;  /* 0x0000001c3a1d7c20 */ /* 0x000fc80008410000 */
[----:B------:R-:W-:Y:S01]  /*4640*/  FFMA.FTZ R27, R25, R29, R0 ;  /* 0x0000001d191b7223 */ /* 0x000fe20000010000 */
[----:B------:R-:W-:Y:S06]  /*4650*/  @!P5 BRA `(.L_x_1332) ;  /* 0x000000000048d947 */ /* 0x000fec0003800000 */
[----:B------:R-:W-:Y:S01]  /*4660*/  FFMA.FTZ R28, R22, R29, R20 ;  /* 0x0000001d161c7223 */ /* 0x000fe20000010014 */
[----:B------:R-:W-:-:S03]  /*4670*/  FFMA.FTZ R29, R23, R38, R21 ;  /* 0x00000026171d7223 */ /* 0x000fc60000010015 */
[----:B------:R-:W-:Y:S01]  /*4680*/  FMUL.FTZ R30, R28, -1.4426950216293334961 ;  /* 0xbfb8aa3b1c1e7820 */ /* 0x000fe20000410000 */
[----:B------:R-:W-:-:S05]  /*4690*/  FMUL.FTZ R32, R29, -1.4426950216293334961 ;  /* 0xbfb8aa3b1d207820 */ /* 0x000fca0000410000 */
[----:B------:R-:W2:Y:S04]  /*46a0*/  MUFU.EX2 R30, R30 ;  /* 0x0000001e001e7308 */ /* 0x000ea80000000800 */
[----:B------:R-:W0:Y:S01]  /*46b0*/  MUFU.EX2 R32, R32 ;  /* 0x0000002000207308 */ /* 0x000e220000000800 */
[----:B--2---:R-:W-:Y:S01]  /*46c0*/  FADD.FTZ R31, R30, 1 ;  /* 0x3f8000001e1f7421 */ /* 0x004fe20000010000 */
        /* <DEDUP_REMOVED lines=11> */
.L_x_1332:
        /* <DEDUP_REMOVED lines=16> */
[----:B--2---:R-:W-:Y:S01]  /*4880*/  IMAD R31, R65, UR17, R30 ;  /* 0x00000011411f7c24 */ /* 0x004fe2000f8e021e */
[----:B-1----:R-:W-:-:S04]  /*4890*/  LEA R30, P0, R28, UR6, 0x2 ;  /* 0x000000061c1e7c11 */ /* 0x002fc8000f8010ff */
[----:B------:R-:W-:-:S04]  /*48a0*/  IADD3 R31, PT, PT, R29, R31, RZ ;  /* 0x0000001f1d1f7210 */ /* 0x000fc80007ffe0ff */
[----:B------:R-:W-:-:S05]  /*48b0*/  LEA.HI.X R31, R28, UR7, R31, 0x2, P0 ;  /* 0x000000071c1f7c11 */ /* 0x000fca00080f141f */
[----:B------:R0:W-:Y:S02]  /*48c0*/  STG.E.64 desc[UR18][R30.64], R32 ;  /* 0x000000201e007986 */ /* 0x0001e4000c101b12 */
.L_x_1334:
[----:B------:R-:W-:Y:S05]  /*48d0*/  BSYNC.RECONVERGENT B0 ;  /* 0x0000000000007941 */ /* 0x000fea0003800200 */
.L_x_1333:
[----:B------:R-:W-:Y:S01]  /*48e0*/  FFMA.FTZ R37, R25, R35, R0 ;  /* 0x0000002319257223 */ /* 0x000fe20000010000 */
[----:B------:R-:W-:Y:S01]  /*48f0*/  FMUL.FTZ R38, R55, UR28 ;  /* 0x0000001c37267c20 */ /* 0x000fe20008410000 */
        /* <DEDUP_REMOVED lines=19> */
.L_x_1335:
[----:B------:R-:W-:Y:S01]  /*4a30*/  FFMA.FTZ R28, R25, R38, R0 ;  /* 0x00000026191c7223 */ /* 0x000fe20000010000 */
[----:B------:R-:W-:Y:S01]  /*4a40*/  BSSY.RECONVERGENT B0, `(.L_x_1336) ;  /* 0x0000013000007945 */ /* 0x000fe20003800200 */
[----:B------:R-:W-:Y:S01]  /*4a50*/  FFMA.FTZ R37, R22, R52, -R37 ;  /* 0x0000003416257223 */ /* 0x000fe20000010825 */
[----:B------:R-:W-:Y:S01]  /*4a60*/  FADD.FTZ R50, R50, -UR27 ;  /* 0x8000001b32327e21 */ /* 0x000fe20008010000 */
[----:B------:R-:W-:Y:S01]  /*4a70*/  FADD.FTZ R51, R51, -UR27 ;  /* 0x8000001b33337e21 */ /* 0x000fe20008010000 */
[----:B0-2---:R-:W-:Y:S01]  /*4a80*/  FFMA.FTZ R31, R23, R53, -R28 ;  /* 0x00000035171f7223 */ /* 0x005fe2000001081c */
[----:B------:R-:W-:Y:S06]  /*4a90*/  @P1 BRA `(.L_x_1337) ;  /* 0x0000000000341947 */ /* 0x000fec0003800000 */
[----:B------:R-:W0:Y:S01]  /*4aa0*/  LDCU.64 UR6, c[0x0][0x3f8] ;  /* 0x00007f00ff0677ac */ /* 0x000e220008000a00 */
[----:B------:R-:W-:Y:S01]  /*4ab0*/  MOV R27, R67 ;  /* 0x00000043001b7202 */ /* 0x000fe20000000f00 */
[----:B------:R-:W-:Y:S01]  /*4ac0*/  FMUL.FTZ R30, R37, UR28 ;  /* 0x0000001c251e7c20 */ /* 0x000fe20008410000 */
[----:B------:R-:W-:Y:S01]  /*4ad0*/  FMUL.FTZ R31, R31, UR28 ;  /* 0x0000001c1f1f7c20 */ /* 0x000fe20008410000 */
[----:B------:R-:W1:Y:S01]  /*4ae0*/  LDCU.64 UR16, c[0x0][0x380] ;  /* 0x00007000ff1077ac */ /* 0x000e620008000a00 */
[----:B0-----:R-:W-:Y:S01]  /*4af0*/  IMAD R33, R26, UR6, RZ ;  /* 0x000000061a217c24 */ /* 0x001fe2000f8e02ff */
[----:B------:R-:W-:-:S03]  /*4b00*/  MOV R26, R68 ;  /* 0x00000044001a7202 */ /* 0x000fc60000000f00 */
[C---:B------:R-:W-:Y:S02]  /*4b10*/  IMAD R33, R24.reuse, UR7, R33 ;  /* 0x0000000718217c24 */ /* 0x040fe4000f8e0221 */
[----:B------:R-:W-:-:S03]  /*4b20*/  IMAD.WIDE.U32 R28, R24, UR6, R26 ;  /* 0x00000006181c7c25 */ /* 0x000fc6000f8e001a */
[----:B-1----:R-:W-:Y:S02]  /*4b30*/  LEA R26, P0, R28, UR16, 0x2 ;  /* 0x000000101c1a7c11 */ /* 0x002fe4000f8010ff */
[----:B------:R-:W-:-:S04]  /*4b40*/  IADD3 R33, PT, PT, R29, R33, RZ ;  /* 0x000000211d217210 */ /* 0x000fc80007ffe0ff */
[----:B------:R-:W-:-:S05]  /*4b50*/  LEA.HI.X R27, R28, UR17, R33, 0x2, P0 ;  /* 0x000000111c1b7c11 */ /* 0x000fca00080f1421 */
[----:B------:R0:W-:Y:S02]  /*4b60*/  STG.E.64 desc[UR18][R26.64], R30 ;  /* 0x0000001e1a007986 */ /* 0x0001e4000c101b12 */
.L_x_1337:
[----:B------:R-:W-:Y:S05]  /*4b70*/  BSYNC.RECONVERGENT B0 ;  /* 0x0000000000007941 */ /* 0x000fea0003800200 */
.L_x_1336:
[----:B------:R-:W-:Y:S01]  /*4b80*/  FADD.FTZ R46, R46, -UR27 ;  /* 0x8000001b2e2e7e21 */ /* 0x000fe20008010000 */
[----:B------:R-:W-:Y:S01]  /*4b90*/  FADD.FTZ R47, R47, -UR27 ;  /* 0x8000001b2f2f7e21 */ /* 0x000fe20008010000 */
[----:B------:R-:W-:Y:S01]  /*4ba0*/  FMUL.FTZ R37, R50, UR28 ;  /* 0x0000001c32257c20 */ /* 0x000fe20008410000 */
        /* <DEDUP_REMOVED lines=20> */
.L_x_1338:
[----:B------:R-:W-:Y:S04]  /*4cf0*/  BSSY.RECONVERGENT B0, `(.L_x_1339) ;  /* 0x0000015000007945 */ /* 0x000fe80003800200 */
[----:B------:R-:W-:Y:S05]  /*4d00*/  @P3 BRA `(.L_x_1340) ;  /* 0x00000000004c3947 */ /* 0x000fea0003800000 */
[----:B------:R-:W1:Y:S01]  /*4d10*/  LDCU.64 UR6, c[0x0][0x3f8] ;  /* 0x00007f00ff0677ac */ /* 0x000e620008000a00 */
[----:B0-----:R-:W-:Y:S01]  /*4d20*/  IADD3 R31, PT, PT, R65, 0x40, RZ ;  /* 0x00000040411f7810 */ /* 0x001fe20007ffe0ff */
[----:B------:R-:W-:Y:S01]  /*4d30*/  FFMA.FTZ R29, R25, R37, R0 ;  /* 0x00000025191d7223 */ /* 0x000fe20000010000 */
[----:B------:R-:W-:Y:S01]  /*4d40*/  MOV R26, R68 ;  /* 0x00000044001a7202 */ /* 0x000fe20000000f00 */
[----:B------:R-:W0:Y:S01]  /*4d50*/  LDCU.64 UR16, c[0x0][0x380] ;  /* 0x00007000ff1077ac */ /* 0x000e220008000a00 */
[----:B------:R-:W-:Y:S01]  /*4d60*/  SHF.R.S32.HI R24, RZ, 0x1f, R31 ;  /* 0x0000001fff187819 */ /* 0x000fe2000001141f */
[----:B------:R-:W-:Y:S01]  /*4d70*/  FFMA.FTZ R29, R22, R48, -R29 ;  /* 0x00000030161d7223 */ /* 0x000fe2000001081d */
[----:B------:R-:W-:-:S03]  /*4d80*/  MOV R27, R67 ;  /* 0x00000043001b7202 */ /* 0x000fc60000000f00 */
[----:B------:R-:W-:Y:S01]  /*4d90*/  FMUL.FTZ R30, R29, UR28 ;  /* 0x0000001c1d1e7c20 */ /* 0x000fe20008410000 */
[----:B-1----:R-:W-:Y:S02]  /*4da0*/  IMAD R24, R24, UR6, RZ ;  /* 0x0000000618187c24 */ /* 0x002fe4000f8e02ff */
[----:B------:R-:W-:-:S04]  /*4db0*/  IMAD.WIDE.U32 R26, R31, UR6, R26 ;  /* 0x000000061f1a7c25 */ /* 0x000fc8000f8e001a */
[----:B------:R-:W-:Y:S02]  /*4dc0*/  IMAD R31, R31, UR7, R24 ;  /* 0x000000071f1f7c24 */ /* 0x000fe4000f8e0218 */
[----:B------:R-:W-:Y:S01]  /*4dd0*/  FFMA.FTZ R24, R25, R34, R0 ;  /* 0x0000002219187223 */ /* 0x000fe20000010000 */
[----:B0-----:R-:W-:Y:S02]  /*4de0*/  LEA R28, P0, R26, UR16, 0x2 ;  /* 0x000000101a1c7c11 */ /* 0x001fe4000f8010ff */
[----:B------:R-:W-:Y:S01]  /*4df0*/  IADD3 R31, PT, PT, R27, R31, RZ ;  /* 0x0000001f1b1f7210 */ /* 0x000fe20007ffe0ff */
[----:B------:R-:W-:-:S03]  /*4e00*/  FFMA.FTZ R24, R23, R49, -R24 ;  /* 0x0000003117187223 */ /* 0x000fc60000010818 */
[----:B------:R-:W-:Y:S01]  /*4e10*/  LEA.HI.X R29, R26, UR17, R31, 0x2, P0 ;  /* 0x000000111a1d7c11 */ /* 0x000fe200080f141f */
[----:B------:R-:W-:-:S05]  /*4e20*/  FMUL.FTZ R31, R24, UR28 ;  /* 0x0000001c181f7c20 */ /* 0x000fca0008410000 */
[----:B------:R1:W-:Y:S02]  /*4e30*/  STG.E.64 desc[UR18][R28.64], R30 ;  /* 0x0000001e1c007986 */ /* 0x0003e4000c101b12 */
.L_x_1340:
[----:B------:R-:W-:Y:S05]  /*4e40*/  BSYNC.RECONVERGENT B0 ;  /* 0x0000000000007941 */ /* 0x000fea0003800200 */
.L_x_1339:
[----:B------:R-:W-:Y:S01]  /*4e50*/  UISETP.NE.AND UP0, UPT, UR23, URZ, UPT ;  /* 0x000000ff1700728c */ /* 0x000fe2000bf05270 */
[----:B------:R-:W-:Y:S01]  /*4e60*/  FADD.FTZ R39, R4, -UR27 ;  /* 0x8000001b04277e21 */ /* 0x000fe20008010000 */
[----:B------:R-:W-:Y:S01]  /*4e70*/  FADD.FTZ R38, R5, -UR27 ;  /* 0x8000001b05267e21 */ /* 0x000fe20008010000 */
[----:B------:R-:W-:Y:S01]  /*4e80*/  FADD.FTZ R33, R8, -UR27 ;  /* 0x8000001b08217e21 */ /* 0x000fe20008010000 */
[----:B------:R-:W-:Y:S01]  /*4e90*/  FADD.FTZ R32, R9, -UR27 ;  /* 0x8000001b09207e21 */ /* 0x000fe20008010000 */
[----:B------:R-:W-:Y:S01]  /*4ea0*/  FADD.FTZ R4, R12, -UR27 ;  /* 0x8000001b0c047e21 */ /* 0x000fe20008010000 */
[----:B------:R-:W-:Y:S01]  /*4eb0*/  FADD.FTZ R24, R13, -UR27 ;  /* 0x8000001b0d187e21 */ /* 0x000fe20008010000 */
[----:B0-----:R-:W-:Y:S01]  /*4ec0*/  FADD.FTZ R27, R16, -UR27 ;  /* 0x8000001b101b7e21 */ /* 0x001fe20008010000 */
[----:B------:R-:W-:Y:S01]  /*4ed0*/  FADD.FTZ R26, R17, -UR27 ;  /* 0x8000001b111a7e21 */ /* 0x000fe20008010000 */
[C---:B------:R-:W-:Y:S01]  /*4ee0*/  IADD3 R5, PT, PT, R65.reuse, 0x60, RZ ;  /* 0x0000006041057810 */ /* 0x040fe20007ffe0ff */
[----:B------:R-:W-:Y:S01]  /*4ef0*/  FMUL.FTZ R43, R46, UR28 ;  /* 0x0000001c2e2b7c20 */ /* 0x000fe20008410000 */
[----:B------:R-:W-:Y:S01]  /*4f00*/  IADD3 R37, PT, PT, R65, 0x80, RZ ;  /* 0x0000008041257810 */ /* 0x000fe20007ffe0ff */
[----:B------:R-:W-:Y:S01]  /*4f10*/  FMUL.FTZ R47, R47, UR28 ;  /* 0x0000001c2f2f7c20 */ /* 0x000fe20008410000 */
[----:B------:R-:W-:Y:S01]  /*4f20*/  IADD3 R12, PT, PT, R65, 0xa0, RZ ;  /* 0x000000a0410c7810 */ /* 0x000fe20007ffe0ff */
        /* <DEDUP_REMOVED lines=8> */
[----:B------:R-:W-:Y:S01]  /*4fb0*/  IADD3 R16, PT, PT, R65, 0xe0, RZ ;  /* 0x000000e041107810 */ /* 0x000fe20007ffe0ff */
[----:B------:R-:W-:Y:S01]  /*4fc0*/  FMUL.FTZ R26, R26, UR28 ;  /* 0x0000001c1a1a7c20 */ /* 0x000fe20008410000 */
        /* <DEDUP_REMOVED lines=8> */
[----:B------:R-:W-:Y:S01]  /*5050*/  SHF.R.S32.HI R8, RZ, 0x1f, R5 ;  /* 0x0000001fff087819 */ /* 0x000fe20000011405 */
[C-C-:B------:R-:W-:Y:S01]  /*5060*/  FFMA.FTZ R35, R25.reuse, R33, R0.reuse ;  /* 0x0000002119237223 */ /* 0x140fe20000010000 */
[----:B------:R-:W-:Y:S01]  /*5070*/  SHF.R.S32.HI R40, RZ, 0x1f, R37 ;  /* 0x0000001fff287819 */ /* 0x000fe20000011425 */
[C---:B------:R-:W-:Y:S01]  /*5080*/  FFMA.FTZ R36, R25.reuse, R32, R0 ;  /* 0x0000002019247223 */ /* 0x040fe20000010000 */
[----:B------:R-:W-:Y:S01]  /*5090*/  SHF.R.S32.HI R34, RZ, 0x1f, R12 ;  /* 0x0000001fff227819 */ /* 0x000fe2000001140c */
[C-C-:B-1----:R-:W-:Y:S01]  /*50a0*/  FFMA.FTZ R29, R25.reuse, R17, R0.reuse ;  /* 0x00000011191d7223 */ /* 0x142fe20000010000 */
[----:B------:R-:W-:Y:S01]  /*50b0*/  SHF.R.S32.HI R28, RZ, 0x1f, R13 ;  /* 0x0000001fff1c7819 */ /* 0x000fe2000001140d */
[C-C-:B------:R-:W-:Y:S01]  /*50c0*/  FFMA.FTZ R30, R25.reuse, R24, R0.reuse ;  /* 0x00000018191e7223 */ /* 0x140fe20000010000 */
[C-C-:B------:R-:W-:Y:S01]  /*50d0*/  FFMA.FTZ R31, R25.reuse, R27, R0.reuse ;  /* 0x0000001b191f7223 */ /* 0x140fe20000010000 */
[----:B------:R-:W-:Y:S01]  /*50e0*/  ISETP.GE.U32.AND P0, PT, R16, UR14, PT ;  /* 0x0000000e10007c0c */ /* 0x000fe2000bf06070 */
[----:B------:R-:W-:Y:S01]  /*50f0*/  FFMA.FTZ R0, R25, R26, R0 ;  /* 0x0000001a19007223 */ /* 0x000fe20000010000 */
[----:B------:R-:W-:-:S02]  /*5100*/  ISETP.GE.AND.EX P1, PT, R8, UR15, PT, P1 ;  /* 0x0000000f08007c0c */ /* 0x000fc4000bf26310 */
[----:B------:R-:W-:Y:S02]  /*5110*/  ISETP.GE.AND.EX P3, PT, R40, UR15, PT, P3 ;  /* 0x0000000f28007c0c */ /* 0x000fe4000bf66330 */
[----:B------:R-:W-:Y:S02]  /*5120*/  ISETP.GE.AND.EX P4, PT, R34, UR15, PT, P4 ;  /* 0x0000000f22007c0c */ /* 0x000fe4000bf86340 */
[----:B------:R-:W-:Y:S01]  /*5130*/  ISETP.GE.AND.EX P2, PT, R28, UR15, PT, P2 ;  /* 0x0000000f1c007c0c */ /* 0x000fe2000bf46320 */
[----:B------:R-:W-:-:S12]  /*5140*/  BRA.U !UP0, `(.L_x_1341) ;  /* 0x0000000108487547 */ /* 0x000fd8000b800000 */
        /* <DEDUP_REMOVED lines=18> */
.L_x_1341:
[----:B------:R-:W-:Y:S01]  /*5270*/  BSSY.RECONVERGENT B0, `(.L_x_1342) ;  /* 0x0000011000007945 */ /* 0x000fe20003800200 */
[----:B------:R-:W-:Y:S01]  /*5280*/  FFMA.FTZ R9, R22, R2, -R9 ;  /* 0x0000000216097223 */ /* 0x000fe20000010809 */
        /* <DEDUP_REMOVED lines=8> */
[----:B------:R-:W-:Y:S01]  /*5310*/  IMAD R5, R5, UR7, R8 ;  /* 0x0000000705057c24 */ /* 0x000fe2000f8e0208 */
[----:B-1----:R-:W-:Y:S01]  /*5320*/  LEA R4, P1, R2, UR16, 0x2 ;  /* 0x0000001002047c11 */ /* 0x002fe2000f8210ff */
[----:B------:R-:W-:Y:S01]  /*5330*/  FMUL.FTZ R8, R9, UR28 ;  /* 0x0000001c09087c20 */ /* 0x000fe20008410000 */
[----:B------:R-:W-:Y:S02]  /*5340*/  FMUL.FTZ R9, R25, UR28 ;  /* 0x0000001c19097c20 */ /* 0x000fe40008410000 */
[----:B------:R-:W-:-:S04]  /*5350*/  IADD3 R5, PT, PT, R3, R5, RZ ;  /* 0x0000000503057210 */ /* 0x000fc80007ffe0ff */
[----:B------:R-:W-:-:S05]  /*5360*/  LEA.HI.X R5, R2, UR17, R5, 0x2, P1 ;  /* 0x0000001102057c11 */ /* 0x000fca00088f1405 */
[----:B------:R0:W-:Y:S02]  /*5370*/  STG.E.64 desc[UR18][R4.64], R8 ;  /* 0x0000000804007986 */ /* 0x0001e4000c101b12 */
.L_x_1343:
[----:B------:R-:W-:Y:S05]  /*5380*/  BSYNC.RECONVERGENT B0 ;  /* 0x0000000000007941 */ /* 0x000fea0003800200 */
.L_x_1342:
[----:B------:R-:W-:Y:S05]  /*5390*/  BRA.U !UP0, `(.L_x_1344) ;  /* 0x0000000108487547 */ /* 0x000fea000b800000 */
        /* <DEDUP_REMOVED lines=8> */
[----:B------:R-:W3:Y:S08]  /*5420*/  MUFU.RCP R3, R3 ;  /* 0x0000000300037308 */ /* 0x000ef00000001000 */
[----:B------:R-:W0:Y:S01]  /*5430*/  MUFU.RCP R8, R5 ;  /* 0x0000000500087308 */ /* 0x000e220000001000 */
[----:B---3--:R-:W-:Y:S01]  /*5440*/  FADD.FTZ R44, -R3, 1 ;  /* 0x3f800000032c7421 */ /* 0x008fe20000010100 */
[----:B------:R-:W-:-:S03]  /*5450*/  FMUL.FTZ R6, R6, R3 ;  /* 0x0000000306067220 */ /* 0x000fc60000410000 */
[----:B------:R-:W-:Y:S01]  /*5460*/  FFMA.FTZ R39, R39, R44, 1 ;  /* 0x3f80000027277423 */ /* 0x000fe2000001002c */
[----:B0-----:R-:W-:Y:S01]  /*5470*/  FADD.FTZ R9, -R8, 1 ;  /* 0x3f80000008097421 */ /* 0x001fe20000010100 */
[----:B------:R-:W-:Y:S02]  /*5480*/  FMUL.FTZ R7, R7, R8 ;  /* 0x0000000807077220 */ /* 0x000fe40000410000 */
[----:B------:R-:W-:Y:S01]  /*5490*/  FMUL.FTZ R6, R6, R39 ;  /* 0x0000002706067220 */ /* 0x000fe20000410000 */
[----:B------:R-:W-:-:S04]  /*54a0*/  FFMA.FTZ R38, R38, R9, 1 ;  /* 0x3f80000026267423 */ /* 0x000fc80000010009 */
[----:B------:R-:W-:-:S07]  /*54b0*/  FMUL.FTZ R7, R7, R38 ;  /* 0x0000002607077220 */ /* 0x000fce0000410000 */
.L_x_1344:
        /* <DEDUP_REMOVED lines=9> */
[----:B------:R-:W-:Y:S01]  /*5550*/  FMUL.FTZ R7, R7, UR28 ;  /* 0x0000001c07077c20 */ /* 0x000fe20008410000 */
[----:B-1----:R-:W-:Y:S02]  /*5560*/  IMAD R40, R40, UR6, RZ ;  /* 0x0000000628287c24 */ /* 0x002fe4000f8e02ff */
[----:B------:R-:W-:-:S04]  /*5570*/  IMAD.WIDE.U32 R2, R37, UR6, R2 ;  /* 0x0000000625027c25 */ /* 0x000fc8000f8e0002 */
[----:B------:R-:W-:Y:S01]  /*5580*/  IMAD R37, R37, UR7, R40 ;  /* 0x0000000725257c24 */ /* 0x000fe2000f8e0228 */
[----:B0-----:R-:W-:-:S04]  /*5590*/  LEA R4, P1, R2, UR16, 0x2 ;  /* 0x0000001002047c11 */ /* 0x001fc8000f8210ff */
[----:B------:R-:W-:-:S04]  /*55a0*/  IADD3 R37, PT, PT, R3, R37, RZ ;  /* 0x0000002503257210 */ /* 0x000fc80007ffe0ff */
[----:B------:R-:W-:-:S05]  /*55b0*/  LEA.HI.X R5, R2, UR17, R37, 0x2, P1 ;  /* 0x0000001102057c11 */ /* 0x000fca00088f1425 */
[----:B------:R1:W-:Y:S02]  /*55c0*/  STG.E.64 desc[UR18][R4.64], R6 ;  /* 0x0000000604007986 */ /* 0x0003e4000c101b12 */
.L_x_1346:
[----:B------:R-:W-:Y:S05]  /*55d0*/  BSYNC.RECONVERGENT B0 ;  /* 0x0000000000007941 */ /* 0x000fea0003800200 */
.L_x_1345:
[----:B------:R-:W-:Y:S05]  /*55e0*/  BRA.U !UP0, `(.L_x_1347) ;  /* 0x0000000108487547 */ /* 0x000fea000b800000 */
        /* <DEDUP_REMOVED lines=18> */
.L_x_1347:
[----:B------:R-:W-:Y:S01]  /*5710*/  BSSY.RECONVERGENT B0, `(.L_x_1348) ;  /* 0x0000011000007945 */ /* 0x000fe20003800200 */
[----:B------:R-:W-:Y:S01]  /*5720*/  FFMA.FTZ R35, R22, R10, -R35 ;  /* 0x0000000a16237223 */ /* 0x000fe20000010823 */
[----:B-1----:R-:W-:Y:S02]  /*5730*/  FFMA.FTZ R7, R23, R11, -R36 ;  /* 0x0000000b17077223 */ /* 0x002fe40000010824 */
        /* <DEDUP_REMOVED lines=14> */
.L_x_1349:
[----:B------:R-:W-:Y:S05]  /*5820*/  BSYNC.RECONVERGENT B0 ;  /* 0x0000000000007941 */ /* 0x000fea0003800200 */
.L_x_1348:
[----:B------:R-:W-:Y:S05]  /*5830*/  BRA.U !UP0, `(.L_x_1350) ;  /* 0x0000000108487547 */ /* 0x000fea000b800000 */
[----:B------:R-:W-:Y:S01]  /*5840*/  FFMA.FTZ R17, R22, R17, R20 ;  /* 0x0000001116117223 */ /* 0x000fe20000010014 */
[----:B------:R-:W-:-:S03]  /*5850*/  FFMA.FTZ R24, R23, R24, R21 ;  /* 0x0000001817187223 */ /* 0x000fc60000010015 */
[----:B-1----:R-:W-:Y:S01]  /*5860*/  FMUL.FTZ R2, R17, -1.4426950216293334961 ;  /* 0xbfb8aa3b11027820 */ /* 0x002fe20000410000 */
        /* <DEDUP_REMOVED lines=15> */
.L_x_1350:
[----:B------:R-:W-:Y:S01]  /*5960*/  BSSY.RECONVERGENT B0, `(.L_x_1351) ;  /* 0x0000012000007945 */ /* 0x000fe20003800200 */
[----:B------:R-:W-:Y:S01]  /*5970*/  FFMA.FTZ R29, R22, R14, -R29 ;  /* 0x0000000e161d7223 */ /* 0x000fe2000001081d */
[----:B0-----:R-:W-:Y:S01]  /*5980*/  SHF.R.S32.HI R9, RZ, 0x1f, R16 ;  /* 0x0000001fff097819 */ /* 0x001fe20000011410 */
[----:B-1----:R-:W-:Y:S01]  /*5990*/  FFMA.FTZ R7, R23, R15, -R30 ;  /* 0x0000000f17077223 */ /* 0x002fe2000001081e */
        /* <DEDUP_REMOVED lines=14> */
.L_x_1352:
[----:B------:R-:W-:Y:S05]  /*5a80*/  BSYNC.RECONVERGENT B0 ;  /* 0x0000000000007941 */ /* 0x000fea0003800200 */
.L_x_1351:
[----:B------:R-:W-:Y:S05]  /*5a90*/  BRA.U !UP0, `(.L_x_1353) ;  /* 0x0000000108487547 */ /* 0x000fea000b800000 */
        /* <DEDUP_REMOVED lines=18> */
.L_x_1353:
        /* <DEDUP_REMOVED lines=8> */
[----:B------:R-:W-:Y:S01]  /*5c40*/  MOV R66, R68 ;  /* 0x0000004400427202 */ /* 0x000fe20000000f00 */
[----:B------:R-:W1:Y:S01]  /*5c50*/  LDCU.64 UR14, c[0x0][0x380] ;  /* 0x00007000ff0e77ac */ /* 0x000e620008000a00 */
[----:B0-----:R-:W-:-:S03]  /*5c60*/  IMAD R3, R9, UR6, RZ ;  /* 0x0000000609037c24 */ /* 0x001fc6000f8e02ff */
[----:B------:R-:W-:-:S04]  /*5c70*/  IMAD.WIDE.U32 R66, R16, UR6, R66 ;  /* 0x0000000610427c25 */ /* 0x000fc8000f8e0042 */
[----:B------:R-:W-:Y:S01]  /*5c80*/  IMAD R3, R16, UR7, R3 ;  /* 0x0000000710037c24 */ /* 0x000fe2000f8e0203 */
[----:B-1----:R-:W-:-:S04]  /*5c90*/  LEA R2, P0, R66, UR14, 0x2 ;  /* 0x0000000e42027c11 */ /* 0x002fc8000f8010ff */
[----:B------:R-:W-:-:S04]  /*5ca0*/  IADD3 R3, PT, PT, R67, R3, RZ ;  /* 0x0000000343037210 */ /* 0x000fc80007ffe0ff */
[----:B------:R-:W-:-:S05]  /*5cb0*/  LEA.HI.X R3, R66, UR15, R3, 0x2, P0 ;  /* 0x0000000f42037c11 */ /* 0x000fca00080f1403 */
[----:B------:R1:W-:Y:S02]  /*5cc0*/  STG.E.64 desc[UR18][R2.64], R4 ;  /* 0x0000000402007986 */ /* 0x0003e4000c101b12 */
.L_x_1355:
[----:B------:R-:W-:Y:S05]  /*5cd0*/  BSYNC.RECONVERGENT B0 ;  /* 0x0000000000007941 */ /* 0x000fea0003800200 */
.L_x_1354:
[----:B------:R-:W-:Y:S02]  /*5ce0*/  UIADD3 UR13, UPT, UPT, UR21, UR13, URZ ;  /* 0x0000000d150d7290 */ /* 0x000fe4000fffe0ff */
[----:B------:R-:W-:Y:S02]  /*5cf0*/  UIADD3 UR4, UPT, UPT, UR4, 0x1, URZ ;  /* 0x0000000104047890 */ /* 0x000fe4000fffe0ff */
[----:B------:R-:W-:-:S09]  /*5d00*/  UISETP.GE.AND UP0, UPT, UR13, UR8, UPT ;  /* 0x000000080d00728c */ /* 0x000fd2000bf06270 */
[----:B------:R-:W-:Y:S05]  /*5d10*/  BRA.U !UP0, `(.L_x_1356) ;  /* 0xffffffa5083c7547 */ /* 0x000fea000b83ffff */
.L_x_1313:
[----:B-1----:R-:W1:Y:S01]  /*5d20*/  LDC R4, c[0x0][0x370] ;  /* 0x0000dc00ff047b82 */ /* 0x002e620000000800 */
[----:B------:R-:W-:Y:S01]  /*5d30*/  ISETP.NE.AND P2, PT, R62, RZ, PT ;  /* 0x000000ff3e00720c */ /* 0x000fe20003f45270 */
[----:B------:R-:W-:Y:S06]  /*5d40*/  BSSY.RECONVERGENT B0, `(.L_x_1357) ;  /* 0x0000011000007945 */ /* 0x000fec0003800200 */
[----:B0-----:R-:W0:Y:S08]  /*5d50*/  LDC R7, c[0x0][0x374] ;  /* 0x0000dd00ff077b82 */ /* 0x001e300000000800 */
[----:B------:R-:W2:Y:S01]  /*5d60*/  LDC.64 R2, c[0x0][0x3c8] ;  /* 0x0000f200ff027b82 */ /* 0x000ea20000000a00 */
[----:B-1----:R-:W-:-:S02]  /*5d70*/  IADD3 R5, PT, PT, R4, -0x1, RZ ;  /* 0xffffffff04057810 */ /* 0x002fc40007ffe0ff */
[----:B------:R-:W-:Y:S02]  /*5d80*/  ISETP.NE.AND P1, PT, R4, 0x1, PT ;  /* 0x000000010400780c */ /* 0x000fe40003f25270 */
[----:B0-----:R-:W-:-:S04]  /*5d90*/  IADD3 R0, PT, PT, R7, -0x1, RZ ;  /* 0xffffffff07007810 */ /* 0x001fc80007ffe0ff */
        /* <DEDUP_REMOVED lines=11> */
.L_x_1358:
[----:B------:R-:W-:Y:S05]  /*5e50*/  BSYNC.RECONVERGENT B0 ;  /* 0x0000000000007941 */ /* 0x000fea0003800200 */
.L_x_1357:
[----:B------:R-:W-:Y:S05]  /*5e60*/  @P0 EXIT ;  /* 0x000000000000094d */ /* 0x000fea0003800000 */
[----:B------:R-:W-:Y:S05]  /*5e70*/  @P2 BRA `(.L_x_1359) ;  /* 0x0000000000202947 */ /* 0x000fea0003800000 */
[----:B------:R-:W-:-:S05]  /*5e80*/  IMAD R0, R4, R7, RZ ;  /* 0x0000000704007224 */ /* 0x000fca00078e02ff */
[----:B------:R-:W-:-:S13]  /*5e90*/  ISETP.NE.AND P0, PT, R0, -0x1, PT ;  /* 0xffffffff0000780c */ /* 0x000fda0003f05270 */
[----:B------:R-:W-:Y:S05]  /*5ea0*/  @!P0 BRA `(.L_x_1359) ;  /* 0x0000000000148947 */ /* 0x000fea0003800000 */
.L_x_1360:
[----:B0-----:R-:W2:Y:S04]  /*5eb0*/  LDG.E.STRONG.GPU R5, desc[UR18][R2.64] ;  /* 0x0000001202057981 */ /* 0x001ea8000c1ef900 */
[----:B--2---:R-:W-:Y:S01]  /*5ec0*/  CCTL.IVALL ;  /* 0x00000000ff00798f */ /* 0x004fe20002000000 */
[----:B------:R-:W-:Y:S05]  /*5ed0*/  YIELD ;  /* 0x0000000000007946 */ /* 0x000fea0003800000 */
[----:B------:R-:W-:-:S13]  /*5ee0*/  ISETP.NE.AND P0, PT, R5, R0, PT ;  /* 0x000000000500720c */ /* 0x000fda0003f05270 */
[----:B------:R-:W-:Y:S05]  /*5ef0*/  @P0 BRA `(.L_x_1360) ;  /* 0xfffffffc00ec0947 */ /* 0x000fea000383ffff */
.L_x_1359:
        /* <DEDUP_REMOVED lines=60> */
.L_x_1363:
        /* <DEDUP_REMOVED lines=10> */
[----:B------:R-:W4:Y:S04]  /*6360*/  LDG.E R20, desc[UR18][R14.64] ;  /* 0x000000120e147981 */ /* 0x000f28000c1e1900 */
[----:B------:R-:W4:Y:S01]  /*6370*/  LDG.E R21, desc[UR18][R16.64] ;  /* 0x0000001210157981 */ /* 0x000f22000c1e1900 */
        /* <DEDUP_REMOVED lines=15> */
[----:B----4-:R0:W-:Y:S01]  /*6470*/  STG.E.64 desc[UR18][R12.64], R20 ;  /* 0x000000140c007986 */ /* 0x0101e2000c101b12 */
[----:B------:R-:W-:Y:S05]  /*6480*/  @P1 BRA `(.L_x_1363) ;  /* 0xfffffffc008c1947 */ /* 0x000fea000383ffff */
.L_x_1362:
[----:B------:R-:W-:Y:S05]  /*6490*/  BSYNC.RECONVERGENT B0 ;  /* 0x0000000000007941 */ /* 0x000fea0003800200 */
.L_x_1361:
        /* <DEDUP_REMOVED lines=8> */
[----:B------:R-:W4:Y:S01]  /*6520*/  LDCU.64 UR8, c[0x0][0x390] ;  /* 0x00007200ff0877ac */ /* 0x000f220008000a00 */
[----:B------:R-:W-:-:S07]  /*6530*/  SHF.L.U32 R5, R3, 0x2, RZ ;  /* 0x0000000203057819 */ /* 0x000fce00000006ff */
.L_x_1364:
[C---:B01----:R-:W-:Y:S02]  /*6540*/  SHF.L.U32 R18, R62.reuse, 0x2, RZ ;  /* 0x000000023e127819 */ /* 0x043fe400000006ff */
[----:B------:R-:W-:Y:S02]  /*6550*/  SHF.L.U64.HI R19, R62, 0x2, R9 ;  /* 0x000000023e137819 */ /* 0x000fe40000010209 */
[----:B-1----:R-:W-:-:S04]  /*6560*/  IADD3 R10, P0, PT, R18, UR4, RZ ;  /* 0x00000004120a7c10 */ /* 0x002fc8000ff1e0ff */
[----:B------:R-:W-:Y:S02]  /*6570*/  IADD3.X R11, PT, PT, R19, UR5, RZ, P0, !PT ;  /* 0x00000005130b7c10 */ /* 0x000fe400087fe4ff */
[C---:B------:R-:W-:Y:S02]  /*6580*/  IADD3 R12, P0, PT, R10.reuse, R5, RZ ;  /* 0x000000050a0c7210 */ /* 0x040fe40007f1e0ff */
[C---:B------:R-:W-:Y:S01]  /*6590*/  IADD3 R16, P1, PT, R10.reuse, R8, RZ ;  /* 0x000000080a107210 */ /* 0x040fe20007f3e0ff */
[----:B------:R0:W5:Y:S01]  /*65a0*/  LDG.E R22, desc[UR18][R10.64] ;  /* 0x000000120a167981 */ /* 0x000162000c1e1900 */
[C---:B------:R-:W-:Y:S02]  /*65b0*/  IADD3.X R13, PT, PT, R11.reuse, R4, RZ, P0, !PT ;  /* 0x000000040b0d7210 */ /* 0x040fe400007fe4ff */
[----:B------:R-:W-:Y:S02]  /*65c0*/  IADD3 R14, P0, PT, R10, R6, RZ ;  /* 0x000000060a0e7210 */ /* 0x000fe40007f1e0ff */
[C---:B------:R-:W-:Y:S01]  /*65d0*/  IADD3.X R17, PT, PT, R11.reuse, R7, RZ, P1, !PT ;  /* 0x000000070b117210 */ /* 0x040fe20000ffe4ff */
[----:B------:R-:W5:Y:S01]  /*65e0*/  LDG.E R23, desc[UR18][R12.64] ;  /* 0x000000120c177981 */ /* 0x000f62000c1e1900 */
[----:B------:R-:W-:-:S03]  /*65f0*/  IADD3.X R15, PT, PT, R11, R2, RZ, P0, !PT ;  /* 0x000000020b0f7210 */ /* 0x000fc600007fe4ff */
[----:B------:R-:W3:Y:S04]  /*6600*/  LDG.E R25, desc[UR18][R16.64] ;  /* 0x0000001210197981 */ /* 0x000ee8000c1e1900 */
[----:B------:R1:W3:Y:S01]  /*6610*/  LDG.E R24, desc[UR18][R14.64] ;  /* 0x000000120e187981 */ /* 0x0002e2000c1e1900 */
[C---:B------:R-:W-:Y:S02]  /*6620*/  SHF.L.U32 R33, R62.reuse, 0x3, RZ ;  /* 0x000000033e217819 */ /* 0x040fe400000006ff */
[----:B------:R-:W-:Y:S02]  /*6630*/  SHF.L.U64.HI R34, R62, 0x3, R9 ;  /* 0x000000033e227819 */ /* 0x000fe40000010209 */
[----:B------:R-:W-:Y:S02]  /*6640*/  LOP3.LUT R20, R33, 0xfffffff8, RZ, 0xc0, !PT ;  /* 0xfffffff821147812 */ /* 0x000fe400078ec0ff */
[----:B------:R-:W-:-:S02]  /*6650*/  LOP3.LUT R9, R18, 0xfffffffc, RZ, 0xc0, !PT ;  /* 0xfffffffc12097812 */ /* 0x000fc400078ec0ff */
[----:B------:R-:W-:Y:S02]  /*6660*/  LOP3.LUT R21, R34, 0x3, RZ, 0xc0, !PT ;  /* 0x0000000322157812 */ /* 0x000fe400078ec0ff */
[C---:B--2---:R-:W-:Y:S02]  /*6670*/  IADD3 R18, P0, PT, R20.reuse, UR6, RZ ;  /* 0x0000000614127c10 */ /* 0x044fe4000ff1e0ff */
[----:B0-----:R-:W-:Y:S02]  /*6680*/  LOP3.LUT R11, R19, 0x3, RZ, 0xc0, !PT ;  /* 0x00000003130b7812 */ /* 0x001fe400078ec0ff */
[----:B----4-:R-:W-:Y:S02]  /*6690*/  IADD3 R20, P1, PT, R20, UR8, RZ ;  /* 0x0000000814147c10 */ /* 0x010fe4000ff3e0ff */
[----:B------:R-:W-:Y:S02]  /*66a0*/  IADD3 R10, P2, PT, R9, UR4, RZ ;  /* 0x00000004090a7c10 */ /* 0x000fe4000ff5e0ff */
[----:B------:R-:W-:-:S02]  /*66b0*/  IADD3.X R19, PT, PT, R21, UR7, RZ, P0, !PT ;  /* 0x0000000715137c10 */ /* 0x000fc400087fe4ff */
[----:B------:R-:W-:Y:S02]  /*66c0*/  IADD3.X R21, PT, PT, R21, UR9, RZ, P1, !PT ;  /* 0x0000000915157c10 */ /* 0x000fe40008ffe4ff */
[----:B------:R-:W-:Y:S02]  /*66d0*/  IADD3.X R11, PT, PT, R11, UR5, RZ, P2, !PT ;  /* 0x000000050b0b7c10 */ /* 0x000fe400097fe4ff */
[C---:B-1----:R-:W-:Y:S02]  /*66e0*/  IADD3 R14, P0, PT, R10.reuse, R5, RZ ;  /* 0x000000050a0e7210 */ /* 0x042fe40007f1e0ff */
[C---:B------:R-:W-:Y:S02]  /*66f0*/  IADD3 R16, P1, PT, R10.reuse, R6, RZ ;  /* 0x000000060a107210 */ /* 0x040fe40007f3e0ff */
[----:B------:R-:W-:Y:S02]  /*6700*/  IADD3 R12, P2, PT, R10, R8, RZ ;  /* 0x000000080a0c7210 */ /* 0x000fe40007f5e0ff */
[----:B------:R-:W-:-:S02]  /*6710*/  IADD3.X R15, PT, PT, R11, R4, RZ, P0, !PT ;  /* 0x000000040b0f7210 */ /* 0x000fc400007fe4ff */
[C---:B------:R-:W-:Y:S02]  /*6720*/  IADD3.X R17, PT, PT, R11.reuse, R2, RZ, P1, !PT ;  /* 0x000000020b117210 */ /* 0x040fe40000ffe4ff */
[----:B------:R-:W-:Y:S01]  /*6730*/  IADD3.X R13, PT, PT, R11, R7, RZ, P2, !PT ;  /* 0x000000070b0d7210 */ /* 0x000fe200017fe4ff */
[----:B-----5:R0:W-:Y:S04]  /*6740*/  STG.E.64 desc[UR18][R18.64], R22 ;  /* 0x0000001612007986 */ /* 0x0201e8000c101b12 */
        /* <DEDUP_REMOVED lines=49> */
.L_x_1365:
        /* <DEDUP_REMOVED lines=10> */
.L_x_3430:


//--------------------- .text._Z35group_norm_nhwc_bwd_one_pass_kernelI11Fp32IOFp32WLi512ELi8ELi128EEv26Group_norm_nhwc_bwd_params --------------------------
	.section	.text._Z35group_norm_nhwc_bwd_one_pass_kernelI11Fp32IOFp32WLi512ELi8ELi128EEv26Group_norm_nhwc_bwd_params,"ax",@progbits
	.align	128
        .global         _Z35group_norm_nhwc_bwd_one_pass_kernelI11Fp32IOFp32WLi512ELi8ELi128EEv26Group_norm_nhwc_bwd_params
        .type           _Z35group_norm_nhwc_bwd_one_pass_kernelI11Fp32IOFp32WLi512ELi8ELi128EEv26Group_norm_nhwc_bwd_params,@function
        .size           _Z35group_norm_nhwc_bwd_one_pass_kernelI11Fp32IOFp32WLi512ELi8ELi128EEv26Group_norm_nhwc_bwd_params,(.L_x_3431 - _Z35group_norm_nhwc_bwd_one_pass_kernelI11Fp32IOFp32WLi512ELi8ELi128EEv26Group_norm_nhwc_bwd_params)
        .other          _Z35group_norm_nhwc_bwd_one_pass_kernelI11Fp32IOFp32WLi512ELi8ELi128EEv26Group_norm_nhwc_bwd_params,@"STO_CUDA_ENTRY STV_DEFAULT"
_Z35group_norm_nhwc_bwd_one_pass_kernelI11Fp32IOFp32WLi512ELi8ELi128EEv26Group_norm_nhwc_bwd_params:
.text._Z35group_norm_nhwc_bwd_one_pass_kernelI11Fp32IOFp32WLi512ELi8ELi128EEv26Group_norm_nhwc_bwd_params:
        /* <DEDUP_REMOVED lines=16> */
[----:B------:R-:W3:Y:S01]  /*0100*/  LDC R102, c[0x0][0x374] ;  /* 0x0000dd00ff667b82 */ /* 0x000ee20000000800 */
[----:B0-----:R-:W-:-:S05]  /*0110*/  IMAD R2, R3, UR7, R2 ;  /* 0x0000000703027c24 */ /* 0x001fca000f8e0202 */
[C---:B------:R-:W-:Y:S02]  /*0120*/  IADD3 R119, PT, PT, R2.reuse, 0x20, RZ ;  /* 0x0000002002777810 */ /* 0x040fe40007ffe0ff */
[C---:B------:R-:W-:Y:S02]  /*0130*/  IADD3 R118, PT, PT, R2.reuse, 0x40, RZ ;  /* 0x0000004002767810 */ /* 0x040fe40007ffe0ff */
[C---:B------:R-:W-:Y:S02]  /*0140*/  IADD3 R117, PT, PT, R2.reuse, 0x60, RZ ;  /* 0x0000006002757810 */ /* 0x040fe40007ffe0ff */
[C---:B------:R-:W-:Y:S02]  /*0150*/  IADD3 R116, PT, PT, R2.reuse, 0x80, RZ ;  /* 0x0000008002747810 */ /* 0x040fe40007ffe0ff */
[C---:B------:R-:W-:Y:S02]  /*0160*/  IADD3 R115, PT, PT, R2.reuse, 0xa0, RZ ;  /* 0x000000a002737810 */ /* 0x040fe40007ffe0ff */
[----:B------:R-:W-:-:S02]  /*0170*/  IADD3 R114, PT, PT, R2, 0xe0, RZ ;  /* 0x000000e002727810 */ /* 0x000fc40007ffe0ff */
[C---:B------:R-:W-:Y:S02]  /*0180*/  IADD3 R113, PT, PT, R2.reuse, 0x100, RZ ;  /* 0x0000010002717810 */ /* 0x040fe40007ffe0ff */
[C---:B------:R-:W-:Y:S02]  /*0190*/  IADD3 R112, PT, PT, R2.reuse, 0x140, RZ ;  /* 0x0000014002707810 */ /* 0x040fe40007ffe0ff */
[C---:B------:R-:W-:Y:S02]  /*01a0*/  IADD3 R111, PT, PT, R2.reuse, 0x160, RZ ;  /* 0x00000160026f7810 */ /* 0x040fe40007ffe0ff */
[C---:B------:R-:W-:Y:S02]  /*01b0*/  IADD3 R110, PT, PT, R2.reuse, 0x180, RZ ;  /* 0x00000180026e7810 */ /* 0x040fe40007ffe0ff */
[C---:B------:R-:W-:Y:S02]  /*01c0*/  IADD3 R109, PT, PT, R2.reuse, 0x1a0, RZ ;  /* 0x000001a0026d7810 */ /* 0x040fe40007ffe0ff */
[----:B------:R-:W-:-:S02]  /*01d0*/  IADD3 R108, PT, PT, R2, 0x1c0, RZ ;  /* 0x000001c0026c7810 */ /* 0x000fc40007ffe0ff */
[----:B-123--:R-:W-:-:S07]  /*01e0*/  IADD3 R107, PT, PT, R2, 0x1e0, RZ ;  /* 0x000001e0026b7810 */ /* 0x00efce0007ffe0ff */
.L_x_1433:
[----:B0-----:R-:W0:Y:S01]  /*01f0*/  LDC R8, c[0x0][0x410] ;  /* 0x00010400ff087b82 */ /* 0x001e220000000800 */
[----:B-1----:R-:W1:Y:S01]  /*0200*/  LDCU.128 UR12, c[0x0][0x400] ;  /* 0x00008000ff0c77ac */ /* 0x002e620008000c00 */
[----:B------:R-:W-:Y:S02]  /*0210*/  SHF.R.S32.HI R9, RZ, 0x1f, R119 ;  /* 0x0000001fff097819 */ /* 0x000fe40000011477 */
[----:B------:R-:W-:Y:S02]  /*0220*/  CS2R R94, SRZ ;  /* 0x00000000005e7805 */ /* 0x000fe4000001ff00 */
[----:B------:R-:W-:Y:S02]  /*0230*/  ISETP.GE.AND P0, PT, R105, RZ, PT ;  /* 0x000000ff6900720c */ /* 0x000fe40003f06270 */
[----:B------:R-:W-:Y:S02]  /*0240*/  CS2R R96, SRZ ;  /* 0x0000000000607805 */ /* 0x000fe4000001ff00 */
[----:B---3--:R-:W-:-:S02]  /*0250*/  SHF.R.S32.HI R17, RZ, 0x1f, R118 ;  /* 0x0000001fff117819 */ /* 0x008fc40000011476 */
[----:B------:R-:W-:Y:S02]  /*0260*/  SHF.L.U32 R32, R104, 0x1, RZ ;  /* 0x0000000168207819 */ /* 0x000fe400000006ff */
[----:B------:R-:W-:Y:S02]  /*0270*/  SHF.R.S32.HI R35, RZ, 0x1f, R117 ;  /* 0x0000001fff237819 */ /* 0x000fe40000011475 */
[----:B------:R-:W-:Y:S02]  /*0280*/  LOP3.LUT R32, R32, 0x6, RZ, 0xc0, !PT ;  /* 0x0000000620207812 */ /* 0x000fe400078ec0ff */
[----:B------:R-:W-:Y:S02]  /*0290*/  SHF.R.S32.HI R37, RZ, 0x1f, R116 ;  /* 0x0000001fff257819 */ /* 0x000fe40000011474 */
[----:B------:R-:W-:Y:S02]  /*02a0*/  SHF.R.S32.HI R33, RZ, 0x1f, R115 ;  /* 0x0000001fff217819 */ /* 0x000fe40000011473 */
[----:B-1----:R-:W-:-:S02]  /*02b0*/  ISETP.GE.U32.AND P2, PT, R119, UR12, PT ;  /* 0x0000000c77007c0c */ /* 0x002fc4000bf46070 */
[----:B------:R-:W-:Y:S02]  /*02c0*/  ISETP.GE.U32.AND P5, PT, R118, UR12, PT ;  /* 0x0000000c76007c0c */ /* 0x000fe4000bfa6070 */
[----:B------:R-:W-:Y:S02]  /*02d0*/  ISETP.GE.AND.EX P2, PT, R9, UR13, PT, P2 ;  /* 0x0000000d09007c0c */ /* 0x000fe4000bf46320 */
[----:B0-----:R-:W-:Y:S02]  /*02e0*/  IABS R5, R8 ;  /* 0x0000000800057213 */ /* 0x001fe40000000000 */
[----:B------:R-:W-:Y:S02]  /*02f0*/  ISETP.GE.AND.EX P5, PT, R17, UR13, PT, P5 ;  /* 0x0000000d11007c0c */ /* 0x000fe4000bfa6350 */
[----:B------:R-:W0:Y:S01]  /*0300*/  I2F.RP R4, R5 ;  /* 0x0000000500047306 */ /* 0x000e220000209400 */
[----:B------:R-:W-:-:S04]  /*0310*/  ISETP.GE.U32.AND P6, PT, R117, UR12, PT ;  /* 0x0000000c75007c0c */ /* 0x000fc8000bfc6070 */
[----:B------:R-:W-:Y:S02]  /*0320*/  ISETP.GE.AND.EX P6, PT, R35, UR13, PT, P6 ;  /* 0x0000000d23007c0c */ /* 0x000fe4000bfc6360 */
[----:B----4-:R-:W1:Y:S01]  /*0330*/  @!P2 LDC.64 R10, c[0x0][0x3a0] ;  /* 0x0000e800ff0aab82 */ /* 0x010e620000000a00 */
[----:B0-----:R-:W0:Y:S07]  /*0340*/  MUFU.RCP R4, R4 ;  /* 0x0000000400047308 */ /* 0x001e2e0000001000 */
[----:B--2---:R-:W2:Y:S08]  /*0350*/  @!P5 LDC.64 R14, c[0x0][0x3f8] ;  /* 0x0000fe00ff0edb82 */ /* 0x004eb00000000a00 */
[----:B------:R-:W3:Y:S08]  /*0360*/  @!P2 LDC.64 R12, c[0x0][0x398] ;  /* 0x0000e600ff0cab82 */ /* 0x000ef00000000a00 */
[----:B------:R-:W4:Y:S01]  /*0370*/  @!P6 LDC.64 R22, c[0x0][0x3f8] ;  /* 0x0000fe00ff16eb82 */ /* 0x000f220000000a00 */
[----:B0-----:R-:W-:-:S04]  /*0380*/  IADD3 R2, PT, PT, R4, 0xffffffe, RZ ;  /* 0x0ffffffe04027810 */ /* 0x001fc80007ffe0ff */
[----:B------:R0:W1:Y:S03]  /*0390*/  F2I.FTZ.U32.TRUNC.NTZ R3, R2 ;  /* 0x0000000200037305 */ /* 0x000066000021f000 */
[----:B------:R-:W4:Y:S01]  /*03a0*/  @!P5 LDC.64 R18, c[0x0][0x3a0] ;  /* 0x0000e800ff12db82 */ /* 0x000f220000000a00 */
[----:B0-----:R-:W-:-:S07]  /*03b0*/  MOV R2, RZ ;  /* 0x000000ff00027202 */ /* 0x001fce0000000f00 */
[----:B------:R-:W0:Y:S01]  /*03c0*/  @!P5 LDC.64 R20, c[0x0][0x398] ;  /* 0x0000e600ff14db82 */ /* 0x000e220000000a00 */
[----:B-1----:R-:W-:-:S07]  /*03d0*/  IADD3 R6, PT, PT, RZ, -R3, RZ ;  /* 0x80000003ff067210 */ /* 0x002fce0007ffe0ff */
[----:B------:R-:W1:Y:S01]  /*03e0*/  @!P6 LDC.64 R24, c[0x0][0x3a0] ;  /* 0x0000e800ff18eb82 */ /* 0x000e620000000a00 */
[----:B------:R-:W-:Y:S01]  /*03f0*/  IMAD R7, R6, R5, RZ ;  /* 0x0000000506077224 */ /* 0x000fe200078e02ff */
[----:B------:R-:W-:-:S03]  /*0400*/  IABS R6, R105 ;  /* 0x0000006900067213 */ /* 0x000fc60000000000 */
[----:B------:R-:W-:Y:S01]  /*0410*/  IMAD.HI.U32 R3, R3, R7, R2 ;  /* 0x0000000703037227 */ /* 0x000fe200078e0002 */
[----:B------:R-:W-:Y:S02]  /*0420*/  LOP3.LUT R2, R105, R8, RZ, 0x3c, !PT ;  /* 0x0000000869027212 */ /* 0x000fe400078e3cff */
[----:B------:R-:W1:Y:S02]  /*0430*/  @!P6 LDC.64 R26, c[0x0][0x398] ;  /* 0x0000e600ff1aeb82 */ /* 0x000e640000000a00 */
[----:B------:R-:W-:Y:S01]  /*0440*/  ISETP.GE.AND P1, PT, R2, RZ, PT ;  /* 0x000000ff0200720c */ /* 0x000fe20003f26270 */
[----:B------:R-:W-:-:S05]  /*0450*/  IMAD.HI.U32 R3, R3, R6, RZ ;  /* 0x0000000603037227 */ /* 0x000fca00078e00ff */
[----:B------:R-:W-:-:S05]  /*0460*/  IADD3 R4, PT, PT, -R3, RZ, RZ ;  /* 0x000000ff03047210 */ /* 0x000fca0007ffe1ff */
[C---:B------:R-:W-:Y:S02]  /*0470*/  IMAD R4, R5.reuse, R4, R6 ;  /* 0x0000000405047224 */ /* 0x040fe400078e0206 */
[----:B------:R-:W2:Y:S03]  /*0480*/  @!P2 LDC.64 R6, c[0x0][0x3f8] ;  /* 0x0000fe00ff06ab82 */ /* 0x000ea60000000a00 */
        /* <DEDUP_REMOVED lines=10> */
[----:B------:R-:W-:Y:S02]  /*0530*/  ISETP.NE.AND P3, PT, R8, RZ, PT ;  /* 0x000000ff0800720c */ /* 0x000fe40003f65270 */
[----:B------:R-:W-:-:S02]  /*0540*/  @!P1 IADD3 R3, PT, PT, -R3, RZ, RZ ;  /* 0x000000ff03039210 */ /* 0x000fc40007ffe1ff */
[C---:B------:R-:W-:Y:S02]  /*0550*/  SEL R61, R5.reuse, R4, !P3 ;  /* 0x00000004053d7207 */ /* 0x040fe40005800000 */
[----:B------:R-:W-:Y:S02]  /*0560*/  SEL R3, R5, R3, !P3 ;  /* 0x0000000305037207 */ /* 0x000fe40005800000 */
[----:B------:R-:W-:Y:S02]  /*0570*/  SHF.L.U32 R5, R61, 0x3, RZ ;  /* 0x000000033d057819 */ /* 0x000fe400000006ff */
[----:B------:R-:W-:Y:S02]  /*0580*/  SHF.R.S32.HI R2, RZ, 0x1f, R3 ;  /* 0x0000001fff027819 */ /* 0x000fe40000011403 */
[----:B------:R-:W-:Y:S02]  /*0590*/  SHF.R.S32.HI R125, RZ, 0x1f, R5 ;  /* 0x0000001fff7d7819 */ /* 0x000fe40000011405 */
[----:B------:R-:W-:Y:S01]  /*05a0*/  LOP3.LUT R124, R5, R32, RZ, 0xfc, !PT ;  /* 0x00000020057c7212 */ /* 0x000fe200078efcff */
[----:B------:R-:W-:Y:S01]  /*05b0*/  IMAD R2, R2, UR14, RZ ;  /* 0x0000000e02027c24 */ /* 0x000fe2000f8e02ff */
[----:B------:R-:W-:-:S02]  /*05c0*/  ISETP.GE.U32.AND P0, PT, R116, UR12, PT ;  /* 0x0000000c74007c0c */ /* 0x000fc4000bf06070 */
[----:B------:R-:W-:Y:S01]  /*05d0*/  ISETP.GE.U32.AND P1, PT, R115, UR12, PT ;  /* 0x0000000c73007c0c */ /* 0x000fe2000bf26070 */
[----:B------:R-:W-:Y:S01]  /*05e0*/  IMAD.WIDE.U32 R124, R3, UR14, R124 ;  /* 0x0000000e037c7c25 */ /* 0x000fe2000f8e007c */
[----:B------:R-:W-:Y:S02]  /*05f0*/  ISETP.GE.AND.EX P0, PT, R37, UR13, PT, P0 ;  /* 0x0000000d25007c0c */ /* 0x000fe4000bf06300 */
[----:B------:R-:W-:Y:S01]  /*0600*/  ISETP.GE.AND.EX P1, PT, R33, UR13, PT, P1 ;  /* 0x0000000d21007c0c */ /* 0x000fe2000bf26310 */
[----:B------:R-:W-:Y:S01]  /*0610*/  IMAD R3, R3, UR15, R2 ;  /* 0x0000000f03037c24 */ /* 0x000fe2000f8e0202 */
[----:B------:R-:W-:Y:S01]  /*0620*/  @!P2 MOV R122, R124 ;  /* 0x0000007c007aa202 */ /* 0x000fe20000000f00 */
[----:B--2---:R-:W-:-:S03]  /*0630*/  @!P2 IMAD R2, R9, R6, RZ ;  /* 0x000000060902a224 */ /* 0x004fc600078e02ff */
[----:B------:R-:W-:Y:S01]  /*0640*/  IADD3 R123, PT, PT, R125, R3, RZ ;  /* 0x000000037d7b7210 */ /* 0x000fe20007ffe0ff */
[C---:B------:R-:W-:Y:S02]  /*0650*/  @!P2 IMAD R5, R119.reuse, R7, R2 ;  /* 0x000000077705a224 */ /* 0x040fe400078e0202 */
[----:B------:R-:W-:Y:S02]  /*0660*/  @!P2 IMAD.WIDE.U32 R2, R119, R6, R122 ;  /* 0x000000067702a225 */ /* 0x000fe400078e007a */
[----:B------:R-:W2:Y:S03]  /*0670*/  @!P0 LDC.64 R28, c[0x0][0x3f8] ;  /* 0x0000fe00ff1c8b82 */ /* 0x000ea60000000a00 */
[----:B------:R-:W-:Y:S02]  /*0680*/  @!P2 IADD3 R3, PT, PT, R3, R5, RZ ;  /* 0x000000050303a210 */ /* 0x000fe40007ffe0ff */
[----:B------:R-:W-:-:S02]  /*0690*/  @!P2 SHF.L.U32 R9, R2, 0x2, RZ ;  /* 0x000000020209a819 */ /* 0x000fc400000006ff */
[----:B------:R-:W-:Y:S01]  /*06a0*/  @!P2 SHF.L.U64.HI R4, R2, 0x2, R3 ;  /* 0x000000020204a819 */ /* 0x000fe20000010203 */
[----:B------:R-:W-:Y:S01]  /*06b0*/  @!P5 IMAD R2, R17, R14, RZ ;  /* 0x0000000e1102d224 */ /* 0x000fe200078e02ff */
[----:B------:R-:W-:Y:S01]  /*06c0*/  @!P5 MOV R3, R123 ;  /* 0x0000007b0003d202 */ /* 0x000fe20000000f00 */
[----:B------:R-:W1:Y:S01]  /*06d0*/  @!P0 LDC.64 R30, c[0x0][0x3a0] ;  /* 0x0000e800ff1e8b82 */ /* 0x000e620000000a00 */
[C---:B------:R-:W-:Y:S01]  /*06e0*/  @!P2 IADD3 R6, P3, PT, R9.reuse, R10, RZ ;  /* 0x0000000a0906a210 */ /* 0x040fe20007f7e0ff */
[----:B------:R-:W-:Y:S01]  /*06f0*/  @!P5 IMAD R5, R118, R15, R2 ;  /* 0x0000000f7605d224 */ /* 0x000fe200078e0202 */
[----:B------:R-:W-:Y:S02]  /*0700*/  @!P5 MOV R2, R124 ;  /* 0x0000007c0002d202 */ /* 0x000fe40000000f00 */
[----:B---3--:R-:W-:Y:S02]  /*0710*/  @!P2 IADD3 R8, P4, PT, R9, R12, RZ ;  /* 0x0000000c0908a210 */ /* 0x008fe40007f9e0ff */
[----:B------:R-:W-:Y:S01]  /*0720*/  @!P2 IADD3.X R7, PT, PT, R4, R11, RZ, P3, !PT ;  /* 0x0000000b0407a210 */ /* 0x000fe20001ffe4ff */
[----:B------:R-:W-:Y:S01]  /*0730*/  @!P5 IMAD.WIDE.U32 R2, R118, R14, R2 ;  /* 0x0000000e7602d225 */ /* 0x000fe200078e0002 */
[----:B------:R-:W-:Y:S01]  /*0740*/  @!P2 IADD3.X R9, PT, PT, R4, R13, RZ, P4, !PT ;  /* 0x0000000d0409a210 */ /* 0x000fe200027fe4ff */
[----:B------:R-:W3:Y:S02]  /*0750*/  @!P1 LDC.64 R14, c[0x0][0x3f8] ;  /* 0x0000fe00ff0e9b82 */ /* 0x000ee40000000a00 */
[----:B----4-:R-:W-:Y:S01]  /*0760*/  @!P6 IMAD R4, R35, R22, RZ ;  /* 0x000000162304e224 */ /* 0x010fe200078e02ff */
[----:B------:R-:W-:-:S02]  /*0770*/  @!P5 IADD3 R3, PT, PT, R3, R5, RZ ;  /* 0x000000050303d210 */ /* 0x000fc40007ffe0ff */
[----:B------:R-:W-:Y:S02]  /*0780*/  CS2R R92, SRZ ;  /* 0x00000000005c7805 */ /* 0x000fe4000001ff00 */
[C---:B------:R-:W-:Y:S01]  /*0790*/  @!P5 SHF.L.U32 R13, R2.reuse, 0x2, RZ ;  /* 0x00000002020dd819 */ /* 0x040fe200000006ff */
[----:B------:R-:W-:Y:S01]  /*07a0*/  @!P6 IMAD R11, R117, R23, R4 ;  /* 0x00000017750be224 */ /* 0x000fe200078e0204 */
[----:B------:R-:W-:Y:S01]  /*07b0*/  @!P5 SHF.L.U64.HI R16, R2, 0x2, R3 ;  /* 0x000000020210d819 */ /* 0x000fe20000010203 */
[----:B--2---:R-:W-:Y:S01]  /*07c0*/  @!P0 IMAD R4, R37, R28, RZ ;  /* 0x0000001c25048224 */ /* 0x004fe200078e02ff */
[-C--:B------:R-:W-:Y:S01]  /*07d0*/  @!P6 MOV R2, R124.reuse ;  /* 0x0000007c0002e202 */ /* 0x080fe20000000f00 */
[----:B------:R-:W2:Y:S01]  /*07e0*/  @!P0 LDC.64 R34, c[0x0][0x398] ;  /* 0x0000e600ff228b82 */ /* 0x000ea20000000a00 */
[----:B------:R-:W-:Y:S01]  /*07f0*/  @!P6 MOV R3, R123 ;  /* 0x0000007b0003e202 */ /* 0x000fe20000000f00 */
[----:B------:R-:W-:Y:S01]  /*0800*/  @!P0 IMAD R17, R116, R29, R4 ;  /* 0x0000001d74118224 */ /* 0x000fe200078e0204 */
[----:B------:R-:W-:-:S02]  /*0810*/  @!P0 MOV R4, R124 ;  /* 0x0000007c00048202 */ /* 0x000fc40000000f00 */
[----:B------:R-:W-:Y:S02]  /*0820*/  CS2R R90, SRZ ;  /* 0x00000000005a7805 */ /* 0x000fe4000001ff00 */
[----:B------:R-:W-:Y:S01]  /*0830*/  @!P0 MOV R5, R123 ;  /* 0x0000007b00058202 */ /* 0x000fe20000000f00 */
[----:B------:R-:W-:Y:S01]  /*0840*/  @!P6 IMAD.WIDE.U32 R2, R117, R22, R2 ;  /* 0x000000167502e225 */ /* 0x000fe200078e0002 */
[C---:B------:R-:W-:Y:S01]  /*0850*/  @!P5 IADD3 R10, P3, PT, R13.reuse, R18, RZ ;  /* 0x000000120d0ad210 */ /* 0x040fe20007f7e0ff */
[----:B------:R-:W5:Y:S01]  /*0860*/  @!P2 LDG.E.64 R94, desc[UR8][R8.64] ;  /* 0x00000008085ea981 */ /* 0x000f62000c1e1b00 */
[----:B0-----:R-:W-:Y:S01]  /*0870*/  @!P5 IADD3 R12, P4, PT, R13, R20, RZ ;  /* 0x000000140d0cd210 */ /* 0x001fe20007f9e0ff */
[----:B------:R-:W-:Y:S01]  /*0880*/  @!P0 IMAD.WIDE.U32 R4, R116, R28, R4 ;  /* 0x0000001c74048225 */ /* 0x000fe200078e0004 */
[----:B------:R-:W-:Y:S01]  /*0890*/  @!P6 IADD3 R3, PT, PT, R3, R11, RZ ;  /* 0x0000000b0303e210 */ /* 0x000fe20007ffe0ff */
[----:B------:R-:W5:Y:S01]  /*08a0*/  @!P2 LDG.E.64 R96, desc[UR8][R6.64] ;  /* 0x000000080660a981 */ /* 0x000f62000c1e1b00 */
[----:B------:R-:W-:-:S02]  /*08b0*/  @!P5 IADD3.X R11, PT, PT, R16, R19, RZ, P3, !PT ;  /* 0x00000013100bd210 */ /* 0x000fc40001ffe4ff */
[----:B------:R-:W-:Y:S02]  /*08c0*/  @!P6 SHF.L.U32 R19, R2, 0x2, RZ ;  /* 0x000000020213e819 */ /* 0x000fe400000006ff */
[----:B------:R-:W-:Y:S01]  /*08d0*/  @!P5 IADD3.X R13, PT, PT, R16, R21, RZ, P4, !PT ;  /* 0x00000015100dd210 */ /* 0x000fe200027fe4ff */
[----:B------:R0:W5:Y:S01]  /*08e0*/  @!P5 LDG.E.64 R92, desc[UR8][R10.64] ;  /* 0x000000080a5cd981 */ /* 0x000162000c1e1b00 */
[----:B------:R-:W-:Y:S02]  /*08f0*/  @!P6 SHF.L.U64.HI R22, R2, 0x2, R3 ;  /* 0x000000020216e819 */ /* 0x000fe40000010203 */
[----:B------:R-:W-:Y:S01]  /*0900*/  @!P0 IADD3 R3, PT, PT, R5, R17, RZ ;  /* 0x0000001105038210 */ /* 0x000fe20007ffe0ff */
[----:B------:R4:W5:Y:S01]  /*0910*/  @!P5 LDG.E.64 R90, desc[UR8][R12.64] ;  /* 0x000000080c5ad981 */ /* 0x000962000c1e1b00 */
[----:B-1----:R-:W-:Y:S02]  /*0920*/  @!P6 IADD3 R16, P4, PT, R19, R24, RZ ;  /* 0x000000181310e210 */ /* 0x002fe40007f9e0ff */
[----:B------:R-:W-:-:S02]  /*0930*/  @!P0 SHF.L.U32 R5, R4, 0x2, RZ ;  /* 0x0000000204058819 */ /* 0x000fc400000006ff */
[----:B------:R-:W-:Y:S02]  /*0940*/  @!P6 IADD3.X R17, PT, PT, R22, R25, RZ, P4, !PT ;  /* 0x000000191611e210 */ /* 0x000fe400027fe4ff */
[----:B------:R-:W-:Y:S01]  /*0950*/  @!P0 SHF.L.U64.HI R20, R4, 0x2, R3 ;  /* 0x0000000204148819 */ /* 0x000fe20000010203 */
[----:B------:R-:W1:Y:S01]  /*0960*/  @!P1 LDC.64 R24, c[0x0][0x398] ;  /* 0x0000e600ff189b82 */ /* 0x000e620000000a00 */
[----:B------:R-:W-:Y:S02]  /*0970*/  @!P0 IADD3 R2, P4, PT, R5, R30, RZ ;  /* 0x0000001e05028210 */ /* 0x000fe40007f9e0ff */
[----:B------:R-:W-:Y:S02]  /*0980*/  @!P6 IADD3 R18, P3, PT, R19, R26, RZ ;  /* 0x0000001a1312e210 */ /* 0x000fe40007f7e0ff */
[----:B------:R-:W-:Y:S02]  /*0990*/  @!P0 IADD3.X R3, PT, PT, R20, R31, RZ, P4, !PT ;  /* 0x0000001f14038210 */ /* 0x000fe400027fe4ff */
[----:B------:R-:W-:-:S02]  /*09a0*/  SHF.R.S32.HI R31, RZ, 0x1f, R114 ;  /* 0x0000001fff1f7819 */ /* 0x000fc40000011472 */
[----:B------:R-:W-:Y:S02]  /*09b0*/  ISETP.GE.U32.AND P4, PT, R114, UR12, PT ;  /* 0x0000000c72007c0c */ /* 0x000fe4000bf86070 */
[----:B------:R-:W-:Y:S01]  /*09c0*/  @!P6 IADD3.X R19, PT, PT, R22, R27, RZ, P3, !PT ;  /* 0x0000001b1613e210 */ /* 0x000fe20001ffe4ff */
[----:B---3--:R-:W-:Y:S01]  /*09d0*/  @!P1 IMAD R22, R33, R14, RZ ;  /* 0x0000000e21169224 */ /* 0x008fe200078e02ff */
[----:B------:R-:W-:Y:S02]  /*09e0*/  ISETP.GE.AND.EX P4, PT, R31, UR13, PT, P4 ;  /* 0x0000000d1f007c0c */ /* 0x000fe4000bf86340 */
[----:B--2---:R-:W-:Y:S01]  /*09f0*/  @!P0 IADD3 R4, P3, PT, R5, R34, RZ ;  /* 0x0000002205048210 */ /* 0x004fe20007f7e0ff */
[----:B------:R-:W-:Y:S01]  /*0a00*/  @!P1 IMAD R23, R115, R15, R22 ;  /* 0x0000000f73179224 */ /* 0x000fe200078e0216 */
[----:B------:R-:W-:Y:S02]  /*0a10*/  SHF.R.S32.HI R33, RZ, 0x1f, R113 ;  /* 0x0000001fff217819 */ /* 0x000fe40000011471 */
[----:B------:R-:W-:-:S02]  /*0a20*/  @!P0 IADD3.X R5, PT, PT, R20, R35, RZ, P3, !PT ;  /* 0x0000002314058210 */ /* 0x000fc40001ffe4ff */
[----:B------:R-:W-:Y:S02]  /*0a30*/  ISETP.GE.U32.AND P3, PT, R113, UR12, PT ;  /* 0x0000000c71007c0c */ /* 0x000fe4000bf66070 */
[----:B------:R-:W-:Y:S02]  /*0a40*/  @!P1 MOV R20, R124 ;  /* 0x0000007c00149202 */ /* 0x000fe40000000f00 */
[----:B------:R-:W-:Y:S01]  /*0a50*/  @!P1 MOV R21, R123 ;  /* 0x0000007b00159202 */ /* 0x000fe20000000f00 */
[----:B------:R-:W2:Y:S01]  /*0a60*/  @!P4 LDC.64 R26, c[0x0][0x3f8] ;  /* 0x0000fe00ff1acb82 */ /* 0x000ea20000000a00 */
[----:B------:R-:W-:Y:S01]  /*0a70*/  ISETP.GE.AND.EX P3, PT, R33, UR13, PT, P3 ;  /* 0x0000000d21007c0c */ /* 0x000fe2000bf66330 */
[----:B------:R-:W-:-:S06]  /*0a80*/  @!P1 IMAD.WIDE.U32 R14, R115, R14, R20 ;  /* 0x0000000e730e9225 */ /* 0x000fcc00078e0014 */
[----:B------:R-:W3:Y:S08]  /*0a90*/  @!P1 LDC.64 R20, c[0x0][0x3a0] ;  /* 0x0000e800ff149b82 */ /* 0x000ef00000000a00 */
[----:B------:R-:W1:Y:S01]  /*0aa0*/  @!P3 LDC.64 R28, c[0x0][0x3f8] ;  /* 0x0000fe00ff1cbb82 */ /* 0x000e620000000a00 */
[----:B------:R-:W-:Y:S02]  /*0ab0*/  SHF.R.S32.HI R35, RZ, 0x1f, R112 ;  /* 0x0000001fff237819 */ /* 0x000fe40000011470 */
[----:B------:R-:W-:-:S02]  /*0ac0*/  ISETP.GE.U32.AND P5, PT, R112, UR12, PT ;  /* 0x0000000c70007c0c */ /* 0x000fc4000bfa6070 */
[----:B0-----:R-:W-:Y:S02]  /*0ad0*/  @!P4 MOV R10, R124 ;  /* 0x0000007c000ac202 */ /* 0x001fe40000000f00 */
[----:B------:R-:W-:Y:S01]  /*0ae0*/  @!P4 MOV R11, R123 ;  /* 0x0000007b000bc202 */ /* 0x000fe20000000f00 */
[----:B--2---:R-:W-:Y:S01]  /*0af0*/  @!P4 IMAD R9, R31, R26, RZ ;  /* 0x0000001a1f09c224 */ /* 0x004fe200078e02ff */
[----:B------:R-:W-:Y:S02]  /*0b00*/  @!P1 IADD3 R15, PT, PT, R15, R23, RZ ;  /* 0x000000170f0f9210 */ /* 0x000fe40007ffe0ff */
[----:B------:R-:W-:Y:S02]  /*0b10*/  CS2R R88, SRZ ;  /* 0x0000000000587805 */ /* 0x000fe4000001ff00 */
[----:B------:R-:W-:Y:S02]  /*0b20*/  @!P1 SHF.L.U32 R7, R14, 0x2, RZ ;  /* 0x000000020e079819 */ /* 0x000fe400000006ff */
[----:B------:R-:W-:-:S02]  /*0b30*/  CS2R R86, SRZ ;  /* 0x0000000000567805 */ /* 0x000fc4000001ff00 */
[----:B------:R-:W-:Y:S01]  /*0b40*/  ISETP.GE.AND.EX P5, PT, R35, UR13, PT, P5 ;  /* 0x0000000d23007c0c */ /* 0x000fe2000bfa6350 */
[----:B------:R-:W-:Y:S01]  /*0b50*/  @!P4 IMAD R23, R114, R27, R9 ;  /* 0x0000001b7217c224 */ /* 0x000fe200078e0209 */
[----:B------:R-:W-:Y:S01]  /*0b60*/  @!P1 SHF.L.U64.HI R14, R14, 0x2, R15 ;  /* 0x000000020e0e9819 */ /* 0x000fe2000001020f */
[----:B------:R-:W-:Y:S01]  /*0b70*/  @!P4 IMAD.WIDE.U32 R10, R114, R26, R10 ;  /* 0x0000001a720ac225 */ /* 0x000fe200078e000a */
[----:B---3--:R-:W-:Y:S01]  /*0b80*/  @!P1 IADD3 R8, P2, PT, R7, R20, RZ ;  /* 0x0000001407089210 */ /* 0x008fe20007f5e0ff */
[----:B------:R-:W0:Y:S01]  /*0b90*/  @!P4 LDC.64 R26, c[0x0][0x3a0] ;  /* 0x0000e800ff1acb82 */ /* 0x000e220000000a00 */
[----:B------:R2:W5:Y:S01]  /*0ba0*/  @!P6 LDG.E.64 R88, desc[UR8][R16.64] ;  /* 0x000000081058e981 */ /* 0x000562000c1e1b00 */
[----:B------:R-:W-:Y:S02]  /*0bb0*/  SHF.R.S32.HI R31, RZ, 0x1f, R111 ;  /* 0x0000001fff1f7819 */ /* 0x000fe4000001146f */
[----:B------:R-:W-:Y:S01]  /*0bc0*/  @!P1 IADD3.X R9, PT, PT, R14, R21, RZ, P2, !PT ;  /* 0x000000150e099210 */ /* 0x000fe200017fe4ff */
[----:B------:R3:W5:Y:S01]  /*0bd0*/  @!P6 LDG.E.64 R86, desc[UR8][R18.64] ;  /* 0x000000081256e981 */ /* 0x000762000c1e1b00 */
[----:B------:R-:W-:-:S02]  /*0be0*/  ISETP.GE.U32.AND P2, PT, R111, UR12, PT ;  /* 0x0000000c6f007c0c */ /* 0x000fc4000bf46070 */
[----:B----4-:R-:W4:Y:S01]  /*0bf0*/  @!P3 LDC.64 R12, c[0x0][0x3a0] ;  /* 0x0000e800ff0cbb82 */ /* 0x010f220000000a00 */
[----:B-1----:R-:W-:Y:S02]  /*0c00*/  @!P1 IADD3 R6, P6, PT, R7, R24, RZ ;  /* 0x0000001807069210 */ /* 0x002fe40007fde0ff */
[----:B------:R-:W-:Y:S01]  /*0c10*/  @!P4 IADD3 R11, PT, PT, R11, R23, RZ ;  /* 0x000000170b0bc210 */ /* 0x000fe20007ffe0ff */
[----:B--2---:R-:W-:Y:S01]  /*0c20*/  @!P3 IMAD R16, R33, R28, RZ ;  /* 0x0000001c2110b224 */ /* 0x004fe200078e02ff */
[----:B------:R-:W-:Y:S02]  /*0c30*/  ISETP.GE.AND.EX P2, PT, R31, UR13, PT, P2 ;  /* 0x0000000d1f007c0c */ /* 0x000fe4000bf46320 */
[----:B------:R-:W-:Y:S01]  /*0c40*/  @!P1 IADD3.X R7, PT, PT, R14, R25, RZ, P6, !PT ;  /* 0x000000190e079210 */ /* 0x000fe200037fe4ff */
[----:B------:R-:W1:Y:S01]  /*0c50*/  @!P4 LDC.64 R20, c[0x0][0x398] ;  /* 0x0000e600ff14cb82 */ /* 0x000e620000000a00 */
[----:B------:R-:W-:Y:S01]  /*0c60*/  @!P4 SHF.L.U64.HI R24, R10, 0x2, R11 ;  /* 0x000000020a18c819 */ /* 0x000fe2000001020b */
[----:B------:R-:W-:Y:S01]  /*0c70*/  @!P3 IMAD R11, R113, R29, R16 ;  /* 0x0000001d710bb224 */ /* 0x000fe200078e0210 */
[----:B------:R-:W-:-:S02]  /*0c80*/  @!P3 MOV R16, R124 ;  /* 0x0000007c0010b202 */ /* 0x000fc40000000f00 */
[----:B------:R-:W-:-:S03]  /*0c90*/  @!P3 MOV R17, R123 ;  /* 0x0000007b0011b202 */ /* 0x000fc60000000f00 */
[----:B------:R-:W2:Y:S01]  /*0ca0*/  @!P5 LDC.64 R14, c[0x0][0x3f8] ;  /* 0x0000fe00ff0edb82 */ /* 0x000ea20000000a00 */
[----:B------:R-:W-:Y:S02]  /*0cb0*/  CS2R R84, SRZ ;  /* 0x0000000000547805 */ /* 0x000fe4000001ff00 */
[----:B------:R-:W-:Y:S01]  /*0cc0*/  CS2R R82, SRZ ;  /* 0x0000000000527805 */ /* 0x000fe2000001ff00 */
[----:B------:R-:W-:Y:S01]  /*0cd0*/  @!P3 IMAD.WIDE.U32 R16, R113, R28, R16 ;  /* 0x0000001c7110b225 */ /* 0x000fe200078e0010 */
[----:B------:R-:W-:Y:S02]  /*0ce0*/  @!P4 SHF.L.U32 R25, R10, 0x2, RZ ;  /* 0x000000020a19c819 */ /* 0x000fe400000006ff */
[----:B------:R2:W5:Y:S01]  /*0cf0*/  @!P0 LDG.E.64 R84, desc[UR8][R2.64] ;  /* 0x0000000802548981 */ /* 0x000562000c1e1b00 */
[----:B---3--:R-:W3:Y:S01]  /*0d00*/  @!P3 LDC.64 R18, c[0x0][0x398] ;  /* 0x0000e600ff12bb82 */ /* 0x008ee20000000a00 */
[----:B------:R-:W-:Y:S02]  /*0d10*/  @!P3 IADD3 R11, PT, PT, R17, R11, RZ ;  /* 0x0000000b110bb210 */ /* 0x000fe40007ffe0ff */
[----:B------:R3:W5:Y:S01]  /*0d20*/  @!P0 LDG.E.64 R82, desc[UR8][R4.64] ;  /* 0x0000000804528981 */ /* 0x000762000c1e1b00 */
[----:B0-----:R-:W-:-:S04]  /*0d30*/  @!P4 IADD3 R10, P0, PT, R25, R26, RZ ;  /* 0x0000001a190ac210 */ /* 0x001fc80007f1e0ff */
[----:B------:R-:W0:Y:S01]  /*0d40*/  @!P2 LDC.64 R22, c[0x0][0x3f8] ;  /* 0x0000fe00ff16ab82 */ /* 0x000e220000000a00 */
[C---:B------:R-:W-:Y:S02]  /*0d50*/  @!P3 SHF.L.U32 R17, R16.reuse, 0x2, RZ ;  /* 0x000000021011b819 */ /* 0x040fe400000006ff */
[----:B------:R-:W-:Y:S02]  /*0d60*/  @!P3 SHF.L.U64.HI R16, R16, 0x2, R11 ;  /* 0x000000021010b819 */ /* 0x000fe4000001020b */
[----:B------:R-:W-:Y:S02]  /*0d70*/  @!P4 IADD3.X R11, PT, PT, R24, R27, RZ, P0, !PT ;  /* 0x0000001b180bc210 */ /* 0x000fe400007fe4ff */
[----:B----4-:R-:W-:Y:S02]  /*0d80*/  @!P3 IADD3 R12, P0, PT, R17, R12, RZ ;  /* 0x0000000c110cb210 */ /* 0x010fe40007f1e0ff */
[----:B-1----:R-:W-:Y:S02]  /*0d90*/  @!P4 IADD3 R20, P6, PT, R25, R20, RZ ;  /* 0x000000141914c210 */ /* 0x002fe40007fde0ff */
[----:B------:R-:W-:Y:S01]  /*0da0*/  @!P3 IADD3.X R13, PT, PT, R16, R13, RZ, P0, !PT ;  /* 0x0000000d100db210 */ /* 0x000fe200007fe4ff */
[----:B--2---:R-:W-:Y:S01]  /*0db0*/  @!P5 IMAD R25, R35, R14, RZ ;  /* 0x0000000e2319d224 */ /* 0x004fe200078e02ff */
[----:B------:R-:W-:-:S02]  /*0dc0*/  SHF.R.S32.HI R37, RZ, 0x1f, R110 ;  /* 0x0000001fff257819 */ /* 0x000fc4000001146e */
[----:B------:R-:W-:Y:S02]  /*0dd0*/  CS2R R80, SRZ ;  /* 0x0000000000507805 */ /* 0x000fe4000001ff00 */
[----:B------:R-:W-:Y:S02]  /*0de0*/  ISETP.GE.U32.AND P0, PT, R110, UR12, PT ;  /* 0x0000000c6e007c0c */ /* 0x000fe4000bf06070 */
[----:B------:R-:W-:Y:S02]  /*0df0*/  @!P5 MOV R2, R124 ;  /* 0x0000007c0002d202 */ /* 0x000fe40000000f00 */
[----:B------:R-:W-:Y:S01]  /*0e00*/  @!P5 MOV R3, R123 ;  /* 0x0000007b0003d202 */ /* 0x000fe20000000f00 */
[----:B------:R-:W-:Y:S01]  /*0e10*/  @!P5 IMAD R15, R112, R15, R25 ;  /* 0x0000000f700fd224 */ /* 0x000fe200078e0219 */
[----:B------:R-:W-:Y:S02]  /*0e20*/  ISETP.GE.AND.EX P0, PT, R37, UR13, PT, P0 ;  /* 0x0000000d25007c0c */ /* 0x000fe4000bf06300 */
[----:B------:R-:W-:-:S02]  /*0e30*/  CS2R R78, SRZ ;  /* 0x00000000004e7805 */ /* 0x000fc4000001ff00 */
[----:B------:R-:W-:Y:S01]  /*0e40*/  @!P4 IADD3.X R21, PT, PT, R24, R21, RZ, P6, !PT ;  /* 0x000000151815c210 */ /* 0x000fe200037fe4ff */
[----:B------:R-:W-:Y:S01]  /*0e50*/  @!P5 IMAD.WIDE.U32 R2, R112, R14, R2 ;  /* 0x0000000e7002d225 */ /* 0x000fe200078e0002 */
[----:B---3--:R-:W-:Y:S01]  /*0e60*/  @!P3 IADD3 R18, P6, PT, R17, R18, RZ ;  /* 0x000000121112b210 */ /* 0x008fe20007fde0ff */
[----:B------:R1:W5:Y:S01]  /*0e70*/  @!P1 LDG.E.64 R80, desc[UR8][R8.64] ;  /* 0x0000000808509981 */ /* 0x000362000c1e1b00 */
[----:B------:R-:W-:Y:S01]  /*0e80*/  @!P2 MOV R24, R124 ;  /* 0x0000007c0018a202 */ /* 0x000fe20000000f00 */
[----:B0-----:R-:W-:Y:S01]  /*0e90*/  @!P2 IMAD R4, R31, R22, RZ ;  /* 0x000000161f04a224 */ /* 0x001fe200078e02ff */
[----:B------:R-:W-:Y:S01]  /*0ea0*/  @!P3 IADD3.X R19, PT, PT, R16, R19, RZ, P6, !PT ;  /* 0x000000131013b210 */ /* 0x000fe200037fe4ff */
[----:B------:R-:W5:Y:S01]  /*0eb0*/  @!P1 LDG.E.64 R78, desc[UR8][R6.64] ;  /* 0x00000008064e9981 */ /* 0x000f62000c1e1b00 */
[----:B------:R-:W-:Y:S01]  /*0ec0*/  @!P5 IADD3 R3, PT, PT, R3, R15, RZ ;  /* 0x0000000f0303d210 */ /* 0x000fe20007ffe0ff */
[----:B------:R-:W0:Y:S01]  /*0ed0*/  @!P5 LDC.64 R16, c[0x0][0x3a0] ;  /* 0x0000e800ff10db82 */ /* 0x000e220000000a00 */
[----:B------:R-:W-:Y:S01]  /*0ee0*/  @!P2 MOV R25, R123 ;  /* 0x0000007b0019a202 */ /* 0x000fe20000000f00 */
[----:B------:R-:W-:-:S06]  /*0ef0*/  @!P2 IMAD R29, R111, R23, R4 ;  /* 0x000000176f1da224 */ /* 0x000fcc00078e0204 */
[----:B------:R-:W2:Y:S01]  /*0f00*/  @!P5 LDC.64 R14, c[0x0][0x398] ;  /* 0x0000e600ff0edb82 */ /* 0x000ea20000000a00 */
[----:B------:R-:W-:-:S07]  /*0f10*/  @!P2 IMAD.WIDE.U32 R24, R111, R22, R24 ;  /* 0x000000166f18a225 */ /* 0x000fce00078e0018 */
[----:B------:R-:W3:Y:S01]  /*0f20*/  @!P0 LDC.64 R22, c[0x0][0x3f8] ;  /* 0x0000fe00ff168b82 */ /* 0x000ee20000000a00 */
[C---:B------:R-:W-:Y:S02]  /*0f30*/  @!P5 SHF.L.U32 R27, R2.reuse, 0x2, RZ ;  /* 0x00000002021bd819 */ /* 0x040fe400000006ff */
[----:B------:R-:W-:Y:S02]  /*0f40*/  CS2R R4, SRZ ;  /* 0x0000000000047805 */ /* 0x000fe4000001ff00 */
[----:B------:R-:W-:Y:S02]  /*0f50*/  @!P5 SHF.L.U64.HI R36, R2, 0x2, R3 ;  /* 0x000000020224d819 */ /* 0x000fe40000010203 */
[----:B------:R-:W-:Y:S02]  /*0f60*/  MOV R3, RZ ;  /* 0x000000ff00037202 */ /* 0x000fe40000000f00 */
[----:B------:R-:W-:Y:S01]  /*0f70*/  MOV R2, RZ ;  /* 0x000000ff00027202 */ /* 0x000fe20000000f00 */
[----:B------:R-:W5:Y:S01]  /*0f80*/  @!P4 LDG.E.64 R4, desc[UR8][R20.64] ;  /* 0x000000081404c981 */ /* 0x000f62000c1e1b00 */
[----:B------:R-:W-:Y:S01]  /*0f90*/  SHF.R.S32.HI R41, RZ, 0x1f, R109 ;  /* 0x0000001fff297819 */ /* 0x000fe2000001146d */
[----:B------:R-:W4:Y:S01]  /*0fa0*/  LDC R35, c[0x0][0x41c] ;  /* 0x00010700ff237b82 */ /* 0x000f220000000800 */
[----:B------:R-:W-:-:S02]  /*0fb0*/  ISETP.GE.U32.AND P1, PT, R109, UR12, PT ;  /* 0x0000000c6d007c0c */ /* 0x000fc4000bf26070 */
[----:B------:R3:W5:Y:S01]  /*0fc0*/  @!P4 LDG.E.64 R2, desc[UR8][R10.64] ;  /* 0x000000080a02c981 */ /* 0x000762000c1e1b00 */
[----:B0-----:R-:W-:Y:S02]  /*0fd0*/  @!P5 IADD3 R16, P6, PT, R27, R16, RZ ;  /* 0x000000101b10d210 */ /* 0x001fe40007fde0ff */
[----:B------:R-:W-:Y:S02]  /*0fe0*/  ISETP.GE.AND.EX P1, PT, R41, UR13, PT, P1 ;  /* 0x0000000d29007c0c */ /* 0x000fe4000bf26310 */
[----:B--2---:R-:W-:Y:S01]  /*0ff0*/  @!P5 IADD3 R14, P4, PT, R27, R14, RZ ;  /* 0x0000000e1b0ed210 */ /* 0x004fe20007f9e0ff */
[----:B------:R-:W0:Y:S01]  /*1000*/  @!P0 LDC.64 R30, c[0x0][0x3a0] ;  /* 0x0000e800ff1e8b82 */ /* 0x000e220000000a00 */
[----:B-1----:R-:W-:-:S07]  /*1010*/  @!P2 IADD3 R9, PT, PT, R25, R29, RZ ;  /* 0x0000001d1909a210 */ /* 0x002fce0007ffe0ff */
[----:B------:R-:W1:Y:S01]  /*1020*/  @!P2 LDC.64 R26, c[0x0][0x3a0] ;  /* 0x0000e800ff1aab82 */ /* 0x000e620000000a00 */
[----:B---3--:R-:W-:-:S07]  /*1030*/  @!P0 IMAD R10, R37, R22, RZ ;  /* 0x00000016250a8224 */ /* 0x008fce00078e02ff */
[----:B------:R-:W2:Y:S01]  /*1040*/  @!P2 LDC.64 R28, c[0x0][0x398] ;  /* 0x0000e600ff1cab82 */ /* 0x000ea20000000a00 */
[----:B------:R-:W-:Y:S01]  /*1050*/  @!P0 IMAD R21, R110, R23, R10 ;  /* 0x000000176e158224 */ /* 0x000fe200078e020a */
[----:B------:R-:W-:Y:S02]  /*1060*/  CS2R R6, SRZ ;  /* 0x0000000000067805 */ /* 0x000fe4000001ff00 */
[C---:B------:R-:W-:Y:S02]  /*1070*/  @!P2 SHF.L.U64.HI R34, R24.reuse, 0x2, R9 ;  /* 0x000000021822a819 */ /* 0x040fe40000010209 */
[----:B------:R-:W-:Y:S02]  /*1080*/  CS2R R8, SRZ ;  /* 0x0000000000087805 */ /* 0x000fe4000001ff00 */
[----:B------:R-:W-:Y:S01]  /*1090*/  @!P2 SHF.L.U32 R33, R24, 0x2, RZ ;  /* 0x000000021821a819 */ /* 0x000fe200000006ff */
[----:B------:R-:W3:Y:S01]  /*10a0*/  @!P1 LDC.64 R10, c[0x0][0x3f8] ;  /* 0x0000fe00ff0a9b82 */ /* 0x000ee20000000a00 */
[----:B------:R4:W5:Y:S01]  /*10b0*/  @!P3 LDG.E.64 R6, desc[UR8][R12.64] ;  /* 0x000000080c06b981 */ /* 0x000962000c1e1b00 */
[----:B------:R-:W-:-:S02]  /*10c0*/  SHF.R.U32.HI R60, RZ, 0x2, R104 ;  /* 0x00000002ff3c7819 */ /* 0x000fc40000011668 */
[----:B------:R-:W-:Y:S01]  /*10d0*/  SHF.R.S32.HI R37, RZ, 0x1f, R108 ;  /* 0x0000001fff257819 */ /* 0x000fe2000001146c */
[----:B------:R2:W5:Y:S03]  /*10e0*/  @!P3 LDG.E.64 R8, desc[UR8][R18.64] ;  /* 0x000000081208b981 */ /* 0x000566000c1e1b00 */
[----:B------:R-:W0:Y:S01]  /*10f0*/  @!P0 LDC.64 R24, c[0x0][0x398] ;  /* 0x0000e600ff188b82 */ /* 0x000e220000000a00 */
[----:B----4-:R-:W-:Y:S02]  /*1100*/  @!P0 MOV R12, R124 ;  /* 0x0000007c000c8202 */ /* 0x010fe40000000f00 */
[----:B------:R-:W-:Y:S02]  /*1110*/  @!P0 MOV R13, R123 ;  /* 0x0000007b000d8202 */ /* 0x000fe40000000f00 */
[----:B------:R-:W-:Y:S01]  /*1120*/  ISETP.GE.U32.AND P3, PT, R108, UR12, PT ;  /* 0x0000000c6c007c0c */ /* 0x000fe2000bf66070 */
[----:B------:R-:W-:Y:S01]  /*1130*/  IMAD R20, R35, UR7, R60 ;  /* 0x0000000723147c24 */ /* 0x000fe2000f8e023c */
[----:B------:R-:W-:Y:S01]  /*1140*/  @!P5 IADD3.X R17, PT, PT, R36, R17, RZ, P6, !PT ;  /* 0x000000112411d210 */ /* 0x000fe200037fe4ff */
[----:B------:R-:W-:Y:S01]  /*1150*/  @!P0 IMAD.WIDE.U32 R22, R110, R22, R12 ;  /* 0x000000166e168225 */ /* 0x000fe200078e000c */
[----:B-1----:R-:W-:Y:S01]  /*1160*/  @!P2 IADD3 R26, P6, PT, R33, R26, RZ ;  /* 0x0000001a211aa210 */ /* 0x002fe20007fde0ff */
[----:B------:R-:W1:Y:S01]  /*1170*/  @!P1 LDC.64 R38, c[0x0][0x3a0] ;  /* 0x0000e800ff269b82 */ /* 0x000e620000000a00 */
[----:B------:R-:W-:-:S02]  /*1180*/  ISETP.GE.AND.EX P3, PT, R37, UR13, PT, P3 ;  /* 0x0000000d25007c0c */ /* 0x000fc4000bf66330 */
[----:B------:R-:W-:Y:S02]  /*1190*/  @!P5 IADD3.X R15, PT, PT, R36, R15, RZ, P4, !PT ;  /* 0x0000000f240fd210 */ /* 0x000fe400027fe4ff */
[----:B--2---:R-:W-:Y:S02]  /*11a0*/  @!P2 IADD3 R28, P4, PT, R33, R28, RZ ;  /* 0x0000001c211ca210 */ /* 0x004fe40007f9e0ff */
[----:B------:R-:W-:Y:S01]  /*11b0*/  @!P2 IADD3.X R27, PT, PT, R34, R27, RZ, P6, !PT ;  /* 0x0000001b221ba210 */ /* 0x000fe200037fe4ff */
[----:B------:R-:W2:Y:S01]  /*11c0*/  @!P1 LDC.64 R46, c[0x0][0x398] ;  /* 0x0000e600ff2e9b82 */ /* 0x000ea20000000a00 */
[----:B------:R-:W-:Y:S02]  /*11d0*/  @!P0 IADD3 R19, PT, PT, R23, R21, RZ ;  /* 0x0000001517138210 */ /* 0x000fe40007ffe0ff */
[----:B------:R-:W-:Y:S02]  /*11e0*/  ISETP.GE.U32.AND P6, PT, R20, UR12, PT ;  /* 0x0000000c14007c0c */ /* 0x000fe4000bfc6070 */
[----:B------:R-:W-:-:S02]  /*11f0*/  SHF.R.S32.HI R21, RZ, 0x1f, R20 ;  /* 0x0000001fff157819 */ /* 0x000fc40000011414 */
[----:B------:R-:W-:Y:S02]  /*1200*/  @!P0 SHF.L.U32 R13, R22, 0x2, RZ ;  /* 0x00000002160d8819 */ /* 0x000fe400000006ff */
[----:B------:R-:W-:Y:S02]  /*1210*/  @!P2 IADD3.X R29, PT, PT, R34, R29, RZ, P4, !PT ;  /* 0x0000001d221da210 */ /* 0x000fe400027fe4ff */
[----:B------:R-:W-:Y:S01]  /*1220*/  ISETP.GE.AND.EX P4, PT, R21, UR13, PT, P6 ;  /* 0x0000000d15007c0c */ /* 0x000fe2000bf86360 */
[----:B---3--:R-:W-:Y:S01]  /*1230*/  @!P1 IMAD R12, R41, R10, RZ ;  /* 0x0000000a290c9224 */ /* 0x008fe200078e02ff */
[----:B------:R-:W-:Y:S01]  /*1240*/  @!P0 SHF.L.U64.HI R22, R22, 0x2, R19 ;  /* 0x0000000216168819 */ /* 0x000fe20000010213 */
[----:B------:R-:W3:Y:S01]  /*1250*/  @!P3 LDC.64 R34, c[0x0][0x3a0] ;  /* 0x0000e800ff22bb82 */ /* 0x000ee20000000a00 */
[----:B0-----:R-:W-:Y:S01]  /*1260*/  @!P0 IADD3 R30, P6, PT, R13, R30, RZ ;  /* 0x0000001e0d1e8210 */ /* 0x001fe20007fde0ff */
[----:B------:R-:W-:Y:S01]  /*1270*/  @!P1 IMAD R11, R109, R11, R12 ;  /* 0x0000000b6d0b9224 */ /* 0x000fe200078e020c */
[----:B------:R-:W-:-:S02]  /*1280*/  @!P1 MOV R12, R124 ;  /* 0x0000007c000c9202 */ /* 0x000fc40000000f00 */
[----:B------:R-:W-:Y:S02]  /*1290*/  @!P0 IADD3.X R31, PT, PT, R22, R31, RZ, P6, !PT ;  /* 0x0000001f161f8210 */ /* 0x000fe400037fe4ff */
[----:B------:R-:W-:Y:S01]  /*12a0*/  @!P0 IADD3 R24, P6, PT, R13, R24, RZ ;  /* 0x000000180d188210 */ /* 0x000fe20007fde0ff */
[----:B------:R-:W0:Y:S01]  /*12b0*/  @!P3 LDC.64 R18, c[0x0][0x3f8] ;  /* 0x0000fe00ff12bb82 */ /* 0x000e220000000a00 */
[----:B------:R-:W-:-:S03]  /*12c0*/  @!P1 MOV R13, R123 ;  /* 0x0000007b000d9202 */ /* 0x000fc60000000f00 */
[----:B------:R-:W-:Y:S01]  /*12d0*/  @!P1 IMAD.WIDE.U32 R12, R109, R10, R12 ;  /* 0x0000000a6d0c9225 */ /* 0x000fe200078e000c */
[----:B------:R-:W-:-:S03]  /*12e0*/  @!P0 IADD3.X R25, PT, PT, R22, R25, RZ, P6, !PT ;  /* 0x0000001916198210 */ /* 0x000fc600037fe4ff */
[----:B------:R-:W4:Y:S01]  /*12f0*/  @!P4 LDC.64 R44, c[0x0][0x3f8] ;  /* 0x0000fe00ff2ccb82 */ /* 0x000f220000000a00 */
[----:B------:R-:W-:Y:S02]  /*1300*/  @!P1 IADD3 R13, PT, PT, R13, R11, RZ ;  /* 0x0000000b0d0d9210 */ /* 0x000fe40007ffe0ff */
[C---:B------:R-:W-:Y:S02]  /*1310*/  @!P1 SHF.L.U32 R23, R12.reuse, 0x2, RZ ;  /* 0x000000020c179819 */ /* 0x040fe400000006ff */
[----:B------:R-:W-:Y:S02]  /*1320*/  @!P1 SHF.L.U64.HI R22, R12, 0x2, R13 ;  /* 0x000000020c169819 */ /* 0x000fe4000001020d */
[----:B------:R-:W-:Y:S02]  /*1330*/  CS2R R12, SRZ ;  /* 0x00000000000c7805 */ /* 0x000fe4000001ff00 */
[----:B------:R-:W-:Y:S02]  /*1340*/  CS2R R10, SRZ ;  /* 0x00000000000a7805 */ /* 0x000fe4000001ff00 */
[----:B------:R-:W-:Y:S01]  /*1350*/  IADD3 R49, PT, PT, R20, 0xc0, RZ ;  /* 0x000000c014317810 */ /* 0x000fe20007ffe0ff */
[----:B------:R-:W3:Y:S01]  /*1360*/  @!P4 LDC.64 R40, c[0x0][0x3a0] ;  /* 0x0000e800ff28cb82 */ /* 0x000ee20000000a00 */
[----:B------:R2:W5:Y:S01]  /*1370*/  @!P5 LDG.E.64 R12, desc[UR8][R14.64] ;  /* 0x000000080e0cd981 */ /* 0x000562000c1e1b00 */
[----:B0-----:R-:W-:-:S03]  /*1380*/  @!P3 IMAD R33, R37, R18, RZ ;  /* 0x000000122521b224 */ /* 0x001fc600078e02ff */
[----:B------:R0:W5:Y:S01]  /*1390*/  @!P5 LDG.E.64 R10, desc[UR8][R16.64] ;  /* 0x00000008100ad981 */ /* 0x000162000c1e1b00 */
[----:B-1----:R-:W-:Y:S01]  /*13a0*/  @!P1 IADD3 R38, P5, PT, R23, R38, RZ ;  /* 0x0000002617269210 */ /* 0x002fe20007fbe0ff */
[----:B------:R-:W-:Y:S01]  /*13b0*/  @!P3 IMAD R33, R108, R19, R33 ;  /* 0x000000136c21b224 */ /* 0x000fe200078e0221 */
[----:B------:R-:W-:Y:S01]  /*13c0*/  SHF.R.S32.HI R53, RZ, 0x1f, R49 ;  /* 0x0000001fff357819 */ /* 0x000fe20000011431 */
[----:B------:R-:W1:Y:S01]  /*13d0*/  @!P3 LDC.64 R36, c[0x0][0x398] ;  /* 0x0000e600ff24bb82 */ /* 0x000e620000000a00 */
[----:B--2---:R-:W-:Y:S02]  /*13e0*/  @!P3 MOV R14, R124 ;  /* 0x0000007c000eb202 */ /* 0x004fe40000000f00 */
[----:B------:R-:W-:Y:S02]  /*13f0*/  @!P3 MOV R15, R123 ;  /* 0x0000007b000fb202 */ /* 0x000fe40000000f00 */
[----:B------:R-:W-:Y:S02]  /*1400*/  @!P1 IADD3.X R39, PT, PT, R22, R39, RZ, P5, !PT ;  /* 0x0000002716279210 */ /* 0x000fe40002ffe4ff */
[----:B------:R-:W-:Y:S01]  /*1410*/  ISETP.GE.U32.AND P5, PT, R49, UR12, PT ;  /* 0x0000000c31007c0c */ /* 0x000fe2000bfa6070 */
[----:B------:R-:W-:Y:S01]  /*1420*/  @!P3 IMAD.WIDE.U32 R18, R108, R18, R14 ;  /* 0x000000126c12b225 */ /* 0x000fe200078e000e */
[----:B------:R-:W-:Y:S01]  /*1430*/  IADD3 R48, PT, PT, R20, 0x120, RZ ;  /* 0x0000012014307810 */ /* 0x000fe20007ffe0ff */
[----:B------:R-:W2:Y:S01]  /*1440*/  @!P4 LDC.64 R42, c[0x0][0x398] ;  /* 0x0000e600ff2acb82 */ /* 0x000ea20000000a00 */
[----:B------:R-:W-:-:S02]  /*1450*/  ISETP.GE.AND.EX P5, PT, R53, UR13, PT, P5 ;  /* 0x0000000d35007c0c */ /* 0x000fc4000bfa6350 */
[----:B------:R-:W-:Y:S01]  /*1460*/  @!P3 IADD3 R15, PT, PT, R19, R33, RZ ;  /* 0x00000021130fb210 */ /* 0x000fe20007ffe0ff */
[----:B----4-:R-:W-:Y:S01]  /*1470*/  @!P4 IMAD R21, R21, R44, RZ ;  /* 0x0000002c1515c224 */ /* 0x010fe200078e02ff */
[----:B------:R-:W-:Y:S02]  /*1480*/  @!P4 MOV R14, R124 ;  /* 0x0000007c000ec202 */ /* 0x000fe40000000f00 */
[----:B------:R-:W-:Y:S02]  /*1490*/  @!P3 SHF.L.U64.HI R50, R18, 0x2, R15 ;  /* 0x000000021232b819 */ /* 0x000fe4000001020f */
[----:B------:R-:W-:Y:S01]  /*14a0*/  @!P4 MOV R15, R123 ;  /* 0x0000007b000fc202 */ /* 0x000fe20000000f00 */
[C---:B------:R-:W-:Y:S01]  /*14b0*/  @!P4 IMAD R57, R20.reuse, R45, R21 ;  /* 0x0000002d1439c224 */ /* 0x040fe200078e0215 */
[----:B------:R-:W-:Y:S02]  /*14c0*/  @!P1 IADD3 R46, P6, PT, R23, R46, RZ ;  /* 0x0000002e172e9210 */ /* 0x000fe40007fde0ff */
[----:B0-----:R-:W-:Y:S01]  /*14d0*/  CS2R R16, SRZ ;  /* 0x0000000000107805 */ /* 0x001fe2000001ff00 */
[----:B------:R-:W-:Y:S01]  /*14e0*/  @!P4 IMAD.WIDE.U32 R44, R20, R44, R14 ;  /* 0x0000002c142cc225 */ /* 0x000fe200078e000e */
[----:B------:R-:W-:-:S02]  /*14f0*/  CS2R R14, SRZ ;  /* 0x00000000000e7805 */ /* 0x000fc4000001ff00 */
[----:B------:R-:W-:Y:S02]  /*1500*/  @!P1 IADD3.X R47, PT, PT, R22, R47, RZ, P6, !PT ;  /* 0x0000002f162f9210 */ /* 0x000fe400037fe4ff */
[----:B------:R-:W0:Y:S01]  /*1510*/  @!P5 LDC.64 R22, c[0x0][0x3f8] ;  /* 0x0000fe00ff16db82 */ /* 0x000e220000000a00 */
[----:B------:R-:W-:Y:S02]  /*1520*/  @!P3 SHF.L.U32 R55, R18, 0x2, RZ ;  /* 0x000000021237b819 */ /* 0x000fe400000006ff */
[----:B------:R-:W-:Y:S02]  /*1530*/  CS2R R18, SRZ ;  /* 0x0000000000127805 */ /* 0x000fe4000001ff00 */
[----:B------:R-:W-:Y:S01]  /*1540*/  CS2R R20, SRZ ;  /* 0x0000000000147805 */ /* 0x000fe2000001ff00 */
[----:B------:R-:W5:Y:S01]  /*1550*/  @!P2 LDG.E.64 R14, desc[UR8][R26.64] ;  /* 0x000000081a0ea981 */ /* 0x000f62000c1e1b00 */
[----:B------:R-:W-:-:S03]  /*1560*/  SHF.R.S32.HI R51, RZ, 0x1f, R48 ;  /* 0x0000001fff337819 */ /* 0x000fc60000011430 */
[----:B------:R4:W5:Y:S01]  /*1570*/  @!P2 LDG.E.64 R16, desc[UR8][R28.64] ;  /* 0x000000081c10a981 */ /* 0x000962000c1e1b00 */
[----:B------:R-:W-:-:S03]  /*1580*/  ISETP.GE.U32.AND P2, PT, R48, UR12, PT ;  /* 0x0000000c30007c0c */ /* 0x000fc6000bf46070 */
[----:B------:R4:W5:Y:S04]  /*1590*/  @!P0 LDG.E.64 R18, desc[UR8][R30.64] ;  /* 0x000000081e128981 */ /* 0x000968000c1e1b00 */
[----:B------:R2:W5:Y:S01]  /*15a0*/  @!P0 LDG.E.64 R20, desc[UR8][R24.64] ;  /* 0x0000000818148981 */ /* 0x000562000c1e1b00 */
[----:B------:R-:W-:Y:S02]  /*15b0*/  ISETP.GE.AND.EX P0, PT, R51, UR13, PT, P2 ;  /* 0x0000000d33007c0c */ /* 0x000fe4000bf06320 */
[----:B---3--:R-:W-:Y:S02]  /*15c0*/  @!P3 IADD3 R34, P6, PT, R55, R34, RZ ;  /* 0x000000223722b210 */ /* 0x008fe40007fde0ff */
[----:B------:R-:W-:Y:S02]  /*15d0*/  SHF.R.S32.HI R33, RZ, 0x1f, R107 ;  /* 0x0000001fff217819 */ /* 0x000fe4000001146b */
[----:B------:R-:W-:-:S02]  /*15e0*/  ISETP.GE.U32.AND P2, PT, R107, UR12, PT ;  /* 0x0000000c6b007c0c */ /* 0x000fc4000bf46070 */
[----:B------:R-:W-:Y:S02]  /*15f0*/  @!P3 IADD3.X R35, PT, PT, R50, R35, RZ, P6, !PT ;  /* 0x000000233223b210 */ /* 0x000fe400037fe4ff */
[----:B-1----:R-:W-:Y:S02]  /*1600*/  @!P3 IADD3 R36, P6, PT, R55, R36, RZ ;  /* 0x000000243724b210 */ /* 0x002fe40007fde0ff */
[----:B----4-:R-:W-:Y:S01]  /*1610*/  @!P4 IADD3 R29, PT, PT, R45, R57, RZ ;  /* 0x000000392d1dc210 */ /* 0x010fe20007ffe0ff */
[----:B------:R-:W1:Y:S01]  /*1620*/  @!P0 LDC.64 R30, c[0x0][0x3f8] ;  /* 0x0000fe00ff1e8b82 */ /* 0x000e620000000a00 */
[----:B------:R-:W-:Y:S02]  /*1630*/  @!P4 SHF.L.U32 R27, R44, 0x2, RZ ;  /* 0x000000022c1bc819 */ /* 0x000fe400000006ff */
[----:B------:R-:W-:Y:S01]  /*1640*/  ISETP.GE.AND.EX P2, PT, R33, UR13, PT, P2 ;  /* 0x0000000d21007c0c */ /* 0x000fe2000bf46320 */
[----:B0-----:R-:W-:Y:S01]  /*1650*/  @!P5 IMAD R28, R53, R22, RZ ;  /* 0x00000016351cd224 */ /* 0x001fe200078e02ff */
[----:B------:R-:W-:-:S02]  /*1660*/  @!P3 IADD3.X R37, PT, PT, R50, R37, RZ, P6, !PT ;  /* 0x000000253225b210 */ /* 0x000fc400037fe4ff */
[----:B--2---:R-:W-:Y:S01]  /*1670*/  @!P5 MOV R24, R124 ;  /* 0x0000007c0018d202 */ /* 0x004fe20000000f00 */
[----:B------:R-:W0:Y:S01]  /*1680*/  @!P5 LDC.64 R54, c[0x0][0x398] ;  /* 0x0000e600ff36db82 */ /* 0x000e220000000a00 */
[----:B------:R-:W-:Y:S02]  /*1690*/  @!P5 MOV R25, R123 ;  /* 0x0000007b0019d202 */ /* 0x000fe40000000f00 */
[----:B------:R-:W-:Y:S02]  /*16a0*/  @!P4 SHF.L.U64.HI R26, R44, 0x2, R29 ;  /* 0x000000022c1ac819 */ /* 0x000fe4000001021d */
[----:B------:R-:W-:Y:S01]  /*16b0*/  @!P4 IADD3 R40, P6, PT, R27, R40, RZ ;  /* 0x000000281b28c210 */ /* 0x000fe20007fde0ff */
[C---:B------:R-:W-:Y:S02]  /*16c0*/  @!P5 IMAD R29, R49.reuse, R23, R28 ;  /* 0x00000017311dd224 */ /* 0x040fe400078e021c */
[----:B------:R-:W-:Y:S01]  /*16d0*/  @!P5 IMAD.WIDE.U32 R22, R49, R22, R24 ;  /* 0x000000163116d225 */ /* 0x000fe200078e0018 */
[----:B------:R-:W-:Y:S01]  /*16e0*/  @!P4 IADD3.X R41, PT, PT, R26, R41, RZ, P6, !PT ;  /* 0x000000291a29c210 */ /* 0x000fe200037fe4ff */
[----:B------:R-:W2:Y:S01]  /*16f0*/  @!P5 LDC.64 R44, c[0x0][0x3a0] ;  /* 0x0000e800ff2cdb82 */ /* 0x000ea20000000a00 */
[----:B------:R-:W-:-:S02]  /*1700*/  @!P4 IADD3 R42, P6, PT, R27, R42, RZ ;  /* 0x0000002a1b2ac210 */ /* 0x000fc40007fde0ff */
[----:B------:R-:W-:Y:S02]  /*1710*/  @!P5 IADD3 R23, PT, PT, R23, R29, RZ ;  /* 0x0000001d1717d210 */ /* 0x000fe40007ffe0ff */
[----:B------:R-:W-:-:S03]  /*1720*/  @!P4 IADD3.X R43, PT, PT, R26, R43, RZ, P6, !PT ;  /* 0x0000002b1a2bc210 */ /* 0x000fc600037fe4ff */
[----:B------:R-:W3:Y:S01]  /*1730*/  @!P2 LDC.64 R26, c[0x0][0x3f8] ;  /* 0x0000fe00ff1aab82 */ /* 0x000ee20000000a00 */
[C---:B------:R-:W-:Y:S02]  /*1740*/  @!P5 SHF.L.U32 R49, R22.reuse, 0x2, RZ ;  /* 0x000000021631d819 */ /* 0x040fe400000006ff */
[----:B------:R-:W-:Y:S02]  /*1750*/  @!P5 SHF.L.U64.HI R52, R22, 0x2, R23 ;  /* 0x000000021634d819 */ /* 0x000fe40000010217 */
[----:B------:R-:W-:-:S03]  /*1760*/  CS2R R22, SRZ ;  /* 0x0000000000167805 */ /* 0x000fc6000001ff00 */
[----:B------:R-:W4:Y:S01]  /*1770*/  LDC.64 R28, c[0x0][0x3b8] ;  /* 0x0000ee00ff1c7b82 */ /* 0x000f220000000a00 */
[----:B-1----:R-:W-:Y:S02]  /*1780*/  @!P0 IMAD R51, R51, R30, RZ ;  /* 0x0000001e33338224 */ /* 0x002fe400078e02ff */
[----:B------:R1:W5:Y:S01]  /*1790*/  @!P1 LDG.E.64 R22, desc[UR8][R38.64] ;  /* 0x0000000826169981 */ /* 0x000362000c1e1b00 */
[----:B------:R-:W-:Y:S01]  /*17a0*/  CS2R R24, SRZ ;  /* 0x0000000000187805 */ /* 0x000fe2000001ff00 */
[----:B------:R-:W-:Y:S01]  /*17b0*/  @!P0 IMAD R53, R48, R31, R51 ;  /* 0x0000001f30358224 */ /* 0x000fe200078e0233 */
[----:B--2---:R-:W-:-:S04]  /*17c0*/  @!P5 IADD3 R44, P6, PT, R49, R44, RZ ;  /* 0x0000002c312cd210 */ /* 0x004fc80007fde0ff */
[----:B------:R3:W5:Y:S01]  /*17d0*/  @!P1 LDG.E.64 R24, desc[UR8][R46.64] ;  /* 0x000000082e189981 */ /* 0x000762000c1e1b00 */
[----:B------:R-:W2:Y:S01]  /*17e0*/  @!P0 LDC.64 R56, c[0x0][0x3a0] ;  /* 0x0000e800ff388b82 */ /* 0x000ea20000000a00 */
[----:B-1----:R-:W-:Y:S02]  /*17f0*/  @!P0 MOV R38, R124 ;  /* 0x0000007c00268202 */ /* 0x002fe40000000f00 */
[----:B------:R-:W-:-:S05]  /*1800*/  @!P0 MOV R39, R123 ;  /* 0x0000007b00278202 */ /* 0x000fca0000000f00 */
[----:B------:R-:W1:Y:S01]  /*1810*/  @!P0 LDC.64 R58, c[0x0][0x398] ;  /* 0x0000e600ff3a8b82 */ /* 0x000e620000000a00 */
[----:B------:R-:W-:-:S05]  /*1820*/  @!P0 IMAD.WIDE.U32 R30, R48, R30, R38 ;  /* 0x0000001e301e8225 */ /* 0x000fca00078e0026 */
[----:B------:R-:W-:Y:S01]  /*1830*/  @!P0 IADD3 R31, PT, PT, R31, R53, RZ ;  /* 0x000000351f1f8210 */ /* 0x000fe20007ffe0ff */
[----:B---3--:R-:W-:Y:S01]  /*1840*/  @!P2 IMAD R46, R33, R26, RZ ;  /* 0x0000001a212ea224 */ /* 0x008fe200078e02ff */
[C---:B------:R-:W-:Y:S01]  /*1850*/  @!P0 SHF.L.U32 R33, R30.reuse, 0x2, RZ ;  /* 0x000000021e218819 */ /* 0x040fe200000006ff */
[----:B------:R-:W3:Y:S01]  /*1860*/  @!P2 LDC.64 R50, c[0x0][0x398] ;  /* 0x0000e600ff32ab82 */ /* 0x000ee20000000a00 */
[----:B------:R-:W-:Y:S01]  /*1870*/  @!P0 SHF.L.U64.HI R38, R30, 0x2, R31 ;  /* 0x000000021e268819 */ /* 0x000fe2000001021f */
[----:B----4-:R-:W-:Y:S01]  /*1880*/  IMAD.WIDE R30, R105, 0x8, R28 ;  /* 0x00000008691e7825 */ /* 0x010fe200078e021c */
[----:B------:R-:W-:Y:S02]  /*1890*/  @!P2 MOV R28, R124 ;  /* 0x0000007c001ca202 */ /* 0x000fe40000000f00 */
[----:B------:R-:W-:Y:S01]  /*18a0*/  @!P2 MOV R29, R123 ;  /* 0x0000007b001da202 */ /* 0x000fe20000000f00 */
[C---:B------:R-:W-:Y:S01]  /*18b0*/  @!P2 IMAD R39, R107.reuse, R27, R46 ;  /* 0x0000001b6b27a224 */ /* 0x040fe200078e022e */
[----:B------:R-:W-:Y:S01]  /*18c0*/  @!P5 IADD3.X R45, PT, PT, R52, R45, RZ, P6, !PT ;  /* 0x0000002d342dd210 */ /* 0x000fe200037fe4ff */
[----:B------:R-:W4:Y:S01]  /*18d0*/  LDC.64 R46, c[0x0][0x3a8] ;  /* 0x0000ea00ff2e7b82 */ /* 0x000f220000000a00 */
[----:B------:R-:W-:-:S02]  /*18e0*/  @!P2 IMAD.WIDE.U32 R28, R107, R26, R28 ;  /* 0x0000001a6b1ca225 */ /* 0x000fc400078e001c */
[----:B------:R-:W3:Y:S01]  /*18f0*/  LDG.E.64 R26, desc[UR8][R30.64] ;  /* 0x000000081e1a7981 */ /* 0x000ee2000c1e1b00 */
[----:B------:R-:W-:Y:S02]  /*1900*/  ISETP.NE.AND P6, PT, RZ, UR10, PT ;  /* 0x0000000aff007c0c */ /* 0x000fe4000bfc5270 */
[----:B0-----:R-:W-:Y:S02]  /*1910*/  @!P5 IADD3 R54, P1, PT, R49, R54, RZ ;  /* 0x000000363136d210 */ /* 0x001fe40007f3e0ff */
[----:B------:R-:W0:Y:S02]  /*1920*/  @!P2 LDC.64 R48, c[0x0][0x3a0] ;  /* 0x0000e800ff30ab82 */ /* 0x000e240000000a00 */
[----:B------:R-:W-:-:S07]  /*1930*/  @!P5 IADD3.X R55, PT, PT, R52, R55, RZ, P1, !PT ;  /* 0x000000373437d210 */ /* 0x000fce0000ffe4ff */
[----:B------:R-:W3:Y:S01]  /*1940*/  @P6 LDC.64 R52, c[0x0][0x3b0] ;  /* 0x0000ec00ff346b82 */ /* 0x000ee20000000a00 */
[----:B--2---:R-:W-:-:S04]  /*1950*/  @!P0 IADD3 R56, P1, PT, R33, R56, RZ ;  /* 0x0000003821388210 */ /* 0x004fc80007f3e0ff */
[----:B------:R-:W-:Y:S02]  /*1960*/  @!P0 IADD3.X R57, PT, PT, R38, R57, RZ, P1, !PT ;  /* 0x0000003926398210 */ /* 0x000fe40000ffe4ff */
[----:B-1----:R-:W-:Y:S02]  /*1970*/  @!P0 IADD3 R58, P1, PT, R33, R58, RZ ;  /* 0x0000003a213a8210 */ /* 0x002fe40007f3e0ff */
[----:B------:R-:W-:Y:S02]  /*1980*/  @!P2 IADD3 R33, PT, PT, R29, R39, RZ ;  /* 0x000000271d21a210 */ /* 0x000fe40007ffe0ff */
[C---:B------:R-:W-:Y:S02]  /*1990*/  @!P2 SHF.L.U32 R29, R28.reuse, 0x2, RZ ;  /* 0x000000021c1da819 */ /* 0x040fe400000006ff */
[----:B------:R-:W-:Y:S02]  /*19a0*/  @!P2 SHF.L.U64.HI R28, R28, 0x2, R33 ;  /* 0x000000021c1ca819 */ /* 0x000fe40000010221 */
[----:B------:R-:W-:-:S02]  /*19b0*/  LEA R33, R61, R32, 0x3 ;  /* 0x000000203d217211 */ /* 0x000fc400078e18ff */
[----:B------:R-:W-:Y:S02]  /*19c0*/  @!P0 IADD3.X R59, PT, PT, R38, R59, RZ, P1, !PT ;  /* 0x0000003b263b8210 */ /* 0x000fe40000ffe4ff */
[----:B------:R-:W-:Y:S02]  /*19d0*/  CS2R R100, SRZ ;  /* 0x0000000000647805 */ /* 0x000fe4000001ff00 */
[----:B0-----:R-:W-:Y:S01]  /*19e0*/  @!P2 IADD3 R48, P1, PT, R29, R48, RZ ;  /* 0x000000301d30a210 */ /* 0x001fe20007f3e0ff */
[----:B----4-:R-:W-:Y:S01]  /*19f0*/  IMAD.WIDE R46, R33, 0x4, R46 ;  /* 0x00000004212e7825 */ /* 0x010fe200078e022e */
[----:B------:R-:W-:-:S03]  /*1a00*/  CS2R R98, SRZ ;  /* 0x0000000000627805 */ /* 0x000fc6000001ff00 */
[----:B---3--:R-:W-:Y:S01]  /*1a10*/  @P6 IMAD.WIDE R52, R33, 0x4, R52 ;  /* 0x0000000421346825 */ /* 0x008fe200078e0234 */
[----:B------:R-:W-:Y:S02]  /*1a20*/  CS2R R32, SRZ ;  /* 0x0000000000207805 */ /* 0x000fe4000001ff00 */
[----:B------:R-:W-:Y:S01]  /*1a30*/  @!P2 IADD3.X R49, PT, PT, R28, R49, RZ, P1, !PT ;  /* 0x000000311c31a210 */ /* 0x000fe20000ffe4ff */
[----:B------:R0:W5:Y:S01]  /*1a40*/  @!P4 LDG.E.64 R100, desc[UR8][R40.64] ;  /* 0x000000082864c981 */ /* 0x000162000c1e1b00 */
[----:B------:R-:W-:-:S03]  /*1a50*/  @!P2 IADD3 R50, P1, PT, R29, R50, RZ ;  /* 0x000000321d32a210 */ /* 0x000fc60007f3e0ff */
[----:B------:R1:W5:Y:S01]  /*1a60*/  @!P4 LDG.E.64 R98, desc[UR8][R42.64] ;  /* 0x000000082a62c981 */ /* 0x000362000c1e1b00 */
[----:B------:R-:W-:-:S03]  /*1a70*/  @!P2 IADD3.X R51, PT, PT, R28, R51, RZ, P1, !PT ;  /* 0x000000331c33a210 */ /* 0x000fc60000ffe4ff */
[----:B------:R2:W5:Y:S01]  /*1a80*/  @!P5 LDG.E.64 R32, desc[UR8][R44.64] ;  /* 0x000000082c20d981 */ /* 0x000562000c1e1b00 */
[----:B0-----:R-:W-:-:S03]  /*1a90*/  CS2R R40, SRZ ;  /* 0x0000000000287805 */ /* 0x001fc6000001ff00 */
[----:B------:R-:W5:Y:S01]  /*1aa0*/  LDG.E.64 R46, desc[UR8][R46.64] ;  /* 0x000000082e2e7981 */ /* 0x000f62000c1e1b00 */
[----:B-1----:R-:W-:-:S03]  /*1ab0*/  CS2R R42, SRZ ;  /* 0x00000000002a7805 */ /* 0x002fc6000001ff00 */
[----:B------:R-:W5:Y:S01]  /*1ac0*/  @!P2 LDG.E.64 R40, desc[UR8][R48.64] ;  /* 0x000000083028a981 */ /* 0x000f62000c1e1b00 */
[----:B--2---:R-:W-:-:S03]  /*1ad0*/  CS2R R44, SRZ ;  /* 0x00000000002c7805 */ /* 0x004fc6000001ff00 */
[----:B------:R-:W5:Y:S04]  /*1ae0*/  @!P2 LDG.E.64 R42, desc[UR8][R50.64] ;  /* 0x00000008322aa981 */ /* 0x000f68000c1e1b00 */
[----:B------:R-:W5:Y:S01]  /*1af0*/  @P6 LDG.E.64 R44, desc[UR8][R52.64] ;  /* 0x00000008342c6981 */ /* 0x000f62000c1e1b00 */
[----:B------:R-:W-:Y:S02]  /*1b00*/  CS2R R28, SRZ ;  /* 0x00000000001c7805 */ /* 0x000fe4000001ff00 */
[----:B------:R-:W-:-:S04]  /*1b10*/  CS2R R30, SRZ ;  /* 0x00000000001e7805 */ /* 0x000fc8000001ff00 */
[----:B------:R0:W5:Y:S01]  /*1b20*/  @!P3 LDG.E.64 R28, desc[UR8][R34.64] ;  /* 0x00000008221cb981 */ /* 0x000162000c1e1b00 */
[----:B------:R-:W-:-:S03]  /*1b30*/  CS2R R38, SRZ ;  /* 0x0000000000267805 */ /* 0x000fc6000001ff00 */
[----:B------:R1:W5:Y:S04]  /*1b40*/  @!P3 LDG.E.64 R30, desc[UR8][R36.64] ;  /* 0x00000008241eb981 */ /* 0x000368000c1e1b00 */
[----:B------:R-:W5:Y:S01]  /*1b50*/  @!P0 LDG.E.64 R38, desc[UR8][R58.64] ;  /* 0x000000083a268981 */ /* 0x000f62000c1e1b00 */
[----:B0-----:R-:W-:Y:S02]  /*1b60*/  CS2R R34, SRZ ;  /* 0x0000000000227805 */ /* 0x001fe4000001ff00 */
[----:B-1----:R-:W-:-:S04]  /*1b70*/  CS2R R36, SRZ ;  /* 0x0000000000247805 */ /* 0x002fc8000001ff00 */
[----:B------:R0:W5:Y:S04]  /*1b80*/  @!P5 LDG.E.64 R34, desc[UR8][R54.64] ;  /* 0x000000083622d981 */ /* 0x000168000c1e1b00 */
[----:B------:R1:W5:Y:S01]  /*1b90*/  @!P0 LDG.E.64 R36, desc[UR8][R56.64] ;  /* 0x0000000838248981 */ /* 0x000362000c1e1b00 */
[----:B------:R-:W-:Y:S01]  /*1ba0*/  MOV R120, 0x3f800000 ;  /* 0x3f80000000787802 */ /* 0x000fe20000000f00 */
[----:B------:R-:W-:Y:S01]  /*1bb0*/  UISETP.NE.AND UP0, UPT, UR10, URZ, UPT ;  /* 0x000000ff0a00728c */ /* 0x000fe2000bf05270 */
[----:B0-----:R-:W-:-:S05]  /*1bc0*/  FFMA.FTZ R54, -R26, R26, R27 ;  /* 0x0000001a1a367223 */ /* 0x001fca000001011b */
[----:B------:R-:W-:-:S13]  /*1bd0*/  FSETP.GTU.FTZ.AND P0, PT, R54, RZ, PT ;  /* 0x000000ff3600720b */ /* 0x000fda0003f1c000 */
[----:B------:R-:W0:Y:S02]  /*1be0*/  @P0 LDC R27, c[0x0][0x3c0] ;  /* 0x0000f000ff1b0b82 */ /* 0x000e240000000800 */
[----:B0-----:R-:W-:-:S04]  /*1bf0*/  @P0 FADD.FTZ R27, R54, R27 ;  /* 0x0000001b361b0221 */ /* 0x001fc80000010000 */
[----:B------:R1:W0:Y:S01]  /*1c00*/  @P0 MUFU.RSQ R120, R27 ;  /* 0x0000001b00780308 */ /* 0x0002220000001400 */
[----:B------:R-:W-:Y:S05]  /*1c10*/  BRA.U UP0, `(.L_x_1367) ;  /* 0x0000000d00847547 */ /* 0x000fea000b800000 */
[C---:B-1---5:R-:W-:Y:S01]  /*1c20*/  FADD.FTZ R27, -R26.reuse, R100 ;  /* 0x000000641a1b7221 */ /* 0x062fe20000010100 */
[----:B------:R-:W-:Y:S01]  /*1c30*/  FADD.FTZ R49, -R26, R101 ;  /* 0x000000651a317221 */ /* 0x000fe20000010100 */
[----:B------:R-:W-:Y:S01]  /*1c40*/  FMUL.FTZ R50, R98, R46 ;  /* 0x0000002e62327220 */ /* 0x000fe20000410000 */
[----:B------:R-:W-:Y:S01]  /*1c50*/  FMUL.FTZ R51, R99, R47 ;  /* 0x0000002f63337220 */ /* 0x000fe20000410000 */
[-C--:B0-----:R-:W-:Y:S01]  /*1c60*/  FMUL.FTZ R27, R27, R120.reuse ;  /* 0x000000781b1b7220 */ /* 0x081fe20000410000 */
[----:B------:R-:W-:Y:S01]  /*1c70*/  FMUL.FTZ R48, R49, R120 ;  /* 0x0000007831307220 */ /* 0x000fe20000410000 */
[----:B------:R-:W-:Y:S01]  /*1c80*/  FADD.FTZ R52, RZ, R50 ;  /* 0x00000032ff347221 */ /* 0x000fe20000010000 */
[----:B------:R-:W-:Y:S01]  /*1c90*/  FADD.FTZ R53, -R26, R96 ;  /* 0x000000601a357221 */ /* 0x000fe20000010100 */
[----:B------:R-:W-:Y:S01]  /*1ca0*/  FFMA.FTZ R49, R27, R50, RZ ;  /* 0x000000321b317223 */ /* 0x000fe200000100ff */
[----:B------:R-:W-:Y:S01]  /*1cb0*/  FMUL.FTZ R55, R94, R46 ;  /* 0x0000002e5e377220 */ /* 0x000fe20000410000 */
[----:B------:R-:W-:Y:S01]  /*1cc0*/  FADD.FTZ R52, R51, R52 ;  /* 0x0000003433347221 */ /* 0x000fe20000010000 */
[-C--:B------:R-:W-:Y:S01]  /*1cd0*/  FMUL.FTZ R50, R53, R120.reuse ;  /* 0x0000007835327220 */ /* 0x080fe20000410000 */
[----:B------:R-:W-:Y:S01]  /*1ce0*/  FFMA.FTZ R49, R48, R51, R49 ;  /* 0x0000003330317223 */ /* 0x000fe20000010031 */
[----:B------:R-:W-:Y:S01]  /*1cf0*/  FADD.FTZ R51, -R26, R97 ;  /* 0x000000611a337221 */ /* 0x000fe20000010100 */
[----:B------:R-:W-:Y:S01]  /*1d00*/  FFMA.FTZ R27, R98, R27, RZ ;  /* 0x0000001b621b7223 */ /* 0x000fe200000100ff */
[----:B------:R-:W-:Y:S01]  /*1d10*/  FMUL.FTZ R53, R95, R47 ;  /* 0x0000002f5f357220 */ /* 0x000fe20000410000 */
[----:B------:R-:W-:Y:S01]  /*1d20*/  FADD.FTZ R52, R52, R55 ;  /* 0x0000003734347221 */ /* 0x000fe20000010000 */
[----:B------:R-:W-:Y:S01]  /*1d30*/  FMUL.FTZ R54, R51, R120 ;  /* 0x0000007833367220 */ /* 0x000fe20000410000 */
[----:B------:R-:W-:Y:S01]  /*1d40*/  FADD.FTZ R51, -R26, R92 ;  /* 0x0000005c1a337221 */ /* 0x000fe20000010100 */
[----:B------:R-:W-:Y:S01]  /*1d50*/  FFMA.FTZ R49, R50, R55, R49 ;  /* 0x0000003732317223 */ /* 0x000fe20000010031 */
[----:B------:R-:W-:Y:S01]  /*1d60*/  FFMA.FTZ R27, R94, R50, R27 ;  /* 0x000000325e1b7223 */ /* 0x000fe2000001001b */
[----:B------:R-:W-:Y:S01]  /*1d70*/  FFMA.FTZ R48, R99, R48, RZ ;  /* 0x0000003063307223 */ /* 0x000fe200000100ff */
[----:B------:R-:W-:Y:S01]  /*1d80*/  FMUL.FTZ R50, R51, R120 ;  /* 0x0000007833327220 */ /* 0x000fe20000410000 */
[----:B------:R-:W-:Y:S01]  /*1d90*/  FADD.FTZ R52, R53, R52 ;  /* 0x0000003435347221 */ /* 0x000fe20000010000 */
[----:B------:R-:W-:Y:S01]  /*1da0*/  FFMA.FTZ R49, R54, R53, R49 ;  /* 0x0000003536317223 */ /* 0x000fe20000010031 */
[----:B------:R-:W-:Y:S01]  /*1db0*/  FMUL.FTZ R51, R90, R46 ;  /* 0x0000002e5a337220 */ /* 0x000fe20000410000 */
[----:B------:R-:W-:Y:S01]  /*1dc0*/  FADD.FTZ R53, -R26, R93 ;  /* 0x0000005d1a357221 */ /* 0x000fe20000010100 */
[----:B------:R-:W-:Y:S01]  /*1dd0*/  FFMA.FTZ R27, R90, R50, R27 ;  /* 0x000000325a1b7223 */ /* 0x000fe2000001001b */
[----:B------:R-:W-:Y:S01]  /*1de0*/  FFMA.FTZ R48, R95, R54, R48 ;  /* 0x000000365f307223 */ /* 0x000fe20000010030 */
[----:B------:R-:W-:Y:S01]  /*1df0*/  FFMA.FTZ R50, R50, R51, R49 ;  /* 0x0000003332327223 */ /* 0x000fe20000010031 */
[----:B------:R-:W-:Y:S01]  /*1e00*/  FMUL.FTZ R54, R91, R47 ;  /* 0x0000002f5b367220 */ /* 0x000fe20000410000 */
[----:B------:R-:W-:Y:S01]  /*1e10*/  FMUL.FTZ R53, R53, R120 ;  /* 0x0000007835357220 */ /* 0x000fe20000410000 */
[----:B------:R-:W-:Y:S01]  /*1e20*/  FADD.FTZ R49, -R26, R88 ;  /* 0x000000581a317221 */ /* 0x000fe20000010100 */
[----:B------:R-:W-:Y:S01]  /*1e30*/  FADD.FTZ R55, R52, R51 ;  /* 0x0000003334377221 */ /* 0x000fe20000010000 */
[----:B------:R-:W-:Y:S01]  /*1e40*/  FADD.FTZ R51, -R26, R89 ;  /* 0x000000591a337221 */ /* 0x000fe20000010100 */
[----:B------:R-:W-:Y:S01]  /*1e50*/  FFMA.FTZ R50, R53, R54, R50 ;  /* 0x0000003635327223 */ /* 0x000fe20000010032 */
[----:B------:R-:W-:Y:S01]  /*1e60*/  FMUL.FTZ R49, R49, R120 ;  /* 0x0000007831317220 */ /* 0x000fe20000410000 */
[----:B------:R-:W-:Y:S01]  /*1e70*/  FMUL.FTZ R52, R86, R46 ;  /* 0x0000002e56347220 */ /* 0x000fe20000410000 */
[----:B------:R-:W-:Y:S01]  /*1e80*/  FADD.FTZ R55, R54, R55 ;  /* 0x0000003736377221 */ /* 0x000fe20000010000 */
[----:B------:R-:W-:Y:S01]  /*1e90*/  FFMA.FTZ R48, R91, R53, R48 ;  /* 0x000000355b307223 */ /* 0x000fe20000010030 */
[----:B------:R-:W-:Y:S01]  /*1ea0*/  FMUL.FTZ R54, R87, R47 ;  /* 0x0000002f57367220 */ /* 0x000fe20000410000 */
[----:B------:R-:W-:Y:S01]  /*1eb0*/  FMUL.FTZ R51, R51, R120 ;  /* 0x0000007833337220 */ /* 0x000fe20000410000 */
[----:B------:R-:W-:Y:S01]  /*1ec0*/  FFMA.FTZ R27, R86, R49, R27 ;  /* 0x00000031561b7223 */ /* 0x000fe2000001001b */
[----:B------:R-:W-:Y:S01]  /*1ed0*/  FFMA.FTZ R50, R49, R52, R50 ;  /* 0x0000003431327223 */ /* 0x000fe20000010032 */
[C---:B------:R-:W-:Y:S01]  /*1ee0*/  FADD.FTZ R49, -R26.reuse, R84 ;  /* 0x000000541a317221 */ /* 0x040fe20000010100 */
[----:B------:R-:W-:Y:S01]  /*1ef0*/  FADD.FTZ R55, R55, R52 ;  /* 0x0000003437377221 */ /* 0x000fe20000010000 */
[----:B------:R-:W-:Y:S01]  /*1f00*/  FFMA.FTZ R48, R87, R51, R48 ;  /* 0x0000003357307223 */ /* 0x000fe20000010030 */
[----:B------:R-:W-:Y:S01]  /*1f10*/  FFMA.FTZ R50, R51, R54, R50 ;  /* 0x0000003633327223 */ /* 0x000fe20000010032 */
[----:B------:R-:W-:Y:S01]  /*1f20*/  FADD.FTZ R51, -R26, R85 ;  /* 0x000000551a337221 */ /* 0x000fe20000010100 */
[----:B------:R-:W-:Y:S01]  /*1f30*/  FMUL.FTZ R49, R49, R120 ;  /* 0x0000007831317220 */ /* 0x000fe20000410000 */
[----:B------:R-:W-:Y:S01]  /*1f40*/  FMUL.FTZ R52, R82, R46 ;  /* 0x0000002e52347220 */ /* 0x000fe20000410000 */
[----:B------:R-:W-:Y:S01]  /*1f50*/  FADD.FTZ R55, R54, R55 ;  /* 0x0000003736377221 */ /* 0x000fe20000010000 */
        /* <DEDUP_REMOVED lines=88> */
[----:B------:R-:W-:Y:S01]  /*24e0*/  FADD.FTZ R55, R55, R52 ;  /* 0x0000003437377221 */ /* 0x000fe20000010000 */
[C---:B------:R-:W-:Y:S01]  /*24f0*/  FADD.FTZ R49, -R26.reuse, R18 ;  /* 0x000000121a317221 */ /* 0x040fe20000010100 */
[----:B------:R-:W-:Y:S01]  /*2500*/  FFMA.FTZ R48, R17, R51, R48 ;  /* 0x0000003311307223 */ /* 0x000fe20000010030 */
[----:B------:R-:W-:Y:S01]  /*2510*/  FFMA.FTZ R50, R51, R54, R50 ;  /* 0x0000003633327223 */ /* 0x000fe20000010032 */
[----:B------:R-:W-:Y:S01]  /*2520*/  FADD.FTZ R51, -R26, R19 ;  /* 0x000000131a337221 */ /* 0x000fe20000010100 */
[----:B------:R-:W-:Y:S01]  /*2530*/  FADD.FTZ R55, R54, R55 ;  /* 0x0000003736377221 */ /* 0x000fe20000010000 */
[C---:B------:R-:W-:Y:S01]  /*2540*/  FMUL.FTZ R52, R20.reuse, R46 ;  /* 0x0000002e14347220 */ /* 0x040fe20000410000 */
[-C--:B------:R-:W-:Y:S01]  /*2550*/  FMUL.FTZ R49, R49, R120.reuse ;  /* 0x0000007831317220 */ /* 0x080fe20000410000 */
[----:B------:R-:W-:Y:S01]  /*2560*/  FMUL.FTZ R51, R51, R120 ;  /* 0x0000007833337220 */ /* 0x000fe20000410000 */
[----:B------:R-:W-:Y:S01]  /*2570*/  FMUL.FTZ R54, R21, R47 ;  /* 0x0000002f15367220 */ /* 0x000fe20000410000 */
[----:B------:R-:W-:Y:S01]  /*2580*/  FADD.FTZ R55, R55, R52 ;  /* 0x0000003437377221 */ /* 0x000fe20000010000 */
[----:B------:R-:W-:Y:S01]  /*2590*/  FFMA.FTZ R52, R49, R52, R50 ;  /* 0x0000003431347223 */ /* 0x000fe20000010032 */
[----:B------:R-:W-:Y:S01]  /*25a0*/  FFMA.FTZ R49, R20, R49, R27 ;  /* 0x0000003114317223 */ /* 0x000fe2000001001b */
[----:B------:R-:W-:Y:S01]  /*25b0*/  FFMA.FTZ R50, R21, R51, R48 ;  /* 0x0000003315327223 */ /* 0x000fe20000010030 */
[----:B------:R-:W-:Y:S01]  /*25c0*/  FADD.FTZ R27, RZ, R98 ;  /* 0x00000062ff1b7221 */ /* 0x000fe20000010000 */
[----:B------:R-:W-:Y:S01]  /*25d0*/  FADD.FTZ R48, RZ, R99 ;  /* 0x00000063ff307221 */ /* 0x000fe20000010000 */
[----:B------:R-:W-:Y:S01]  /*25e0*/  FFMA.FTZ R52, R51, R54, R52 ;  /* 0x0000003633347223 */ /* 0x000fe20000010034 */
[----:B------:R-:W-:Y:S01]  /*25f0*/  FADD.FTZ R51, -R26, R22 ;  /* 0x000000161a337221 */ /* 0x000fe20000010100 */
[----:B------:R-:W-:Y:S01]  /*2600*/  FADD.FTZ R27, R94, R27 ;  /* 0x0000001b5e1b7221 */ /* 0x000fe20000010000 */
[----:B------:R-:W-:Y:S01]  /*2610*/  FADD.FTZ R48, R95, R48 ;  /* 0x000000305f307221 */ /* 0x000fe20000010000 */
[----:B------:R-:W-:Y:S01]  /*2620*/  FADD.FTZ R55, R54, R55 ;  /* 0x0000003736377221 */ /* 0x000fe20000010000 */
[----:B------:R-:W-:Y:S01]  /*2630*/  FMUL.FTZ R53, R51, R120 ;  /* 0x0000007833357220 */ /* 0x000fe20000410000 */
[----:B------:R-:W-:Y:S01]  /*2640*/  FADD.FTZ R27, R90, R27 ;  /* 0x0000001b5a1b7221 */ /* 0x000fe20000010000 */
[----:B------:R-:W-:Y:S01]  /*2650*/  FADD.FTZ R48, R91, R48 ;  /* 0x000000305b307221 */ /* 0x000fe20000010000 */
[C---:B------:R-:W-:Y:S01]  /*2660*/  FMUL.FTZ R54, R24.reuse, R46 ;  /* 0x0000002e18367220 */ /* 0x040fe20000410000 */
[----:B------:R-:W-:Y:S01]  /*2670*/  FFMA.FTZ R57, R24, R53, R49 ;  /* 0x0000003518397223 */ /* 0x000fe20000010031 */
[----:B------:R-:W-:Y:S01]  /*2680*/  FADD.FTZ R27, R86, R27 ;  /* 0x0000001b561b7221 */ /* 0x000fe20000010000 */
[----:B------:R-:W-:Y:S01]  /*2690*/  FADD.FTZ R48, R87, R48 ;  /* 0x0000003057307221 */ /* 0x000fe20000010000 */
[----:B------:R-:W-:Y:S01]  /*26a0*/  FADD.FTZ R49, -R26, R28 ;  /* 0x0000001c1a317221 */ /* 0x000fe20000010100 */
[----:B------:R-:W-:Y:S01]  /*26b0*/  FADD.FTZ R55, R55, R54 ;  /* 0x0000003637377221 */ /* 0x000fe20000010000 */
[----:B------:R-:W-:Y:S01]  /*26c0*/  FADD.FTZ R27, R82, R27 ;  /* 0x0000001b521b7221 */ /* 0x000fe20000010000 */
[----:B------:R-:W-:Y:S01]  /*26d0*/  FADD.FTZ R48, R83, R48 ;  /* 0x0000003053307221 */ /* 0x000fe20000010000 */
[----:B------:R-:W-:Y:S01]  /*26e0*/  FFMA.FTZ R54, R53, R54, R52 ;  /* 0x0000003635367223 */ /* 0x000fe20000010034 */
[----:B------:R-:W-:Y:S01]  /*26f0*/  FADD.FTZ R51, -R26, R23 ;  /* 0x000000171a337221 */ /* 0x000fe20000010100 */
[----:B------:R-:W-:Y:S01]  /*2700*/  FADD.FTZ R27, R78, R27 ;  /* 0x0000001b4e1b7221 */ /* 0x000fe20000010000 */
[----:B------:R-:W-:Y:S01]  /*2710*/  FADD.FTZ R48, R79, R48 ;  /* 0x000000304f307221 */ /* 0x000fe20000010000 */
[-C--:B------:R-:W-:Y:S01]  /*2720*/  FMUL.FTZ R53, R49, R120.reuse ;  /* 0x0000007831357220 */ /* 0x080fe20000410000 */
[----:B------:R-:W-:Y:S01]  /*2730*/  FMUL.FTZ R51, R51, R120 ;  /* 0x0000007833337220 */ /* 0x000fe20000410000 */
[----:B------:R-:W-:Y:S01]  /*2740*/  FADD.FTZ R27, R34, R27 ;  /* 0x0000001b221b7221 */ /* 0x000fe20000010000 */
[----:B------:R-:W-:Y:S01]  /*2750*/  FADD.FTZ R48, R35, R48 ;  /* 0x0000003023307221 */ /* 0x000fe20000010000 */
[C---:B------:R-:W-:Y:S01]  /*2760*/  FMUL.FTZ R52, R25.reuse, R47 ;  /* 0x0000002f19347220 */ /* 0x040fe20000410000 */
[----:B------:R-:W-:Y:S01]  /*2770*/  FFMA.FTZ R50, R25, R51, R50 ;  /* 0x0000003319327223 */ /* 0x000fe20000010032 */
[----:B------:R-:W-:Y:S01]  /*2780*/  FADD.FTZ R49, R4, R27 ;  /* 0x0000001b04317221 */ /* 0x000fe20000010000 */
[----:B------:R-:W-:Y:S01]  /*2790*/  FADD.FTZ R48, R5, R48 ;  /* 0x0000003005307221 */ /* 0x000fe20000010000 */
[----:B------:R-:W-:Y:S01]  /*27a0*/  FADD.FTZ R55, R52, R55 ;  /* 0x0000003734377221 */ /* 0x000fe20000010000 */
[----:B------:R-:W-:Y:S01]  /*27b0*/  FFMA.FTZ R54, R51, R52, R54 ;  /* 0x0000003433367223 */ /* 0x000fe20000010036 */
[----:B------:R-:W-:Y:S01]  /*27c0*/  FADD.FTZ R49, R8, R49 ;  /* 0x0000003108317221 */ /* 0x000fe20000010000 */
[----:B------:R-:W-:Y:S01]  /*27d0*/  FADD.FTZ R48, R9, R48 ;  /* 0x0000003009307221 */ /* 0x000fe20000010000 */
[----:B------:R-:W-:Y:S01]  /*27e0*/  FMUL.FTZ R52, R30, R46 ;  /* 0x0000002e1e347220 */ /* 0x000fe20000410000 */
[----:B------:R-:W-:Y:S01]  /*27f0*/  FADD.FTZ R51, -R26, R29 ;  /* 0x0000001d1a337221 */ /* 0x000fe20000010100 */
[----:B------:R-:W-:Y:S01]  /*2800*/  FADD.FTZ R49, R38, R49 ;  /* 0x0000003126317221 */ /* 0x000fe20000010000 */
        /* <DEDUP_REMOVED lines=8> */
[----:B------:R-:W-:Y:S01]  /*2890*/  FFMA.FTZ R50, R31, R51, R50 ;  /* 0x000000331f327223 */ /* 0x000fe20000010032 */
[----:B------:R-:W-:Y:S01]  /*28a0*/  FFMA.FTZ R54, R51, R52, R54 ;  /* 0x0000003433367223 */ /* 0x000fe20000010036 */
[----:B------:R-:W-:Y:S01]  /*28b0*/  FADD.FTZ R48, R17, R48 ;  /* 0x0000003011307221 */ /* 0x000fe20000010000 */
[----:B------:R-:W-:Y:S01]  /*28c0*/  FADD.FTZ R51, -R26, R40 ;  /* 0x000000281a337221 */ /* 0x000fe20000010100 */
[----:B------:R-:W-:Y:S01]  /*28d0*/  FADD.FTZ R49, R20, R49 ;  /* 0x0000003114317221 */ /* 0x000fe20000010000 */
[----:B------:R-:W-:Y:S01]  /*28e0*/  FFMA.FTZ R27, R30, R53, R57 ;  /* 0x000000351e1b7223 */ /* 0x000fe20000010039 */
[----:B------:R-:W-:Y:S01]  /*28f0*/  FADD.FTZ R55, R52, R55 ;  /* 0x0000003734377221 */ /* 0x000fe20000010000 */
[----:B------:R-:W-:Y:S01]  /*2900*/  FADD.FTZ R48, R21, R48 ;  /* 0x0000003015307221 */ /* 0x000fe20000010000 */
[----:B------:R-:W-:Y:S01]  /*2910*/  FMUL.FTZ R52, R42, R46 ;  /* 0x0000002e2a347220 */ /* 0x000fe20000410000 */
[----:B------:R-:W-:Y:S01]  /*2920*/  FMUL.FTZ R53, R51, R120 ;  /* 0x0000007833357220 */ /* 0x000fe20000410000 */
[----:B------:R-:W-:Y:S01]  /*2930*/  FADD.FTZ R51, -R26, R41 ;  /* 0x000000291a337221 */ /* 0x000fe20000010100 */
[----:B------:R-:W-:Y:S01]  /*2940*/  FADD.FTZ R49, R24, R49 ;  /* 0x0000003118317221 */ /* 0x000fe20000010000 */
[----:B------:R-:W-:Y:S01]  /*2950*/  FADD.FTZ R48, R25, R48 ;  /* 0x0000003019307221 */ /* 0x000fe20000010000 */
[----:B------:R-:W-:Y:S01]  /*2960*/  FFMA.FTZ R57, R53, R52, R54 ;  /* 0x0000003435397223 */ /* 0x000fe20000010036 */
[----:B------:R-:W-:Y:S01]  /*2970*/  FMUL.FTZ R54, R51, R120 ;  /* 0x0000007833367220 */ /* 0x000fe20000410000 */
[----:B------:R-:W-:Y:S01]  /*2980*/  FADD.FTZ R56, R55, R52 ;  /* 0x0000003437387221 */ /* 0x000fe20000010000 */
[----:B------:R-:W-:Y:S01]  /*2990*/  FADD.FTZ R51, R30, R49 ;  /* 0x000000311e337221 */ /* 0x000fe20000010000 */
[----:B------:R-:W-:Y:S01]  /*29a0*/  FMUL.FTZ R55, R43, R47 ;  /* 0x0000002f2b377220 */ /* 0x000fe20000410000 */
[----:B------:R-:W-:Y:S01]  /*29b0*/  FADD.FTZ R52, R31, R48 ;  /* 0x000000301f347221 */ /* 0x000fe20000010000 */
[----:B------:R-:W-:Y:S01]  /*29c0*/  FFMA.FTZ R49, R43, R54, R50 ;  /* 0x000000362b317223 */ /* 0x000fe20000010032 */
[----:B------:R-:W-:Y:S01]  /*29d0*/  FADD.FTZ R50, R42, R51 ;  /* 0x000000332a327221 */ /* 0x000fe20000010000 */
[----:B------:R-:W-:Y:S01]  /*29e0*/  FADD.FTZ R58, R55, R56 ;  /* 0x00000038373a7221 */ /* 0x000fe20000010000 */
[----:B------:R-:W-:Y:S01]  /*29f0*/  FFMA.FTZ R57, R54, R55, R57 ;  /* 0x0000003736397223 */ /* 0x000fe20000010039 */
[----:B------:R-:W-:Y:S01]  /*2a00*/  FFMA.FTZ R48, R42, R53, R27 ;  /* 0x000000352a307223 */ /* 0x000fe2000001001b */
[----:B------:R-:W-:Y:S01]  /*2a10*/  FADD.FTZ R51, R43, R52 ;  /* 0x000000342b337221 */ /* 0x000fe20000010000 */
[----:B------:R-:W-:Y:S06]  /*2a20*/  BRA `(.L_x_1368) ;  /* 0x0000002000007947 */ /* 0x000fec0003800000 */
.L_x_1367:
[C---:B-1---5:R-:W-:Y:S01]  /*2a30*/  FADD.FTZ R27, -R26.reuse, R100 ;  /* 0x000000641a1b7221 */ /* 0x062fe20000010100 */
[C---:B------:R-:W-:Y:S01]  /*2a40*/  FADD.FTZ R49, -R26.reuse, R101 ;  /* 0x000000651a317221 */ /* 0x040fe20000010100 */
[C---:B------:R-:W-:Y:S01]  /*2a50*/  FADD.FTZ R55, -R26.reuse, R96 ;  /* 0x000000601a377221 */ /* 0x040fe20000010100 */
[C---:B------:R-:W-:Y:S01]  /*2a60*/  FADD.FTZ R65, -R26.reuse, R92 ;  /* 0x0000005c1a417221 */ /* 0x040fe20000010100 */
[-C--:B0-----:R-:W-:Y:S01]  /*2a70*/  FMUL.FTZ R27, R27, R120.reuse ;  /* 0x000000781b1b7220 */ /* 0x081fe20000410000 */
[-C--:B------:R-:W-:Y:S01]  /*2a80*/  FMUL.FTZ R48, R49, R120.reuse ;  /* 0x0000007831307220 */ /* 0x080fe20000410000 */
[----:B------:R-:W-:Y:S01]  /*2a90*/  FMUL.FTZ R55, R55, R120 ;  /* 0x0000007837377220 */ /* 0x000fe20000410000 */
[----:B------:R-:W-:Y:S01]  /*2aa0*/  FADD.FTZ R67, -R26, R93 ;  /* 0x0000005d1a437221 */ /* 0x000fe20000010100 */
[C-C-:B------:R-:W-:Y:S01]  /*2ab0*/  FFMA.FTZ R62, R46.reuse, R27, R44.reuse ;  /* 0x0000001b2e3e7223 */ /* 0x140fe2000001002c */
[----:B------:R-:W-:Y:S01]  /*2ac0*/  FFMA.FTZ R51, R47, R48, R45 ;  /* 0x000000302f337223 */ /* 0x000fe2000001002d */
[----:B------:R-:W-:Y:S01]  /*2ad0*/  FFMA.FTZ R52, R46, R55, R44 ;  /* 0x000000372e347223 */ /* 0x000fe2000001002c */
[----:B------:R-:W-:Y:S01]  /*2ae0*/  FADD.FTZ R57, -R26, R97 ;  /* 0x000000611a397221 */ /* 0x000fe20000010100 */
[----:B------:R-:W-:Y:S01]  /*2af0*/  FMUL.FTZ R53, R62, -1.4426950216293334961 ;  /* 0xbfb8aa3b3e357820 */ /* 0x000fe20000410000 */
[----:B------:R-:W-:Y:S01]  /*2b00*/  FMUL.FTZ R63, R51, -1.4426950216293334961 ;  /* 0xbfb8aa3b333f7820 */ /* 0x000fe20000410000 */
[-C--:B------:R-:W-:Y:S01]  /*2b10*/  FMUL.FTZ R49, R65, R120.reuse ;  /* 0x0000007841317220 */ /* 0x080fe20000410000 */
[----:B------:R-:W-:Y:S01]  /*2b20*/  FMUL.FTZ R65, R52, -1.4426950216293334961 ;  /* 0xbfb8aa3b34417820 */ /* 0x000fe20000410000 */
[----:B------:R0:W1:Y:S01]  /*2b30*/  MUFU.EX2 R59, R53 ;  /* 0x00000035003b7308 */ /* 0x0000620000000800 */
[-C--:B------:R-:W-:Y:S01]  /*2b40*/  FMUL.FTZ R50, R67, R120.reuse ;  /* 0x0000007843327220 */ /* 0x080fe20000410000 */
[----:B------:R-:W-:Y:S01]  /*2b50*/  FADD.FTZ R67, -R26, R88 ;  /* 0x000000581a437221 */ /* 0x000fe20000010100 */
[----:B------:R-:W-:Y:S01]  /*2b60*/  FMUL.FTZ R72, R57, R120 ;  /* 0x0000007839487220 */ /* 0x000fe20000410000 */
[----:B------:R-:W2:Y:S01]  /*2b70*/  MUFU.EX2 R68, R63 ;  /* 0x0000003f00447308 */ /* 0x000ea20000000800 */
[C-C-:B------:R-:W-:Y:S01]  /*2b80*/  FFMA.FTZ R57, R47.reuse, R50, R45.reuse ;  /* 0x000000322f397223 */ /* 0x140fe2000001002d */
[--C-:B------:R-:W-:Y:S01]  /*2b90*/  FFMA.FTZ R56, R46, R49, R44.reuse ;  /* 0x000000312e387223 */ /* 0x100fe2000001002c */
[----:B------:R-:W-:Y:S01]  /*2ba0*/  FFMA.FTZ R54, R47, R72, R45 ;  /* 0x000000482f367223 */ /* 0x000fe2000001002d */
[----:B------:R1:W3:Y:S01]  /*2bb0*/  MUFU.EX2 R69, R65 ;  /* 0x0000004100457308 */ /* 0x0002e20000000800 */
[----:B0-----:R-:W-:Y:S01]  /*2bc0*/  FMUL.FTZ R53, R67, R120 ;  /* 0x0000007843357220 */ /* 0x001fe20000410000 */
[----:B------:R-:W-:Y:S01]  /*2bd0*/  FMUL.FTZ R67, R57, -1.4426950216293334961 ;  /* 0xbfb8aa3b39437820 */ /* 0x000fe20000410000 */
[----:B------:R-:W-:Y:S01]  /*2be0*/  FMUL.FTZ R70, R56, -1.4426950216293334961 ;  /* 0xbfb8aa3b38467820 */ /* 0x000fe20000410000 */
[----:B------:R-:W-:Y:S01]  /*2bf0*/  FMUL.FTZ R58, R54, -1.4426950216293334961 ;  /* 0xbfb8aa3b363a7820 */ /* 0x000fe20000410000 */
[----:B------:R-:W-:-:S02]  /*2c00*/  FFMA.FTZ R64, R46, R53, R44 ;  /* 0x000000352e407223 */ /* 0x000fc4000001002c */
[----:B------:R-:W0:Y:S01]  /*2c10*/  MUFU.EX2 R63, R70 ;  /* 0x00000046003f7308 */ /* 0x000e220000000800 */
[----:B-1----:R-:W-:Y:S01]  /*2c20*/  FADD.FTZ R65, R59, 1 ;  /* 0x3f8000003b417421 */ /* 0x002fe20000010000 */
[----:B--2---:R-:W-:Y:S02]  /*2c30*/  FADD.FTZ R68, R68, 1 ;  /* 0x3f80000044447421 */ /* 0x004fe40000010000 */
[----:B------:R-:W1:Y:S01]  /*2c40*/  MUFU.EX2 R67, R67 ;  /* 0x0000004300437308 */ /* 0x000e620000000800 */
[----:B------:R-:W-:Y:S01]  /*2c50*/  FMUL.FTZ R66, R64, -1.4426950216293334961 ;  /* 0xbfb8aa3b40427820 */ /* 0x000fe20000410000 */
[----:B---3--:R-:W-:Y:S02]  /*2c60*/  FADD.FTZ R59, R69, 1 ;  /* 0x3f800000453b7421 */ /* 0x008fe40000010000 */
[----:B------:R-:W2:Y:S01]  /*2c70*/  MUFU.RCP R65, R65 ;  /* 0x0000004100417308 */ /* 0x000ea20000001000 */
[----:B0-----:R-:W-:-:S07]  /*2c80*/  FADD.FTZ R63, R63, 1 ;  /* 0x3f8000003f3f7421 */ /* 0x001fce0000010000 */
[----:B------:R-:W0:Y:S01]  /*2c90*/  MUFU.RCP R68, R68 ;  /* 0x0000004400447308 */ /* 0x000e220000001000 */
[----:B-1----:R-:W-:-:S07]  /*2ca0*/  FADD.FTZ R71, R67, 1 ;  /* 0x3f80000043477421 */ /* 0x002fce0000010000 */
[----:B------:R-:W1:Y:S01]  /*2cb0*/  MUFU.EX2 R66, R66 ;  /* 0x0000004200427308 */ /* 0x000e620000000800 */
[----:B--2---:R-:W-:Y:S01]  /*2cc0*/  FADD.FTZ R67, -R65, 1 ;  /* 0x3f80000041437421 */ /* 0x004fe20000010100 */
[----:B------:R-:W-:Y:S02]  /*2cd0*/  FMUL.FTZ R70, R98, R65 ;  /* 0x0000004162467220 */ /* 0x000fe40000410000 */
[----:B------:R-:W2:Y:S01]  /*2ce0*/  MUFU.RCP R59, R59 ;  /* 0x0000003b003b7308 */ /* 0x000ea20000001000 */
[----:B------:R-:W-:Y:S01]  /*2cf0*/  FFMA.FTZ R67, R62, R67, 1 ;  /* 0x3f8000003e437423 */ /* 0x000fe20000010043 */
[----:B0-----:R-:W-:-:S03]  /*2d00*/  FMUL.FTZ R69, R99, R68 ;  /* 0x0000004463457220 */ /* 0x001fc60000410000 */
[----:B------:R-:W-:-:S03]  /*2d10*/  FMUL.FTZ R70, R70, R67 ;  /* 0x0000004346467220 */ /* 0x000fc60000410000 */
[----:B------:R-:W0:Y:S01]  /*2d20*/  MUFU.EX2 R58, R58 ;  /* 0x0000003a003a7308 */ /* 0x000e220000000800 */
[----:B-1----:R-:W-:Y:S01]  /*2d30*/  FADD.FTZ R73, R66, 1 ;  /* 0x3f80000042497421 */ /* 0x002fe20000010000 */
[----:B------:R-:W-:Y:S02]  /*2d40*/  FADD.FTZ R66, -R68, 1 ;  /* 0x3f80000044427421 */ /* 0x000fe40000010100 */
[----:B------:R-:W1:Y:S02]  /*2d50*/  MUFU.RCP R62, R71 ;  /* 0x00000047003e7308 */ /* 0x000e640000001000 */
[----:B------:R-:W-:Y:S01]  /*2d60*/  FFMA.FTZ R66, R51, R66, 1 ;  /* 0x3f80000033427423 */ /* 0x000fe20000010042 */
[----:B--2---:R-:W-:-:S03]  /*2d70*/  FADD.FTZ R65, -R59, 1 ;  /* 0x3f8000003b417421 */ /* 0x004fc60000010100 */
[----:B------:R-:W-:Y:S02]  /*2d80*/  FMUL.FTZ R69, R69, R66 ;  /* 0x0000004245457220 */ /* 0x000fe40000410000 */
[----:B------:R-:W2:Y:S01]  /*2d90*/  MUFU.RCP R63, R63 ;  /* 0x0000003f003f7308 */ /* 0x000ea20000001000 */
[----:B0-----:R-:W-:Y:S01]  /*2da0*/  FADD.FTZ R58, R58, 1 ;  /* 0x3f8000003a3a7421 */ /* 0x001fe20000010000 */
[----:B------:R-:W-:Y:S01]  /*2db0*/  FFMA.FTZ R66, R52, R65, 1 ;  /* 0x3f80000034427423 */ /* 0x000fe20000010041 */
[----:B------:R-:W-:-:S05]  /*2dc0*/  FFMA.FTZ R121, R48, R69, RZ ;  /* 0x0000004530797223 */ /* 0x000fca00000100ff */
[----:B------:R-:W0:Y:S01]  /*2dd0*/  MUFU.RCP R51, R73 ;  /* 0x0000004900337308 */ /* 0x000e220000001000 */
[----:B-1----:R-:W-:-:S04]  /*2de0*/  FADD.FTZ R52, -R62, 1 ;  /* 0x3f8000003e347421 */ /* 0x002fc80000010100 */
[----:B------:R-:W-:Y:S01]  /*2df0*/  FFMA.FTZ R52, R57, R52, 1 ;  /* 0x3f80000039347423 */ /* 0x000fe20000010034 */
[----:B------:R-:W-:Y:S02]  /*2e00*/  FMUL.FTZ R57, R94, R59 ;  /* 0x0000003b5e397220 */ /* 0x000fe40000410000 */
[----:B------:R-:W1:Y:S01]  /*2e10*/  MUFU.RCP R58, R58 ;  /* 0x0000003a003a7308 */ /* 0x000e620000001000 */
[----:B------:R-:W-:Y:S01]  /*2e20*/  FMUL.FTZ R59, R91, R62 ;  /* 0x0000003e5b3b7220 */ /* 0x000fe20000410000 */
[----:B--2---:R-:W-:Y:S01]  /*2e30*/  FADD.FTZ R65, -R63, 1 ;  /* 0x3f8000003f417421 */ /* 0x004fe20000010100 */
[----:B------:R-:W-:Y:S01]  /*2e40*/  FMUL.FTZ R68, R90, R63 ;  /* 0x0000003f5a447220 */ /* 0x000fe20000410000 */
[----:B------:R-:W-:Y:S01]  /*2e50*/  FADD.FTZ R63, -R26, R89 ;  /* 0x000000591a3f7221 */ /* 0x000fe20000010100 */
[----:B------:R-:W-:Y:S01]  /*2e60*/  FMUL.FTZ R57, R57, R66 ;  /* 0x0000004239397220 */ /* 0x000fe20000410000 */
[----:B------:R-:W-:Y:S01]  /*2e70*/  FFMA.FTZ R65, R56, R65, 1 ;  /* 0x3f80000038417423 */ /* 0x000fe20000010041 */
[----:B------:R-:W-:Y:S01]  /*2e80*/  FMUL.FTZ R52, R59, R52 ;  /* 0x000000343b347220 */ /* 0x000fe20000410000 */
[-C--:B------:R-:W-:Y:S01]  /*2e90*/  FMUL.FTZ R62, R63, R120.reuse ;  /* 0x000000783f3e7220 */ /* 0x080fe20000410000 */
[----:B------:R-:W-:Y:S01]  /*2ea0*/  FADD.FTZ R63, -R26, R84 ;  /* 0x000000541a3f7221 */ /* 0x000fe20000010100 */
[----:B0-----:R-:W-:Y:S01]  /*2eb0*/  FADD.FTZ R71, -R51, 1 ;  /* 0x3f80000033477421 */ /* 0x001fe20000010100 */
[----:B------:R-:W-:Y:S01]  /*2ec0*/  FMUL.FTZ R68, R68, R65 ;  /* 0x0000004144447220 */ /* 0x000fe20000410000 */
[----:B------:R-:W-:Y:S01]  /*2ed0*/  FADD.FTZ R65, -R26, R85 ;  /* 0x000000551a417221 */ /* 0x000fe20000010100 */
[----:B------:R-:W-:Y:S01]  /*2ee0*/  FMUL.FTZ R63, R63, R120 ;  /* 0x000000783f3f7220 */ /* 0x000fe20000410000 */
[----:B------:R-:W-:Y:S01]  /*2ef0*/  FFMA.FTZ R64, R64, R71, 1 ;  /* 0x3f80000040407423 */ /* 0x000fe20000010047 */
[--C-:B------:R-:W-:Y:S01]  /*2f00*/  FFMA.FTZ R71, R47, R62, R45.reuse ;  /* 0x0000003e2f477223 */ /* 0x100fe2000001002d */
[----:B------:R-:W-:Y:S01]  /*2f10*/  FMUL.FTZ R66, R65, R120 ;  /* 0x0000007841427220 */ /* 0x000fe20000410000 */
[----:B------:R-:W-:Y:S01]  /*2f20*/  FFMA.FTZ R65, R46, R63, R44 ;  /* 0x0000003f2e417223 */ /* 0x000fe2000001002c */
[----:B-1----:R-:W-:Y:S01]  /*2f30*/  FADD.FTZ R67, -R58, 1 ;  /* 0x3f8000003a437421 */ /* 0x002fe20000010100 */
[----:B------:R-:W-:Y:S01]  /*2f40*/  FMUL.FTZ R76, R71, -1.4426950216293334961 ;  /* 0xbfb8aa3b474c7820 */ /* 0x000fe20000410000 */
[----:B------:R-:W-:Y:S01]  /*2f50*/  FMUL.FTZ R56, R95, R58 ;  /* 0x0000003a5f387220 */ /* 0x000fe20000410000 */
[----:B------:R-:W-:Y:S01]  /*2f60*/  FMUL.FTZ R77, R65, -1.4426950216293334961 ;  /* 0xbfb8aa3b414d7820 */ /* 0x000fe20000410000 */
[----:B------:R-:W-:Y:S01]  /*2f70*/  FFMA.FTZ R67, R54, R67, 1 ;  /* 0x3f80000036437423 */ /* 0x000fe20000010043 */
[----:B------:R-:W-:Y:S01]  /*2f80*/  FADD.FTZ R59, -R26, R80 ;  /* 0x000000501a3b7221 */ /* 0x000fe20000010100 */
[----:B------:R-:W-:Y:S01]  /*2f90*/  FFMA.FTZ R54, R47, R66, R45 ;  /* 0x000000422f367223 */ /* 0x000fe2000001002d */
[----:B------:R-:W0:Y:S01]  /*2fa0*/  MUFU.EX2 R76, R76 ;  /* 0x0000004c004c7308 */ /* 0x000e220000000800 */
[----:B------:R-:W-:Y:S01]  /*2fb0*/  FMUL.FTZ R56, R56, R67 ;  /* 0x0000004338387220 */ /* 0x000fe20000410000 */
[----:B------:R-:W-:Y:S01]  /*2fc0*/  FMUL.FTZ R59, R59, R120 ;  /* 0x000000783b3b7220 */ /* 0x000fe20000410000 */
[----:B------:R-:W-:Y:S01]  /*2fd0*/  FMUL.FTZ R75, R54, -1.4426950216293334961 ;  /* 0xbfb8aa3b364b7820 */ /* 0x000fe20000410000 */
[----:B------:R-:W1:Y:S01]  /*2fe0*/  MUFU.EX2 R67, R77 ;  /* 0x0000004d00437308 */ /* 0x000e620000000800 */
[----:B------:R-:W-:Y:S01]  /*2ff0*/  FMUL.FTZ R51, R86, R51 ;  /* 0x0000003356337220 */ /* 0x000fe20000410000 */
[----:B------:R-:W-:-:S03]  /*3000*/  FFMA.FTZ R58, R46, R59, R44 ;  /* 0x0000003b2e3a7223 */ /* 0x000fc6000001002c */
[----:B------:R-:W2:Y:S01]  /*3010*/  MUFU.EX2 R75, R75 ;  /* 0x0000004b004b7308 */ /* 0x000ea20000000800 */
[----:B------:R-:W-:Y:S01]  /*3020*/  FMUL.FTZ R73, R58, -1.4426950216293334961 ;  /* 0xbfb8aa3b3a497820 */ /* 0x000fe20000410000 */
[----:B------:R-:W-:Y:S01]  /*3030*/  FMUL.FTZ R51, R51, R64 ;  /* 0x0000004033337220 */ /* 0x000fe20000410000 */
[----:B0-----:R-:W-:-:S04]  /*3040*/  FADD.FTZ R74, R76, 1 ;  /* 0x3f8000004c4a7421 */ /* 0x001fc80000010000 */
[----:B------:R-:W0:Y:S01]  /*3050*/  MUFU.EX2 R73, R73 ;  /* 0x0000004900497308 */ /* 0x000e220000000800 */
[----:B-1----:R-:W-:-:S03]  /*3060*/  FADD.FTZ R67, R67, 1 ;  /* 0x3f80000043437421 */ /* 0x002fc60000010000 */
[----:B------:R-:W1:Y:S01]  /*3070*/  MUFU.RCP R74, R74 ;  /* 0x0000004a004a7308 */ /* 0x000e620000001000 */
[----:B--2---:R-:W-:-:S07]  /*3080*/  FADD.FTZ R76, R75, 1 ;  /* 0x3f8000004b4c7421 */ /* 0x004fce0000010000 */
[----:B------:R-:W2:Y:S01]  /*3090*/  MUFU.RCP R67, R67 ;  /* 0x0000004300437308 */ /* 0x000ea20000001000 */
[----:B0-----:R-:W-:-:S07]  /*30a0*/  FADD.FTZ R75, R73, 1 ;  /* 0x3f800000494b7421 */ /* 0x001fce0000010000 */
[----:B------:R-:W0:Y:S01]  /*30b0*/  MUFU.RCP R76, R76 ;  /* 0x0000004c004c7308 */ /* 0x000e220000001000 */
[----:B-1----:R-:W-:-:S04]  /*30c0*/  FADD.FTZ R64, -R74, 1 ;  /* 0x3f8000004a407421 */ /* 0x002fc80000010100 */
[----:B------:R-:W-:-:S03]  /*30d0*/  FFMA.FTZ R64, R71, R64, 1 ;  /* 0x3f80000047407423 */ /* 0x000fc60000010040 */
[----:B------:R1:W3:Y:S01]  /*30e0*/  MUFU.RCP R71, R75 ;  /* 0x0000004b00477308 */ /* 0x0002e20000001000 */
[----:B--2---:R-:W-:Y:S01]  /*30f0*/  FADD.FTZ R73, -R67, 1 ;  /* 0x3f80000043497421 */ /* 0x004fe20000010100 */
[----:B------:R-:W-:-:S03]  /*3100*/  FMUL.FTZ R67, R82, R67 ;  /* 0x0000004352437220 */ /* 0x000fc60000410000 */
[----:B------:R-:W-:Y:S01]  /*3110*/  FFMA.FTZ R73, R65, R73, 1 ;  /* 0x3f80000041497423 */ /* 0x000fe20000010049 */
[----:B------:R-:W-:Y:S01]  /*3120*/  FMUL.FTZ R65, R87, R74 ;  /* 0x0000004a57417220 */ /* 0x000fe20000410000 */
[----:B-1----:R-:W-:-:S03]  /*3130*/  FADD.FTZ R75, -R26, R81 ;  /* 0x000000511a4b7221 */ /* 0x002fc60000010100 */
[----:B------:R-:W-:Y:S01]  /*3140*/  FMUL.FTZ R64, R65, R64 ;  /* 0x0000004041407220 */ /* 0x000fe20000410000 */
[----:B------:R-:W-:Y:S01]  /*3150*/  FMUL.FTZ R65, R67, R73 ;  /* 0x0000004943417220 */ /* 0x000fe20000410000 */
[----:B0-----:R-:W-:-:S04]  /*3160*/  FADD.FTZ R67, -R76, 1 ;  /* 0x3f8000004c437421 */ /* 0x001fc80000010100 */
[----:B------:R-:W-:Y:S01]  /*3170*/  FFMA.FTZ R54, R54, R67, 1 ;  /* 0x3f80000036367423 */ /* 0x000fe20000010043 */
[----:B---3--:R-:W-:-:S04]  /*3180*/  FADD.FTZ R67, -R71, 1 ;  /* 0x3f80000047437421 */ /* 0x008fc80000010100 */
[----:B------:R-:W-:Y:S01]  /*3190*/  FFMA.FTZ R73, R58, R67, 1 ;  /* 0x3f8000003a497423 */ /* 0x000fe20000010043 */
[----:B------:R-:W-:Y:S01]  /*31a0*/  FMUL.FTZ R67, R83, R76 ;  /* 0x0000004c53437220 */ /* 0x000fe20000410000 */
[----:B------:R-:W-:Y:S01]  /*31b0*/  FMUL.FTZ R58, R78, R71 ;  /* 0x000000474e3a7220 */ /* 0x000fe20000410000 */
[----:B------:R-:W-:Y:S02]  /*31c0*/  FMUL.FTZ R71, R47, R69 ;  /* 0x000000452f477220 */ /* 0x000fe40000410000 */
[----:B------:R-:W-:Y:S01]  /*31d0*/  FMUL.FTZ R67, R67, R54 ;  /* 0x0000003643437220 */ /* 0x000fe20000410000 */
[----:B------:R-:W-:Y:S01]  /*31e0*/  FMUL.FTZ R54, R46, R70 ;  /* 0x000000462e367220 */ /* 0x000fe20000410000 */
[----:B------:R-:W-:-:S03]  /*31f0*/  FMUL.FTZ R58, R58, R73 ;  /* 0x000000493a3a7220 */ /* 0x000fc60000410000 */
        /* <DEDUP_REMOVED lines=14> */
[----:B------:R-:W-:-:S04]  /*32e0*/  FFMA.FTZ R70, R49, R68, R70 ;  /* 0x0000004431467223 */ /* 0x000fc80000010046 */
[----:B------:R-:W-:-:S04]  /*32f0*/  FFMA.FTZ R70, R53, R51, R70 ;  /* 0x0000003335467223 */ /* 0x000fc80000010046 */
[----:B------:R-:W-:Y:S01]  /*3300*/  FFMA.FTZ R70, R63, R65, R70 ;  /* 0x000000413f467223 */ /* 0x000fe20000010046 */
[----:B0-----:R-:W-:-:S03]  /*3310*/  FADD.FTZ R76, R77, 1 ;  /* 0x3f8000004d4c7421 */ /* 0x001fc60000010000 */
[----:B------:R-:W-:-:S03]  /*3320*/  FFMA.FTZ R70, R59, R58, R70 ;  /* 0x0000003a3b467223 */ /* 0x000fc60000010046 */
[----:B------:R-:W0:Y:S02]  /*3330*/  MUFU.RCP R76, R76 ;  /* 0x0000004c004c7308 */ /* 0x000e240000001000 */
[----:B0-----:R-:W-:Y:S01]  /*3340*/  FADD.FTZ R55, -R76, 1 ;  /* 0x3f8000004c377421 */ /* 0x001fe20000010100 */
[----:B------:R-:W-:-:S03]  /*3350*/  FMUL.FTZ R57, R79, R76 ;  /* 0x0000004c4f397220 */ /* 0x000fc60000410000 */
[----:B------:R-:W-:Y:S01]  /*3360*/  FFMA.FTZ R74, R74, R55, 1 ;  /* 0x3f8000004a4a7423 */ /* 0x000fe20000010037 */
[----:B------:R-:W-:-:S03]  /*3370*/  FADD.FTZ R55, -R26, R32 ;  /* 0x000000201a377221 */ /* 0x000fc60000010100 */
[----:B------:R-:W-:Y:S01]  /*3380*/  FMUL.FTZ R57, R57, R74 ;  /* 0x0000004a39397220 */ /* 0x000fe20000410000 */
[----:B------:R-:W-:Y:S01]  /*3390*/  FMUL.FTZ R55, R55, R120 ;  /* 0x0000007837377220 */ /* 0x000fe20000410000 */
[----:B------:R-:W-:Y:S01]  /*33a0*/  FADD.FTZ R74, R71, R75 ;  /* 0x0000004b474a7221 */ /* 0x000fe20000010000 */
[----:B------:R-:W-:Y:S01]  /*33b0*/  FADD.FTZ R71, RZ, R69 ;  /* 0x00000045ff477221 */ /* 0x000fe20000010000 */
[-C--:B------:R-:W-:Y:S01]  /*33c0*/  FFMA.FTZ R69, R72, R56.reuse, R121 ;  /* 0x0000003848457223 */ /* 0x080fe20000010079 */
[----:B------:R-:W-:Y:S01]  /*33d0*/  FFMA.FTZ R75, R46, R55, R44 ;  /* 0x000000372e4b7223 */ /* 0x000fe2000001002c */
[----:B------:R-:W-:Y:S01]  /*33e0*/  FMUL.FTZ R121, R47, R56 ;  /* 0x000000382f797220 */ /* 0x000fe20000410000 */
[----:B------:R-:W-:Y:S01]  /*33f0*/  FADD.FTZ R71, R71, R56 ;  /* 0x0000003847477221 */ /* 0x000fe20000010000 */
[----:B------:R-:W-:Y:S01]  /*3400*/  FFMA.FTZ R69, R50, R52, R69 ;  /* 0x0000003432457223 */ /* 0x000fe20000010045 */
[----:B------:R-:W-:Y:S01]  /*3410*/  FMUL.FTZ R76, R75, -1.4426950216293334961 ;  /* 0xbfb8aa3b4b4c7820 */ /* 0x000fe20000410000 */
[----:B------:R-:W-:Y:S01]  /*3420*/  FADD.FTZ R74, R121, R74 ;  /* 0x0000004a794a7221 */ /* 0x000fe20000010000 */
[----:B------:R-:W-:Y:S01]  /*3430*/  FADD.FTZ R71, R71, R52 ;  /* 0x0000003447477221 */ /* 0x000fe20000010000 */
[----:B------:R-:W-:-:S03]  /*3440*/  FFMA.FTZ R69, R62, R64, R69 ;  /* 0x000000403e457223 */ /* 0x000fc60000010045 */
[----:B------:R-:W0:Y:S01]  /*3450*/  MUFU.EX2 R76, R76 ;  /* 0x0000004c004c7308 */ /* 0x000e220000000800 */
[----:B------:R-:W-:-:S04]  /*3460*/  FFMA.FTZ R69, R66, R67, R69 ;  /* 0x0000004342457223 */ /* 0x000fc80000010045 */
[----:B------:R-:W-:Y:S01]  /*3470*/  FFMA.FTZ R69, R54, R57, R69 ;  /* 0x0000003936457223 */ /* 0x000fe20000010045 */
[----:B0-----:R-:W-:Y:S01]  /*3480*/  FADD.FTZ R77, R76, 1 ;  /* 0x3f8000004c4d7421 */ /* 0x001fe20000010000 */
[----:B------:R-:W-:Y:S01]  /*3490*/  FFMA.FTZ R76, R72, R121, R73 ;  /* 0x00000079484c7223 */ /* 0x000fe20000010049 */
[----:B------:R-:W-:Y:S01]  /*34a0*/  FADD.FTZ R73, -R26, R33 ;  /* 0x000000211a497221 */ /* 0x000fe20000010100 */
[----:B------:R-:W-:-:S03]  /*34b0*/  FMUL.FTZ R121, R46, R68 ;  /* 0x000000442e797220 */ /* 0x000fc60000410000 */
[----:B------:R-:W0:Y:S01]  /*34c0*/  MUFU.RCP R77, R77 ;  /* 0x0000004d004d7308 */ /* 0x000e220000001000 */
[----:B------:R-:W-:Y:S01]  /*34d0*/  FADD.FTZ R74, R74, R121 ;  /* 0x000000794a4a7221 */ /* 0x000fe20000010000 */
[----:B0-----:R-:W-:Y:S01]  /*34e0*/  FADD.FTZ R48, -R77, 1 ;  /* 0x3f8000004d307421 */ /* 0x001fe20000010100 */
[----:B------:R-:W-:-:S03]  /*34f0*/  FMUL.FTZ R56, R34, R77 ;  /* 0x0000004d22387220 */ /* 0x000fc60000410000 */
[----:B------:R-:W-:Y:S01]  /*3500*/  FFMA.FTZ R75, R75, R48, 1 ;  /* 0x3f8000004b4b7423 */ /* 0x000fe20000010030 */
[----:B------:R-:W-:Y:S01]  /*3510*/  FMUL.FTZ R48, R73, R120 ;  /* 0x0000007849307220 */ /* 0x000fe20000410000 */
[----:B------:R-:W-:Y:S01]  /*3520*/  FFMA.FTZ R73, R49, R121, R76 ;  /* 0x0000007931497223 */ /* 0x000fe2000001004c */
[----:B------:R-:W-:Y:S01]  /*3530*/  FADD.FTZ R49, -R26, R2 ;  /* 0x000000021a317221 */ /* 0x000fe20000010100 */
[----:B------:R-:W-:Y:S01]  /*3540*/  FMUL.FTZ R56, R56, R75 ;  /* 0x0000004b38387220 */ /* 0x000fe20000410000 */
[C---:B------:R-:W-:Y:S01]  /*3550*/  FFMA.FTZ R75, R47.reuse, R48, R45 ;  /* 0x000000302f4b7223 */ /* 0x040fe2000001002d */
[----:B------:R-:W-:Y:S01]  /*3560*/  FMUL.FTZ R76, R47, R52 ;  /* 0x000000342f4c7220 */ /* 0x000fe20000410000 */
[----:B------:R-:W-:Y:S01]  /*3570*/  FMUL.FTZ R49, R49, R120 ;  /* 0x0000007831317220 */ /* 0x000fe20000410000 */
[----:B------:R-:W-:Y:S01]  /*3580*/  FFMA.FTZ R70, R55, R56, R70 ;  /* 0x0000003837467223 */ /* 0x000fe20000010046 */
[----:B------:R-:W-:Y:S01]  /*3590*/  FMUL.FTZ R72, R75, -1.4426950216293334961 ;  /* 0xbfb8aa3b4b487820 */ /* 0x000fe20000410000 */
[----:B------:R-:W-:-:S05]  /*35a0*/  FADD.FTZ R74, R76, R74 ;  /* 0x0000004a4c4a7221 */ /* 0x000fca0000010000 */
[----:B------:R-:W0:Y:S02]  /*35b0*/  MUFU.EX2 R72, R72 ;  /* 0x0000004800487308 */ /* 0x000e240000000800 */
[----:B0-----:R-:W-:Y:S01]  /*35c0*/  FADD.FTZ R77, R72, 1 ;  /* 0x3f800000484d7421 */ /* 0x001fe20000010000 */
[----:B------:R-:W-:-:S04]  /*35d0*/  FADD.FTZ R72, R27, R68 ;  /* 0x000000441b487221 */ /* 0x000fc80000010000 */
[----:B------:R-:W-:Y:S01]  /*35e0*/  FADD.FTZ R72, R72, R51 ;  /* 0x0000003348487221 */ /* 0x000fe20000010000 */
[----:B------:R-:W0:Y:S02]  /*35f0*/  MUFU.RCP R77, R77 ;  /* 0x0000004d004d7308 */ /* 0x000e240000001000 */
[----:B0-----:R-:W-:Y:S01]  /*3600*/  FADD.FTZ R68, -R77, 1 ;  /* 0x3f8000004d447421 */ /* 0x001fe20000010100 */
[----:B------:R-:W-:-:S03]  /*3610*/  FMUL.FTZ R27, R35, R77 ;  /* 0x0000004d231b7220 */ /* 0x000fc60000410000 */
[----:B------:R-:W-:Y:S01]  /*3620*/  FFMA.FTZ R68, R75, R68, 1 ;  /* 0x3f8000004b447423 */ /* 0x000fe20000010044 */
[----:B------:R-:W-:-:S03]  /*3630*/  FFMA.FTZ R75, R46, R49, R44 ;  /* 0x000000312e4b7223 */ /* 0x000fc6000001002c */
[----:B------:R-:W-:Y:S01]  /*3640*/  FMUL.FTZ R27, R27, R68 ;  /* 0x000000441b1b7220 */ /* 0x000fe20000410000 */
[----:B------:R-:W-:Y:S01]  /*3650*/  FMUL.FTZ R121, R75, -1.4426950216293334961 ;  /* 0xbfb8aa3b4b797820 */ /* 0x000fe20000410000 */
[----:B------:R-:W-:Y:S01]  /*3660*/  FFMA.FTZ R68, R50, R76, R73 ;  /* 0x0000004c32447223 */ /* 0x000fe20000010049 */
[----:B------:R-:W-:Y:S01]  /*3670*/  FADD.FTZ R73, -R26, R3 ;  /* 0x000000031a497221 */ /* 0x000fe20000010100 */
[----:B------:R-:W-:-:S03]  /*3680*/  FFMA.FTZ R69, R48, R27, R69 ;  /* 0x0000001b30457223 */ /* 0x000fc60000010045 */
[----:B------:R-:W0:Y:S01]  /*3690*/  MUFU.EX2 R121, R121 ;  /* 0x0000007900797308 */ /* 0x000e220000000800 */
[----:B------:R-:W-:Y:S01]  /*36a0*/  FMUL.FTZ R52, R73, R120 ;  /* 0x0000007849347220 */ /* 0x000fe20000410000 */
[----:B0-----:R-:W-:-:S06]  /*36b0*/  FADD.FTZ R77, R121, 1 ;  /* 0x3f800000794d7421 */ /* 0x001fcc0000010000 */
[----:B------:R-:W0:Y:S02]  /*36c0*/  MUFU.RCP R77, R77 ;  /* 0x0000004d004d7308 */ /* 0x000e240000001000 */
[----:B0-----:R-:W-:-:S04]  /*36d0*/  FADD.FTZ R50, -R77, 1 ;  /* 0x3f8000004d327421 */ /* 0x001fc80000010100 */
[----:B------:R-:W-:Y:S01]  /*36e0*/  FFMA.FTZ R75, R75, R50, 1 ;  /* 0x3f8000004b4b7423 */ /* 0x000fe20000010032 */
[----:B------:R-:W-:Y:S01]  /*36f0*/  FMUL.FTZ R50, R4, R77 ;  /* 0x0000004d04327220 */ /* 0x000fe20000410000 */
[----:B------:R-:W-:-:S03]  /*3700*/  FMUL.FTZ R77, R46, R51 ;  /* 0x000000332e4d7220 */ /* 0x000fc60000410000 */
[----:B------:R-:W-:Y:S01]  /*3710*/  FMUL.FTZ R50, R50, R75 ;  /* 0x0000004b32327220 */ /* 0x000fe20000410000 */
[----:B------:R-:W-:Y:S01]  /*3720*/  FFMA.FTZ R75, R47, R52, R45 ;  /* 0x000000342f4b7223 */ /* 0x000fe2000001002d */
[----:B------:R-:W-:Y:S01]  /*3730*/  FFMA.FTZ R73, R53, R77, R68 ;  /* 0x0000004d35497223 */ /* 0x000fe20000010044 */
[----:B------:R-:W-:Y:S01]  /*3740*/  FADD.FTZ R53, -R26, R6 ;  /* 0x000000061a357221 */ /* 0x000fe20000010100 */
[----:B------:R-:W-:Y:S01]  /*3750*/  FADD.FTZ R74, R74, R77 ;  /* 0x0000004d4a4a7221 */ /* 0x000fe20000010000 */
[----:B------:R-:W-:Y:S01]  /*3760*/  FMUL.FTZ R121, R75, -1.4426950216293334961 ;  /* 0xbfb8aa3b4b797820 */ /* 0x000fe20000410000 */
[----:B------:R-:W-:Y:S01]  /*3770*/  FFMA.FTZ R70, R49, R50, R70 ;  /* 0x0000003231467223 */ /* 0x000fe20000010046 */
[----:B------:R-:W-:-:S04]  /*3780*/  FMUL.FTZ R53, R53, R120 ;  /* 0x0000007835357220 */ /* 0x000fc80000410000 */
[----:B------:R-:W0:Y:S02]  /*3790*/  MUFU.EX2 R121, R121 ;  /* 0x0000007900797308 */ /* 0x000e240000000800 */
[----:B0-----:R-:W-:-:S06]  /*37a0*/  FADD.FTZ R76, R121, 1 ;  /* 0x3f800000794c7421 */ /* 0x001fcc0000010000 */
[----:B------:R-:W0:Y:S02]  /*37b0*/  MUFU.RCP R76, R76 ;  /* 0x0000004c004c7308 */ /* 0x000e240000001000 */
[----:B0-----:R-:W-:Y:S01]  /*37c0*/  FADD.FTZ R68, -R76, 1 ;  /* 0x3f8000004c447421 */ /* 0x001fe20000010100 */
[----:B------:R-:W-:-:S03]  /*37d0*/  FMUL.FTZ R51, R5, R76 ;  /* 0x0000004c05337220 */ /* 0x000fc60000410000 */
[----:B------:R-:W-:Y:S01]  /*37e0*/  FFMA.FTZ R68, R75, R68, 1 ;  /* 0x3f8000004b447423 */ /* 0x000fe20000010044 */
[----:B------:R-:W-:-:S03]  /*37f0*/  FFMA.FTZ R75, R46, R53, R44 ;  /* 0x000000352e4b7223 */ /* 0x000fc6000001002c */
[----:B------:R-:W-:Y:S01]  /*3800*/  FMUL.FTZ R51, R51, R68 ;  /* 0x0000004433337220 */ /* 0x000fe20000410000 */
[----:B------:R-:W-:Y:S01]  /*3810*/  FMUL.FTZ R121, R75, -1.4426950216293334961 ;  /* 0xbfb8aa3b4b797820 */ /* 0x000fe20000410000 */
[----:B------:R-:W-:Y:S01]  /*3820*/  FADD.FTZ R68, R71, R64 ;  /* 0x0000004047447221 */ /* 0x000fe20000010000 */
[----:B------:R-:W-:Y:S01]  /*3830*/  FMUL.FTZ R71, R47, R64 ;  /* 0x000000402f477220 */ /* 0x000fe20000410000 */
[----:B------:R-:W-:Y:S02]  /*3840*/  FFMA.FTZ R69, R52, R51, R69 ;  /* 0x0000003334457223 */ /* 0x000fe40000010045 */
[----:B------:R-:W-:Y:S01]  /*3850*/  FADD.FTZ R68, R68, R67 ;  /* 0x0000004344447221 */ /* 0x000fe20000010000 */
[----:B------:R-:W0:Y:S01]  /*3860*/  MUFU.EX2 R121, R121 ;  /* 0x0000007900797308 */ /* 0x000e220000000800 */
[----:B------:R-:W-:Y:S01]  /*3870*/  FFMA.FTZ R76, R62, R71, R73 ;  /* 0x000000473e4c7223 */ /* 0x000fe20000010049 */
[----:B------:R-:W-:Y:S01]  /*3880*/  FADD.FTZ R73, -R26, R7 ;  /* 0x000000071a497221 */ /* 0x000fe20000010100 */
[----:B------:R-:W-:-:S03]  /*3890*/  FADD.FTZ R74, R71, R74 ;  /* 0x0000004a474a7221 */ /* 0x000fc60000010000 */
[----:B------:R-:W-:Y:S01]  /*38a0*/  FMUL.FTZ R64, R73, R120 ;  /* 0x0000007849407220 */ /* 0x000fe20000410000 */
[----:B0-----:R-:W-:Y:S01]  /*38b0*/  FADD.FTZ R77, R121, 1 ;  /* 0x3f800000794d7421 */ /* 0x001fe20000010000 */
[----:B------:R-:W-:-:S04]  /*38c0*/  FMUL.FTZ R121, R46, R65 ;  /* 0x000000412e797220 */ /* 0x000fc80000410000 */
[----:B------:R-:W-:Y:S01]  /*38d0*/  FFMA.FTZ R73, R63, R121, R76 ;  /* 0x000000793f497223 */ /* 0x000fe2000001004c */
[----:B------:R-:W0:Y:S01]  /*38e0*/  MUFU.RCP R77, R77 ;  /* 0x0000004d004d7308 */ /* 0x000e220000001000 */
[----:B------:R-:W-:Y:S01]  /*38f0*/  FADD.FTZ R74, R74, R121 ;  /* 0x000000794a4a7221 */ /* 0x000fe20000010000 */
[----:B------:R-:W-:-:S04]  /*3900*/  FMUL.FTZ R76, R47, R67 ;  /* 0x000000432f4c7220 */ /* 0x000fc80000410000 */
[----:B------:R-:W-:Y:S01]  /*3910*/  FADD.FTZ R74, R76, R74 ;  /* 0x0000004a4c4a7221 */ /* 0x000fe20000010000 */
[----:B0-----:R-:W-:-:S04]  /*3920*/  FADD.FTZ R62, -R77, 1 ;  /* 0x3f8000004d3e7421 */ /* 0x001fc80000010100 */
[----:B------:R-:W-:Y:S01]  /*3930*/  FFMA.FTZ R75, R75, R62, 1 ;  /* 0x3f8000004b4b7423 */ /* 0x000fe2000001003e */
[----:B------:R-:W-:-:S04]  /*3940*/  FMUL.FTZ R62, R8, R77 ;  /* 0x0000004d083e7220 */ /* 0x000fc80000410000 */
[----:B------:R-:W-:Y:S01]  /*3950*/  FMUL.FTZ R62, R62, R75 ;  /* 0x0000004b3e3e7220 */ /* 0x000fe20000410000 */
[----:B------:R-:W-:-:S03]  /*3960*/  FFMA.FTZ R75, R47, R64, R45 ;  /* 0x000000402f4b7223 */ /* 0x000fc6000001002d */
[----:B------:R-:W-:Y:S01]  /*3970*/  FFMA.FTZ R70, R53, R62, R70 ;  /* 0x0000003e35467223 */ /* 0x000fe20000010046 */
[----:B------:R-:W-:-:S06]  /*3980*/  FMUL.FTZ R71, R75, -1.4426950216293334961 ;  /* 0xbfb8aa3b4b477820 */ /* 0x000fcc0000410000 */
[----:B------:R-:W0:Y:S02]  /*3990*/  MUFU.EX2 R71, R71 ;  /* 0x0000004700477308 */ /* 0x000e240000000800 */
[----:B0-----:R-:W-:Y:S01]  /*39a0*/  FADD.FTZ R77, R71, 1 ;  /* 0x3f800000474d7421 */ /* 0x001fe20000010000 */
[----:B------:R-:W-:Y:S01]  /*39b0*/  FADD.FTZ R71, R72, R65 ;  /* 0x0000004148477221 */ /* 0x000fe20000010000 */
[----:B------:R-:W-:-:S03]  /*39c0*/  FADD.FTZ R65, -R26, R36 ;  /* 0x000000241a417221 */ /* 0x000fc60000010100 */
[----:B------:R-:W-:Y:S01]  /*39d0*/  FADD.FTZ R71, R71, R58 ;  /* 0x0000003a47477221 */ /* 0x000fe20000010000 */
[----:B------:R-:W0:Y:S01]  /*39e0*/  MUFU.RCP R77, R77 ;  /* 0x0000004d004d7308 */ /* 0x000e220000001000 */
[----:B------:R-:W-:Y:S02]  /*39f0*/  FMUL.FTZ R65, R65, R120 ;  /* 0x0000007841417220 */ /* 0x000fe40000410000 */
[----:B------:R-:W-:-:S04]  /*3a00*/  FADD.FTZ R71, R71, R56 ;  /* 0x0000003847477221 */ /* 0x000fc80000010000 */
[----:B------:R-:W-:Y:S01]  /*3a10*/  FADD.FTZ R71, R71, R50 ;  /* 0x0000003247477221 */ /* 0x000fe20000010000 */
        /* <DEDUP_REMOVED lines=18> */
[----:B------:R-:W-:Y:S01]  /*3b40*/  FMUL.FTZ R66, R73, R120 ;  /* 0x0000007849427220 */ /* 0x000fe20000410000 */
[----:B------:R-:W-:Y:S01]  /*3b50*/  FFMA.FTZ R73, R59, R77, R72 ;  /* 0x0000004d3b497223 */ /* 0x000fe20000010048 */
[----:B------:R-:W-:Y:S01]  /*3b60*/  FADD.FTZ R59, -R26, R10 ;  /* 0x0000000a1a3b7221 */ /* 0x000fe20000010100 */
[----:B------:R-:W-:Y:S01]  /*3b70*/  FADD.FTZ R72, R68, R57 ;  /* 0x0000003944487221 */ /* 0x000fe20000010000 */
[C---:B------:R-:W-:Y:S01]  /*3b80*/  FFMA.FTZ R75, R47.reuse, R66, R45 ;  /* 0x000000422f4b7223 */ /* 0x040fe2000001002d */
[----:B------:R-:W-:Y:S01]  /*3b90*/  FMUL.FTZ R57, R47, R57 ;  /* 0x000000392f397220 */ /* 0x000fe20000410000 */
[----:B------:R-:W-:Y:S01]  /*3ba0*/  FMUL.FTZ R59, R59, R120 ;  /* 0x000000783b3b7220 */ /* 0x000fe20000410000 */
[----:B------:R-:W-:Y:S01]  /*3bb0*/  FADD.FTZ R72, R72, R27 ;  /* 0x0000001b48487221 */ /* 0x000fe20000010000 */
[----:B------:R-:W-:Y:S01]  /*3bc0*/  FMUL.FTZ R121, R75, -1.4426950216293334961 ;  /* 0xbfb8aa3b4b797820 */ /* 0x000fe20000410000 */
[----:B------:R-:W-:-:S02]  /*3bd0*/  FADD.FTZ R74, R57, R74 ;  /* 0x0000004a394a7221 */ /* 0x000fc40000010000 */
[----:B------:R-:W-:Y:S01]  /*3be0*/  FADD.FTZ R72, R72, R51 ;  /* 0x0000003348487221 */ /* 0x000fe20000010000 */
[----:B------:R-:W-:Y:S02]  /*3bf0*/  FMUL.FTZ R51, R47, R51 ;  /* 0x000000332f337220 */ /* 0x000fe40000410000 */
[----:B------:R-:W0:Y:S02]  /*3c00*/  MUFU.EX2 R121, R121 ;  /* 0x0000007900797308 */ /* 0x000e240000000800 */
[----:B0-----:R-:W-:-:S06]  /*3c10*/  FADD.FTZ R76, R121, 1 ;  /* 0x3f800000794c7421 */ /* 0x001fcc0000010000 */
[----:B------:R-:W0:Y:S02]  /*3c20*/  MUFU.RCP R76, R76 ;  /* 0x0000004c004c7308 */ /* 0x000e240000001000 */
[----:B0-----:R-:W-:-:S04]  /*3c30*/  FADD.FTZ R58, -R76, 1 ;  /* 0x3f8000004c3a7421 */ /* 0x001fc80000010100 */
[----:B------:R-:W-:Y:S01]  /*3c40*/  FFMA.FTZ R75, R75, R58, 1 ;  /* 0x3f8000004b4b7423 */ /* 0x000fe2000001003a */
[----:B------:R-:W-:Y:S01]  /*3c50*/  FMUL.FTZ R58, R39, R76 ;  /* 0x0000004c273a7220 */ /* 0x000fe20000410000 */
[----:B------:R-:W-:Y:S01]  /*3c60*/  FFMA.FTZ R76, R54, R57, R73 ;  /* 0x00000039364c7223 */ /* 0x000fe20000010049 */
[----:B------:R-:W-:Y:S02]  /*3c70*/  FADD.FTZ R73, -R26, R11 ;  /* 0x0000000b1a497221 */ /* 0x000fe40000010100 */
[----:B------:R-:W-:Y:S01]  /*3c80*/  FMUL.FTZ R58, R58, R75 ;  /* 0x0000004b3a3a7220 */ /* 0x000fe20000410000 */
[----:B------:R-:W-:Y:S01]  /*3c90*/  FFMA.FTZ R75, R46, R59, R44 ;  /* 0x0000003b2e4b7223 */ /* 0x000fe2000001002c */
[----:B------:R-:W-:Y:S02]  /*3ca0*/  FMUL.FTZ R68, R73, R120 ;  /* 0x0000007849447220 */ /* 0x000fe40000410000 */
[----:B------:R-:W-:Y:S01]  /*3cb0*/  FFMA.FTZ R69, R66, R58, R69 ;  /* 0x0000003a42457223 */ /* 0x000fe20000010045 */
[----:B------:R-:W-:Y:S01]  /*3cc0*/  FMUL.FTZ R121, R75, -1.4426950216293334961 ;  /* 0xbfb8aa3b4b797820 */ /* 0x000fe20000410000 */
[----:B------:R-:W-:-:S05]  /*3cd0*/  FFMA.FTZ R73, R47, R68, R45 ;  /* 0x000000442f497223 */ /* 0x000fca000001002d */
[----:B------:R-:W0:Y:S02]  /*3ce0*/  MUFU.EX2 R121, R121 ;  /* 0x0000007900797308 */ /* 0x000e240000000800 */
[----:B0-----:R-:W-:Y:S01]  /*3cf0*/  FADD.FTZ R77, R121, 1 ;  /* 0x3f800000794d7421 */ /* 0x001fe20000010000 */
[----:B------:R-:W-:-:S05]  /*3d00*/  FMUL.FTZ R121, R73, -1.4426950216293334961 ;  /* 0xbfb8aa3b49797820 */ /* 0x000fca0000410000 */
[----:B------:R-:W0:Y:S08]  /*3d10*/  MUFU.RCP R77, R77 ;  /* 0x0000004d004d7308 */ /* 0x000e300000001000 */
[----:B------:R-:W1:Y:S01]  /*3d20*/  MUFU.EX2 R121, R121 ;  /* 0x0000007900797308 */ /* 0x000e620000000800 */
[----:B0-----:R-:W-:-:S04]  /*3d30*/  FADD.FTZ R54, -R77, 1 ;  /* 0x3f8000004d367421 */ /* 0x001fc80000010100 */
[----:B------:R-:W-:Y:S01]  /*3d40*/  FFMA.FTZ R75, R75, R54, 1 ;  /* 0x3f8000004b4b7423 */ /* 0x000fe20000010036 */
[----:B------:R-:W-:Y:S01]  /*3d50*/  FMUL.FTZ R54, R12, R77 ;  /* 0x0000004d0c367220 */ /* 0x000fe20000410000 */
[----:B------:R-:W-:-:S03]  /*3d60*/  FMUL.FTZ R77, R46, R56 ;  /* 0x000000382e4d7220 */ /* 0x000fc60000410000 */
[----:B------:R-:W-:Y:S01]  /*3d70*/  FMUL.FTZ R54, R54, R75 ;  /* 0x0000004b36367220 */ /* 0x000fe20000410000 */
[----:B-1----:R-:W-:Y:S01]  /*3d80*/  FADD.FTZ R75, R121, 1 ;  /* 0x3f800000794b7421 */ /* 0x002fe20000010000 */
[----:B------:R-:W-:Y:S01]  /*3d90*/  FFMA.FTZ R57, R55, R77, R76 ;  /* 0x0000004d37397223 */ /* 0x000fe2000001004c */
[----:B------:R-:W-:Y:S01]  /*3da0*/  FADD.FTZ R55, -R26, R14 ;  /* 0x0000000e1a377221 */ /* 0x000fe20000010100 */
[----:B------:R-:W-:Y:S01]  /*3db0*/  FADD.FTZ R74, R74, R77 ;  /* 0x0000004d4a4a7221 */ /* 0x000fe20000010000 */
[----:B------:R-:W-:Y:S02]  /*3dc0*/  FMUL.FTZ R77, R47, R27 ;  /* 0x0000001b2f4d7220 */ /* 0x000fe40000410000 */
[----:B------:R-:W0:Y:S01]  /*3dd0*/  MUFU.RCP R75, R75 ;  /* 0x0000004b004b7308 */ /* 0x000e220000001000 */
[----:B------:R-:W-:Y:S01]  /*3de0*/  FMUL.FTZ R55, R55, R120 ;  /* 0x0000007837377220 */ /* 0x000fe20000410000 */
[----:B------:R-:W-:Y:S01]  /*3df0*/  FFMA.FTZ R76, R48, R77, R57 ;  /* 0x0000004d304c7223 */ /* 0x000fe20000010039 */
[----:B------:R-:W-:Y:S01]  /*3e00*/  FADD.FTZ R57, -R26, R15 ;  /* 0x0000000f1a397221 */ /* 0x000fe20000010100 */
        /* <DEDUP_REMOVED lines=18> */
[----:B------:R-:W-:Y:S01]  /*3f30*/  FMUL.FTZ R48, R57, R120 ;  /* 0x0000007839307220 */ /* 0x000fe20000410000 */
[----:B------:R-:W-:-:S03]  /*3f40*/  FFMA.FTZ R76, R52, R51, R73 ;  /* 0x00000033344c7223 */ /* 0x000fc60000010049 */
        /* <DEDUP_REMOVED lines=8> */
[----:B------:R-:W-:-:S03]  /*3fd0*/  FADD.FTZ R57, -R26, R18 ;  /* 0x000000121a397221 */ /* 0x000fc60000010100 */
[----:B------:R-:W-:Y:S01]  /*3fe0*/  FMUL.FTZ R49, R49, R50 ;  /* 0x0000003231317220 */ /* 0x000fe20000410000 */
[----:B------:R-:W-:-:S03]  /*3ff0*/  FMUL.FTZ R57, R57, R120 ;  /* 0x0000007839397220 */ /* 0x000fc60000410000 */
[----:B------:R-:W-:Y:S01]  /*4000*/  FFMA.FTZ R69, R48, R49, R69 ;  /* 0x0000003130457223 */ /* 0x000fe20000010045 */
        /* <DEDUP_REMOVED lines=9> */
[----:B------:R-:W-:-:S04]  /*40a0*/  FADD.FTZ R73, -R26, R19 ;  /* 0x000000131a497221 */ /* 0x000fc80000010100 */
[----:B------:R-:W-:Y:S01]  /*40b0*/  FMUL.FTZ R52, R73, R120 ;  /* 0x0000007849347220 */ /* 0x000fe20000410000 */
[----:B------:R-:W-:Y:S01]  /*40c0*/  FADD.FTZ R73, R51, R74 ;  /* 0x0000004a33497221 */ /* 0x000fe20000010000 */
[----:B------:R-:W-:Y:S01]  /*40d0*/  FADD.FTZ R74, R71, R62 ;  /* 0x0000003e474a7221 */ /* 0x000fe20000010000 */
[----:B------:R-:W-:Y:S01]  /*40e0*/  FMUL.FTZ R71, R46, R62 ;  /* 0x0000003e2e477220 */ /* 0x000fe20000410000 */
[----:B------:R-:W-:-:S03]  /*40f0*/  FFMA.FTZ R51, R47, R52, R45 ;  /* 0x000000342f337223 */ /* 0x000fc6000001002d */
[----:B------:R-:W-:Y:S01]  /*4100*/  FFMA.FTZ R75, R53, R71, R76 ;  /* 0x00000047354b7223 */ /* 0x000fe2000001004c */
[----:B------:R-:W-:Y:S01]  /*4110*/  FMUL.FTZ R121, R51, -1.4426950216293334961 ;  /* 0xbfb8aa3b33797820 */ /* 0x000fe20000410000 */
[----:B------:R-:W-:Y:S01]  /*4120*/  FADD.FTZ R53, -R26, R22 ;  /* 0x000000161a357221 */ /* 0x000fe20000010100 */
[----:B------:R-:W-:Y:S01]  /*4130*/  FADD.FTZ R73, R73, R71 ;  /* 0x0000004749497221 */ /* 0x000fe20000010000 */
[----:B------:R-:W-:Y:S01]  /*4140*/  FADD.FTZ R71, R72, R63 ;  /* 0x0000003f48477221 */ /* 0x000fe20000010000 */
[----:B------:R-:W-:Y:S01]  /*4150*/  FMUL.FTZ R72, R47, R63 ;  /* 0x0000003f2f487220 */ /* 0x000fe20000410000 */
[----:B------:R-:W-:Y:S01]  /*4160*/  FMUL.FTZ R53, R53, R120 ;  /* 0x0000007835357220 */ /* 0x000fe20000410000 */
[----:B------:R-:W0:Y:S01]  /*4170*/  MUFU.EX2 R121, R121 ;  /* 0x0000007900797308 */ /* 0x000e220000000800 */
[----:B------:R-:W-:Y:S01]  /*4180*/  FADD.FTZ R71, R71, R58 ;  /* 0x0000003a47477221 */ /* 0x000fe20000010000 */
[----:B------:R-:W-:Y:S01]  /*4190*/  FFMA.FTZ R76, R64, R72, R75 ;  /* 0x00000048404c7223 */ /* 0x000fe2000001004b */
[----:B------:R-:W-:Y:S01]  /*41a0*/  FADD.FTZ R75, R72, R73 ;  /* 0x00000049484b7221 */ /* 0x000fe20000010000 */
[----:B------:R-:W-:Y:S01]  /*41b0*/  FADD.FTZ R73, R74, R67 ;  /* 0x000000434a497221 */ /* 0x000fe20000010000 */
[----:B0-----:R-:W-:-:S06]  /*41c0*/  FADD.FTZ R77, R121, 1 ;  /* 0x3f800000794d7421 */ /* 0x001fcc0000010000 */
[----:B------:R-:W0:Y:S02]  /*41d0*/  MUFU.RCP R77, R77 ;  /* 0x0000004d004d7308 */ /* 0x000e240000001000 */
        /* <DEDUP_REMOVED lines=9> */
[----:B------:R-:W-:-:S04]  /*4270*/  FMUL.FTZ R121, R46, R67 ;  /* 0x000000432e797220 */ /* 0x000fc80000410000 */
[----:B------:R-:W-:Y:S01]  /*4280*/  FADD.FTZ R75, R75, R121 ;  /* 0x000000794b4b7221 */ /* 0x000fe20000010000 */
[----:B------:R-:W0:Y:S02]  /*4290*/  MUFU.RCP R77, R77 ;  /* 0x0000004d004d7308 */ /* 0x000e240000001000 */
[----:B0-----:R-:W-:-:S04]  /*42a0*/  FADD.FTZ R63, -R77, 1 ;  /* 0x3f8000004d3f7421 */ /* 0x001fc80000010100 */
[----:B------:R-:W-:Y:S01]  /*42b0*/  FFMA.FTZ R63, R62, R63, 1 ;  /* 0x3f8000003e3f7423 */ /* 0x000fe2000001003f */
[----:B------:R-:W-:-:S04]  /*42c0*/  FMUL.FTZ R62, R24, R77 ;  /* 0x0000004d183e7220 */ /* 0x000fc80000410000 */
[----:B------:R-:W-:Y:S01]  /*42d0*/  FMUL.FTZ R62, R62, R63 ;  /* 0x0000003f3e3e7220 */ /* 0x000fe20000410000 */
[----:B------:R-:W-:-:S04]  /*42e0*/  FADD.FTZ R63, -R26, R23 ;  /* 0x000000171a3f7221 */ /* 0x000fc80000010100 */
[----:B------:R-:W-:-:S04]  /*42f0*/  FMUL.FTZ R64, R63, R120 ;  /* 0x000000783f407220 */ /* 0x000fc80000410000 */
[----:B------:R-:W-:-:S04]  /*4300*/  FFMA.FTZ R63, R47, R64, R45 ;  /* 0x000000402f3f7223 */ /* 0x000fc8000001002d */
[----:B------:R-:W-:-:S06]  /*4310*/  FMUL.FTZ R72, R63, -1.4426950216293334961 ;  /* 0xbfb8aa3b3f487820 */ /* 0x000fcc0000410000 */
[----:B------:R-:W0:Y:S02]  /*4320*/  MUFU.EX2 R72, R72 ;  /* 0x0000004800487308 */ /* 0x000e240000000800 */
[----:B0-----:R-:W-:Y:S01]  /*4330*/  FADD.FTZ R77, R72, 1 ;  /* 0x3f800000484d7421 */ /* 0x001fe20000010000 */
[C---:B------:R-:W-:Y:S01]  /*4340*/  FFMA.FTZ R72, R65.reuse, R67, R70 ;  /* 0x0000004341487223 */ /* 0x040fe20000010046 */
[----:B------:R-:W-:Y:S01]  /*4350*/  FFMA.FTZ R67, R65, R121, R76 ;  /* 0x0000007941437223 */ /* 0x000fe2000001004c */
[----:B------:R-:W-:Y:S01]  /*4360*/  FADD.FTZ R65, -R26, R28 ;  /* 0x0000001c1a417221 */ /* 0x000fe20000010100 */
[----:B------:R-:W-:Y:S01]  /*4370*/  FMUL.FTZ R76, R47, R58 ;  /* 0x0000003a2f4c7220 */ /* 0x000fe20000410000 */
[----:B------:R-:W-:Y:S01]  /*4380*/  FFMA.FTZ R72, R59, R54, R72 ;  /* 0x000000363b487223 */ /* 0x000fe20000010048 */
[----:B------:R-:W0:Y:S01]  /*4390*/  MUFU.RCP R77, R77 ;  /* 0x0000004d004d7308 */ /* 0x000e220000001000 */
[----:B------:R-:W-:Y:S01]  /*43a0*/  FMUL.FTZ R65, R65, R120 ;  /* 0x0000007841417220 */ /* 0x000fe20000410000 */
[----:B------:R-:W-:Y:S01]  /*43b0*/  FFMA.FTZ R74, R66, R76, R67 ;  /* 0x0000004c424a7223 */ /* 0x000fe20000010043 */
[----:B------:R-:W-:Y:S01]  /*43c0*/  FADD.FTZ R75, R76, R75 ;  /* 0x0000004b4c4b7221 */ /* 0x000fe20000010000 */
[----:B------:R-:W-:-:S04]  /*43d0*/  FFMA.FTZ R72, R55, R27, R72 ;  /* 0x0000001b37487223 */ /* 0x000fc80000010048 */
[----:B------:R-:W-:Y:S01]  /*43e0*/  FFMA.FTZ R72, R57, R50, R72 ;  /* 0x0000003239487223 */ /* 0x000fe20000010048 */
        /* <DEDUP_REMOVED lines=16> */
[----:B------:R-:W-:Y:S01]  /*44f0*/  FADD.FTZ R67, -R26, R29 ;  /* 0x0000001d1a437221 */ /* 0x000fe20000010100 */
[----:B------:R-:W-:-:S03]  /*4500*/  FADD.FTZ R75, R75, R73 ;  /* 0x000000494b4b7221 */ /* 0x000fc60000010000 */
[----:B------:R-:W-:Y:S01]  /*4510*/  FMUL.FTZ R66, R67, R120 ;  /* 0x0000007843427220 */ /* 0x000fe20000410000 */
[----:B------:R-:W-:Y:S01]  /*4520*/  FFMA.FTZ R67, R59, R73, R74 ;  /* 0x000000493b437223 */ /* 0x000fe2000001004a */
[----:B------:R-:W-:Y:S01]  /*4530*/  FADD.FTZ R74, R71, R56 ;  /* 0x00000038474a7221 */ /* 0x000fe20000010000 */
[----:B------:R-:W-:Y:S01]  /*4540*/  FADD.FTZ R71, -R26, R41 ;  /* 0x000000291a477221 */ /* 0x000fe20000010100 */
[C---:B------:R-:W-:Y:S02]  /*4550*/  FFMA.FTZ R76, R47.reuse, R66, R45 ;  /* 0x000000422f4c7223 */ /* 0x040fe4000001002d */
[----:B------:R-:W-:Y:S02]  /*4560*/  FADD.FTZ R74, R74, R49 ;  /* 0x000000314a4a7221 */ /* 0x000fe40000010000 */
[----:B------:R-:W-:Y:S02]  /*4570*/  FMUL.FTZ R121, R76, -1.4426950216293334961 ;  /* 0xbfb8aa3b4c797820 */ /* 0x000fe40000410000 */
[----:B------:R-:W-:Y:S01]  /*4580*/  FADD.FTZ R74, R74, R51 ;  /* 0x000000334a4a7221 */ /* 0x000fe20000010000 */
[----:B------:R-:W-:-:S03]  /*4590*/  FMUL.FTZ R51, R47, R51 ;  /* 0x000000332f337220 */ /* 0x000fc60000410000 */
        /* <DEDUP_REMOVED lines=8> */
[----:B------:R-:W-:Y:S01]  /*4620*/  FADD.FTZ R59, -R26, R40 ;  /* 0x000000281a3b7221 */ /* 0x000fe20000010100 */
[----:B------:R-:W-:Y:S02]  /*4630*/  FFMA.FTZ R68, R68, R76, R67 ;  /* 0x0000004c44447223 */ /* 0x000fe40000010043 */
[----:B------:R-:W-:Y:S01]  /*4640*/  FFMA.FTZ R69, R66, R54, R69 ;  /* 0x0000003642457223 */ /* 0x000fe20000010045 */
        /* <DEDUP_REMOVED lines=14> */
[----:B------:R-:W-:Y:S01]  /*4730*/  FFMA.FTZ R77, R55, R27, R68 ;  /* 0x0000001b374d7223 */ /* 0x000fe20000010044 */
[----:B------:R-:W-:Y:S01]  /*4740*/  FADD.FTZ R73, R73, R50 ;  /* 0x0000003249497221 */ /* 0x000fe20000010000 */
[----:B------:R-:W-:Y:S01]  /*4750*/  FFMA.FTZ R75, R47, R56, R45 ;  /* 0x000000382f4b7223 */ /* 0x000fe2000001002d */
[----:B------:R-:W-:Y:S01]  /*4760*/  FADD.FTZ R71, R71, R27 ;  /* 0x0000001b47477221 */ /* 0x000fe20000010000 */
[----:B------:R-:W-:Y:S01]  /*4770*/  FMUL.FTZ R27, R46, R50 ;  /* 0x000000322e1b7220 */ /* 0x000fe20000410000 */
[----:B------:R-:W-:Y:S01]  /*4780*/  FADD.FTZ R73, R73, R62 ;  /* 0x0000003e49497221 */ /* 0x000fe20000010000 */
        /* <DEDUP_REMOVED lines=8> */
[----:B------:R-:W-:Y:S01]  /*4810*/  FMUL.FTZ R68, R47, R49 ;  /* 0x000000312f447220 */ /* 0x000fe20000410000 */
[----:B------:R-:W-:-:S03]  /*4820*/  FMUL.FTZ R49, R46, R62 ;  /* 0x0000003e2e317220 */ /* 0x000fc60000410000 */
[----:B------:R-:W-:Y:S01]  /*4830*/  FFMA.FTZ R48, R48, R68, R77 ;  /* 0x0000004430307223 */ /* 0x000fe2000001004d */
[----:B------:R-:W-:-:S03]  /*4840*/  FADD.FTZ R71, R68, R71 ;  /* 0x0000004744477221 */ /* 0x000fc60000010000 */
[----:B------:R-:W-:Y:S01]  /*4850*/  FFMA.FTZ R48, R57, R27, R48 ;  /* 0x0000001b39307223 */ /* 0x000fe20000010030 */
[----:B------:R-:W-:Y:S01]  /*4860*/  FADD.FTZ R50, R71, R27 ;  /* 0x0000001b47327221 */ /* 0x000fe20000010000 */
[----:B------:R-:W-:Y:S01]  /*4870*/  FFMA.FTZ R27, R53, R62, R72 ;  /* 0x0000003e351b7223 */ /* 0x000fe20000010048 */
[----:B------:R-:W-:Y:S01]  /*4880*/  FMUL.FTZ R62, R46, R67 ;  /* 0x000000432e3e7220 */ /* 0x000fe20000410000 */
        /* <DEDUP_REMOVED lines=8> */
[----:B------:R-:W-:Y:S01]  /*4910*/  FADD.FTZ R50, R51, R50 ;  /* 0x0000003233327221 */ /* 0x000fe20000010000 */
[----:B------:R-:W-:Y:S01]  /*4920*/  FMUL.FTZ R51, R47, R54 ;  /* 0x000000362f337220 */ /* 0x000fe20000410000 */
[----:B------:R-:W-:Y:S01]  /*4930*/  FADD.FTZ R54, R63, R54 ;  /* 0x000000363f367221 */ /* 0x000fe20000010000 */
[C---:B------:R-:W-:Y:S01]  /*4940*/  FFMA.FTZ R53, R65.reuse, R49, R48 ;  /* 0x0000003141357223 */ /* 0x040fe20000010030 */
[----:B------:R-:W-:Y:S01]  /*4950*/  FADD.FTZ R50, R50, R49 ;  /* 0x0000003132327221 */ /* 0x000fe20000010000 */
[----:B------:R-:W-:Y:S01]  /*4960*/  FFMA.FTZ R48, R65, R58, R27 ;  /* 0x0000003a41307223 */ /* 0x000fe2000001001b */
[----:B------:R-:W-:Y:S01]  /*4970*/  FMUL.FTZ R27, R47, R55 ;  /* 0x000000372f1b7220 */ /* 0x000fe20000410000 */
[----:B------:R-:W-:Y:S01]  /*4980*/  FFMA.FTZ R52, R66, R51, R53 ;  /* 0x0000003342347223 */ /* 0x000fe20000010035 */
[----:B------:R-:W-:Y:S01]  /*4990*/  FADD.FTZ R51, R51, R50 ;  /* 0x0000003233337221 */ /* 0x000fe20000010000 */
[----:B------:R-:W-:Y:S01]  /*49a0*/  FADD.FTZ R50, R73, R58 ;  /* 0x0000003a49327221 */ /* 0x000fe20000010000 */
[C---:B------:R-:W-:Y:S01]  /*49b0*/  FFMA.FTZ R48, R59.reuse, R67, R48 ;  /* 0x000000433b307223 */ /* 0x040fe20000010030 */
[----:B------:R-:W-:Y:S01]  /*49c0*/  FFMA.FTZ R57, R59, R62, R52 ;  /* 0x0000003e3b397223 */ /* 0x000fe20000010034 */
[----:B------:R-:W-:Y:S01]  /*49d0*/  FADD.FTZ R58, R51, R62 ;  /* 0x0000003e333a7221 */ /* 0x000fe20000010000 */
[----:B------:R-:W-:Y:S01]  /*49e0*/  FADD.FTZ R50, R50, R67 ;  /* 0x0000004332327221 */ /* 0x000fe20000010000 */
[C---:B------:R-:W-:Y:S01]  /*49f0*/  FFMA.FTZ R49, R56.reuse, R55, R69 ;  /* 0x0000003738317223 */ /* 0x040fe20000010045 */
[----:B------:R-:W-:Y:S01]  /*4a00*/  FFMA.FTZ R57, R56, R27, R57 ;  /* 0x0000001b38397223 */ /* 0x000fe20000010039 */
[----:B------:R-:W-:Y:S01]  /*4a10*/  FADD.FTZ R58, R27, R58 ;  /* 0x0000003a1b3a7221 */ /* 0x000fe20000010000 */
[----:B------:R-:W-:-:S07]  /*4a20*/  FADD.FTZ R51, R54, R55 ;  /* 0x0000003736337221 */ /* 0x000fce0000010000 */
.L_x_1368:
[----:B------:R-:W0:Y:S01]  /*4a30*/  SHFL.DOWN PT, R27, R57, 0x1, 0x1f ;  /* 0x08201f00391b7f89 */ /* 0x000e2200000e0000 */
[C---:B------:R-:W-:Y:S01]  /*4a40*/  ISETP.GT.AND P0, PT, R0.reuse, 0x1e, PT ;  /* 0x0000001e0000780c */ /* 0x040fe20003f04270 */
[----:B------:R-:W1:Y:S01]  /*4a50*/  S2UR UR11, SR_CgaCtaId ;  /* 0x00000000000b79c3 */ /* 0x000e620000008800 */
[----:B------:R-:W-:Y:S01]  /*4a60*/  UMOV UR6, 0x400 ;  /* 0x0000040000067882 */ /* 0x000fe20000000000 */
[----:B------:R-:W2:Y:S01]  /*4a70*/  SHFL.DOWN PT, R52, R58, 0x1, 0x1f ;  /* 0x08201f003a347f89 */ /* 0x000ea200000e0000 */
[----:B------:R-:W-:Y:S01]  /*4a80*/  UIADD3 UR5, UPT, UPT, UR6, 0x40, URZ ;  /* 0x0000004006057890 */ /* 0x000fe2000fffe0ff */
[----:B------:R-:W-:Y:S01]  /*4a90*/  ISETP.GT.AND P2, PT, R0, 0xf, PT ;  /* 0x0000000f0000780c */ /* 0x000fe20003f44270 */
[----:B------:R-:W-:Y:S01]  /*4aa0*/  BSSY.RECONVERGENT B0, `(.L_x_1369) ;  /* 0x0000023000007945 */ /* 0x000fe20003800200 */
[C---:B------:R-:W-:Y:S02]  /*4ab0*/  ISETP.NE.AND P1, PT, R104.reuse, RZ, PT ;  /* 0x000000ff6800720c */ /* 0x040fe40003f25270 */
[----:B------:R-:W-:-:S04]  /*4ac0*/  ISETP.GT.U32.AND P3, PT, R104, 0x3, PT ;  /* 0x000000036800780c */ /* 0x000fc80003f64070 */
        /* <DEDUP_REMOVED lines=32> */
.L_x_1370:
[----:B------:R-:W-:Y:S05]  /*4cd0*/  BSYNC.RECONVERGENT B0 ;  /* 0x0000000000007941 */ /* 0x000fea0003800200 */
.L_x_1369:
[----:B------:R-:W-:Y:S01]  /*4ce0*/  BAR.SYNC.DEFER_BLOCKING 0x0 ;  /* 0x0000000000007b1d */ /* 0x000fe20000010000 */
[----:B------:R-:W-:-:S05]  /*4cf0*/  LEA R27, R61, R104, 0x2 ;  /* 0x000000683d1b7211 */ /* 0x000fca00078e10ff */
[----:B------:R-:W-:Y:S04]  /*4d00*/  BSSY.RECONVERGENT B0, `(.L_x_1371) ;  /* 0x000000b000007945 */ /* 0x000fe80003800200 */
[----:B------:R-:W-:Y:S05]  /*4d10*/  @P1 BRA `(.L_x_1372) ;  /* 0x0000000000241947 */ /* 0x000fea0003800000 */
[----:B------:R-:W-:-:S09]  /*4d20*/  ULEA UR5, UR11, UR6, 0x18 ;  /* 0x000000060b057291 */ /* 0x000fd2000f8ec0ff */
        /* <DEDUP_REMOVED lines=8> */
.L_x_1372:
[----:B------:R-:W-:Y:S05]  /*4db0*/  BSYNC.RECONVERGENT B0 ;  /* 0x0000000000007941 */ /* 0x000fea0003800200 */
.L_x_1371:
[----:B------:R-:W-:Y:S06]  /*4dc0*/  BAR.SYNC.DEFER_BLOCKING 0x0 ;  /* 0x0000000000007b1d */ /* 0x000fec0000010000 */
[----:B------:R-:W-:Y:S04]  /*4dd0*/  BSSY.RECONVERGENT B0, `(.L_x_1373) ;  /* 0x000009d000007945 */ /* 0x000fe80003800200 */
[----:B------:R-:W-:Y:S05]  /*4de0*/  @P3 BRA `(.L_x_1374) ;  /* 0x00000008006c3947 */ /* 0x000fea0003800000 */
[----:B-12---:R-:W1:Y:S04]  /*4df0*/  LDS.128 R52, [R121+0x40] ;  /* 0x0000400079347984 */ /* 0x006e680000000c00 */
[----:B------:R-:W2:Y:S04]  /*4e00*/  LDS.128 R56, [R121+0x80] ;  /* 0x0000800079387984 */ /* 0x000ea80000000c00 */
[----:B---3--:R-:W3:Y:S04]  /*4e10*/  LDS.128 R60, [R121+0xc0] ;  /* 0x0000c000793c7984 */ /* 0x008ee80000000c00 */
[----:B------:R-:W4:Y:S04]  /*4e20*/  LDS.128 R64, [R121+0x100] ;  /* 0x0001000079407984 */ /* 0x000f280000000c00 */
[----:B------:R-:W5:Y:S04]  /*4e30*/  LDS.128 R68, [R121+0x140] ;  /* 0x0001400079447984 */ /* 0x000f680000000c00 */
[----:B------:R-:W0:Y:S01]  /*4e40*/  LDS.128 R72, [R121+0x180] ;  /* 0x0001800079487984 */ /* 0x000e220000000c00 */
        /* <DEDUP_REMOVED lines=25> */
[----:B------:R-:W0:Y:S01]  /*4fe0*/  LDS.128 R64, [R121+0x240] ;  /* 0x0002400079407984 */ /* 0x000e220000000c00 */
[----:B------:R-:W-:-:S03]  /*4ff0*/  FADD.FTZ R68, R68, R75 ;  /* 0x0000004b44447221 */ /* 0x000fc60000010000 */
        /* <DEDUP_REMOVED lines=10> */
[----:B0-----:R-:W-:Y:S01]  /*50a0*/  FADD.FTZ R69, R69, R64 ;  /* 0x0000004045457221 */ /* 0x001fe20000010000 */
[----:B------:R-:W-:Y:S01]  /*50b0*/  FADD.FTZ R70, R70, R65 ;  /* 0x0000004146467221 */ /* 0x000fe20000010000 */
[----:B------:R-:W0:Y:S01]  /*50c0*/  LDS.128 R48, [R121+0x300] ;  /* 0x0003000079307984 */ /* 0x000e220000000c00 */
[----:B------:R-:W-:Y:S01]  /*50d0*/  FADD.FTZ R71, R71, R66 ;  /* 0x0000004247477221 */ /* 0x000fe20000010000 */
[----:B------:R-:W-:Y:S01]  /*50e0*/  FADD.FTZ R68, R68, R67 ;  /* 0x0000004344447221 */ /* 0x000fe20000010000 */
[----:B---3--:R-:W-:Y:S01]  /*50f0*/  FADD.FTZ R69, R69, R60 ;  /* 0x0000003c45457221 */ /* 0x008fe20000010000 */
[----:B------:R-:W-:Y:S01]  /*5100*/  FADD.FTZ R70, R70, R61 ;  /* 0x0000003d46467221 */ /* 0x000fe20000010000 */
[----:B------:R-:W1:Y:S01]  /*5110*/  LDS.128 R52, [R121+0x340] ;  /* 0x0003400079347984 */ /* 0x000e620000000c00 */
[----:B------:R-:W-:Y:S01]  /*5120*/  FADD.FTZ R61, R71, R62 ;  /* 0x0000003e473d7221 */ /* 0x000fe20000010000 */
[----:B----4-:R-:W-:Y:S01]  /*5130*/  FADD.FTZ R73, R69, R56 ;  /* 0x0000003845497221 */ /* 0x010fe20000010000 */
[----:B------:R-:W-:Y:S01]  /*5140*/  FADD.FTZ R72, R68, R63 ;  /* 0x0000003f44487221 */ /* 0x000fe20000010000 */
[----:B------:R-:W-:Y:S01]  /*5150*/  FADD.FTZ R56, R70, R57 ;  /* 0x0000003946387221 */ /* 0x000fe20000010000 */
[----:B------:R-:W-:Y:S01]  /*5160*/  LDS.128 R64, [R121+0x3c0] ;  /* 0x0003c00079407984 */ /* 0x000fe20000000c00 */
[----:B------:R-:W-:Y:S01]  /*5170*/  FADD.FTZ R57, R61, R58 ;  /* 0x0000003a3d397221 */ /* 0x000fe20000010000 */
[----:B------:R-:W-:-:S02]  /*5180*/  FADD.FTZ R72, R72, R59 ;  /* 0x0000003b48487221 */ /* 0x000fc40000010000 */
[----:B------:R-:W2:Y:S04]  /*5190*/  LDS.128 R68, [R121+0x380] ;  /* 0x0003800079447984 */ /* 0x000ea80000000c00 */
[----:B------:R-:W3:Y:S01]  /*51a0*/  LDS.128 R60, [R121+0x400] ;  /* 0x00040000793c7984 */ /* 0x000ee20000000c00 */
[----:B0-----:R-:W-:Y:S01]  /*51b0*/  FADD.FTZ R73, R73, R48 ;  /* 0x0000003049497221 */ /* 0x001fe20000010000 */
[----:B------:R-:W-:Y:S01]  /*51c0*/  FADD.FTZ R56, R56, R49 ;  /* 0x0000003138387221 */ /* 0x000fe20000010000 */
[----:B------:R-:W-:Y:S01]  /*51d0*/  FADD.FTZ R57, R57, R50 ;  /* 0x0000003239397221 */ /* 0x000fe20000010000 */
[----:B------:R-:W-:Y:S02]  /*51e0*/  FADD.FTZ R72, R72, R51 ;  /* 0x0000003348487221 */ /* 0x000fe40000010000 */
[----:B------:R-:W0:Y:S01]  /*51f0*/  LDS.128 R48, [R121+0x440] ;  /* 0x0004400079307984 */ /* 0x000e220000000c00 */
        /* <DEDUP_REMOVED lines=14> */
[----:B---3--:R-:W-:Y:S01]  /*52e0*/  FADD.FTZ R73, R73, R60 ;  /* 0x0000003c49497221 */ /* 0x008fe20000010000 */
[----:B------:R-:W3:Y:S01]  /*52f0*/  LDS.128 R64, [R121+0x500] ;  /* 0x0005000079407984 */ /* 0x000ee20000000c00 */
[----:B------:R-:W-:Y:S01]  /*5300*/  FADD.FTZ R60, R56, R61 ;  /* 0x0000003d383c7221 */ /* 0x000fe20000010000 */
[----:B------:R-:W-:Y:S01]  /*5310*/  FADD.FTZ R61, R57, R62 ;  /* 0x0000003e393d7221 */ /* 0x000fe20000010000 */
[----:B------:R-:W-:Y:S01]  /*5320*/  FADD.FTZ R72, R72, R63 ;  /* 0x0000003f48487221 */ /* 0x000fe20000010000 */
[----:B------:R-:W4:Y:S01]  /*5330*/  LDS.128 R56, [R121+0x540] ;  /* 0x0005400079387984 */ /* 0x000f220000000c00 */
        /* <DEDUP_REMOVED lines=14> */
[----:B---3--:R-:W-:Y:S01]  /*5420*/  FADD.FTZ R73, R73, R64 ;  /* 0x0000004049497221 */ /* 0x008fe20000010000 */
[----:B------:R-:W-:Y:S01]  /*5430*/  FADD.FTZ R60, R60, R65 ;  /* 0x000000413c3c7221 */ /* 0x000fe20000010000 */
[----:B------:R-:W-:Y:S01]  /*5440*/  FADD.FTZ R61, R61, R66 ;  /* 0x000000423d3d7221 */ /* 0x000fe20000010000 */
[----:B------:R-:W2:Y:S01]  /*5450*/  LDS.128 R68, [R121+0x600] ;  /* 0x0006000079447984 */ /* 0x000ea20000000c00 */
[----:B----4-:R-:W-:Y:S01]  /*5460*/  FADD.FTZ R73, R73, R56 ;  /* 0x0000003849497221 */ /* 0x010fe20000010000 */
[----:B------:R-:W-:Y:S01]  /*5470*/  FADD.FTZ R56, R60, R57 ;  /* 0x000000393c387221 */ /* 0x000fe20000010000 */
[----:B------:R-:W-:Y:S01]  /*5480*/  FADD.FTZ R57, R61, R58 ;  /* 0x0000003a3d397221 */ /* 0x000fe20000010000 */
[----:B------:R-:W-:Y:S01]  /*5490*/  FADD.FTZ R72, R72, R67 ;  /* 0x0000004348487221 */ /* 0x000fe20000010000 */
[----:B------:R-:W3:Y:S03]  /*54a0*/  LDS.128 R60, [R121+0x640] ;  /* 0x00064000793c7984 */ /* 0x000ee60000000c00 */
[----:B------:R-:W-:Y:S01]  /*54b0*/  FADD.FTZ R72, R72, R59 ;  /* 0x0000003b48487221 */ /* 0x000fe20000010000 */
[----:B------:R-:W4:Y:S01]  /*54c0*/  LDS.128 R64, [R121+0x680] ;  /* 0x0006800079407984 */ /* 0x000f220000000c00 */
[----:B0-----:R-:W-:Y:S01]  /*54d0*/  FADD.FTZ R73, R73, R48 ;  /* 0x0000003049497221 */ /* 0x001fe20000010000 */
[----:B------:R-:W-:Y:S01]  /*54e0*/  FADD.FTZ R56, R56, R49 ;  /* 0x0000003138387221 */ /* 0x000fe20000010000 */
[----:B------:R-:W-:Y:S01]  /*54f0*/  FADD.FTZ R57, R57, R50 ;  /* 0x0000003239397221 */ /* 0x000fe20000010000 */
[----:B------:R-:W-:-:S02]  /*5500*/  FADD.FTZ R72, R72, R51 ;  /* 0x0000003348487221 */ /* 0x000fc40000010000 */
[----:B------:R-:W-:Y:S01]  /*5510*/  LDS.128 R48, [R121+0x700] ;  /* 0x0007000079307984 */ /* 0x000fe20000000c00 */
[----:B-1----:R-:W-:Y:S01]  /*5520*/  FADD.FTZ R73, R73, R52 ;  /* 0x0000003449497221 */ /* 0x002fe20000010000 */
[----:B------:R-:W-:Y:S01]  /*5530*/  FADD.FTZ R56, R56, R53 ;  /* 0x0000003538387221 */ /* 0x000fe20000010000 */
[----:B------:R-:W-:Y:S01]  /*5540*/  FADD.FTZ R57, R57, R54 ;  /* 0x0000003639397221 */ /* 0x000fe20000010000 */
[----:B------:R-:W-:Y:S02]  /*5550*/  FADD.FTZ R72, R72, R55 ;  /* 0x0000003748487221 */ /* 0x000fe40000010000 */
[----:B------:R-:W0:Y:S01]  /*5560*/  LDS.128 R52, [R121+0x6c0] ;  /* 0x0006c00079347984 */ /* 0x000e220000000c00 */
        /* <DEDUP_REMOVED lines=10> */
[----:B------:R-:W-:Y:S01]  /*5610*/  LDS.128 R60, [R121+0x780] ;  /* 0x00078000793c7984 */ /* 0x000fe20000000c00 */
[----:B------:R-:W-:Y:S01]  /*5620*/  FADD.FTZ R73, R73, R66 ;  /* 0x0000004249497221 */ /* 0x000fe20000010000 */
[----:B------:R-:W-:-:S02]  /*5630*/  FADD.FTZ R72, R72, R67 ;  /* 0x0000004348487221 */ /* 0x000fc40000010000 */
[----:B------:R-:W1:Y:S04]  /*5640*/  LDS.128 R56, [R121+0x740] ;  /* 0x0007400079387984 */ /* 0x000e680000000c00 */
[----:B------:R-:W2:Y:S01]  /*5650*/  LDS.128 R68, [R121+0x7c0] ;  /* 0x0007c00079447984 */ /* 0x000ea20000000c00 */
[----:B0-----:R-:W-:Y:S01]  /*5660*/  FADD.FTZ R75, R75, R52 ;  /* 0x000000344b4b7221 */ /* 0x001fe20000010000 */
[----:B------:R-:W-:Y:S01]  /*5670*/  FADD.FTZ R64, R64, R53 ;  /* 0x0000003540407221 */ /* 0x000fe20000010000 */
[----:B------:R-:W-:Y:S01]  /*5680*/  FADD.FTZ R73, R73, R54 ;  /* 0x0000003649497221 */ /* 0x000fe20000010000 */
[----:B------:R-:W-:Y:S01]  /*5690*/  FADD.FTZ R72, R72, R55 ;  /* 0x0000003748487221 */ /* 0x000fe20000010000 */
[----:B------:R-:W-:Y:S01]  /*56a0*/  FADD.FTZ R75, R75, R48 ;  /* 0x000000304b4b7221 */ /* 0x000fe20000010000 */
        /* <DEDUP_REMOVED lines=11> */
[----:B--2---:R-:W-:Y:S01]  /*5760*/  FADD.FTZ R48, R75, R68 ;  /* 0x000000444b307221 */ /* 0x004fe20000010000 */
[----:B------:R-:W-:Y:S01]  /*5770*/  FADD.FTZ R49, R64, R69 ;  /* 0x0000004540317221 */ /* 0x000fe20000010000 */
[----:B------:R-:W-:Y:S01]  /*5780*/  FADD.FTZ R50, R73, R70 ;  /* 0x0000004649327221 */ /* 0x000fe20000010000 */
[----:B------:R-:W-:-:S07]  /*5790*/  FADD.FTZ R51, R72, R71 ;  /* 0x0000004748337221 */ /* 0x000fce0000010000 */
.L_x_1374:
[----:B------:R-:W-:Y:S05]  /*57a0*/  BSYNC.RECONVERGENT B0 ;  /* 0x0000000000007941 */ /* 0x000fea0003800200 */
.L_x_1373:
        /* <DEDUP_REMOVED lines=16> */
[----:B---3--:R-:W-:Y:S02]  /*58b0*/  IADD3.X R60, PT, PT, RZ, R57, RZ, P0, !PT ;  /* 0x00000039ff3c7210 */ /* 0x008fe400007fe4ff */
        /* <DEDUP_REMOVED lines=11> */
.L_x_1376:
[----:B------:R-:W-:Y:S05]  /*5970*/  BSYNC.RECONVERGENT B0 ;  /* 0x0000000000007941 */ /* 0x000fea0003800200 */
.L_x_1375:
[----:B------:R-:W5:Y:S02]  /*5980*/  LDCU UR5, c[0x0][0x370] ;  /* 0x00006e00ff0577ac */ /* 0x000f640008000800 */
[----:B-----5:R-:W-:-:S09]  /*5990*/  UISETP.GE.U32.AND UP0, UPT, UR5, 0x2, UPT ;  /* 0x000000020500788c */ /* 0x020fd2000bf06070 */
[----:B------:R-:W-:Y:S05]  /*59a0*/  BRA.U !UP0, `(.L_x_1377) ;  /* 0x0000000908b87547 */ /* 0x000fea000b800000 */
[----:B----4-:R-:W4:Y:S01]  /*59b0*/  LDC R48, c[0x0][0x370] ;  /* 0x0000dc00ff307b82 */ /* 0x010f220000000800 */
[----:B------:R-:W-:-:S05]  /*59c0*/  LOP3.LUT R27, R106, 0x1, RZ, 0xc0, !PT ;  /* 0x000000016a1b7812 */ /* 0x000fca00078ec0ff */
[----:B------:R-:W-:Y:S02]  /*59d0*/  IMAD R50, R27, R102, RZ ;  /* 0x000000661b327224 */ /* 0x000fe400078e02ff */
[----:B------:R-:W5:Y:S02]  /*59e0*/  LDC.64 R58, c[0x0][0x3d0] ;  /* 0x0000f400ff3a7b82 */ /* 0x000f640000000a00 */
[----:B----4-:R-:W-:-:S05]  /*59f0*/  IMAD R27, R50, R48, RZ ;  /* 0x00000030321b7224 */ /* 0x010fca00078e02ff */
[----:B------:R-:W-:-:S05]  /*5a00*/  SHF.L.U32 R27, R27, 0x1, RZ ;  /* 0x000000011b1b7819 */ /* 0x000fca00000006ff */
[----:B-----5:R-:W-:Y:S01]  /*5a10*/  IMAD.WIDE R58, R27, 0x4, R58 ;  /* 0x000000041b3a7825 */ /* 0x020fe200078e023a */
[----:B------:R-:W-:Y:S06]  /*5a20*/  @P1 BRA `(.L_x_1378) ;  /* 0x0000000000541947 */ /* 0x000fec0003800000 */
[----:B------:R-:W4:Y:S01]  /*5a30*/  LDC.64 R48, c[0x0][0x3c8] ;  /* 0x0000f200ff307b82 */ /* 0x000f220000000a00 */
[----:B------:R-:W-:Y:S01]  /*5a40*/  IADD3 R27, PT, PT, R50, R103, RZ ;  /* 0x00000067321b7210 */ /* 0x000fe20007ffe0ff */
[----:B------:R-:W-:Y:S01]  /*5a50*/  IMAD R51, R102, UR7, R103 ;  /* 0x0000000766337c24 */ /* 0x000fe2000f8e0267 */
[----:B--2---:R-:W-:-:S03]  /*5a60*/  LOP3.LUT P0, R52, R106, 0x2, RZ, 0xc0, !PT ;  /* 0x000000026a347812 */ /* 0x004fc6000780c0ff */
[----:B------:R-:W-:-:S05]  /*5a70*/  IMAD.WIDE.U32 R50, R51, 0x8, R58 ;  /* 0x0000000833327825 */ /* 0x000fca00078e003a */
[----:B------:R2:W-:Y:S01]  /*5a80*/  STG.E.64 desc[UR8][R50.64], R76 ;  /* 0x0000004c32007986 */ /* 0x0005e2000c101b08 */
[----:B----4-:R-:W-:Y:S01]  /*5a90*/  IMAD.WIDE.U32 R48, R27, 0x4, R48 ;  /* 0x000000041b307825 */ /* 0x010fe200078e0030 */
[----:B------:R-:W-:Y:S02]  /*5aa0*/  IADD3 R27, PT, PT, -R52, 0x1, RZ ;  /* 0x00000001341b7810 */ /* 0x000fe40007ffe1ff */
[----:B------:R-:W4:Y:S01]  /*5ab0*/  LDC R52, c[0x0][0x370] ;  /* 0x0000dc00ff347b82 */ /* 0x000f220000000800 */
[----:B------:R-:W-:Y:S06]  /*5ac0*/  MEMBAR.ALL.GPU ;  /* 0x0000000000007992 */ /* 0x000fec000000a000 */
[----:B------:R-:W-:-:S00]  /*5ad0*/  ERRBAR ;  /* 0x00000000000079ab */ /* 0x000fc00000000000 */
[----:B------:R-:W-:Y:S06]  /*5ae0*/  CGAERRBAR ;  /* 0x00000000000075ab */ /* 0x000fec0000000000 */
[----:B------:R2:W-:Y:S01]  /*5af0*/  REDG.E.ADD.S32.STRONG.GPU desc[UR8][R48.64], R27 ;  /* 0x0000001b3000798e */ /* 0x0005e2000c12e308 */
[----:B----4-:R-:W-:-:S04]  /*5b00*/  SEL R52, R52, RZ, !P0 ;  /* 0x000000ff34347207 */ /* 0x010fc80004000000 */
[----:B------:R-:W-:-:S13]  /*5b10*/  ISETP.NE.AND P0, PT, R52, -0x1, PT ;  /* 0xffffffff3400780c */ /* 0x000fda0003f05270 */
[----:B--2---:R-:W-:Y:S05]  /*5b20*/  @!P0 BRA `(.L_x_1378) ;  /* 0x0000000000148947 */ /* 0x004fea0003800000 */
.L_x_1379:
[----:B------:R-:W2:Y:S04]  /*5b30*/  LDG.E.STRONG.GPU R27, desc[UR8][R48.64] ;  /* 0x00000008301b7981 */ /* 0x000ea8000c1ef900 */
[----:B--2---:R-:W-:Y:S01]  /*5b40*/  CCTL.IVALL ;  /* 0x00000000ff00798f */ /* 0x004fe20002000000 */
[----:B------:R-:W-:Y:S05]  /*5b50*/  YIELD ;  /* 0x0000000000007946 */ /* 0x000fea0003800000 */
[----:B------:R-:W-:-:S13]  /*5b60*/  ISETP.NE.AND P0, PT, R27, R52, PT ;  /* 0x000000341b00720c */ /* 0x000fda0003f05270 */
[----:B------:R-:W-:Y:S05]  /*5b70*/  @P0 BRA `(.L_x_1379) ;  /* 0xfffffffc00ec0947 */ /* 0x000fea000383ffff */
.L_x_1378:
[----:B------:R-:W4:Y:S01]  /*5b80*/  LDC R27, c[0x0][0x370] ;  /* 0x0000dc00ff1b7b82 */ /* 0x000f220000000800 */
[----:B------:R-:W-:Y:S05]  /*5b90*/  WARPSYNC.ALL ;  /* 0x0000000000007948 */ /* 0x000fea0003800000 */
[----:B----4-:R-:W-:Y:S02]  /*5ba0*/  ISETP.GE.U32.AND P0, PT, R27, 0x8, PT ;  /* 0x000000081b00780c */ /* 0x010fe40003f06070 */
[----:B------:R-:W-:Y:S01]  /*5bb0*/  BAR.SYNC.DEFER_BLOCKING 0x0 ;  /* 0x0000000000007b1d */ /* 0x000fe20000010000 */
[----:B------:R-:W-:-:S10]  /*5bc0*/  HFMA2 R27, -RZ, RZ, 0, 0 ;  /* 0x00000000ff1b7431 */ /* 0x000fd400000001ff */
        /* <DEDUP_REMOVED lines=8> */
[----:B---3--:R-:W-:Y:S01]  /*5c50*/  MOV R60, RZ ;  /* 0x000000ff003c7202 */ /* 0x008fe20000000f00 */
[----:B------:R-:W-:Y:S01]  /*5c60*/  UIADD3 UR5, UPT, UPT, -UR7, URZ, URZ ;  /* 0x000000ff07057290 */ /* 0x000fe2000fffe1ff */
[----:B------:R-:W-:-:S11]  /*5c70*/  MOV R73, R103 ;  /* 0x0000006700497202 */ /* 0x000fd60000000f00 */
.L_x_1381:
[----:B------:R-:W-:Y:S02]  /*5c80*/  ISETP.EQ.OR P2, PT, RZ, UR5, P1 ;  /* 0x00000005ff007c0c */ /* 0x000fe40008f42670 */
[----:B------:R-:W-:-:S04]  /*5c90*/  IADD3 R48, PT, PT, R60, 0x1, RZ ;  /* 0x000000013c307810 */ /* 0x000fc80007ffe0ff */
[----:B------:R-:W-:Y:S02]  /*5ca0*/  ISETP.EQ.OR P5, PT, R48, UR7, P1 ;  /* 0x0000000730007c0c */ /* 0x000fe40008fa2670 */
[----:B------:R-:W-:-:S04]  /*5cb0*/  IADD3 R48, PT, PT, R60, 0x2, RZ ;  /* 0x000000023c307810 */ /* 0x000fc80007ffe0ff */
[----:B------:R-:W-:Y:S01]  /*5cc0*/  ISETP.EQ.OR P4, PT, R48, UR7, P1 ;  /* 0x0000000730007c0c */ /* 0x000fe20008f82670 */
[----:B------:R-:W-:-:S06]  /*5cd0*/  @!P2 IMAD.WIDE.U32 R48, R73, 0x8, R58 ;  /* 0x000000084930a825 */ /* 0x000fcc00078e003a */
[--C-:B------:R-:W-:Y:S01]  /*5ce0*/  @!P5 IMAD.WIDE.U32 R50, R71, 0x8, R58.reuse ;  /* 0x000000084732d825 */ /* 0x100fe200078e003a */
[----:B------:R-:W0:Y:S05]  /*5cf0*/  @!P2 LDG.E.64 R48, desc[UR8][R48.64] ;  /* 0x000000083030a981 */ /* 0x000e2a000c1e1b00 */
[----:B------:R-:W3:Y:S01]  /*5d00*/  @!P5 LDG.E.64 R50, desc[UR8][R50.64] ;  /* 0x000000083232d981 */ /* 0x000ee2000c1e1b00 */
[----:B-12---:R-:W-:-:S06]  /*5d10*/  @!P4 IMAD.WIDE.U32 R52, R69, 0x8, R58 ;  /* 0x000000084534c825 */ /* 0x006fcc00078e003a */
[----:B------:R-:W2:Y:S01]  /*5d20*/  @!P4 LDG.E.64 R52, desc[UR8][R52.64] ;  /* 0x000000083434c981 */ /* 0x000ea2000c1e1b00 */
[C---:B------:R-:W-:Y:S02]  /*5d30*/  IADD3 R54, PT, PT, R60.reuse, 0x3, RZ ;  /* 0x000000033c367810 */ /* 0x040fe40007ffe0ff */
[----:B------:R-:W-:Y:S02]  /*5d40*/  IADD3 R55, PT, PT, R60, 0x4, RZ ;  /* 0x000000043c377810 */ /* 0x000fe40007ffe0ff */
[----:B------:R-:W-:Y:S02]  /*5d50*/  ISETP.EQ.OR P0, PT, R54, UR7, P1 ;  /* 0x0000000736007c0c */ /* 0x000fe40008f02670 */
[----:B------:R-:W-:Y:S02]  /*5d60*/  ISETP.EQ.OR P3, PT, R55, UR7, P1 ;  /* 0x0000000737007c0c */ /* 0x000fe40008f62670 */
[----:B------:R-:W-:Y:S01]  /*5d70*/  IADD3 R54, PT, PT, R60, 0x5, RZ ;  /* 0x000000053c367810 */ /* 0x000fe20007ffe0ff */
[----:B0-----:R-:W-:Y:S01]  /*5d80*/  @!P2 FADD.FTZ R76, R76, R48 ;  /* 0x000000304c4ca221 */ /* 0x001fe20000010000 */
[----:B------:R-:W-:Y:S01]  /*5d90*/  @!P2 FADD.FTZ R77, R77, R49 ;  /* 0x000000314d4da221 */ /* 0x000fe20000010000 */
[----:B------:R-:W-:-:S02]  /*5da0*/  IADD3 R48, PT, PT, R60, 0x6, RZ ;  /* 0x000000063c307810 */ /* 0x000fc40007ffe0ff */
[----:B------:R-:W-:Y:S01]  /*5db0*/  ISETP.EQ.OR P2, PT, R54, UR7, P1 ;  /* 0x0000000736007c0c */ /* 0x000fe20008f42670 */
[----:B---3--:R-:W-:Y:S01]  /*5dc0*/  @!P5 FADD.FTZ R76, R76, R50 ;  /* 0x000000324c4cd221 */ /* 0x008fe20000010000 */
[----:B------:R-:W-:Y:S01]  /*5dd0*/  @!P5 FADD.FTZ R77, R77, R51 ;  /* 0x000000334d4dd221 */ /* 0x000fe20000010000 */
[----:B------:R-:W-:Y:S01]  /*5de0*/  ISETP.EQ.OR P5, PT, R48, UR7, P1 ;  /* 0x0000000730007c0c */ /* 0x000fe20008fa2670 */
[----:B------:R-:W-:Y:S01]  /*5df0*/  @!P0 IMAD.WIDE.U32 R48, R61, 0x8, R58 ;  /* 0x000000083d308825 */ /* 0x000fe200078e003a */
[----:B------:R-:W-:-:S03]  /*5e00*/  IADD3 R50, PT, PT, R60, 0x7, RZ ;  /* 0x000000073c327810 */ /* 0x000fc60007ffe0ff */
[----:B--2---:R-:W-:Y:S01]  /*5e10*/  @!P4 FADD.FTZ R76, R76, R52 ;  /* 0x000000344c4cc221 */ /* 0x004fe20000010000 */
[----:B------:R-:W-:Y:S01]  /*5e20*/  @!P4 FADD.FTZ R77, R77, R53 ;  /* 0x000000354d4dc221 */ /* 0x000fe20000010000 */
[----:B------:R-:W2:Y:S01]  /*5e30*/  @!P0 LDG.E.64 R48, desc[UR8][R48.64] ;  /* 0x0000000830308981 */ /* 0x000ea2000c1e1b00 */
[----:B------:R-:W-:Y:S01]  /*5e40*/  ISETP.EQ.OR P4, PT, R50, UR7, P1 ;  /* 0x0000000732007c0c */ /* 0x000fe20008f82670 */
[----:B------:R-:W-:-:S04]  /*5e50*/  @!P3 IMAD.WIDE.U32 R50, R27, 0x8, R58 ;  /* 0x000000081b32b825 */ /* 0x000fc800078e003a */
[--C-:B------:R-:W-:Y:S02]  /*5e60*/  @!P2 IMAD.WIDE.U32 R52, R67, 0x8, R58.reuse ;  /* 0x000000084334a825 */ /* 0x100fe400078e003a */
[----:B------:R-:W3:Y:S02]  /*5e70*/  @!P3 LDG.E.64 R50, desc[UR8][R50.64] ;  /* 0x000000083232b981 */ /* 0x000ee4000c1e1b00 */
[--C-:B------:R-:W-:Y:S02]  /*5e80*/  @!P5 IMAD.WIDE.U32 R54, R65, 0x8, R58.reuse ;  /* 0x000000084136d825 */ /* 0x100fe400078e003a */
[----:B------:R-:W4:Y:S02]  /*5e90*/  @!P2 LDG.E.64 R52, desc[UR8][R52.64] ;  /* 0x000000083434a981 */ /* 0x000f24000c1e1b00 */
[----:B------:R-:W-:Y:S02]  /*5ea0*/  @!P4 IMAD.WIDE.U32 R56, R63, 0x8, R58 ;  /* 0x000000083f38c825 */ /* 0x000fe400078e003a */
[----:B------:R-:W5:Y:S04]  /*5eb0*/  @!P5 LDG.E.64 R54, desc[UR8][R54.64] ;  /* 0x000000083636d981 */ /* 0x000f68000c1e1b00 */
[----:B------:R-:W5:Y:S01]  /*5ec0*/  @!P4 LDG.E.64 R56, desc[UR8][R56.64] ;  /* 0x000000083838c981 */ /* 0x000f62000c1e1b00 */
[----:B------:R-:W0:Y:S01]  /*5ed0*/  LDC R62, c[0x0][0x370] ;  /* 0x0000dc00ff3e7b82 */ /* 0x000e220000000800 */
        /* <DEDUP_REMOVED lines=11> */
[----:B0-----:R-:W-:Y:S01]  /*5f90*/  LOP3.LUT R49, R62, 0x7ffffff8, RZ, 0xc0, !PT ;  /* 0x7ffffff83e317812 */ /* 0x001fe200078ec0ff */
[----:B------:R-:W-:-:S03]  /*5fa0*/  @!P0 FADD.FTZ R76, R76, R48 ;  /* 0x000000304c4c8221 */ /* 0x000fc60000010000 */
[----:B------:R-:W-:Y:S01]  /*5fb0*/  ISETP.NE.AND P0, PT, R60, R49, PT ;  /* 0x000000313c00720c */ /* 0x000fe20003f05270 */
[----:B---3--:R-:W-:Y:S01]  /*5fc0*/  @!P3 FADD.FTZ R76, R76, R50 ;  /* 0x000000324c4cb221 */ /* 0x008fe20000010000 */
[----:B------:R-:W-:-:S03]  /*5fd0*/  @!P3 FADD.FTZ R77, R77, R51 ;  /* 0x000000334d4db221 */ /* 0x000fc60000010000 */
[----:B----4-:R-:W-:Y:S01]  /*5fe0*/  @!P2 FADD.FTZ R76, R76, R52 ;  /* 0x000000344c4ca221 */ /* 0x010fe20000010000 */
[----:B------:R-:W-:-:S03]  /*5ff0*/  @!P2 FADD.FTZ R77, R77, R53 ;  /* 0x000000354d4da221 */ /* 0x000fc60000010000 */
[----:B-----5:R-:W-:Y:S01]  /*6000*/  @!P5 FADD.FTZ R76, R76, R54 ;  /* 0x000000364c4cd221 */ /* 0x020fe20000010000 */
[----:B------:R-:W-:-:S03]  /*6010*/  @!P5 FADD.FTZ R77, R77, R55 ;  /* 0x000000374d4dd221 */ /* 0x000fc60000010000 */
[----:B------:R-:W-:Y:S01]  /*6020*/  @!P4 FADD.FTZ R76, R76, R56 ;  /* 0x000000384c4cc221 */ /* 0x000fe20000010000 */
[----:B------:R-:W-:Y:S01]  /*6030*/  @!P4 FADD.FTZ R77, R77, R57 ;  /* 0x000000394d4dc221 */ /* 0x000fe20000010000 */
[----:B------:R-:W-:Y:S06]  /*6040*/  @P0 BRA `(.L_x_1381) ;  /* 0xfffffffc000c0947 */ /* 0x000fec000383ffff */
[----:B------:R-:W-:-:S07]  /*6050*/  MOV R27, R49 ;  /* 0x00000031001b7202 */ /* 0x000fce0000000f00 */
.L_x_1380:
[----:B------:R-:W4:Y:S02]  /*6060*/  LDCU UR5, c[0x0][0x370] ;  /* 0x00006e00ff0577ac */ /* 0x000f240008000800 */
[----:B----4-:R-:W-:-:S09]  /*6070*/  ULOP3.LUT UP0, URZ, UR5, 0x7, URZ, 0xc0, !UPT ;  /* 0x0000000705ff7892 */ /* 0x010fd2000f80c0ff */
[----:B------:R-:W-:Y:S05]  /*6080*/  BRA.U !UP0, `(.L_x_1377) ;  /* 0x0000000508007547 */ /* 0x000fea000b800000 */
[----:B------:R-:W4:Y:S01]  /*6090*/  LDCU UR5, c[0x0][0x370] ;  /* 0x00006e00ff0577ac */ /* 0x000f220008000800 */
[----:B------:R-:W5:Y:S01]  /*60a0*/  LDCU UR6, c[0x0][0x370] ;  /* 0x00006e00ff0677ac */ /* 0x000f620008000800 */
[----:B----4-:R-:W-:-:S04]  /*60b0*/  ULOP3.LUT UR5, UR5, 0x7, URZ, 0xc0, !UPT ;  /* 0x0000000705057892 */ /* 0x010fc8000f8ec0ff */
[----:B------:R-:W-:Y:S02]  /*60c0*/  UIADD3 UR5, UPT, UPT, UR5, -0x1, URZ ;  /* 0xffffffff05057890 */ /* 0x000fe4000fffe0ff */
[----:B-----5:R-:W-:Y:S02]  /*60d0*/  ULOP3.LUT UP1, UR6, UR6, 0x3, URZ, 0xc0, !UPT ;  /* 0x0000000306067892 */ /* 0x020fe4000f82c0ff */
[----:B------:R-:W-:-:S09]  /*60e0*/  UISETP.GE.U32.AND UP0, UPT, UR5, 0x3, UPT ;  /* 0x000000030500788c */ /* 0x000fd2000bf06070 */
[----:B------:R-:W-:Y:S05]  /*60f0*/  BRA.U !UP0, `(.L_x_1382) ;  /* 0x0000000108707547 */ /* 0x000fea000b800000 */
[C---:B------:R-:W-:Y:S02]  /*6100*/  IADD3 R51, PT, PT, R27.reuse, 0x1, RZ ;  /* 0x000000011b337810 */ /* 0x040fe40007ffe0ff */
[C---:B------:R-:W-:Y:S02]  /*6110*/  ISETP.EQ.OR P0, PT, R27.reuse, UR7, P1 ;  /* 0x000000071b007c0c */ /* 0x040fe40008f02670 */
[----:B-1----:R-:W-:Y:S02]  /*6120*/  IADD3 R53, PT, PT, R27, 0x2, RZ ;  /* 0x000000021b357810 */ /* 0x002fe40007ffe0ff */
[----:B------:R-:W-:Y:S02]  /*6130*/  ISETP.EQ.OR P2, PT, R51, UR7, P1 ;  /* 0x0000000733007c0c */ /* 0x000fe40008f42670 */
[----:B------:R-:W-:Y:S02]  /*6140*/  IADD3 R55, PT, PT, R27, 0x3, RZ ;  /* 0x000000031b377810 */ /* 0x000fe40007ffe0ff */
[----:B------:R-:W-:-:S02]  /*6150*/  ISETP.EQ.OR P3, PT, R53, UR7, P1 ;  /* 0x0000000735007c0c */ /* 0x000fc40008f62670 */
[----:B------:R-:W-:-:S03]  /*6160*/  ISETP.EQ.OR P4, PT, R55, UR7, P1 ;  /* 0x0000000737007c0c */ /* 0x000fc60008f82670 */
[----:B------:R-:W-:-:S04]  /*6170*/  @!P0 IMAD R49, R27, R102, R103 ;  /* 0x000000661b318224 */ /* 0x000fc800078e0267 */
[----:B------:R-:W-:Y:S02]  /*6180*/  @!P2 IMAD R51, R51, R102, R103 ;  /* 0x000000663333a224 */ /* 0x000fe400078e0267 */
[----:B------:R-:W-:-:S04]  /*6190*/  @!P0 IMAD.WIDE.U32 R48, R49, 0x8, R58 ;  /* 0x0000000831308825 */ /* 0x000fc800078e003a */
[-C--:B------:R-:W-:Y:S02]  /*61a0*/  @!P3 IMAD R53, R53, R102.reuse, R103 ;  /* 0x000000663535b224 */ /* 0x080fe400078e0267 */
[----:B------:R-:W-:Y:S01]  /*61b0*/  @!P2 IMAD.WIDE.U32 R50, R51, 0x8, R58 ;  /* 0x000000083332a825 */ /* 0x000fe200078e003a */
[----:B------:R-:W0:Y:S03]  /*61c0*/  @!P0 LDG.E.64 R48, desc[UR8][R48.64] ;  /* 0x0000000830308981 */ /* 0x000e26000c1e1b00 */
[----:B------:R-:W-:Y:S02]  /*61d0*/  @!P4 IMAD R55, R55, R102, R103 ;  /* 0x000000663737c224 */ /* 0x000fe400078e0267 */
[--C-:B--2---:R-:W-:Y:S01]  /*61e0*/  @!P3 IMAD.WIDE.U32 R52, R53, 0x8, R58.reuse ;  /* 0x000000083534b825 */ /* 0x104fe200078e003a */
[----:B------:R-:W2:Y:S03]  /*61f0*/  @!P2 LDG.E.64 R50, desc[UR8][R50.64] ;  /* 0x000000083232a981 */ /* 0x000ea6000c1e1b00 */
[----:B------:R-:W-:-:S02]  /*6200*/  @!P4 IMAD.WIDE.U32 R54, R55, 0x8, R58 ;  /* 0x000000083736c825 */ /* 0x000fc400078e003a */
        /* <DEDUP_REMOVED lines=11> */
.L_x_1382:
[----:B------:R-:W-:Y:S05]  /*62c0*/  BRA.U !UP1, `(.L_x_1377) ;  /* 0x0000000109707547 */ /* 0x000fea000b800000 */
[----:B--2---:R-:W2:Y:S01]  /*62d0*/  LDC R52, c[0x0][0x370] ;  /* 0x0000dc00ff347b82 */ /* 0x004ea20000000800 */
[----:B------:R-:W-:Y:S01]  /*62e0*/  UISETP.NE.AND UP0, UPT, UR6, 0x1, UPT ;  /* 0x000000010600788c */ /* 0x000fe2000bf05270 */
[----:B--2---:R-:W-:-:S08]  /*62f0*/  LOP3.LUT R52, R52, 0x1, RZ, 0xc0, !PT ;  /* 0x0000000134347812 */ /* 0x004fd000078ec0ff */
[----:B------:R-:W-:Y:S05]  /*6300*/  BRA.U !UP0, `(.L_x_1383) ;  /* 0x0000000108387547 */ /* 0x000fea000b800000 */
        /* <DEDUP_REMOVED lines=14> */
.L_x_1383:
        /* <DEDUP_REMOVED lines=9> */
.L_x_1384:
[----:B------:R-:W-:Y:S05]  /*6480*/  BSYNC.RECONVERGENT B0 ;  /* 0x0000000000007941 */ /* 0x000fea0003800200 */
.L_x_1377:
[----:B------:R-:W5:Y:S01]  /*6490*/  S2UR UR6, SR_CgaCtaId ;  /* 0x00000000000679c3 */ /* 0x000f620000008800 */
[----:B------:R-:W-:Y:S01]  /*64a0*/  UMOV UR5, 0x400 ;  /* 0x0000040000057882 */ /* 0x000fe20000000000 */
[----:B------:R-:W0:Y:S01]  /*64b0*/  LDCU.64 UR14, c[0x0][0x400] ;  /* 0x00008000ff0e77ac */ /* 0x000e220008000a00 */
[----:B----4-:R-:W-:Y:S01]  /*64c0*/  SHF.R.U32.HI R49, RZ, 0x2, R104 ;  /* 0x00000002ff317819 */ /* 0x010fe20000011668 */
[C---:B------:R-:W-:Y:S01]  /*64d0*/  FADD.FTZ R55, -R26.reuse, R100 ;  /* 0x000000641a377221 */ /* 0x040fe20000010100 */
[----:B------:R-:W-:Y:S01]  /*64e0*/  SHF.R.S32.HI R50, RZ, 0x1f, R119 ;  /* 0x0000001fff327819 */ /* 0x000fe20000011477 */
[----:B------:R-:W-:Y:S02]  /*64f0*/  FADD.FTZ R101, -R26, R101 ;  /* 0x000000651a657221 */ /* 0x000fe40000010100 */
[----:B------:R-:W4:Y:S01]  /*6500*/  LDC R48, c[0x0][0x41c] ;  /* 0x00010700ff307b82 */ /* 0x000f220000000800 */
[-C--:B------:R-:W-:Y:S01]  /*6510*/  FMUL.FTZ R55, R55, R120.reuse ;  /* 0x0000007837377220 */ /* 0x080fe20000410000 */
[----:B------:R-:W-:Y:S01]  /*6520*/  FMUL.FTZ R62, R101, R120 ;  /* 0x00000078653e7220 */ /* 0x000fe20000410000 */
[----:B-----5:R-:W-:Y:S01]  /*6530*/  ULEA UR5, UR6, UR5, 0x18 ;  /* 0x0000000506057291 */ /* 0x020fe2000f8ec0ff */
[----:B----4-:R-:W-:-:S08]  /*6540*/  IMAD R49, R48, UR7, R49 ;  /* 0x0000000730317c24 */ /* 0x010fd0000f8e0231 */
[----:B------:R-:W-:Y:S01]  /*6550*/  @!P1 STS.64 [UR5+0x30], R76 ;  /* 0x0000304cff009988 */ /* 0x000fe20008000a05 */
[----:B------:R-:W-:Y:S01]  /*6560*/  BAR.SYNC.DEFER_BLOCKING 0x0 ;  /* 0x0000000000007b1d */ /* 0x000fe20000010000 */
[----:B0-----:R-:W-:Y:S02]  /*6570*/  ISETP.GE.U32.AND P1, PT, R119, UR14, PT ;  /* 0x0000000e77007c0c */ /* 0x001fe4000bf26070 */
[----:B------:R-:W-:Y:S02]  /*6580*/  ISETP.GE.U32.AND P0, PT, R49, UR14, PT ;  /* 0x0000000e31007c0c */ /* 0x000fe4000bf06070 */
[----:B------:R-:W-:Y:S02]  /*6590*/  SHF.R.S32.HI R51, RZ, 0x1f, R49 ;  /* 0x0000001fff337819 */ /* 0x000fe40000011431 */
[----:B------:R-:W-:Y:S02]  /*65a0*/  ISETP.GE.AND.EX P1, PT, R50, UR15, PT, P1 ;  /* 0x0000000f32007c0c */ /* 0x000fe4000bf26310 */
[----:B------:R-:W-:Y:S01]  /*65b0*/  ISETP.GE.AND.EX P0, PT, R51, UR15, PT, P0 ;  /* 0x0000000f33007c0c */ /* 0x000fe2000bf06300 */
[----:B-12---:R-:W0:Y:S01]  /*65c0*/  LDS.64 R52, [UR5+0x30] ;  /* 0x00003005ff347984 */ /* 0x006e220008000a00 */
[----:B------:R-:W0:Y:S02]  /*65d0*/  LDCU UR5, c[0x0][0x42c] ;  /* 0x00008580ff0577ac */ /* 0x000e240008000800 */
[----:B0-----:R-:W-:Y:S01]  /*65e0*/  FMUL.FTZ R48, R52, UR5 ;  /* 0x0000000534307c20 */ /* 0x001fe20008410000 */
[----:B------:R-:W-:-:S04]  /*65f0*/  FMUL.FTZ R27, R53, UR5 ;  /* 0x00000005351b7c20 */ /* 0x000fc80008410000 */
        /* <DEDUP_REMOVED lines=20> */
.L_x_1385:
[----:B------:R-:W-:Y:S01]  /*6740*/  FADD.FTZ R53, -R26, R96 ;  /* 0x000000601a357221 */ /* 0x000fe20000010100 */
[----:B------:R-:W-:Y:S01]  /*6750*/  FFMA.FTZ R52, R48, R62, R27 ;  /* 0x0000003e30347223 */ /* 0x000fe2000001001b */
[----:B------:R-:W-:Y:S01]  /*6760*/  BSSY.RECONVERGENT B0, `(.L_x_1386) ;  /* 0x0000013000007945 */ /* 0x000fe20003800200 */
[----:B------:R-:W-:Y:S01]  /*6770*/  FFMA.FTZ R61, R46, R98, -R61 ;  /* 0x000000622e3d7223 */ /* 0x000fe2000001083d */
[----:B------:R-:W-:Y:S01]  /*6780*/  FADD.FTZ R97, -R26, R97 ;  /* 0x000000611a617221 */ /* 0x000fe20000010100 */
        /* <DEDUP_REMOVED lines=13> */
[----:B------:R-:W-:-:S04]  /*6860*/  IADD3 R51, PT, PT, R53, R51, RZ ;  /* 0x0000003335337210 */ /* 0x000fc80007ffe0ff */
[----:B------:R-:W-:-:S05]  /*6870*/  LEA.HI.X R55, R52, UR13, R51, 0x2, P0 ;  /* 0x0000000d34377c11 */ /* 0x000fca00080f1433 */
[----:B------:R0:W-:Y:S02]  /*6880*/  STG.E.64 desc[UR8][R54.64], R56 ;  /* 0x0000003836007986 */ /* 0x0001e4000c101b08 */
.L_x_1387:
[----:B------:R-:W-:Y:S05]  /*6890*/  BSYNC.RECONVERGENT B0 ;  /* 0x0000000000007941 */ /* 0x000fea0003800200 */
.L_x_1386:
[----:B------:R-:W-:Y:S01]  /*68a0*/  FFMA.FTZ R61, R48, R59, R27 ;  /* 0x0000003b303d7223 */ /* 0x000fe2000001001b */
        /* <DEDUP_REMOVED lines=20> */
.L_x_1388:
[----:B------:R-:W-:Y:S01]  /*69f0*/  FFMA.FTZ R52, R48, R62, R27 ;  /* 0x0000003e30347223 */ /* 0x000fe2000001001b */
[----:B------:R-:W-:Y:S01]  /*6a00*/  BSSY.RECONVERGENT B0, `(.L_x_1389) ;  /* 0x0000013000007945 */ /* 0x000fe20003800200 */
[----:B------:R-:W-:Y:S01]  /*6a10*/  FFMA.FTZ R61, R46, R94, -R61 ;  /* 0x0000005e2e3d7223 */ /* 0x000fe2000001083d */
[----:B0-----:R-:W-:Y:S01]  /*6a20*/  FADD.FTZ R57, -R26, R92 ;  /* 0x0000005c1a397221 */ /* 0x001fe20000010100 */
[----:B------:R-:W-:Y:S01]  /*6a30*/  SHF.R.S32.HI R56, RZ, 0x1f, R118 ;  /* 0x0000001fff387819 */ /* 0x000fe20000011476 */
[----:B------:R-:W-:Y:S01]  /*6a40*/  FFMA.FTZ R55, R47, R95, -R52 ;  /* 0x0000005f2f377223 */ /* 0x000fe20000010834 */
[----:B------:R-:W-:Y:S06]  /*6a50*/  @P1 BRA `(.L_x_1390) ;  /* 0x0000000000341947 */ /* 0x000fec0003800000 */
[----:B------:R-:W0:Y:S01]  /*6a60*/  LDCU.64 UR12, c[0x0][0x3f8] ;  /* 0x00007f00ff0c77ac */ /* 0x000e220008000a00 */
[----:B------:R-:W-:Y:S01]  /*6a70*/  MOV R51, R123 ;  /* 0x0000007b00337202 */ /* 0x000fe20000000f00 */
[-C--:B------:R-:W-:Y:S01]  /*6a80*/  FMUL.FTZ R54, R61, R120.reuse ;  /* 0x000000783d367220 */ /* 0x080fe20000410000 */
[----:B------:R-:W-:Y:S01]  /*6a90*/  FMUL.FTZ R55, R55, R120 ;  /* 0x0000007837377220 */ /* 0x000fe20000410000 */
        /* <DEDUP_REMOVED lines=9> */
.L_x_1390:
[----:B------:R-:W-:Y:S05]  /*6b30*/  BSYNC.RECONVERGENT B0 ;  /* 0x0000000000007941 */ /* 0x000fea0003800200 */
.L_x_1389:
[----:B------:R-:W-:Y:S01]  /*6b40*/  IADD3 R51, PT, PT, R49, 0xc0, RZ ;  /* 0x000000c031337810 */ /* 0x000fe20007ffe0ff */
[-C--:B------:R-:W-:Y:S01]  /*6b50*/  FMUL.FTZ R57, R57, R120.reuse ;  /* 0x0000007839397220 */ /* 0x080fe20000410000 */
[----:B0-----:R-:W-:Y:S01]  /*6b60*/  SHF.R.S32.HI R55, RZ, 0x1f, R117 ;  /* 0x0000001fff377819 */ /* 0x001fe20000011475 */
[----:B------:R-:W-:Y:S01]  /*6b70*/  FADD.FTZ R93, -R26, R93 ;  /* 0x0000005d1a5d7221 */ /* 0x000fe20000010100 */
[----:B------:R-:W-:Y:S01]  /*6b80*/  SHF.R.S32.HI R54, RZ, 0x1f, R116 ;  /* 0x0000001fff367819 */ /* 0x000fe20000011474 */
[----:B------:R-:W-:Y:S01]  /*6b90*/  FFMA.FTZ R67, R48, R57, R27 ;  /* 0x0000003930437223 */ /* 0x000fe2000001001b */
[----:B------:R-:W-:Y:S01]  /*6ba0*/  SHF.R.S32.HI R53, RZ, 0x1f, R115 ;  /* 0x0000001fff357819 */ /* 0x000fe20000011473 */
[----:B------:R-:W-:Y:S01]  /*6bb0*/  FMUL.FTZ R68, R93, R120 ;  /* 0x000000785d447220 */ /* 0x000fe20000410000 */
[----:B------:R-:W-:Y:S02]  /*6bc0*/  SHF.R.S32.HI R50, RZ, 0x1f, R114 ;  /* 0x0000001fff327819 */ /* 0x000fe40000011472 */
[----:B------:R-:W-:-:S02]  /*6bd0*/  ISETP.GE.U32.AND P2, PT, R118, UR14, PT ;  /* 0x0000000e76007c0c */ /* 0x000fc4000bf46070 */
[----:B------:R-:W-:Y:S02]  /*6be0*/  ISETP.GE.U32.AND P1, PT, R117, UR14, PT ;  /* 0x0000000e75007c0c */ /* 0x000fe4000bf26070 */
[----:B------:R-:W-:Y:S02]  /*6bf0*/  ISETP.GE.U32.AND P0, PT, R116, UR14, PT ;  /* 0x0000000e74007c0c */ /* 0x000fe4000bf06070 */
[----:B------:R-:W-:Y:S02]  /*6c00*/  ISETP.GE.U32.AND P5, PT, R115, UR14, PT ;  /* 0x0000000e73007c0c */ /* 0x000fe4000bfa6070 */
[----:B------:R-:W-:Y:S02]  /*6c10*/  ISETP.GE.U32.AND P3, PT, R114, UR14, PT ;  /* 0x0000000e72007c0c */ /* 0x000fe4000bf66070 */
[----:B------:R-:W-:Y:S02]  /*6c20*/  ISETP.GE.U32.AND P4, PT, R51, UR14, PT ;  /* 0x0000000e33007c0c */ /* 0x000fe4000bf86070 */
[----:B------:R-:W-:-:S02]  /*6c30*/  SHF.R.S32.HI R52, RZ, 0x1f, R51 ;  /* 0x0000001fff347819 */ /* 0x000fc40000011433 */
[----:B------:R-:W-:Y:S02]  /*6c40*/  ISETP.GE.AND.EX P2, PT, R56, UR15, PT, P2 ;  /* 0x0000000f38007c0c */ /* 0x000fe4000bf46320 */
[----:B------:R-:W-:Y:S02]  /*6c50*/  ISETP.GE.AND.EX P1, PT, R55, UR15, PT, P1 ;  /* 0x0000000f37007c0c */ /* 0x000fe4000bf26310 */
[----:B------:R-:W-:Y:S02]  /*6c60*/  ISETP.GE.AND.EX P0, PT, R54, UR15, PT, P0 ;  /* 0x0000000f36007c0c */ /* 0x000fe4000bf06300 */
[----:B------:R-:W-:Y:S02]  /*6c70*/  ISETP.GE.AND.EX P5, PT, R53, UR15, PT, P5 ;  /* 0x0000000f35007c0c */ /* 0x000fe4000bfa6350 */
[----:B------:R-:W-:Y:S02]  /*6c80*/  ISETP.GE.AND.EX P3, PT, R50, UR15, PT, P3 ;  /* 0x0000000f32007c0c */ /* 0x000fe4000bf66330 */
[----:B------:R-:W-:Y:S01]  /*6c90*/  ISETP.GE.AND.EX P4, PT, R52, UR15, PT, P4 ;  /* 0x0000000f34007c0c */ /* 0x000fe2000bf86340 */
[----:B------:R-:W-:-:S12]  /*6ca0*/  @!P6 BRA `(.L_x_1391) ;  /* 0x000000000048e947 */ /* 0x000fd80003800000 */
[----:B------:R-:W-:Y:S01]  /*6cb0*/  FFMA.FTZ R57, R46, R57, R44 ;  /* 0x000000392e397223 */ /* 0x000fe2000001002c */
[----:B------:R-:W-:-:S03]  /*6cc0*/  FFMA.FTZ R58, R47, R68, R45 ;  /* 0x000000442f3a7223 */ /* 0x000fc6000001002d */
[----:B------:R-:W-:Y:S01]  /*6cd0*/  FMUL.FTZ R59, R57, -1.4426950216293334961 ;  /* 0xbfb8aa3b393b7820 */ /* 0x000fe20000410000 */
[----:B------:R-:W-:-:S05]  /*6ce0*/  FMUL.FTZ R62, R58, -1.4426950216293334961 ;  /* 0xbfb8aa3b3a3e7820 */ /* 0x000fca0000410000 */
[----:B------:R-:W3:Y:S04]  /*6cf0*/  MUFU.EX2 R59, R59 ;  /* 0x0000003b003b7308 */ /* 0x000ee80000000800 */
[----:B------:R-:W0:Y:S01]  /*6d00*/  MUFU.EX2 R62, R62 ;  /* 0x0000003e003e7308 */ /* 0x000e220000000800 */
[----:B---3--:R-:W-:Y:S01]  /*6d10*/  FADD.FTZ R60, R59, 1 ;  /* 0x3f8000003b3c7421 */ /* 0x008fe20000010000 */
        /* <DEDUP_REMOVED lines=11> */
.L_x_1391:
        /* <DEDUP_REMOVED lines=10> */
[-C--:B---3--:R-:W-:Y:S01]  /*6e70*/  FMUL.FTZ R60, R67, R120.reuse ;  /* 0x00000078433c7220 */ /* 0x088fe20000410000 */
        /* <DEDUP_REMOVED lines=10> */
.L_x_1393:
[----:B------:R-:W-:Y:S05]  /*6f20*/  BSYNC.RECONVERGENT B0 ;  /* 0x0000000000007941 */ /* 0x000fea0003800200 */
.L_x_1392:
[----:B------:R-:W-:Y:S01]  /*6f30*/  FFMA.FTZ R65, R48, R63, R27 ;  /* 0x0000003f30417223 */ /* 0x000fe2000001001b */
[----:B------:R-:W-:Y:S01]  /*6f40*/  FMUL.FTZ R66, R89, R120 ;  /* 0x0000007859427220 */ /* 0x000fe20000410000 */
[----:B------:R-:W-:Y:S06]  /*6f50*/  @!P6 BRA `(.L_x_1394) ;  /* 0x000000000048e947 */ /* 0x000fec0003800000 */
[----:B------:R-:W-:Y:S01]  /*6f60*/  FFMA.FTZ R56, R46, R63, R44 ;  /* 0x0000003f2e387223 */ /* 0x000fe2000001002c */
[----:B------:R-:W-:-:S03]  /*6f70*/  FFMA.FTZ R57, R47, R66, R45 ;  /* 0x000000422f397223 */ /* 0x000fc6000001002d */
[----:B0-----:R-:W-:Y:S01]  /*6f80*/  FMUL.FTZ R58, R56, -1.4426950216293334961 ;  /* 0xbfb8aa3b383a7820 */ /* 0x001fe20000410000 */
[----:B---3--:R-:W-:-:S05]  /*6f90*/  FMUL.FTZ R60, R57, -1.4426950216293334961 ;  /* 0xbfb8aa3b393c7820 */ /* 0x008fca0000410000 */
        /* <DEDUP_REMOVED lines=14> */
.L_x_1394:
[----:B------:R-:W-:Y:S01]  /*7080*/  FADD.FTZ R57, -R26, R84 ;  /* 0x000000541a397221 */ /* 0x000fe20000010100 */
[----:B------:R-:W-:Y:S01]  /*7090*/  FFMA.FTZ R56, R48, R66, R27 ;  /* 0x0000004230387223 */ /* 0x000fe2000001001b */
[----:B------:R-:W-:Y:S01]  /*70a0*/  BSSY.RECONVERGENT B0, `(.L_x_1395) ;  /* 0x0000013000007945 */ /* 0x000fe20003800200 */
[----:B------:R-:W-:Y:S01]  /*70b0*/  FFMA.FTZ R65, R46, R86, -R65 ;  /* 0x000000562e417223 */ /* 0x000fe20000010841 */
[----:B------:R-:W-:Y:S01]  /*70c0*/  FADD.FTZ R85, -R26, R85 ;  /* 0x000000551a557221 */ /* 0x000fe20000010100 */
[----:B------:R-:W-:Y:S01]  /*70d0*/  FMUL.FTZ R63, R57, R120 ;  /* 0x00000078393f7220 */ /* 0x000fe20000410000 */
[----:B0-----:R-:W-:Y:S01]  /*70e0*/  FFMA.FTZ R61, R47, R87, -R56 ;  /* 0x000000572f3d7223 */ /* 0x001fe20000010838 */
[----:B------:R-:W-:Y:S06]  /*70f0*/  @P1 BRA `(.L_x_1396) ;  /* 0x0000000000341947 */ /* 0x000fec0003800000 */
[----:B------:R-:W0:Y:S01]  /*7100*/  LDCU.64 UR12, c[0x0][0x3f8] ;  /* 0x00007f00ff0c77ac */ /* 0x000e220008000a00 */
[----:B------:R-:W-:Y:S01]  /*7110*/  MOV R56, R124 ;  /* 0x0000007c00387202 */ /* 0x000fe20000000f00 */
[-C--:B---3--:R-:W-:Y:S01]  /*7120*/  FMUL.FTZ R60, R65, R120.reuse ;  /* 0x00000078413c7220 */ /* 0x088fe20000410000 */
        /* <DEDUP_REMOVED lines=10> */
.L_x_1396:
[----:B------:R-:W-:Y:S05]  /*71d0*/  BSYNC.RECONVERGENT B0 ;  /* 0x0000000000007941 */ /* 0x000fea0003800200 */
.L_x_1395:
[----:B------:R-:W-:Y:S01]  /*71e0*/  FFMA.FTZ R65, R48, R63, R27 ;  /* 0x0000003f30417223 */ /* 0x000fe2000001001b */
[----:B------:R-:W-:Y:S01]  /*71f0*/  FMUL.FTZ R66, R85, R120 ;  /* 0x0000007855427220 */ /* 0x000fe20000410000 */
[----:B------:R-:W-:Y:S06]  /*7200*/  @!P6 BRA `(.L_x_1397) ;  /* 0x000000000048e947 */ /* 0x000fec0003800000 */
[----:B------:R-:W-:Y:S01]  /*7210*/  FFMA.FTZ R55, R46, R63, R44 ;  /* 0x0000003f2e377223 */ /* 0x000fe2000001002c */
[----:B------:R-:W-:-:S03]  /*7220*/  FFMA.FTZ R56, R47, R66, R45 ;  /* 0x000000422f387223 */ /* 0x000fc6000001002d */
[----:B------:R-:W-:Y:S01]  /*7230*/  FMUL.FTZ R57, R55, -1.4426950216293334961 ;  /* 0xbfb8aa3b37397820 */ /* 0x000fe20000410000 */
[----:B0--3--:R-:W-:-:S05]  /*7240*/  FMUL.FTZ R60, R56, -1.4426950216293334961 ;  /* 0xbfb8aa3b383c7820 */ /* 0x009fca0000410000 */
        /* <DEDUP_REMOVED lines=14> */
.L_x_1397:
[----:B------:R-:W-:Y:S01]  /*7330*/  FADD.FTZ R55, -R26, R80 ;  /* 0x000000501a377221 */ /* 0x000fe20000010100 */
[----:B------:R-:W-:Y:S01]  /*7340*/  FFMA.FTZ R56, R48, R66, R27 ;  /* 0x0000004230387223 */ /* 0x000fe2000001001b */
[----:B------:R-:W-:Y:S01]  /*7350*/  BSSY.RECONVERGENT B0, `(.L_x_1398) ;  /* 0x0000013000007945 */ /* 0x000fe20003800200 */
[----:B------:R-:W-:Y:S01]  /*7360*/  FFMA.FTZ R65, R46, R82, -R65 ;  /* 0x000000522e417223 */ /* 0x000fe20000010841 */
[----:B------:R-:W-:Y:S01]  /*7370*/  FADD.FTZ R81, -R26, R81 ;  /* 0x000000511a517221 */ /* 0x000fe20000010100 */
[----:B0-----:R-:W-:Y:S01]  /*7380*/  FMUL.FTZ R61, R55, R120 ;  /* 0x00000078373d7220 */ /* 0x001fe20000410000 */
        /* <DEDUP_REMOVED lines=15> */
.L_x_1399:
[----:B------:R-:W-:Y:S05]  /*7480*/  BSYNC.RECONVERGENT B0 ;  /* 0x0000000000007941 */ /* 0x000fea0003800200 */
.L_x_1398:
[----:B------:R-:W-:Y:S01]  /*7490*/  FFMA.FTZ R63, R48, R61, R27 ;  /* 0x0000003d303f7223 */ /* 0x000fe2000001001b */
[----:B------:R-:W-:Y:S01]  /*74a0*/  FMUL.FTZ R64, R81, R120 ;  /* 0x0000007851407220 */ /* 0x000fe20000410000 */
        /* <DEDUP_REMOVED lines=10> */
[----:B---3--:R-:W1:Y:S01]  /*7550*/  MUFU.RCP R60, R59 ;  /* 0x0000003b003c7308 */ /* 0x008e620000001000 */
        /* <DEDUP_REMOVED lines=8> */
.L_x_1400:
[----:B------:R-:W-:Y:S01]  /*75e0*/  FADD.FTZ R55, -R26, R32 ;  /* 0x000000201a377221 */ /* 0x000fe20000010100 */
[----:B------:R-:W-:Y:S01]  /*75f0*/  FFMA.FTZ R32, R48, R64, R27 ;  /* 0x0000004030207223 */ /* 0x000fe2000001001b */
[----:B------:R-:W-:Y:S01]  /*7600*/  BSSY.RECONVERGENT B0, `(.L_x_1401) ;  /* 0x0000013000007945 */ /* 0x000fe20003800200 */
[----:B------:R-:W-:Y:S01]  /*7610*/  FFMA.FTZ R63, R46, R78, -R63 ;  /* 0x0000004e2e3f7223 */ /* 0x000fe2000001083f */
[----:B0-----:R-:W-:Y:S01]  /*7620*/  FADD.FTZ R59, -R26, R33 ;  /* 0x000000211a3b7221 */ /* 0x001fe20000010100 */
        /* <DEDUP_REMOVED lines=10> */
[----:B------:R-:W-:Y:S01]  /*76d0*/  IMAD R33, R115, UR13, R56 ;  /* 0x0000000d73217c24 */ /* 0x000fe2000f8e0238 */
[----:B-1----:R-:W-:Y:S01]  /*76e0*/  LEA R32, P0, R54, UR16, 0x2 ;  /* 0x0000001036207c11 */ /* 0x002fe2000f8010ff */
[----:B------:R-:W-:-:S03]  /*76f0*/  FMUL.FTZ R56, R63, R120 ;  /* 0x000000783f387220 */ /* 0x000fc60000410000 */
[----:B------:R-:W-:-:S04]  /*7700*/  IADD3 R33, PT, PT, R55, R33, RZ ;  /* 0x0000002137217210 */ /* 0x000fc80007ffe0ff */
[----:B------:R-:W-:-:S05]  /*7710*/  LEA.HI.X R33, R54, UR17, R33, 0x2, P0 ;  /* 0x0000001136217c11 */ /* 0x000fca00080f1421 */
[----:B------:R0:W-:Y:S02]  /*7720*/  STG.E.64 desc[UR8][R32.64], R56 ;  /* 0x0000003820007986 */ /* 0x0001e4000c101b08 */
.L_x_1402:
[----:B------:R-:W-:Y:S05]  /*7730*/  BSYNC.RECONVERGENT B0 ;  /* 0x0000000000007941 */ /* 0x000fea0003800200 */
.L_x_1401:
[----:B------:R-:W-:Y:S01]  /*7740*/  FFMA.FTZ R61, R48, R65, R27 ;  /* 0x00000041303d7223 */ /* 0x000fe2000001001b */
[----:B------:R-:W-:Y:S01]  /*7750*/  FMUL.FTZ R62, R59, R120 ;  /* 0x000000783b3e7220 */ /* 0x000fe20000410000 */
        /* <DEDUP_REMOVED lines=19> */
.L_x_1403:
[----:B0-----:R-:W-:Y:S01]  /*7890*/  FADD.FTZ R33, -R26, R2 ;  /* 0x000000021a217221 */ /* 0x001fe20000010100 */
        /* <DEDUP_REMOVED lines=20> */
.L_x_1405:
[----:B------:R-:W-:Y:S05]  /*79e0*/  BSYNC.RECONVERGENT B0 ;  /* 0x0000000000007941 */ /* 0x000fea0003800200 */
.L_x_1404:
        /* <DEDUP_REMOVED lines=21> */
.L_x_1406:
[----:B0-----:R-:W-:Y:S01]  /*7b40*/  FFMA.FTZ R2, R48, R56, R27 ;  /* 0x0000003830027223 */ /* 0x001fe2000001001b */
[----:B------:R-:W-:Y:S01]  /*7b50*/  BSSY.RECONVERGENT B0, `(.L_x_1407) ;  /* 0x0000013000007945 */ /* 0x000fe20003800200 */
[----:B------:R-:W-:Y:S01]  /*7b60*/  FADD.FTZ R51, -R26, R7 ;  /* 0x000000071a337221 */ /* 0x000fe20000010100 */
[----:B------:R-:W-:Y:S01]  /*7b70*/  FFMA.FTZ R53, R46, R4, -R53 ;  /* 0x000000042e357223 */ /* 0x000fe20000010835 */
[----:B------:R-:W-:Y:S01]  /*7b80*/  FADD.FTZ R35, -R26, R6 ;  /* 0x000000061a237221 */ /* 0x000fe20000010100 */
        /* <DEDUP_REMOVED lines=15> */
.L_x_1408:
[----:B------:R-:W-:Y:S05]  /*7c80*/  BSYNC.RECONVERGENT B0 ;  /* 0x0000000000007941 */ /* 0x000fea0003800200 */
.L_x_1407:
[----:B------:R-:W-:Y:S01]  /*7c90*/  UISETP.NE.AND UP0, UPT, UR10, URZ, UPT ;  /* 0x000000ff0a00728c */ /* 0x000fe2000bf05270 */
[C---:B------:R-:W-:Y:S01]  /*7ca0*/  FADD.FTZ R65, -R26.reuse, R19 ;  /* 0x000000131a417221 */ /* 0x040fe20000010100 */
[----:B------:R-:W-:Y:S01]  /*7cb0*/  SHF.R.S32.HI R19, RZ, 0x1f, R113 ;  /* 0x0000001fff137819 */ /* 0x000fe20000011471 */
[-C--:B------:R-:W-:Y:S01]  /*7cc0*/  FMUL.FTZ R35, R35, R120.reuse ;  /* 0x0000007823237220 */ /* 0x080fe20000410000 */
[----:B------:R-:W-:Y:S01]  /*7cd0*/  ISETP.GE.U32.AND P0, PT, R113, UR14, PT ;  /* 0x0000000e71007c0c */ /* 0x000fe2000bf06070 */
[----:B0-----:R-:W-:Y:S01]  /*7ce0*/  FMUL.FTZ R6, R51, R120 ;  /* 0x0000007833067220 */ /* 0x001fe20000410000 */
[C---:B------:R-:W-:Y:S01]  /*7cf0*/  FADD.FTZ R61, -R26.reuse, R15 ;  /* 0x0000000f1a3d7221 */ /* 0x040fe20000010100 */
        /* <DEDUP_REMOVED lines=11> */
[----:B------:R-:W-:Y:S01]  /*7db0*/  ISETP.GE.AND.EX P0, PT, R19, UR15, PT, P0 ;  /* 0x0000000f13007c0c */ /* 0x000fe2000bf06300 */
[----:B------:R-:W-:Y:S01]  /*7dc0*/  FADD.FTZ R51, -R26, R41 ;  /* 0x000000291a337221 */ /* 0x000fe20000010100 */
[C-C-:B------:R-:W-:Y:S01]  /*7dd0*/  FFMA.FTZ R15, R48.reuse, R35, R27.reuse ;  /* 0x00000023300f7223 */ /* 0x140fe2000001001b */
[----:B------:R-:W-:Y:S01]  /*7de0*/  FFMA.FTZ R18, R48, R6, R27 ;  /* 0x0000000630127223 */ /* 0x000fe2000001001b */
[----:B------:R-:W-:Y:S09]  /*7df0*/  BRA.U !UP0, `(.L_x_1409) ;  /* 0x0000000108487547 */ /* 0x000ff2000b800000 */
        /* <DEDUP_REMOVED lines=18> */
.L_x_1409:
        /* <DEDUP_REMOVED lines=17> */
.L_x_1411:
[----:B------:R-:W-:Y:S05]  /*8030*/  BSYNC.RECONVERGENT B0 ;  /* 0x0000000000007941 */ /* 0x000fea0003800200 */
.L_x_1410:
[-C--:B------:R-:W-:Y:S01]  /*8040*/  FMUL.FTZ R35, R57, R120.reuse ;  /* 0x0000007839237220 */ /* 0x080fe20000410000 */
[----:B------:R-:W-:Y:S01]  /*8050*/  IADD3 R57, PT, PT, R49, 0x120, RZ ;  /* 0x0000012031397810 */ /* 0x000fe20007ffe0ff */
[-C--:B------:R-:W-:Y:S01]  /*8060*/  FMUL.FTZ R41, R33, R120.reuse ;  /* 0x0000007821297220 */ /* 0x080fe20000410000 */
[-C--:B------:R-:W-:Y:S01]  /*8070*/  FMUL.FTZ R36, R37, R120.reuse ;  /* 0x0000007825247220 */ /* 0x080fe20000410000 */
[-C--:B------:R-:W-:Y:S01]  /*8080*/  FMUL.FTZ R59, R53, R120.reuse ;  /* 0x00000078353b7220 */ /* 0x080fe20000410000 */
[-C--:B---3--:R-:W-:Y:S01]  /*8090*/  FMUL.FTZ R60, R55, R120.reuse ;  /* 0x00000078373c7220 */ /* 0x088fe20000410000 */
[-C--:B------:R-:W-:Y:S01]  /*80a0*/  FMUL.FTZ R34, R61, R120.reuse ;  /* 0x000000783d227220 */ /* 0x080fe20000410000 */
[-C--:B------:R-:W-:Y:S01]  /*80b0*/  FMUL.FTZ R19, R63, R120.reuse ;  /* 0x000000783f137220 */ /* 0x080fe20000410000 */
[-C--:B------:R-:W-:Y:S01]  /*80c0*/  FMUL.FTZ R22, R65, R120.reuse ;  /* 0x0000007841167220 */ /* 0x080fe20000410000 */
[-C--:B------:R-:W-:Y:S01]  /*80d0*/  FMUL.FTZ R11, R67, R120.reuse ;  /* 0x00000078430b7220 */ /* 0x080fe20000410000 */
[-C--:B------:R-:W-:Y:S01]  /*80e0*/  FMUL.FTZ R14, R69, R120.reuse ;  /* 0x00000078450e7220 */ /* 0x080fe20000410000 */
[-C--:B0-----:R-:W-:Y:S01]  /*80f0*/  FMUL.FTZ R6, R71, R120.reuse ;  /* 0x0000007847067220 */ /* 0x081fe20000410000 */
[-C--:B------:R-:W-:Y:S01]  /*8100*/  FMUL.FTZ R8, R29, R120.reuse ;  /* 0x000000781d087220 */ /* 0x080fe20000410000 */
[-C--:B------:R-:W-:Y:S01]  /*8110*/  FMUL.FTZ R3, R73, R120.reuse ;  /* 0x0000007849037220 */ /* 0x080fe20000410000 */
[----:B------:R-:W-:Y:S01]  /*8120*/  SHF.R.S32.HI R40, RZ, 0x1f, R112 ;  /* 0x0000001fff287819 */ /* 0x000fe20000011470 */
[----:B------:R-:W-:Y:S01]  /*8130*/  FMUL.FTZ R2, R51, R120 ;  /* 0x0000007833027220 */ /* 0x000fe20000410000 */
[----:B------:R-:W-:Y:S01]  /*8140*/  SHF.R.S32.HI R28, RZ, 0x1f, R111 ;  /* 0x0000001fff1c7819 */ /* 0x000fe2000001146f */
[C-C-:B------:R-:W-:Y:S01]  /*8150*/  FFMA.FTZ R53, R48.reuse, R41, R27.reuse ;  /* 0x0000002930357223 */ /* 0x140fe2000001001b */
[----:B------:R-:W-:Y:S01]  /*8160*/  SHF.R.S32.HI R23, RZ, 0x1f, R110 ;  /* 0x0000001fff177819 */ /* 0x000fe2000001146e */
[C---:B------:R-:W-:Y:S01]  /*8170*/  FFMA.FTZ R54, R48.reuse, R36, R27 ;  /* 0x0000002430367223 */ /* 0x040fe2000001001b */
[----:B------:R-:W-:Y:S01]  /*8180*/  SHF.R.S32.HI R9, RZ, 0x1f, R109 ;  /* 0x0000001fff097819 */ /* 0x000fe2000001146d */
[C-C-:B------:R-:W-:Y:S01]  /*8190*/  FFMA.FTZ R55, R48.reuse, R59, R27.reuse ;  /* 0x0000003b30377223 */ /* 0x140fe2000001001b */
[----:B------:R-:W-:Y:S01]  /*81a0*/  SHF.R.S32.HI R4, RZ, 0x1f, R108 ;  /* 0x0000001fff047819 */ /* 0x000fe2000001146c */
[--C-:B------:R-:W-:Y:S01]  /*81b0*/  FFMA.FTZ R56, R48, R60, R27.reuse ;  /* 0x0000003c30387223 */ /* 0x100fe2000001001b */
        /* <DEDUP_REMOVED lines=11> */
[C---:B------:R-:W-:Y:S01]  /*8270*/  FFMA.FTZ R18, R48.reuse, R14, R27 ;  /* 0x0000000e30127223 */ /* 0x040fe2000001001b */
[----:B------:R-:W-:Y:S01]  /*8280*/  SHF.R.S32.HI R58, RZ, 0x1f, R57 ;  /* 0x0000001fff3a7819 */ /* 0x000fe20000011439 */
        /* <DEDUP_REMOVED lines=30> */
.L_x_1412:
        /* <DEDUP_REMOVED lines=17> */
.L_x_1414:
[----:B------:R-:W-:Y:S05]  /*8580*/  BSYNC.RECONVERGENT B0 ;  /* 0x0000000000007941 */ /* 0x000fea0003800200 */
.L_x_1413:
        /* <DEDUP_REMOVED lines=19> */
.L_x_1415:
        /* <DEDUP_REMOVED lines=17> */
.L_x_1417:
[----:B------:R-:W-:Y:S05]  /*87d0*/  BSYNC.RECONVERGENT B0 ;  /* 0x0000000000007941 */ /* 0x000fea0003800200 */
.L_x_1416:
        /* <DEDUP_REMOVED lines=19> */
.L_x_1418:
[----:B------:R-:W-:Y:S01]  /*8910*/  BSSY.RECONVERGENT B0, `(.L_x_1419) ;  /* 0x0000011000007945 */ /* 0x000fe20003800200 */
[----:B------:R-:W-:Y:S01]  /*8920*/  FFMA.FTZ R33, R46, R16, -R33 ;  /* 0x000000102e217223 */ /* 0x000fe20000010821 */
[----:B------:R-:W-:Y:S02]  /*8930*/  FFMA.FTZ R27, R47, R17, -R32 ;  /* 0x000000112f1b7223 */ /* 0x000fe40000010820 */
[----:B------:R-:W-:Y:S05]  /*8940*/  @P1 BRA `(.L_x_1420) ;  /* 0x0000000000341947 */ /* 0x000fea0003800000 */
[----:B------:R-:W1:Y:S01]  /*8950*/  LDCU.64 UR12, c[0x0][0x3f8] ;  /* 0x00007f00ff0c77ac */ /* 0x000e620008000a00 */
[----:B0-----:R-:W-:Y:S01]  /*8960*/  MOV R12, R124 ;  /* 0x0000007c000c7202 */ /* 0x001fe20000000f00 */
[-C--:B------:R-:W-:Y:S01]  /*8970*/  FMUL.FTZ R32, R33, R120.reuse ;  /* 0x0000007821207220 */ /* 0x080fe20000410000 */
[----:B------:R-:W-:Y:S01]  /*8980*/  MOV R13, R123 ;  /* 0x0000007b000d7202 */ /* 0x000fe20000000f00 */
[----:B------:R-:W0:Y:S01]  /*8990*/  LDCU.64 UR16, c[0x0][0x380] ;  /* 0x00007000ff1077ac */ /* 0x000e220008000a00 */
[----:B------:R-:W-:Y:S01]  /*89a0*/  FMUL.FTZ R33, R27, R120 ;  /* 0x000000781b217220 */ /* 0x000fe20000410000 */
[----:B-1----:R-:W-:Y:S02]  /*89b0*/  IMAD R28, R28, UR12, RZ ;  /* 0x0000000c1c1c7c24 */ /* 0x002fe4000f8e02ff */
[----:B------:R-:W-:-:S04]  /*89c0*/  IMAD.WIDE.U32 R16, R111, UR12, R12 ;  /* 0x0000000c6f107c25 */ /* 0x000fc8000f8e000c */
[----:B------:R-:W-:Y:S01]  /*89d0*/  IMAD R13, R111, UR13, R28 ;  /* 0x0000000d6f0d7c24 */ /* 0x000fe2000f8e021c */
[----:B0-----:R-:W-:-:S04]  /*89e0*/  LEA R12, P1, R16, UR16, 0x2 ;  /* 0x00000010100c7c11 */ /* 0x001fc8000f8210ff */
[----:B------:R-:W-:-:S04]  /*89f0*/  IADD3 R13, PT, PT, R17, R13, RZ ;  /* 0x0000000d110d7210 */ /* 0x000fc80007ffe0ff */
[----:B------:R-:W-:-:S05]  /*8a00*/  LEA.HI.X R13, R16, UR17, R13, 0x2, P1 ;  /* 0x00000011100d7c11 */ /* 0x000fca00088f140d */
[----:B------:R1:W-:Y:S02]  /*8a10*/  STG.E.64 desc[UR8][R12.64], R32 ;  /* 0x000000200c007986 */ /* 0x0003e4000c101b08 */
.L_x_1420:
[----:B------:R-:W-:Y:S05]  /*8a20*/  BSYNC.RECONVERGENT B0 ;  /* 0x0000000000007941 */ /* 0x000fea0003800200 */
.L_x_1419:
[----:B------:R-:W-:Y:S05]  /*8a30*/  BRA.U !UP0, `(.L_x_1421) ;  /* 0x0000000108487547 */ /* 0x000fea000b800000 */
        /* <DEDUP_REMOVED lines=18> */
.L_x_1421:
[----:B------:R-:W-:Y:S01]  /*8b60*/  BSSY.RECONVERGENT B0, `(.L_x_1422) ;  /* 0x0000011000007945 */ /* 0x000fe20003800200 */
[----:B------:R-:W-:Y:S01]  /*8b70*/  FFMA.FTZ R29, R46, R20, -R29 ;  /* 0x000000142e1d7223 */ /* 0x000fe2000001081d */
[----:B------:R-:W-:Y:S02]  /*8b80*/  FFMA.FTZ R21, R47, R21, -R26 ;  /* 0x000000152f157223 */ /* 0x000fe4000001081a */
[----:B------:R-:W-:Y:S05]  /*8b90*/  @P0 BRA `(.L_x_1423) ;  /* 0x0000000000340947 */ /* 0x000fea0003800000 */
[----:B------:R-:W2:Y:S01]  /*8ba0*/  LDCU.64 UR12, c[0x0][0x3f8] ;  /* 0x00007f00ff0c77ac */ /* 0x000ea20008000a00 */
[----:B01----:R-:W-:Y:S01]  /*8bb0*/  MOV R12, R124 ;  /* 0x0000007c000c7202 */ /* 0x003fe20000000f00 */
[-C--:B------:R-:W-:Y:S01]  /*8bc0*/  FMUL.FTZ R20, R29, R120.reuse ;  /* 0x000000781d147220 */ /* 0x080fe20000410000 */
[----:B------:R-:W-:Y:S01]  /*8bd0*/  MOV R13, R123 ;  /* 0x0000007b000d7202 */ /* 0x000fe20000000f00 */
[----:B------:R-:W0:Y:S01]  /*8be0*/  LDCU.64 UR16, c[0x0][0x380] ;  /* 0x00007000ff1077ac */ /* 0x000e220008000a00 */
[----:B------:R-:W-:Y:S01]  /*8bf0*/  FMUL.FTZ R21, R21, R120 ;  /* 0x0000007815157220 */ /* 0x000fe20000410000 */
[----:B--2---:R-:W-:Y:S02]  /*8c00*/  IMAD R23, R23, UR12, RZ ;  /* 0x0000000c17177c24 */ /* 0x004fe4000f8e02ff */
[----:B------:R-:W-:-:S04]  /*8c10*/  IMAD.WIDE.U32 R16, R110, UR12, R12 ;  /* 0x0000000c6e107c25 */ /* 0x000fc8000f8e000c */
[----:B------:R-:W-:Y:S01]  /*8c20*/  IMAD R23, R110, UR13, R23 ;  /* 0x0000000d6e177c24 */ /* 0x000fe2000f8e0217 */
[----:B0-----:R-:W-:-:S04]  /*8c30*/  LEA R12, P0, R16, UR16, 0x2 ;  /* 0x00000010100c7c11 */ /* 0x001fc8000f8010ff */
[----:B------:R-:W-:-:S04]  /*8c40*/  IADD3 R23, PT, PT, R17, R23, RZ ;  /* 0x0000001711177210 */ /* 0x000fc80007ffe0ff */
[----:B------:R-:W-:-:S05]  /*8c50*/  LEA.HI.X R13, R16, UR17, R23, 0x2, P0 ;  /* 0x00000011100d7c11 */ /* 0x000fca00080f1417 */
[----:B------:R2:W-:Y:S02]  /*8c60*/  STG.E.64 desc[UR8][R12.64], R20 ;  /* 0x000000140c007986 */ /* 0x0005e4000c101b08 */
.L_x_1423:
[----:B------:R-:W-:Y:S05]  /*8c70*/  BSYNC.RECONVERGENT B0 ;  /* 0x0000000000007941 */ /* 0x000fea0003800200 */
.L_x_1422:
[----:B------:R-:W-:Y:S05]  /*8c80*/  BRA.U !UP0, `(.L_x_1424) ;  /* 0x0000000108487547 */ /* 0x000fea000b800000 */
[----:B------:R-:W-:Y:S01]  /*8c90*/  FFMA.FTZ R11, R46, R11, R44 ;  /* 0x0000000b2e0b7223 */ /* 0x000fe2000001002c */
[----:B------:R-:W-:-:S03]  /*8ca0*/  FFMA.FTZ R14, R47, R14, R45 ;  /* 0x0000000e2f0e7223 */ /* 0x000fc6000001002d */
[----:B012---:R-:W-:Y:S01]  /*8cb0*/  FMUL.FTZ R12, R11, -1.4426950216293334961 ;  /* 0xbfb8aa3b0b0c7820 */ /* 0x007fe20000410000 */
        /* <DEDUP_REMOVED lines=15> */
.L_x_1424:
[----:B------:R-:W-:Y:S01]  /*8db0*/  BSSY.RECONVERGENT B0, `(.L_x_1425) ;  /* 0x0000011000007945 */ /* 0x000fe20003800200 */
[----:B------:R-:W-:Y:S01]  /*8dc0*/  FFMA.FTZ R11, R46, R24, -R15 ;  /* 0x000000182e0b7223 */ /* 0x000fe2000001080f */
[----:B------:R-:W-:Y:S02]  /*8dd0*/  FFMA.FTZ R17, R47, R25, -R18 ;  /* 0x000000192f117223 */ /* 0x000fe40000010812 */
[----:B------:R-:W-:Y:S05]  /*8de0*/  @P6 BRA `(.L_x_1426) ;  /* 0x0000000000346947 */ /* 0x000fea0003800000 */
[----:B------:R-:W3:Y:S01]  /*8df0*/  LDCU.64 UR12, c[0x0][0x3f8] ;  /* 0x00007f00ff0c77ac */ /* 0x000ee20008000a00 */
[----:B012---:R-:W-:Y:S01]  /*8e00*/  MOV R12, R124 ;  /* 0x0000007c000c7202 */ /* 0x007fe20000000f00 */
[----:B------:R-:W-:Y:S01]  /*8e10*/  FMUL.FTZ R17, R17, R120 ;  /* 0x0000007811117220 */ /* 0x000fe20000410000 */
[----:B------:R-:W-:Y:S01]  /*8e20*/  MOV R13, R123 ;  /* 0x0000007b000d7202 */ /* 0x000fe20000000f00 */
[----:B------:R-:W0:Y:S01]  /*8e30*/  LDCU.64 UR16, c[0x0][0x380] ;  /* 0x00007000ff1077ac */ /* 0x000e220008000a00 */
[----:B---3--:R-:W-:Y:S02]  /*8e40*/  IMAD R16, R9, UR12, RZ ;  /* 0x0000000c09107c24 */ /* 0x008fe4000f8e02ff */
[----:B------:R-:W-:-:S04]  /*8e50*/  IMAD.WIDE.U32 R14, R109, UR12, R12 ;  /* 0x0000000c6d0e7c25 */ /* 0x000fc8000f8e000c */
[----:B------:R-:W-:Y:S01]  /*8e60*/  IMAD R9, R109, UR13, R16 ;  /* 0x0000000d6d097c24 */ /* 0x000fe2000f8e0210 */
[----:B0-----:R-:W-:Y:S01]  /*8e70*/  LEA R12, P0, R14, UR16, 0x2 ;  /* 0x000000100e0c7c11 */ /* 0x001fe2000f8010ff */
[----:B------:R-:W-:-:S03]  /*8e80*/  FMUL.FTZ R16, R11, R120 ;  /* 0x000000780b107220 */ /* 0x000fc60000410000 */
[----:B------:R-:W-:-:S04]  /*8e90*/  IADD3 R9, PT, PT, R15, R9, RZ ;  /* 0x000000090f097210 */ /* 0x000fc80007ffe0ff */
[----:B------:R-:W-:-:S05]  /*8ea0*/  LEA.HI.X R13, R14, UR17, R9, 0x2, P0 ;  /* 0x000000110e0d7c11 */ /* 0x000fca00080f1409 */
[----:B------:R3:W-:Y:S02]  /*8eb0*/  STG.E.64 desc[UR8][R12.64], R16 ;  /* 0x000000100c007986 */ /* 0x0007e4000c101b08 */
.L_x_1426:
[----:B------:R-:W-:Y:S05]  /*8ec0*/  BSYNC.RECONVERGENT B0 ;  /* 0x0000000000007941 */ /* 0x000fea0003800200 */
.L_x_1425:
[----:B------:R-:W-:Y:S05]  /*8ed0*/  BRA.U !UP0, `(.L_x_1427) ;  /* 0x0000000108487547 */ /* 0x000fea000b800000 */
[----:B------:R-:W-:Y:S01]  /*8ee0*/  FFMA.FTZ R6, R46, R6, R44 ;  /* 0x000000062e067223 */ /* 0x000fe2000001002c */
[----:B------:R-:W-:-:S03]  /*8ef0*/  FFMA.FTZ R8, R47, R8, R45 ;  /* 0x000000082f087223 */ /* 0x000fc6000001002d */
[----:B------:R-:W-:Y:S01]  /*8f00*/  FMUL.FTZ R9, R6, -1.4426950216293334961 ;  /* 0xbfb8aa3b06097820 */ /* 0x000fe20000410000 */
[----:B0123--:R-:W-:-:S05]  /*8f10*/  FMUL.FTZ R12, R8, -1.4426950216293334961 ;  /* 0xbfb8aa3b080c7820 */ /* 0x00ffca0000410000 */
        /* <DEDUP_REMOVED lines=14> */
.L_x_1427:
[----:B------:R-:W-:Y:S01]  /*9000*/  BSSY.RECONVERGENT B0, `(.L_x_1428) ;  /* 0x0000012000007945 */ /* 0x000fe20003800200 */
[----:B------:R-:W-:Y:S01]  /*9010*/  FFMA.FTZ R11, R46, R30, -R7 ;  /* 0x0000001e2e0b7223 */ /* 0x000fe20000010807 */
[----:B------:R-:W-:Y:S01]  /*9020*/  SHF.R.S32.HI R14, RZ, 0x1f, R107 ;  /* 0x0000001fff0e7819 */ /* 0x000fe2000001146b */
[----:B------:R-:W-:Y:S01]  /*9030*/  FFMA.FTZ R31, R47, R31, -R10 ;  /* 0x0000001f2f1f7223 */ /* 0x000fe2000001080a */
[----:B------:R-:W-:Y:S06]  /*9040*/  @P4 BRA `(.L_x_1429) ;  /* 0x0000000000344947 */ /* 0x000fec0003800000 */
[----:B------:R-:W0:Y:S01]  /*9050*/  LDCU.64 UR12, c[0x0][0x3f8] ;  /* 0x00007f00ff0c77ac */ /* 0x000e220008000a00 */
[----:B------:R-:W-:Y:S01]  /*9060*/  MOV R6, R124 ;  /* 0x0000007c00067202 */ /* 0x000fe20000000f00 */
[-C--:B------:R-:W-:Y:S01]  /*9070*/  FMUL.FTZ R10, R11, R120.reuse ;  /* 0x000000780b0a7220 */ /* 0x080fe20000410000 */
[----:B------:R-:W-:Y:S01]  /*9080*/  MOV R7, R123 ;  /* 0x0000007b00077202 */ /* 0x000fe20000000f00 */
[----:B------:R-:W4:Y:S01]  /*9090*/  LDCU.64 UR16, c[0x0][0x380] ;  /* 0x00007000ff1077ac */ /* 0x000f220008000a00 */
[----:B------:R-:W-:Y:S01]  /*90a0*/  FMUL.FTZ R11, R31, R120 ;  /* 0x000000781f0b7220 */ /* 0x000fe20000410000 */
[----:B0123--:R-:W-:Y:S02]  /*90b0*/  IMAD R13, R4, UR12, RZ ;  /* 0x0000000c040d7c24 */ /* 0x00ffe4000f8e02ff */
[----:B------:R-:W-:-:S04]  /*90c0*/  IMAD.WIDE.U32 R8, R108, UR12, R6 ;  /* 0x0000000c6c087c25 */ /* 0x000fc8000f8e0006 */
[----:B------:R-:W-:Y:S01]  /*90d0*/  IMAD R13, R108, UR13, R13 ;  /* 0x0000000d6c0d7c24 */ /* 0x000fe2000f8e020d */
[----:B----4-:R-:W-:-:S04]  /*90e0*/  LEA R6, P0, R8, UR16, 0x2 ;  /* 0x0000001008067c11 */ /* 0x010fc8000f8010ff */
[----:B------:R-:W-:-:S04]  /*90f0*/  IADD3 R13, PT, PT, R9, R13, RZ ;  /* 0x0000000d090d7210 */ /* 0x000fc80007ffe0ff */
[----:B------:R-:W-:-:S05]  /*9100*/  LEA.HI.X R7, R8, UR17, R13, 0x2, P0 ;  /* 0x0000001108077c11 */ /* 0x000fca00080f140d */
[----:B------:R4:W-:Y:S02]  /*9110*/  STG.E.64 desc[UR8][R6.64], R10 ;  /* 0x0000000a06007986 */ /* 0x0009e4000c101b08 */
.L_x_1429:
[----:B------:R-:W-:Y:S05]  /*9120*/  BSYNC.RECONVERGENT B0 ;  /* 0x0000000000007941 */ /* 0x000fea0003800200 */
.L_x_1428:
[----:B------:R-:W-:Y:S05]  /*9130*/  BRA.U !UP0, `(.L_x_1430) ;  /* 0x0000000108487547 */ /* 0x000fea000b800000 */
[----:B------:R-:W-:Y:S01]  /*9140*/  FFMA.FTZ R3, R46, R3, R44 ;  /* 0x000000032e037223 */ /* 0x000fe2000001002c */
[----:B------:R-:W-:-:S03]  /*9150*/  FFMA.FTZ R2, R47, R2, R45 ;  /* 0x000000022f027223 */ /* 0x000fc6000001002d */
[----:B------:R-:W-:Y:S01]  /*9160*/  FMUL.FTZ R4, R3, -1.4426950216293334961 ;  /* 0xbfb8aa3b03047820 */ /* 0x000fe20000410000 */
[----:B------:R-:W-:-:S05]  /*9170*/  FMUL.FTZ R8, R2, -1.4426950216293334961 ;  /* 0xbfb8aa3b02087820 */ /* 0x000fca0000410000 */
[----:B------:R-:W4:Y:S04]  /*9180*/  MUFU.EX2 R4, R4 ;  /* 0x0000000400047308 */ /* 0x000f280000000800 */
[----:B------:R-:W5:Y:S01]  /*9190*/  MUFU.EX2 R8, R8 ;  /* 0x0000000800087308 */ /* 0x000f620000000800 */
[----:B----4-:R-:W-:Y:S01]  /*91a0*/  FADD.FTZ R6, R4, 1 ;  /* 0x3f80000004067421 */ /* 0x010fe20000010000 */
[----:B-----5:R-:W-:-:S03]  /*91b0*/  FADD.FTZ R9, R8, 1 ;  /* 0x3f80000008097421 */ /* 0x020fc60000010000 */
[----:B------:R-:W0:Y:S08]  /*91c0*/  MUFU.RCP R7, R6 ;  /* 0x0000000600077308 */ /* 0x000e300000001000 */
[----:B------:R-:W4:Y:S01]  /*91d0*/  MUFU.RCP R10, R9 ;  /* 0x00000009000a7308 */ /* 0x000f220000001000 */
[----:B0123--:R-:W-:Y:S01]  /*91e0*/  FADD.FTZ R12, -R7, 1 ;  /* 0x3f800000070c7421 */ /* 0x00ffe20000010100 */
[----:B------:R-:W-:-:S03]  /*91f0*/  FMUL.FTZ R42, R42, R7 ;  /* 0x000000072a2a7220 */ /* 0x000fc60000410000 */
[----:B------:R-:W-:Y:S01]  /*9200*/  FFMA.FTZ R3, R3, R12, 1 ;  /* 0x3f80000003037423 */ /* 0x000fe2000001000c */
[----:B----4-:R-:W-:Y:S01]  /*9210*/  FADD.FTZ R11, -R10, 1 ;  /* 0x3f8000000a0b7421 */ /* 0x010fe20000010100 */
[----:B------:R-:W-:Y:S02]  /*9220*/  FMUL.FTZ R43, R43, R10 ;  /* 0x0000000a2b2b7220 */ /* 0x000fe40000410000 */
[----:B------:R-:W-:Y:S01]  /*9230*/  FMUL.FTZ R42, R42, R3 ;  /* 0x000000032a2a7220 */ /* 0x000fe20000410000 */
[----:B------:R-:W-:-:S04]  /*9240*/  FFMA.FTZ R2, R2, R11, 1 ;  /* 0x3f80000002027423 */ /* 0x000fc8000001000b */
[----:B------:R-:W-:-:S07]  /*9250*/  FMUL.FTZ R43, R43, R2 ;  /* 0x000000022b2b7220 */ /* 0x000fce0000410000 */
.L_x_1430:
[----:B------:R-:W-:Y:S01]  /*9260*/  ISETP.GE.AND.EX P3, PT, R14, UR15, PT, P3 ;  /* 0x0000000f0e007c0c */ /* 0x000fe2000bf66330 */
[----:B------:R-:W-:Y:S01]  /*9270*/  FFMA.FTZ R5, R46, R42, -R5 ;  /* 0x0000002a2e057223 */ /* 0x000fe20000010805 */
[----:B------:R-:W-:Y:S01]  /*9280*/  FFMA.FTZ R43, R47, R43, -R48 ;  /* 0x0000002b2f2b7223 */ /* 0x000fe20000010830 */
[----:B------:R-:W-:Y:S02]  /*9290*/  BSSY.RECONVERGENT B0, `(.L_x_1431) ;  /* 0x000000e000007945 */ /* 0x000fe40003800200 */
[-C--:B------:R-:W-:Y:S01]  /*92a0*/  FMUL.FTZ R42, R5, R120.reuse ;  /* 0x00000078052a7220 */ /* 0x080fe20000410000 */
[----:B------:R-:W-:-:S07]  /*92b0*/  FMUL.FTZ R43, R43, R120 ;  /* 0x000000782b2b7220 */ /* 0x000fce0000410000 */
[----:B------:R-:W-:Y:S05]  /*92c0*/  @P3 BRA `(.L_x_1432) ;  /* 0x0000000000283947 */ /* 0x000fea0003800000 */
[----:B------:R-:W5:Y:S01]  /*92d0*/  LDCU.64 UR12, c[0x0][0x3f8] ;  /* 0x00007f00ff0c77ac */ /* 0x000f620008000a00 */
[----:B------:R-:W-:Y:S01]  /*92e0*/  MOV R122, R124 ;  /* 0x0000007c007a7202 */ /* 0x000fe20000000f00 */
[----:B------:R-:W0:Y:S01]  /*92f0*/  LDCU.64 UR14, c[0x0][0x380] ;  /* 0x00007000ff0e77ac */ /* 0x000e220008000a00 */
[----:B-----5:R-:W-:-:S03]  /*9300*/  IMAD R2, R14, UR12, RZ ;  /* 0x0000000c0e027c24 */ /* 0x020fc6000f8e02ff */
[----:B------:R-:W-:-:S04]  /*9310*/  IMAD.WIDE.U32 R122, R107, UR12, R122 ;  /* 0x0000000c6b7a7c25 */ /* 0x000fc8000f8e007a */
[----:B------:R-:W-:Y:S01]  /*9320*/  IMAD R3, R107, UR13, R2 ;  /* 0x0000000d6b037c24 */ /* 0x000fe2000f8e0202 */
[----:B0-----:R-:W-:-:S04]  /*9330*/  LEA R2, P0, R122, UR14, 0x2 ;  /* 0x0000000e7a027c11 */ /* 0x001fc8000f8010ff */
[----:B------:R-:W-:-:S04]  /*9340*/  IADD3 R3, PT, PT, R123, R3, RZ ;  /* 0x000000037b037210 */ /* 0x000fc80007ffe0ff */
[----:B------:R-:W-:-:S05]  /*9350*/  LEA.HI.X R3, R122, UR15, R3, 0x2, P0 ;  /* 0x0000000f7a037c11 */ /* 0x000fca00080f1403 */
[----:B------:R0:W-:Y:S02]  /*9360*/  STG.E.64 desc[UR8][R2.64], R42 ;  /* 0x0000002a02007986 */ /* 0x0001e4000c101b08 */
.L_x_1432:
[----:B------:R-:W-:Y:S05]  /*9370*/  BSYNC.RECONVERGENT B0 ;  /* 0x0000000000007941 */ /* 0x000fea0003800200 */
.L_x_1431:
[----:B------:R-:W-:Y:S02]  /*9380*/  IADD3 R105, PT, PT, R102, R105, RZ ;  /* 0x0000006966697210 */ /* 0x000fe40007ffe0ff */
[----:B------:R-:W-:Y:S02]  /*9390*/  IADD3 R106, PT, PT, R106, 0x1, RZ ;  /* 0x000000016a6a7810 */ /* 0x000fe40007ffe0ff */
[----:B------:R-:W-:-:S13]  /*93a0*/  ISETP.GE.AND P0, PT, R105, UR4, PT ;  /* 0x0000000469007c0c */ /* 0x000fda000bf06270 */
[----:B------:R-:W-:Y:S05]  /*93b0*/  @!P0 BRA `(.L_x_1433) ;  /* 0xffffff6c008c8947 */ /* 0x000fea000383ffff */
.L_x_1366:
[----:B------:R-:W5:Y:S01]  /*93c0*/  LDC R4, c[0x0][0x370] ;  /* 0x0000dc00ff047b82 */ /* 0x000f620000000800 */
[----:B------:R-:W-:Y:S01]  /*93d0*/  ISETP.NE.AND P2, PT, R104, RZ, PT ;  /* 0x000000ff6800720c */ /* 0x000fe20003f45270 */
[----:B------:R-:W-:Y:S06]  /*93e0*/  BSSY.RECONVERGENT B0, `(.L_x_1434) ;  /* 0x0000011000007945 */ /* 0x000fec0003800200 */
[----:B----4-:R-:W4:Y:S08]  /*93f0*/  LDC R7, c[0x0][0x374] ;  /* 0x0000dd00ff077b82 */ /* 0x010f300000000800 */
[----:B0-----:R-:W0:Y:S01]  /*9400*/  LDC.64 R2, c[0x0][0x3c8] ;  /* 0x0000f200ff027b82 */ /* 0x001e220000000a00 */
[----:B-----5:R-:W-:-:S02]  /*9410*/  IADD3 R5, PT, PT, R4, -0x1, RZ ;  /* 0xffffffff04057810 */ /* 0x020fc40007ffe0ff */
[----:B------:R-:W-:Y:S02]  /*9420*/  ISETP.NE.AND P1, PT, R4, 0x1, PT ;  /* 0x000000010400780c */ /* 0x000fe40003f25270 */
[----:B----4-:R-:W-:-:S04]  /*9430*/  IADD3 R0, PT, PT, R7, -0x1, RZ ;  /* 0xffffffff07007810 */ /* 0x010fc80007ffe0ff */
        /* <DEDUP_REMOVED lines=11> */
.L_x_1435:
[----:B------:R-:W-:Y:S05]  /*94f0*/  BSYNC.RECONVERGENT B0 ;  /* 0x0000000000007941 */ /* 0x000fea0003800200 */
.L_x_1434:
[----:B------:R-:W-:Y:S05]  /*9500*/  @P0 EXIT ;  /* 0x000000000000094d */ /* 0x000fea0003800000 */
[----:B------:R-:W-:Y:S05]  /*9510*/  @P2 BRA `(.L_x_1436) ;  /* 0x0000000000202947 */ /* 0x000fea0003800000 */
[----:B------:R-:W-:-:S05]  /*9520*/  IMAD R0, R4, R7, RZ ;  /* 0x0000000704007224 */ /* 0x000fca00078e02ff */
[----:B------:R-:W-:-:S13]  /*9530*/  ISETP.NE.AND P0, PT, R0, -0x1, PT ;  /* 0xffffffff0000780c */ /* 0x000fda0003f05270 */
[----:B------:R-:W-:Y:S05]  /*9540*/  @!P0 BRA `(.L_x_1436) ;  /* 0x0000000000148947 */ /* 0x000fea0003800000 */
.L_x_1437:
[----:B0-----:R-:W4:Y:S04]  /*9550*/  LDG.E.STRONG.GPU R5, desc[UR8][R2.64] ;  /* 0x0000000802057981 */ /* 0x001f28000c1ef900 */
[----:B----4-:R-:W-:Y:S01]  /*9560*/  CCTL.IVALL ;  /* 0x00000000ff00798f */ /* 0x010fe20002000000 */
[----:B------:R-:W-:Y:S05]  /*9570*/  YIELD ;  /* 0x0000000000007946 */ /* 0x000fea0003800000 */
[----:B------:R-:W-:-:S13]  /*9580*/  ISETP.NE.AND P0, PT, R5, R0, PT ;  /* 0x000000000500720c */ /* 0x000fda0003f05270 */
[----:B------:R-:W-:Y:S05]  /*9590*/  @P0 BRA `(.L_x_1437) ;  /* 0xfffffffc00ec0947 */ /* 0x000fea000383ffff */
.L_x_1436:
        /* <DEDUP_REMOVED lines=33> */
[----:B-1----:R-:W-:Y:S01]  /*97b0*/  SHF.R.S32.HI R33, RZ, 0x1, R9 ;  /* 0x00000001ff217819 */ /* 0x002fe20000011409 */
[----:B------:R-:W-:Y:S08]  /*97c0*/  @!P1 BRA `(.L_x_1439) ;  /* 0x0000000000d89947 */ /* 0x000ff00003800000 */
[----:B------:R-:W0:Y:S01]  /*97d0*/  LDCU.64 UR4, c[0x0][0x3d8] ;  /* 0x00007b00ff0477ac */ /* 0x000e220008000a00 */
[----:B------:R-:W-:Y:S02]  /*97e0*/  SHF.R.U64 R2, R6, 0x7, R7 ;  /* 0x0000000706027819 */ /* 0x000fe40000001207 */
[----:B------:R-:W-:Y:S01]  /*97f0*/  SHF.L.U32 R19, R104, 0x3, RZ ;  /* 0x0000000368137819 */ /* 0x000fe200000006ff */
[----:B------:R-:W1:Y:S01]  /*9800*/  LDCU.64 UR6, c[0x0][0x390] ;  /* 0x00007200ff0677ac */ /* 0x000e620008000a00 */
[----:B------:R-:W-:Y:S02]  /*9810*/  IADD3 R2, PT, PT, R2, 0x1, RZ ;  /* 0x0000000102027810 */ /* 0x000fe40007ffe0ff */
[----:B--2---:R-:W-:Y:S01]  /*9820*/  SHF.L.U64.HI R20, R104, 0x3, R35 ;  /* 0x0000000368147819 */ /* 0x004fe20000010223 */
        /* <DEDUP_REMOVED lines=19> */
.L_x_1440:
[-C--:B0-----:R-:W-:Y:S02]  /*9960*/  LEA R8, P1, R3, R23.reuse, 0x2 ;  /* 0x0000001703087211 */ /* 0x081fe400078210ff */
[----:B------:R-:W-:Y:S02]  /*9970*/  IADD3 R10, P2, PT, R23, R4, RZ ;  /* 0x00000004170a7210 */ /* 0x000fe40007f5e0ff */
[----:B---3--:R-:W-:Y:S02]  /*9980*/  LEA R12, P3, R26, R23, 0x2 ;  /* 0x000000171a0c7211 */ /* 0x008fe400078610ff */
        /* <DEDUP_REMOVED lines=26> */
.L_x_1439:
[----:B------:R-:W-:Y:S05]  /*9b30*/  BSYNC.RECONVERGENT B0 ;  /* 0x0000000000007941 */ /* 0x000fea0003800200 */
.L_x_1438:
[----:B------:R-:W-:Y:S05]  /*9b40*/  @!P0 EXIT ;  /* 0x000000000000894d */ /* 0x000fea0003800000 */
[----:B------:R-:W-:Y:S01]  /*9b50*/  SHF.L.U64.HI R39, R26, 0x2, R33 ;  /* 0x000000021a277819 */ /* 0x000fe20000010221 */
[----:B------:R-:W1:Y:S01]  /*9b60*/  LDCU.64 UR4, c[0x0][0x3d8] ;  /* 0x00007b00ff0477ac */ /* 0x000e620008000a00 */
[C---:B------:R-:W-:Y:S02]  /*9b70*/  SHF.L.U64.HI R31, R30.reuse, 0x2, R31 ;  /* 0x000000021e1f7819 */ /* 0x040fe4000001021f */
[----:B------:R-:W-:Y:S01]  /*9b80*/  SHF.L.U32 R29, R30, 0x2, RZ ;  /* 0x000000021e1d7819 */ /* 0x000fe200000006ff */
[----:B------:R-:W4:Y:S01]  /*9b90*/  LDCU.64 UR6, c[0x0][0x388] ;  /* 0x00007100ff0677ac */ /* 0x000f220008000a00 */
[----:B------:R-:W-:Y:S02]  /*9ba0*/  SHF.L.U32 R41, R26, 0x2, RZ ;  /* 0x000000021a297819 */ /* 0x000fe400000006ff */
[C---:B------:R-:W-:Y:S01]  /*9bb0*/  SHF.L.U64.HI R33, R3.reuse, 0x2, R0 ;  /* 0x0000000203217819 */ /* 0x040fe20000010200 */
[----:B------:R-:W0:Y:S01]  /*9bc0*/  LDCU.64 UR10, c[0x0][0x390] ;  /* 0x00007200ff0a77ac */ /* 0x000e220008000a00 */
[----:B------:R-:W-:-:S07]  /*9bd0*/  SHF.L.U32 R37, R3, 0x2, RZ ;  /* 0x0000000203257819 */ /* 0x000fce00000006ff */
.L_x_1441:
[C---:B0--3--:R-:W-:Y:S02]  /*9be0*/  SHF.L.U32 R16, R104.reuse, 0x2, RZ ;  /* 0x0000000268107819 */ /* 0x049fe400000006ff */
[----:B------:R-:W-:Y:S02]  /*9bf0*/  SHF.L.U64.HI R2, R104, 0x2, R35 ;  /* 0x0000000268027819 */ /* 0x000fe40000010223 */
        /* <DEDUP_REMOVED lines=10> */
[----:B--2---:R-:W2:Y:S04]  /*9ca0*/  LDG.E R21, desc[UR8][R10.64] ;  /* 0x000000080a157981 */ /* 0x004ea8000c1e1900 */
[----:B------:R5:W2:Y:S01]  /*9cb0*/  LDG.E R20, desc[UR8][R8.64] ;  /* 0x0000000808147981 */ /* 0x000aa2000c1e1900 */
[C---:B------:R-:W-:Y:S02]  /*9cc0*/  SHF.L.U32 R27, R104.reuse, 0x3, RZ ;  /* 0x00000003681b7819 */ /* 0x040fe400000006ff */
[----:B------:R-:W-:Y:S02]  /*9cd0*/  SHF.L.U64.HI R28, R104, 0x3, R35 ;  /* 0x00000003681c7819 */ /* 0x000fe40000010223 */
[----:B------:R-:W-:Y:S02]  /*9ce0*/  LOP3.LUT R14, R27, 0xfffffff8, RZ, 0xc0, !PT ;  /* 0xfffffff81b0e7812 */ /* 0x000fe400078ec0ff */
[----:B------:R-:W-:-:S02]  /*9cf0*/  LOP3.LUT R16, R16, 0xfffffffc, RZ, 0xc0, !PT ;  /* 0xfffffffc10107812 */ /* 0x000fc400078ec0ff */
[----:B----4-:R-:W-:Y:S02]  /*9d00*/  IADD3 R12, P0, PT, R14, UR6, RZ ;  /* 0x000000060e0c7c10 */ /* 0x010fe4000ff1e0ff */
[----:B0-----:R-:W-:Y:S02]  /*9d10*/  LOP3.LUT R4, R28, 0x3, RZ, 0xc0, !PT ;  /* 0x000000031c047812 */ /* 0x001fe400078ec0ff */
[----:B------:R-:W-:Y:S02]  /*9d20*/  IADD3 R14, P1, PT, R14, UR10, RZ ;  /* 0x0000000a0e0e7c10 */ /* 0x000fe4000ff3e0ff */
[----:B------:R-:W-:Y:S02]  /*9d30*/  LOP3.LUT R2, R2, 0x3, RZ, 0xc0, !PT ;  /* 0x0000000302027812 */ /* 0x000fe400078ec0ff */
[----:B------:R-:W-:Y:S02]  /*9d40*/  IADD3 R16, P2, PT, R16, UR4, RZ ;  /* 0x0000000410107c10 */ /* 0x000fe4000ff5e0ff */
[----:B------:R-:W-:-:S02]  /*9d50*/  IADD3.X R13, PT, PT, R4, UR7, RZ, P0, !PT ;  /* 0x00000007040d7c10 */ /* 0x000fc400087fe4ff */
[----:B------:R-:W-:Y:S02]  /*9d60*/  IADD3.X R15, PT, PT, R4, UR11, RZ, P1, !PT ;  /* 0x0000000b040f7c10 */ /* 0x000fe40008ffe4ff */
[----:B------:R-:W-:Y:S02]  /*9d70*/  IADD3.X R17, PT, PT, R2, UR5, RZ, P2, !PT ;  /* 0x0000000502117c10 */ /* 0x000fe400097fe4ff */
[C---:B------:R-:W-:Y:S02]  /*9d80*/  IADD3 R4, P0, PT, R16.reuse, R37, RZ ;  /* 0x0000002510047210 */ /* 0x040fe40007f1e0ff */
[C---:B-1----:R-:W-:Y:S02]  /*9d90*/  IADD3 R6, P1, PT, R16.reuse, R29, RZ ;  /* 0x0000001d10067210 */ /* 0x042fe40007f3e0ff */
[----:B-----5:R-:W-:Y:S02]  /*9da0*/  IADD3 R8, P2, PT, R16, R41, RZ ;  /* 0x0000002910087210 */ /* 0x020fe40007f5e0ff */
[----:B------:R-:W-:-:S02]  /*9db0*/  IADD3.X R5, PT, PT, R17, R33, RZ, P0, !PT ;  /* 0x0000002111057210 */ /* 0x000fc400007fe4ff */
[C---:B------:R-:W-:Y:S02]  /*9dc0*/  IADD3.X R7, PT, PT, R17.reuse, R31, RZ, P1, !PT ;  /* 0x0000001f11077210 */ /* 0x040fe40000ffe4ff */
[----:B------:R-:W-:Y:S01]  /*9dd0*/  IADD3.X R9, PT, PT, R17, R39, RZ, P2, !PT ;  /* 0x0000002711097210 */ /* 0x000fe200017fe4ff */
[----:B---3--:R0:W-:Y:S04]  /*9de0*/  STG.E.64 desc[UR8][R12.64], R18 ;  /* 0x000000120c007986 */ /* 0x0081e8000c101b08 */
[----:B--2---:R1:W-:Y:S04]  /*9df0*/  STG.E.64 desc[UR8][R14.64], R20 ;  /* 0x000000140e007986 */ /* 0x0043e8000c101b08 */
        /* <DEDUP_REMOVED lines=48> */
.L_x_1442:
        /* <DEDUP_REMOVED lines=16> */
.L_x_3431:


//--------------------- .text._Z35group_norm_nhwc_bwd_one_pass_kernelI11Fp32IOBf16WLi64ELi8ELi128EEv26Group_norm_nhwc_bwd_params --------------------------
	.section	.text._Z35group_norm_nhwc_bwd_one_pass_kernelI11Fp32IOBf16WLi64ELi8ELi128EEv26Group_norm_nhwc_bwd_params,"ax",@progbits
	.align	128
        .global         _Z35group_norm_nhwc_bwd_one_pass_kernelI11Fp32IOBf16WLi64ELi8ELi128EEv26Group_norm_nhwc_bwd_params
        .type           _Z35group_norm_nhwc_bwd_one_pass_kernelI11Fp32IOBf16WLi64ELi8ELi128EEv26Group_norm_nhwc_bwd_params,@function
        .size           _Z35group_norm_nhwc_bwd_one_pass_kernelI11Fp32IOBf16WLi64ELi8ELi128EEv26Group_norm_nhwc_bwd_params,(.L_x_3432 - _Z35group_norm_nhwc_bwd_one_pass_kernelI11Fp32IOBf16WLi64ELi8ELi128EEv26Group_norm_nhwc_bwd_params)
        .other          _Z35group_norm_nhwc_bwd_one_pass_kernelI11Fp32IOBf16WLi64ELi8ELi128EEv26Group_norm_nhwc_bwd_params,@"STO_CUDA_ENTRY STV_DEFAULT"
_Z35group_norm_nhwc_bwd_one_pass_kernelI11Fp32IOBf16WLi64ELi8ELi128EEv26Group_norm_nhwc_bwd_params:
.text._Z35group_norm_nhwc_bwd_one_pass_kernelI11Fp32IOBf16WLi64ELi8ELi128EEv26Group_norm_nhwc_bwd_params:
        /* <DEDUP_REMOVED lines=25> */
[----:B------:R-:W-:Y:S02]  /*0190*/  IADD3 R36, PT, PT, R39, 0x20, RZ ;  /* 0x0000002027247810 */ /* 0x000fe40007ffe0ff */
[----:B------:R-:W-:Y:S01]  /*01a0*/  SHF.R.S32.HI R33, RZ, 0x1f, R39 ;  /* 0x0000001fff217819 */ /* 0x000fe20000011427 */
[----:B----4-:R-:W-:Y:S01]  /*01b0*/  ULEA UR4, UR6, UR4, 0x18 ;  /* 0x0000000406047291 */ /* 0x010fe2000f8ec0ff */
[----:B------:R-:W-:Y:S01]  /*01c0*/  SHF.R.S32.HI R31, RZ, 0x1f, R36 ;  /* 0x0000001fff1f7819 */ /* 0x000fe20000011424 */
[----:B------:R-:W-:-:S04]  /*01d0*/  ULEA UR9, UR6, UR9, 0x18 ;  /* 0x0000000906097291 */ /* 0x000fc8000f8ec0ff */
[----:B------:R-:W-:Y:S01]  /*01e0*/  LEA R38, R32, UR4, 0x4 ;  /* 0x0000000420267c11 */ /* 0x000fe2000f8e20ff */
[----:B-12---:R-:W-:-:S07]  /*01f0*/  UMOV UR4, URZ ;  /* 0x000000ff00047c82 */ /* 0x006fce0008000000 */
.L_x_1468:
        /* <DEDUP_REMOVED lines=21> */
[----:B------:R-:W-:Y:S02]  /*0350*/  LOP3.LUT R2, R6, UR10, RZ, 0x3c, !PT ;  /* 0x0000000a06027c12 */ /* 0x000fe4000f8e3cff */
[----:B------:R-:W-:-:S09]  /*0360*/  ISETP.LE.AND P4, PT, RZ, UR10, PT ;  /* 0x0000000aff007c0c */ /* 0x000fd2000bf83270 */
[----:B------:R-:W-:-:S04]  /*0370*/  @!P5 IADD3 R0, PT, PT, R0, -R5, RZ ;  /* 0x800000050000d210 */ /* 0x000fc80007ffe0ff */
[-C--:B------:R-:W-:Y:S02]  /*0380*/  ISETP.GE.U32.AND P3, PT, R0, R5.reuse, PT ;  /* 0x000000050000720c */ /* 0x080fe40003f66070 */
[----:B------:R-:W-:Y:S02]  /*0390*/  ISETP.GE.AND P2, PT, R2, RZ, PT ;  /* 0x000000ff0200720c */ /* 0x000fe40003f46270 */
[----:B------:R-:W-:Y:S02]  /*03a0*/  @!P5 IADD3 R3, PT, PT, R3, 0x1, RZ ;  /* 0x000000010303d810 */ /* 0x000fe40007ffe0ff */
[----:B--2---:R-:W-:Y:S02]  /*03b0*/  ISETP.GE.U32.AND P0, PT, R39, UR24, PT ;  /* 0x0000001827007c0c */ /* 0x004fe4000bf06070 */
[----:B------:R-:W-:Y:S02]  /*03c0*/  ISETP.GT.U32.AND P5, PT, R5, R0, PT ;  /* 0x000000000500720c */ /* 0x000fe40003fa4070 */
[----:B------:R-:W-:-:S02]  /*03d0*/  IADD3 R5, PT, PT, R0, -R5, RZ ;  /* 0x8000000500057210 */ /* 0x000fc40007ffe0ff */
[----:B------:R-:W-:Y:S02]  /*03e0*/  ISETP.GE.AND.EX P0, PT, R33, UR25, PT, P0 ;  /* 0x0000001921007c0c */ /* 0x000fe4000bf06300 */
[----:B------:R-:W-:Y:S02]  /*03f0*/  ISETP.GE.U32.AND P1, PT, R36, UR24, PT ;  /* 0x0000001824007c0c */ /* 0x000fe4000bf26070 */
[----:B------:R-:W-:Y:S02]  /*0400*/  SEL R0, R5, R0, !P5 ;  /* 0x0000000005007207 */ /* 0x000fe40006800000 */
[----:B------:R-:W-:Y:S02]  /*0410*/  @P3 IADD3 R3, PT, PT, R3, 0x1, RZ ;  /* 0x0000000103033810 */ /* 0x000fe40007ffe0ff */
[----:B------:R-:W-:Y:S02]  /*0420*/  ISETP.GE.AND.EX P1, PT, R31, UR25, PT, P1 ;  /* 0x000000191f007c0c */ /* 0x000fe4000bf26310 */
[----:B------:R-:W-:-:S02]  /*0430*/  ISETP.NE.AND P3, PT, R6, RZ, PT ;  /* 0x000000ff0600720c */ /* 0x000fc40003f65270 */
[----:B------:R-:W-:Y:S01]  /*0440*/  LOP3.LUT R5, RZ, R6, RZ, 0x33, !PT ;  /* 0x00000006ff057212 */ /* 0x000fe200078e33ff */
[----:B------:R-:W0:Y:S01]  /*0450*/  @!P0 LDC.64 R10, c[0x0][0x3f8] ;  /* 0x0000fe00ff0a8b82 */ /* 0x000e220000000a00 */
[----:B------:R-:W-:Y:S02]  /*0460*/  @!P4 IADD3 R0, PT, PT, -R0, RZ, RZ ;  /* 0x000000ff0000c210 */ /* 0x000fe40007ffe1ff */
[----:B------:R-:W-:Y:S02]  /*0470*/  @!P2 IADD3 R3, PT, PT, -R3, RZ, RZ ;  /* 0x000000ff0303a210 */ /* 0x000fe40007ffe1ff */
[C---:B------:R-:W-:Y:S02]  /*0480*/  SEL R17, R5.reuse, R0, !P3 ;  /* 0x0000000005117207 */ /* 0x040fe40005800000 */
[----:B------:R-:W-:Y:S01]  /*0490*/  SEL R3, R5, R3, !P3 ;  /* 0x0000000305037207 */ /* 0x000fe20005800000 */
[----:B------:R-:W1:Y:S01]  /*04a0*/  @!P1 LDC.64 R8, c[0x0][0x3f8] ;  /* 0x0000fe00ff089b82 */ /* 0x000e620000000a00 */
[----:B------:R-:W-:-:S02]  /*04b0*/  SHF.L.U32 R25, R17, 0x3, RZ ;  /* 0x0000000311197819 */ /* 0x000fc400000006ff */
[----:B------:R-:W-:Y:S02]  /*04c0*/  SHF.R.S32.HI R0, RZ, 0x1f, R3 ;  /* 0x0000001fff007819 */ /* 0x000fe40000011403 */
[----:B------:R-:W-:Y:S02]  /*04d0*/  ISETP.NE.AND P2, PT, RZ, UR20, PT ;  /* 0x00000014ff007c0c */ /* 0x000fe4000bf45270 */
[----:B------:R-:W-:Y:S01]  /*04e0*/  SHF.R.S32.HI R43, RZ, 0x1f, R25 ;  /* 0x0000001fff2b7819 */ /* 0x000fe20000011419 */
[----:B------:R-:W2:Y:S01]  /*04f0*/  @!P0 LDC.64 R20, c[0x0][0x3a0] ;  /* 0x0000e800ff148b82 */ /* 0x000ea20000000a00 */
[----:B------:R-:W-:Y:S01]  /*0500*/  LOP3.LUT R42, R25, R40, RZ, 0xfc, !PT ;  /* 0x00000028192a7212 */ /* 0x000fe200078efcff */
[----:B------:R-:W-:-:S04]  /*0510*/  IMAD R0, R0, UR26, RZ ;  /* 0x0000001a00007c24 */ /* 0x000fc8000f8e02ff */
[C---:B------:R-:W-:Y:S02]  /*0520*/  IMAD.WIDE.U32 R42, R3.reuse, UR26, R42 ;  /* 0x0000001a032a7c25 */ /* 0x040fe4000f8e002a */
[----:B------:R-:W4:Y:S02]  /*0530*/  @!P0 LDC.64 R18, c[0x0][0x398] ;  /* 0x0000e600ff128b82 */ /* 0x000f240000000a00 */
[----:B------:R-:W-:-:S05]  /*0540*/  IMAD R3, R3, UR27, R0 ;  /* 0x0000001b03037c24 */ /* 0x000fca000f8e0200 */
[----:B------:R-:W-:Y:S01]  /*0550*/  IADD3 R45, PT, PT, R43, R3, RZ ;  /* 0x000000032b2d7210 */ /* 0x000fe20007ffe0ff */
[----:B------:R-:W4:Y:S08]  /*0560*/  LDC.64 R6, c[0x0][0x3a8] ;  /* 0x0000ea00ff067b82 */ /* 0x000f300000000a00 */
[----:B------:R-:W4:Y:S01]  /*0570*/  @P2 LDC.64 R2, c[0x0][0x3b0] ;  /* 0x0000ec00ff022b82 */ /* 0x000f220000000a00 */
[----:B0-----:R-:W-:Y:S01]  /*0580*/  @!P0 IMAD R0, R33, R10, RZ ;  /* 0x0000000a21008224 */ /* 0x001fe200078e02ff */
[----:B------:R-:W-:-:S02]  /*0590*/  @!P0 MOV R44, R42 ;  /* 0x0000002a002c8202 */ /* 0x000fc40000000f00 */
[----:B------:R-:W-:Y:S01]  /*05a0*/  @!P1 MOV R22, R42 ;  /* 0x0000002a00169202 */ /* 0x000fe20000000f00 */
[----:B------:R-:W-:Y:S01]  /*05b0*/  @!P0 IMAD R27, R39, R11, R0 ;  /* 0x0000000b271b8224 */ /* 0x000fe200078e0200 */
[----:B------:R-:W-:Y:S01]  /*05c0*/  @!P1 MOV R23, R45 ;  /* 0x0000002d00179202 */ /* 0x000fe20000000f00 */
[----:B-1----:R-:W-:Y:S01]  /*05d0*/  @!P1 IMAD R0, R31, R8, RZ ;  /* 0x000000081f009224 */ /* 0x002fe200078e02ff */
[----:B------:R-:W0:Y:S01]  /*05e0*/  @!P1 LDC.64 R4, c[0x0][0x3a0] ;  /* 0x0000e800ff049b82 */ /* 0x000e220000000a00 */
[----:B------:R-:W-:Y:S01]  /*05f0*/  @!P0 IMAD.WIDE.U32 R10, R39, R10, R44 ;  /* 0x0000000a270a8225 */ /* 0x000fe200078e002c */
[----:B------:R-:W-:-:S03]  /*0600*/  IADD3 R25, PT, PT, R40, R25, RZ ;  /* 0x0000001928197210 */ /* 0x000fc60007ffe0ff */
[C---:B------:R-:W-:Y:S02]  /*0610*/  @!P1 IMAD R29, R36.reuse, R9, R0 ;  /* 0x00000009241d9224 */ /* 0x040fe400078e0200 */
[----:B------:R-:W-:Y:S01]  /*0620*/  @!P1 IMAD.WIDE.U32 R8, R36, R8, R22 ;  /* 0x0000000824089225 */ /* 0x000fe200078e0016 */
[C---:B------:R-:W-:Y:S01]  /*0630*/  @!P0 SHF.L.U32 R23, R10.reuse, 0x2, RZ ;  /* 0x000000020a178819 */ /* 0x040fe200000006ff */
[----:B------:R-:W1:Y:S01]  /*0640*/  @!P1 LDC.64 R12, c[0x0][0x398] ;  /* 0x0000e600ff0c9b82 */ /* 0x000e620000000a00 */
[----:B------:R-:W-:Y:S02]  /*0650*/  @!P0 IADD3 R11, PT, PT, R11, R27, RZ ;  /* 0x0000001b0b0b8210 */ /* 0x000fe40007ffe0ff */
[C---:B--2---:R-:W-:Y:S02]  /*0660*/  @!P0 IADD3 R20, P3, PT, R23.reuse, R20, RZ ;  /* 0x0000001417148210 */ /* 0x044fe40007f7e0ff */
[----:B----4-:R-:W-:Y:S01]  /*0670*/  @!P0 IADD3 R18, P4, PT, R23, R18, RZ ;  /* 0x0000001217128210 */ /* 0x010fe20007f9e0ff */
[----:B------:R-:W-:Y:S01]  /*0680*/  @P2 IMAD.WIDE R22, R25, 0x2, R2 ;  /* 0x0000000219162825 */ /* 0x000fe200078e0202 */
[----:B------:R-:W-:-:S03]  /*0690*/  @!P0 SHF.L.U64.HI R10, R10, 0x2, R11 ;  /* 0x000000020a0a8819 */ /* 0x000fc6000001020b */
[----:B------:R-:W-:Y:S01]  /*06a0*/  IMAD.WIDE R24, R25, 0x2, R6 ;  /* 0x0000000219187825 */ /* 0x000fe200078e0206 */
[----:B------:R-:W-:-:S03]  /*06b0*/  CS2R R6, SRZ ;  /* 0x0000000000067805 */ /* 0x000fc6000001ff00 */
[----:B------:R-:W-:Y:S01]  /*06c0*/  HFMA2 R3, -RZ, RZ, 0, 0 ;  /* 0x00000000ff037431 */ /* 0x000fe200000001ff */
[----:B------:R-:W-:Y:S01]  /*06d0*/  MOV R2, RZ ;  /* 0x000000ff00027202 */ /* 0x000fe20000000f00 */
[----:B------:R-:W2:Y:S01]  /*06e0*/  @P2 LDG.E.U16 R27, desc[UR16][R22.64] ;  /* 0x00000010161b2981 */ /* 0x000ea2000c1e1500 */
[C---:B------:R-:W-:Y:S02]  /*06f0*/  @!P0 IADD3.X R21, PT, PT, R10.reuse, R21, RZ, P3, !PT ;  /* 0x000000150a158210 */ /* 0x040fe40001ffe4ff */
[----:B------:R-:W-:Y:S01]  /*0700*/  @!P0 IADD3.X R19, PT, PT, R10, R19, RZ, P4, !PT ;  /* 0x000000130a138210 */ /* 0x000fe200027fe4ff */
[----:B------:R-:W4:Y:S04]  /*0710*/  LDG.E.U16 R0, desc[UR16][R24.64] ;  /* 0x0000001018007981 */ /* 0x000f28000c1e1500 */
[----:B------:R-:W4:Y:S04]  /*0720*/  @P2 LDG.E.U16 R26, desc[UR16][R22.64+0x2] ;  /* 0x00000210161a2981 */ /* 0x000f28000c1e1500 */
[----:B------:R-:W4:Y:S04]  /*0730*/  LDG.E.U16 R16, desc[UR16][R24.64+0x2] ;  /* 0x0000021018107981 */ /* 0x000f28000c1e1500 */
[----:B------:R-:W5:Y:S04]  /*0740*/  @!P0 LDG.E.64 R6, desc[UR16][R20.64] ;  /* 0x0000001014068981 */ /* 0x000f68000c1e1b00 */
[----:B------:R-:W5:Y:S01]  /*0750*/  @!P0 LDG.E.64 R2, desc[UR16][R18.64] ;  /* 0x0000001012028981 */ /* 0x000f62000c1e1b00 */
[----:B------:R-:W-:-:S02]  /*0760*/  @!P1 IADD3 R11, PT, PT, R9, R29, RZ ;  /* 0x0000001d090b9210 */ /* 0x000fc40007ffe0ff */
[C---:B------:R-:W-:Y:S02]  /*0770*/  @!P1 SHF.L.U32 R9, R8.reuse, 0x2, RZ ;  /* 0x0000000208099819 */ /* 0x040fe400000006ff */
[----:B------:R-:W-:Y:S02]  /*0780*/  @!P1 SHF.L.U64.HI R8, R8, 0x2, R11 ;  /* 0x0000000208089819 */ /* 0x000fe4000001020b */
[C---:B0-----:R-:W-:Y:S02]  /*0790*/  @!P1 IADD3 R4, P5, PT, R9.reuse, R4, RZ ;  /* 0x0000000409049210 */ /* 0x041fe40007fbe0ff */
[----:B-1----:R-:W-:Y:S02]  /*07a0*/  @!P1 IADD3 R12, P6, PT, R9, R12, RZ ;  /* 0x0000000c090c9210 */ /* 0x002fe40007fde0ff */
[----:B------:R-:W-:Y:S02]  /*07b0*/  CS2R R10, SRZ ;  /* 0x00000000000a7805 */ /* 0x000fe4000001ff00 */
[----:B------:R-:W-:-:S02]  /*07c0*/  @!P1 IADD3.X R5, PT, PT, R8, R5, RZ, P5, !PT ;  /* 0x0000000508059210 */ /* 0x000fc40002ffe4ff */
[----:B------:R-:W-:Y:S02]  /*07d0*/  @!P1 IADD3.X R13, PT, PT, R8, R13, RZ, P6, !PT ;  /* 0x0000000d080d9210 */ /* 0x000fe400037fe4ff */
[----:B------:R-:W-:-:S03]  /*07e0*/  CS2R R8, SRZ ;  /* 0x0000000000087805 */ /* 0x000fc6000001ff00 */
[----:B------:R-:W5:Y:S04]  /*07f0*/  @!P1 LDG.E.64 R10, desc[UR16][R12.64] ;  /* 0x000000100c0a9981 */ /* 0x000f68000c1e1b00 */
[----:B------:R4:W5:Y:S01]  /*0800*/  @!P1 LDG.E.64 R8, desc[UR16][R4.64] ;  /* 0x0000001004089981 */ /* 0x000962000c1e1b00 */
        /* <DEDUP_REMOVED lines=9> */
[----:B------:R-:W-:Y:S01]  /*08a0*/  UISETP.NE.AND UP1, UPT, UR20, URZ, UPT ;  /* 0x000000ff1400728c */ /* 0x000fe2000bf25270 */
[----:B------:R-:W-:Y:S01]  /*08b0*/  CS2R R34, SRZ ;  /* 0x0000000000227805 */ /* 0x000fe2000001ff00 */
[----:B------:R-:W-:Y:S01]  /*08c0*/  UMOV UR22, 0x3f800000 ;  /* 0x3f80000000167882 */ /* 0x000fe20000000000 */
[----:B0-----:R-:W-:-:S13]  /*08d0*/  @P1 R2UR UR6, R14 ;  /* 0x000000000e0612ca */ /* 0x001fda00000e0000 */
[----:B------:R-:W-:Y:S01]  /*08e0*/  @UP0 UMOV UR22, UR6 ;  /* 0x0000000600160c82 */ /* 0x000fe20008000000 */
[----:B--2---:R-:W-:Y:S02]  /*08f0*/  @P2 SHF.L.U32 R34, R27, 0x10, RZ ;  /* 0x000000101b222819 */ /* 0x004fe400000006ff */
[----:B----4-:R-:W-:Y:S02]  /*0900*/  SHF.L.U32 R5, R0, 0x10, RZ ;  /* 0x0000001000057819 */ /* 0x010fe400000006ff */
[----:B------:R-:W-:Y:S02]  /*0910*/  @P2 SHF.L.U32 R35, R26, 0x10, RZ ;  /* 0x000000101a232819 */ /* 0x000fe400000006ff */
[----:B------:R-:W-:Y:S01]  /*0920*/  SHF.L.U32 R0, R16, 0x10, RZ ;  /* 0x0000001010007819 */ /* 0x000fe200000006ff */
[----:B------:R-:W-:Y:S06]  /*0930*/  BRA.U UP1, `(.L_x_1444) ;  /* 0x0000000101747547 */ /* 0x000fec000b800000 */
[----:B-----5:R-:W-:Y:S01]  /*0940*/  FADD.FTZ R13, R6, -UR32 ;  /* 0x80000020060d7e21 */ /* 0x020fe20008010000 */
[----:B------:R-:W-:Y:S01]  /*0950*/  FADD.FTZ R4, R7, -UR32 ;  /* 0x8000002007047e21 */ /* 0x000fe20008010000 */
[----:B------:R-:W-:Y:S01]  /*0960*/  FMUL.FTZ R12, R2, R5 ;  /* 0x00000005020c7220 */ /* 0x000fe20000410000 */
[----:B------:R-:W-:Y:S01]  /*0970*/  FMUL.FTZ R15, R3, R0 ;  /* 0x00000000030f7220 */ /* 0x000fe20000410000 */
[----:B------:R-:W-:Y:S01]  /*0980*/  FMUL.FTZ R13, R13, UR22 ;  /* 0x000000160d0d7c20 */ /* 0x000fe20008410000 */
[----:B------:R-:W-:Y:S01]  /*0990*/  FMUL.FTZ R4, R4, UR22 ;  /* 0x0000001604047c20 */ /* 0x000fe20008410000 */
[----:B------:R-:W-:Y:S01]  /*09a0*/  FADD.FTZ R14, RZ, R12 ;  /* 0x0000000cff0e7221 */ /* 0x000fe20000010000 */
[----:B------:R-:W-:Y:S01]  /*09b0*/  FADD.FTZ R22, RZ, R3 ;  /* 0x00000003ff167221 */ /* 0x000fe20000010000 */
        /* <DEDUP_REMOVED lines=11> */
[----:B------:R-:W-:Y:S01]  /*0a70*/  FMUL.FTZ R15, R11, R0 ;  /* 0x000000000b0f7220 */ /* 0x000fe20000410000 */
[----:B------:R-:W-:Y:S01]  /*0a80*/  FMUL.FTZ R14, R12, UR22 ;  /* 0x000000160c0e7c20 */ /* 0x000fe20008410000 */
[----:B------:R-:W-:-:S02]  /*0a90*/  FFMA.FTZ R12, R10, R20, R13 ;  /* 0x000000140a0c7223 */ /* 0x000fc4000001000d */
[----:B------:R-:W-:Y:S01]  /*0aa0*/  FADD.FTZ R16, R15, R16 ;  /* 0x000000100f107221 */ /* 0x000fe20000010000 */
[----:B------:R-:W-:Y:S01]  /*0ab0*/  FFMA.FTZ R18, R14, R15, R19 ;  /* 0x0000000f0e127223 */ /* 0x000fe20000010013 */
[----:B------:R-:W-:Y:S01]  /*0ac0*/  FADD.FTZ R15, RZ, R2 ;  /* 0x00000002ff0f7221 */ /* 0x000fe20000010000 */
[----:B------:R-:W-:-:S03]  /*0ad0*/  FFMA.FTZ R13, R11, R14, R4 ;  /* 0x0000000e0b0d7223 */ /* 0x000fc60000010004 */
[----:B------:R-:W-:Y:S01]  /*0ae0*/  FADD.FTZ R14, R10, R15 ;  /* 0x0000000f0a0e7221 */ /* 0x000fe20000010000 */
[----:B------:R-:W-:Y:S01]  /*0af0*/  FADD.FTZ R15, R11, R22 ;  /* 0x000000160b0f7221 */ /* 0x000fe20000010000 */
[----:B------:R-:W-:Y:S06]  /*0b00*/  BRA `(.L_x_1445) ;  /* 0x0000000400007947 */ /* 0x000fec0003800000 */
.L_x_1444:
        /* <DEDUP_REMOVED lines=15> */
[----:B------:R-:W-:-:S03]  /*0c00*/  FMUL.FTZ R26, R15, -1.4426950216293334961 ;  /* 0xbfb8aa3b0f1a7820 */ /* 0x000fc60000410000 */
[----:B------:R-:W0:Y:S04]  /*0c10*/  MUFU.EX2 R20, R20 ;  /* 0x0000001400147308 */ /* 0x000e280000000800 */
[----:B------:R-:W1:Y:S04]  /*0c20*/  MUFU.EX2 R24, R24 ;  /* 0x0000001800187308 */ /* 0x000e680000000800 */
[----:B------:R-:W2:Y:S04]  /*0c30*/  MUFU.EX2 R25, R25 ;  /* 0x0000001900197308 */ /* 0x000ea80000000800 */
[----:B------:R-:W3:Y:S01]  /*0c40*/  MUFU.EX2 R26, R26 ;  /* 0x0000001a001a7308 */ /* 0x000ee20000000800 */
[----:B0-----:R-:W-:Y:S01]  /*0c50*/  FADD.FTZ R21, R20, 1 ;  /* 0x3f80000014157421 */ /* 0x001fe20000010000 */
[----:B-1----:R-:W-:-:S05]  /*0c60*/  FADD.FTZ R22, R24, 1 ;  /* 0x3f80000018167421 */ /* 0x002fca0000010000 */
[----:B------:R-:W0:Y:S01]  /*0c70*/  MUFU.RCP R21, R21 ;  /* 0x0000001500157308 */ /* 0x000e220000001000 */
[----:B--2---:R-:W-:Y:S01]  /*0c80*/  FADD.FTZ R23, R25, 1 ;  /* 0x3f80000019177421 */ /* 0x004fe20000010000 */
[----:B---3--:R-:W-:-:S06]  /*0c90*/  FADD.FTZ R20, R26, 1 ;  /* 0x3f8000001a147421 */ /* 0x008fcc0000010000 */
[----:B------:R-:W1:Y:S08]  /*0ca0*/  MUFU.RCP R22, R22 ;  /* 0x0000001600167308 */ /* 0x000e700000001000 */
[----:B------:R-:W2:Y:S01]  /*0cb0*/  MUFU.RCP R23, R23 ;  /* 0x0000001700177308 */ /* 0x000ea20000001000 */
[----:B0-----:R-:W-:-:S04]  /*0cc0*/  FADD.FTZ R24, -R21, 1 ;  /* 0x3f80000015187421 */ /* 0x001fc80000010100 */
[----:B------:R-:W-:Y:S01]  /*0cd0*/  FFMA.FTZ R24, R19, R24, 1 ;  /* 0x3f80000013187423 */ /* 0x000fe20000010018 */
[----:B------:R-:W-:Y:S02]  /*0ce0*/  FMUL.FTZ R19, R2, R21 ;  /* 0x0000001502137220 */ /* 0x000fe40000410000 */
[----:B------:R-:W0:Y:S01]  /*0cf0*/  MUFU.RCP R20, R20 ;  /* 0x0000001400147308 */ /* 0x000e220000001000 */
[----:B-1----:R-:W-:Y:S01]  /*0d00*/  FADD.FTZ R25, -R22, 1 ;  /* 0x3f80000016197421 */ /* 0x002fe20000010100 */
[----:B------:R-:W-:Y:S01]  /*0d10*/  FMUL.FTZ R21, R3, R22 ;  /* 0x0000001603157220 */ /* 0x000fe20000410000 */
[----:B------:R-:W-:Y:S02]  /*0d20*/  FMUL.FTZ R19, R19, R24 ;  /* 0x0000001813137220 */ /* 0x000fe40000410000 */
[----:B------:R-:W-:Y:S01]  /*0d30*/  FFMA.FTZ R18, R18, R25, 1 ;  /* 0x3f80000012127423 */ /* 0x000fe20000010019 */
[----:B--2---:R-:W-:-:S03]  /*0d40*/  FADD.FTZ R27, -R23, 1 ;  /* 0x3f800000171b7421 */ /* 0x004fc60000010100 */
[----:B------:R-:W-:Y:S01]  /*0d50*/  FMUL.FTZ R21, R21, R18 ;  /* 0x0000001215157220 */ /* 0x000fe20000410000 */
[----:B------:R-:W-:Y:S01]  /*0d60*/  FFMA.FTZ R27, R16, R27, 1 ;  /* 0x3f800000101b7423 */ /* 0x000fe2000001001b */
[----:B------:R-:W-:Y:S01]  /*0d70*/  FMUL.FTZ R16, R10, R23 ;  /* 0x000000170a107220 */ /* 0x000fe20000410000 */
[----:B------:R-:W-:Y:S01]  /*0d80*/  FMUL.FTZ R23, R5, R19 ;  /* 0x0000001305177220 */ /* 0x000fe20000410000 */
[----:B------:R-:W-:Y:S01]  /*0d90*/  FMUL.FTZ R25, R0, R21 ;  /* 0x0000001500197220 */ /* 0x000fe20000410000 */
[----:B0-----:R-:W-:Y:S01]  /*0da0*/  FADD.FTZ R26, -R20, 1 ;  /* 0x3f800000141a7421 */ /* 0x001fe20000010100 */
[----:B------:R-:W-:-:S03]  /*0db0*/  FMUL.FTZ R20, R11, R20 ;  /* 0x000000140b147220 */ /* 0x000fc60000410000 */
[----:B------:R-:W-:Y:S01]  /*0dc0*/  FFMA.FTZ R29, R15, R26, 1 ;  /* 0x3f8000000f1d7423 */ /* 0x000fe2000001001a */
[----:B------:R-:W-:Y:S01]  /*0dd0*/  FMUL.FTZ R15, R16, R27 ;  /* 0x0000001b100f7220 */ /* 0x000fe20000410000 */
[----:B------:R-:W-:Y:S01]  /*0de0*/  FFMA.FTZ R27, R12, R23, RZ ;  /* 0x000000170c1b7223 */ /* 0x000fe200000100ff */
[----:B------:R-:W-:Y:S01]  /*0df0*/  FADD.FTZ R16, RZ, R23 ;  /* 0x00000017ff107221 */ /* 0x000fe20000010000 */
[----:B------:R-:W-:Y:S01]  /*0e00*/  FMUL.FTZ R20, R20, R29 ;  /* 0x0000001d14147220 */ /* 0x000fe20000410000 */
[----:B------:R-:W-:Y:S01]  /*0e10*/  FMUL.FTZ R23, R5, R15 ;  /* 0x0000000f05177220 */ /* 0x000fe20000410000 */
[----:B------:R-:W-:Y:S01]  /*0e20*/  FFMA.FTZ R27, R4, R25, R27 ;  /* 0x00000019041b7223 */ /* 0x000fe2000001001b */
[----:B------:R-:W-:Y:S01]  /*0e30*/  FADD.FTZ R16, R25, R16 ;  /* 0x0000001019107221 */ /* 0x000fe20000010000 */
[----:B------:R-:W-:Y:S01]  /*0e40*/  FMUL.FTZ R22, R0, R20 ;  /* 0x0000001400167220 */ /* 0x000fe20000410000 */
[----:B------:R-:W-:Y:S01]  /*0e50*/  FFMA.FTZ R4, R4, R21, RZ ;  /* 0x0000001504047223 */ /* 0x000fe200000100ff */
[----:B------:R-:W-:Y:S01]  /*0e60*/  FFMA.FTZ R18, R14, R23, R27 ;  /* 0x000000170e127223 */ /* 0x000fe2000001001b */
[----:B------:R-:W-:Y:S01]  /*0e70*/  FADD.FTZ R25, R16, R23 ;  /* 0x0000001710197221 */ /* 0x000fe20000010000 */
[----:B------:R-:W-:Y:S01]  /*0e80*/  FFMA.FTZ R23, R12, R19, RZ ;  /* 0x000000130c177223 */ /* 0x000fe200000100ff */
[----:B------:R-:W-:Y:S01]  /*0e90*/  FADD.FTZ R21, RZ, R21 ;  /* 0x00000015ff157221 */ /* 0x000fe20000010000 */
[C---:B------:R-:W-:Y:S01]  /*0ea0*/  FFMA.FTZ R18, R13.reuse, R22, R18 ;  /* 0x000000160d127223 */ /* 0x040fe20000010012 */
[----:B------:R-:W-:Y:S01]  /*0eb0*/  FADD.FTZ R16, R22, R25 ;  /* 0x0000001916107221 */ /* 0x000fe20000010000 */
[----:B------:R-:W-:Y:S01]  /*0ec0*/  FADD.FTZ R22, RZ, R19 ;  /* 0x00000013ff167221 */ /* 0x000fe20000010000 */
[----:B------:R-:W-:Y:S01]  /*0ed0*/  FFMA.FTZ R12, R14, R15, R23 ;  /* 0x0000000f0e0c7223 */ /* 0x000fe20000010017 */
[----:B------:R-:W-:-:S02]  /*0ee0*/  FFMA.FTZ R13, R13, R20, R4 ;  /* 0x000000140d0d7223 */ /* 0x000fc40000010004 */
[----:B------:R-:W-:Y:S01]  /*0ef0*/  FADD.FTZ R14, R22, R15 ;  /* 0x0000000f160e7221 */ /* 0x000fe20000010000 */
[----:B------:R-:W-:-:S07]  /*0f00*/  FADD.FTZ R15, R21, R20 ;  /* 0x00000014150f7221 */ /* 0x000fce0000010000 */
.L_x_1445:
        /* <DEDUP_REMOVED lines=35> */
.L_x_1447:
[----:B------:R-:W-:Y:S05]  /*1140*/  BSYNC.RECONVERGENT B0 ;  /* 0x0000000000007941 */ /* 0x000fea0003800200 */
.L_x_1446:
        /* <DEDUP_REMOVED lines=15> */
.L_x_1449:
[----:B------:R-:W-:Y:S05]  /*1240*/  BSYNC.RECONVERGENT B0 ;  /* 0x0000000000007941 */ /* 0x000fea0003800200 */
.L_x_1448:
[----:B------:R-:W-:Y:S06]  /*1250*/  BAR.SYNC.DEFER_BLOCKING 0x0 ;  /* 0x0000000000007b1d */ /* 0x000fec0000010000 */
[----:B------:R-:W-:Y:S04]  /*1260*/  BSSY.RECONVERGENT B0, `(.L_x_1450) ;  /* 0x000009d000007945 */ /* 0x000fe80003800200 */
[----:B------:R-:W-:Y:S05]  /*1270*/  @P5 BRA `(.L_x_1451) ;  /* 0x00000008006c5947 */ /* 0x000fea0003800000 */
[----:B--2---:R-:W1:Y:S04]  /*1280*/  LDS.128 R16, [R38+0x40] ;  /* 0x0000400026107984 */ /* 0x004e680000000c00 */
        /* <DEDUP_REMOVED lines=150> */
[----:B-1----:R-:W-:Y:S01]  /*1bf0*/  FADD.FTZ R12, R41, R12 ;  /* 0x0000000c290c7221 */ /* 0x002fe20000010000 */
[----:B------:R-:W-:Y:S01]  /*1c00*/  FADD.FTZ R13, R24, R13 ;  /* 0x0000000d180d7221 */ /* 0x000fe20000010000 */
[----:B------:R-:W-:Y:S01]  /*1c10*/  FADD.FTZ R14, R25, R14 ;  /* 0x0000000e190e7221 */ /* 0x000fe20000010000 */
[----:B------:R-:W-:-:S07]  /*1c20*/  FADD.FTZ R15, R26, R15 ;  /* 0x0000000f1a0f7221 */ /* 0x000fce0000010000 */
.L_x_1451:
[----:B------:R-:W-:Y:S05]  /*1c30*/  BSYNC.RECONVERGENT B0 ;  /* 0x0000000000007941 */ /* 0x000fea0003800200 */
.L_x_1450:
        /* <DEDUP_REMOVED lines=28> */
.L_x_1453:
[----:B------:R-:W-:Y:S05]  /*1e00*/  BSYNC.RECONVERGENT B0 ;  /* 0x0000000000007941 */ /* 0x000fea0003800200 */
.L_x_1452:
        /* <DEDUP_REMOVED lines=22> */
[----:B-1----:R-:W-:Y:S01]  /*1f70*/  IMAD.WIDE.U32 R12, R15, 0x4, R12 ;  /* 0x000000040f0c7825 */ /* 0x002fe200078e000c */
[----:B------:R-:W-:-:S05]  /*1f80*/  MOV R15, UR13 ;  /* 0x0000000d000f7c02 */ /* 0x000fca0008000f00 */
[----:B------:R4:W-:Y:S01]  /*1f90*/  STG.E.64 desc[UR16][R14.64], R28 ;  /* 0x0000001c0e007986 */ /* 0x0009e2000c101b10 */
[----:B------:R-:W-:Y:S06]  /*1fa0*/  MEMBAR.ALL.GPU ;  /* 0x0000000000007992 */ /* 0x000fec000000a000 */
[----:B------:R-:W-:-:S00]  /*1fb0*/  ERRBAR ;  /* 0x00000000000079ab */ /* 0x000fc00000000000 */
[----:B------:R-:W-:Y:S06]  /*1fc0*/  CGAERRBAR ;  /* 0x00000000000075ab */ /* 0x000fec0000000000 */
[----:B------:R4:W-:Y:S01]  /*1fd0*/  REDG.E.ADD.S32.STRONG.GPU desc[UR16][R12.64], R17 ;  /* 0x000000110c00798e */ /* 0x0009e2000c12e310 */
[----:B------:R-:W-:Y:S05]  /*1fe0*/  @!P1 BRA `(.L_x_1455) ;  /* 0x0000000000149947 */ /* 0x000fea0003800000 */
.L_x_1456:
[----:B------:R-:W2:Y:S04]  /*1ff0*/  LDG.E.STRONG.GPU R4, desc[UR16][R12.64] ;  /* 0x000000100c047981 */ /* 0x000ea8000c1ef900 */
[----:B--2---:R-:W-:Y:S01]  /*2000*/  CCTL.IVALL ;  /* 0x00000000ff00798f */ /* 0x004fe20002000000 */
[----:B------:R-:W-:Y:S05]  /*2010*/  YIELD ;  /* 0x0000000000007946 */ /* 0x000fea0003800000 */
[----:B------:R-:W-:-:S13]  /*2020*/  ISETP.NE.AND P1, PT, R4, R19, PT ;  /* 0x000000130400720c */ /* 0x000fda0003f25270 */
[----:B------:R-:W-:Y:S05]  /*2030*/  @P1 BRA `(.L_x_1456) ;  /* 0xfffffffc00ec1947 */ /* 0x000fea000383ffff */
.L_x_1455:
        /* <DEDUP_REMOVED lines=14> */
.L_x_1458:
        /* <DEDUP_REMOVED lines=84> */
.L_x_1457:
[----:B------:R-:W-:-:S04]  /*2660*/  ULOP3.LUT UR11, UR19, 0x7, URZ, 0xc0, !UPT ;  /* 0x00000007130b7892 */ /* 0x000fc8000f8ec0ff */
[----:B------:R-:W-:-:S09]  /*2670*/  UISETP.NE.AND UP0, UPT, UR11, URZ, UPT ;  /* 0x000000ff0b00728c */ /* 0x000fd2000bf05270 */
[----:B------:R-:W-:Y:S05]  /*2680*/  BRA.U !UP0, `(.L_x_1454) ;  /* 0x0000000508287547 */ /* 0x000fea000b800000 */
[----:B------:R-:W-:Y:S02]  /*2690*/  UIADD3 UR11, UPT, UPT, UR11, -0x1, URZ ;  /* 0xffffffff0b0b7890 */ /* 0x000fe4000fffe0ff */
[----:B------:R-:W-:Y:S02]  /*26a0*/  ULOP3.LUT UP1, UR12, UR19, 0x3, URZ, 0xc0, !UPT ;  /* 0x00000003130c7892 */ /* 0x000fe4000f82c0ff */
[----:B------:R-:W-:-:S09]  /*26b0*/  UISETP.GE.U32.AND UP0, UPT, UR11, 0x3, UPT ;  /* 0x000000030b00788c */ /* 0x000fd2000bf06070 */
[----:B------:R-:W-:Y:S05]  /*26c0*/  BRA.U !UP0, `(.L_x_1459) ;  /* 0x00000001088c7547 */ /* 0x000fea000b800000 */
[C---:B-1--4-:R-:W-:Y:S02]  /*26d0*/  IADD3 R14, PT, PT, R4.reuse, 0x1, RZ ;  /* 0x00000001040e7810 */ /* 0x052fe40007ffe0ff */
[----:B------:R-:W-:Y:S02]  /*26e0*/  ISETP.EQ.OR P1, PT, R4, UR15, P3 ;  /* 0x0000000f04007c0c */ /* 0x000fe40009f22670 */
[----:B------:R-:W-:Y:S02]  /*26f0*/  ISETP.EQ.OR P4, PT, R14, UR15, P3 ;  /* 0x0000000f0e007c0c */ /* 0x000fe40009f82670 */
[C---:B------:R-:W-:Y:S02]  /*2700*/  IADD3 R17, PT, PT, R4.reuse, 0x2, RZ ;  /* 0x0000000204117810 */ /* 0x040fe40007ffe0ff */
[----:B------:R-:W-:Y:S02]  /*2710*/  IADD3 R16, PT, PT, R4, 0x3, RZ ;  /* 0x0000000304107810 */ /* 0x000fe40007ffe0ff */
[----:B------:R-:W-:-:S02]  /*2720*/  ISETP.EQ.OR P5, PT, R17, UR15, P3 ;  /* 0x0000000f11007c0c */ /* 0x000fc40009fa2670 */
[----:B------:R-:W-:Y:S02]  /*2730*/  MOV R13, UR18 ;  /* 0x00000012000d7c02 */ /* 0x000fe40008000f00 */
[----:B--2---:R-:W-:Y:S02]  /*2740*/  MOV R19, UR18 ;  /* 0x0000001200137c02 */ /* 0x004fe40008000f00 */
        /* <DEDUP_REMOVED lines=27> */
.L_x_1459:
[----:B------:R-:W-:Y:S05]  /*2900*/  BRA.U !UP1, `(.L_x_1454) ;  /* 0x0000000109887547 */ /* 0x000fea000b800000 */
[----:B------:R-:W-:Y:S02]  /*2910*/  UISETP.NE.AND UP0, UPT, UR12, 0x1, UPT ;  /* 0x000000010c00788c */ /* 0x000fe4000bf05270 */
[----:B------:R-:W-:-:S06]  /*2920*/  ULOP3.LUT UR11, UR19, 0x1, URZ, 0xc0, !UPT ;  /* 0x00000001130b7892 */ /* 0x000fcc000f8ec0ff */
[----:B-1----:R-:W-:Y:S01]  /*2930*/  MOV R16, UR11 ;  /* 0x0000000b00107c02 */ /* 0x002fe20008000f00 */
[----:B------:R-:W-:Y:S06]  /*2940*/  BRA.U !UP0, `(.L_x_1460) ;  /* 0x0000000108487547 */ /* 0x000fec000b800000 */
[C---:B----4-:R-:W-:Y:S01]  /*2950*/  IADD3 R14, PT, PT, R4.reuse, 0x1, RZ ;  /* 0x00000001040e7810 */ /* 0x050fe20007ffe0ff */
        /* <DEDUP_REMOVED lines=17> */
.L_x_1460:
[----:B------:R-:W-:Y:S01]  /*2a70*/  ISETP.EQ.OR P1, PT, R4, UR15, P3 ;  /* 0x0000000f04007c0c */ /* 0x000fe20009f22670 */
[----:B------:R-:W-:Y:S03]  /*2a80*/  BSSY.RECONVERGENT B0, `(.L_x_1454) ;  /* 0x000000a000007945 */ /* 0x000fe60003800200 */
[----:B------:R-:W-:-:S13]  /*2a90*/  ISETP.NE.U32.OR P1, PT, R16, 0x1, P1 ;  /* 0x000000011000780c */ /* 0x000fda0000f25470 */
[----:B------:R-:W-:Y:S05]  /*2aa0*/  @P1 BRA `(.L_x_1461) ;  /* 0x00000000001c1947 */ /* 0x000fea0003800000 */
[----:B----4-:R-:W-:Y:S01]  /*2ab0*/  MOV R13, UR18 ;  /* 0x00000012000d7c02 */ /* 0x010fe20008000f00 */
[----:B------:R-:W-:-:S04]  /*2ac0*/  HFMA2 R15, -RZ, RZ, 0, 4.76837158203125e-07 ;  /* 0x00000008ff0f7431 */ /* 0x000fc800000001ff */
[----:B------:R-:W-:-:S04]  /*2ad0*/  IMAD R12, R4, R13, UR5 ;  /* 0x00000005040c7e24 */ /* 0x000fc8000f8e020d */
[----:B------:R-:W-:-:S06]  /*2ae0*/  IMAD.WIDE.U32 R12, R12, R15, UR6 ;  /* 0x000000060c0c7e25 */ /* 0x000fcc000f8e000f */
[----:B------:R-:W0:Y:S02]  /*2af0*/  LDG.E.64 R12, desc[UR16][R12.64] ;  /* 0x000000100c0c7981 */ /* 0x000e24000c1e1b00 */
[----:B0--3--:R-:W-:Y:S01]  /*2b00*/  FADD.FTZ R28, R28, R12 ;  /* 0x0000000c1c1c7221 */ /* 0x009fe20000010000 */
[----:B------:R-:W-:-:S07]  /*2b10*/  FADD.FTZ R29, R29, R13 ;  /* 0x0000000d1d1d7221 */ /* 0x000fce0000010000 */
.L_x_1461:
[----:B------:R-:W-:Y:S05]  /*2b20*/  BSYNC.RECONVERGENT B0 ;  /* 0x0000000000007941 */ /* 0x000fea0003800200 */
.L_x_1454:
[----:B------:R-:W5:Y:S01]  /*2b30*/  S2UR UR7, SR_CgaCtaId ;  /* 0x00000000000779c3 */ /* 0x000f620000008800 */
[----:B------:R-:W-:Y:S01]  /*2b40*/  UMOV UR6, 0x400 ;  /* 0x0000040000067882 */ /* 0x000fe20000000000 */
[----:B------:R-:W-:Y:S01]  /*2b50*/  FADD.FTZ R6, R6, -UR32 ;  /* 0x8000002006067e21 */ /* 0x000fe20008010000 */
[----:B------:R-:W-:Y:S01]  /*2b60*/  FADD.FTZ R7, R7, -UR32 ;  /* 0x8000002007077e21 */ /* 0x000fe20008010000 */
[----:B------:R-:W-:Y:S01]  /*2b70*/  FADD.FTZ R4, R8, -UR32 ;  /* 0x8000002008047e21 */ /* 0x000fe20008010000 */
[----:B-1--4-:R-:W-:Y:S01]  /*2b80*/  FADD.FTZ R14, R9, -UR32 ;  /* 0x80000020090e7e21 */ /* 0x012fe20008010000 */
        /* <DEDUP_REMOVED lines=15> */
[----:B------:R-:W4:Y:S01]  /*2c80*/  MUFU.EX2 R16, R16 ;  /* 0x0000001000107308 */ /* 0x000f220000000800 */
[----:B-1----:R-:W-:Y:S01]  /*2c90*/  FADD.FTZ R15, R9, 1 ;  /* 0x3f800000090f7421 */ /* 0x002fe20000010000 */
[----:B----4-:R-:W-:-:S05]  /*2ca0*/  FADD.FTZ R17, R16, 1 ;  /* 0x3f80000010117421 */ /* 0x010fca0000010000 */
        /* <DEDUP_REMOVED lines=10> */
.L_x_1462:
[----:B------:R-:W-:Y:S04]  /*2d50*/  BSSY.RECONVERGENT B0, `(.L_x_1463) ;  /* 0x0000013000007945 */ /* 0x000fe80003800200 */
[----:B------:R-:W-:Y:S05]  /*2d60*/  @P0 BRA `(.L_x_1464) ;  /* 0x0000000000440947 */ /* 0x000fea0003800000 */
[----:B------:R-:W1:Y:S01]  /*2d70*/  LDCU.64 UR12, c[0x0][0x3f8] ;  /* 0x00007f00ff0c77ac */ /* 0x000e620008000a00 */
[----:B------:R-:W-:Y:S01]  /*2d80*/  MOV R6, R42 ;  /* 0x0000002a00067202 */ /* 0x000fe20000000f00 */
[C-C-:B------:R-:W-:Y:S01]  /*2d90*/  FFMA.FTZ R16, R12.reuse, R21, R13.reuse ;  /* 0x000000150c107223 */ /* 0x140fe2000001000d */
[----:B------:R-:W-:Y:S01]  /*2da0*/  MOV R7, R45 ;  /* 0x0000002d00077202 */ /* 0x000fe20000000f00 */
[----:B------:R-:W4:Y:S01]  /*2db0*/  LDCU.64 UR6, c[0x0][0x380] ;  /* 0x00007000ff0677ac */ /* 0x000f220008000a00 */
[----:B------:R-:W-:Y:S01]  /*2dc0*/  FFMA.FTZ R9, R12, R8, R13 ;  /* 0x000000080c097223 */ /* 0x000fe2000001000d */
[----:B------:R-:W-:-:S03]  /*2dd0*/  FFMA.FTZ R8, R5, R2, -R16 ;  /* 0x0000000205087223 */ /* 0x000fc60000010810 */
[----:B------:R-:W-:Y:S01]  /*2de0*/  FFMA.FTZ R9, R0, R3, -R9 ;  /* 0x0000000300097223 */ /* 0x000fe20000010809 */
[----:B------:R-:W-:-:S03]  /*2df0*/  FMUL.FTZ R8, R8, UR22 ;  /* 0x0000001608087c20 */ /* 0x000fc60008410000 */
[----:B------:R-:W-:Y:S01]  /*2e00*/  FMUL.FTZ R9, R9, UR22 ;  /* 0x0000001609097c20 */ /* 0x000fe20008410000 */
[----:B-1----:R-:W-:Y:S02]  /*2e10*/  IMAD R18, R33, UR12, RZ ;  /* 0x0000000c21127c24 */ /* 0x002fe4000f8e02ff */
[----:B------:R-:W-:-:S04]  /*2e20*/  IMAD.WIDE.U32 R6, R39, UR12, R6 ;  /* 0x0000000c27067c25 */ /* 0x000fc8000f8e0006 */
[----:B------:R-:W-:Y:S01]  /*2e30*/  IMAD R15, R39, UR13, R18 ;  /* 0x0000000d270f7c24 */ /* 0x000fe2000f8e0212 */
[----:B----4-:R-:W-:-:S04]  /*2e40*/  LEA R2, P0, R6, UR6, 0x2 ;  /* 0x0000000606027c11 */ /* 0x010fc8000f8010ff */
[----:B------:R-:W-:-:S04]  /*2e50*/  IADD3 R15, PT, PT, R7, R15, RZ ;  /* 0x0000000f070f7210 */ /* 0x000fc80007ffe0ff */
[----:B------:R-:W-:-:S05]  /*2e60*/  LEA.HI.X R3, R6, UR7, R15, 0x2, P0 ;  /* 0x0000000706037c11 */ /* 0x000fca00080f140f */
[----:B------:R1:W-:Y:S02]  /*2e70*/  STG.E.64 desc[UR16][R2.64], R8 ;  /* 0x0000000802007986 */ /* 0x0003e4000c101b10 */
.L_x_1464:
[----:B------:R-:W-:Y:S05]  /*2e80*/  BSYNC.RECONVERGENT B0 ;  /* 0x0000000000007941 */ /* 0x000fea0003800200 */
.L_x_1463:
[----:B------:R-:W-:Y:S01]  /*2e90*/  UISETP.NE.AND UP0, UPT, UR20, URZ, UPT ;  /* 0x000000ff1400728c */ /* 0x000fe2000bf05270 */
[----:B-1----:R-:W-:Y:S01]  /*2ea0*/  FMUL.FTZ R9, R4, UR22 ;  /* 0x0000001604097c20 */ /* 0x002fe20008410000 */
[----:B------:R-:W-:-:S07]  /*2eb0*/  FMUL.FTZ R14, R14, UR22 ;  /* 0x000000160e0e7c20 */ /* 0x000fce0008410000 */
[----:B------:R-:W-:Y:S05]  /*2ec0*/  BRA.U !UP0, `(.L_x_1465) ;  /* 0x0000000108487547 */ /* 0x000fea000b800000 */
        /* <DEDUP_REMOVED lines=8> */
[----:B------:R-:W1:Y:S08]  /*2f50*/  MUFU.RCP R3, R3 ;  /* 0x0000000300037308 */ /* 0x000e700000001000 */
[----:B------:R-:W4:Y:S01]  /*2f60*/  MUFU.RCP R6, R6 ;  /* 0x0000000600067308 */ /* 0x000f220000001000 */
[----:B-1----:R-:W-:Y:S01]  /*2f70*/  FADD.FTZ R7, -R3, 1 ;  /* 0x3f80000003077421 */ /* 0x002fe20000010100 */
[----:B------:R-:W-:-:S03]  /*2f80*/  FMUL.FTZ R10, R10, R3 ;  /* 0x000000030a0a7220 */ /* 0x000fc60000410000 */
[----:B------:R-:W-:Y:S01]  /*2f90*/  FFMA.FTZ R7, R34, R7, 1 ;  /* 0x3f80000022077423 */ /* 0x000fe20000010007 */
[----:B----4-:R-:W-:Y:S01]  /*2fa0*/  FADD.FTZ R8, -R6, 1 ;  /* 0x3f80000006087421 */ /* 0x010fe20000010100 */
[----:B------:R-:W-:Y:S02]  /*2fb0*/  FMUL.FTZ R11, R11, R6 ;  /* 0x000000060b0b7220 */ /* 0x000fe40000410000 */
[----:B------:R-:W-:Y:S01]  /*2fc0*/  FMUL.FTZ R10, R10, R7 ;  /* 0x000000070a0a7220 */ /* 0x000fe20000410000 */
[----:B------:R-:W-:-:S04]  /*2fd0*/  FFMA.FTZ R8, R35, R8, 1 ;  /* 0x3f80000023087423 */ /* 0x000fc80000010008 */
[----:B------:R-:W-:-:S07]  /*2fe0*/  FMUL.FTZ R11, R11, R8 ;  /* 0x000000080b0b7220 */ /* 0x000fce0000410000 */
.L_x_1465:
[----:B------:R-:W1:Y:S01]  /*2ff0*/  LDCU.64 UR6, c[0x0][0x400] ;  /* 0x00008000ff0677ac */ /* 0x000e620008000a00 */
[C-C-:B------:R-:W-:Y:S01]  /*3000*/  FFMA.FTZ R2, R12.reuse, R9, R13.reuse ;  /* 0x000000090c027223 */ /* 0x140fe2000001000d */
[----:B------:R-:W-:Y:S01]  /*3010*/  FFMA.FTZ R13, R12, R14, R13 ;  /* 0x0000000e0c0d7223 */ /* 0x000fe2000001000d */
[----:B------:R-:W-:Y:S02]  /*3020*/  BSSY.RECONVERGENT B0, `(.L_x_1466) ;  /* 0x0000012000007945 */ /* 0x000fe40003800200 */
        /* <DEDUP_REMOVED lines=8> */
[----:B------:R-:W-:Y:S01]  /*30b0*/  MOV R43, R45 ;  /* 0x0000002d002b7202 */ /* 0x000fe20000000f00 */
[----:B------:R-:W4:Y:S01]  /*30c0*/  LDCU.64 UR12, c[0x0][0x380] ;  /* 0x00007000ff0c77ac */ /* 0x000f220008000a00 */
[----:B-1----:R-:W-:Y:S02]  /*30d0*/  IMAD R3, R31, UR6, RZ ;  /* 0x000000061f037c24 */ /* 0x002fe4000f8e02ff */
[----:B------:R-:W-:-:S04]  /*30e0*/  IMAD.WIDE.U32 R42, R36, UR6, R42 ;  /* 0x00000006242a7c25 */ /* 0x000fc8000f8e002a */
[----:B------:R-:W-:Y:S01]  /*30f0*/  IMAD R3, R36, UR7, R3 ;  /* 0x0000000724037c24 */ /* 0x000fe2000f8e0203 */
[----:B----4-:R-:W-:-:S04]  /*3100*/  LEA R2, P0, R42, UR12, 0x2 ;  /* 0x0000000c2a027c11 */ /* 0x010fc8000f8010ff */
[----:B------:R-:W-:-:S04]  /*3110*/  IADD3 R3, PT, PT, R43, R3, RZ ;  /* 0x000000032b037210 */ /* 0x000fc80007ffe0ff */
[----:B------:R-:W-:-:S05]  /*3120*/  LEA.HI.X R3, R42, UR13, R3, 0x2, P0 ;  /* 0x0000000d2a037c11 */ /* 0x000fca00080f1403 */
[----:B------:R1:W-:Y:S02]  /*3130*/  STG.E.64 desc[UR16][R2.64], R12 ;  /* 0x0000000c02007986 */ /* 0x0003e4000c101b10 */
.L_x_1467:
[----:B------:R-:W-:Y:S05]  /*3140*/  BSYNC.RECONVERGENT B0 ;  /* 0x0000000000007941 */ /* 0x000fea0003800200 */
.L_x_1466:
[----:B------:R-:W-:Y:S02]  /*3150*/  UIADD3 UR10, UPT, UPT, UR18, UR10, URZ ;  /* 0x0000000a120a7290 */ /* 0x000fe4000fffe0ff */
[----:B------:R-:W-:Y:S02]  /*3160*/  UIADD3 UR4, UPT, UPT, UR4, 0x1, URZ ;  /* 0x0000000104047890 */ /* 0x000fe4000fffe0ff */
[----:B------:R-:W-:-:S09]  /*3170*/  UISETP.GE.AND UP0, UPT, UR10, UR8, UPT ;  /* 0x000000080a00728c */ /* 0x000fd2000bf06270 */
[----:B------:R-:W-:Y:S05]  /*3180*/  BRA.U !UP0, `(.L_x_1468) ;  /* 0xffffffd1081c7547 */ /* 0x000fea000b83ffff */
.L_x_1443:
[----:B------:R-:W4:Y:S01]  /*3190*/  LDC R4, c[0x0][0x370] ;  /* 0x0000dc00ff047b82 */ /* 0x000f220000000800 */
[----:B------:R-:W-:Y:S01]  /*31a0*/  ISETP.NE.AND P2, PT, R32, RZ, PT ;  /* 0x000000ff2000720c */ /* 0x000fe20003f45270 */
[----:B------:R-:W-:Y:S06]  /*31b0*/  BSSY.RECONVERGENT B0, `(.L_x_1469) ;  /* 0x0000011000007945 */ /* 0x000fec0003800200 */
[----:B------:R-:W5:Y:S08]  /*31c0*/  LDC R7, c[0x0][0x374] ;  /* 0x0000dd00ff077b82 */ /* 0x000f700000000800 */
[----:B-1----:R-:W1:Y:S01]  /*31d0*/  LDC.64 R2, c[0x0][0x3c8] ;  /* 0x0000f200ff027b82 */ /* 0x002e620000000a00 */
[----:B----4-:R-:W-:-:S02]  /*31e0*/  IADD3 R5, PT, PT, R4, -0x1, RZ ;  /* 0xffffffff04057810 */ /* 0x010fc40007ffe0ff */
[----:B------:R-:W-:Y:S02]  /*31f0*/  ISETP.NE.AND P1, PT, R4, 0x1, PT ;  /* 0x000000010400780c */ /* 0x000fe40003f25270 */
[----:B-----5:R-:W-:-:S04]  /*3200*/  IADD3 R0, PT, PT, R7, -0x1, RZ ;  /* 0xffffffff07007810 */ /* 0x020fc80007ffe0ff */
        /* <DEDUP_REMOVED lines=11> */
.L_x_1470:
[----:B------:R-:W-:Y:S05]  /*32c0*/  BSYNC.RECONVERGENT B0 ;  /* 0x0000000000007941 */ /* 0x000fea0003800200 */
.L_x_1469:
[----:B------:R-:W-:Y:S05]  /*32d0*/  @P0 EXIT ;  /* 0x000000000000094d */ /* 0x000fea0003800000 */
[----:B------:R-:W-:Y:S05]  /*32e0*/  @P2 BRA `(.L_x_1471) ;  /* 0x0000000000202947 */ /* 0x000fea0003800000 */
[----:B------:R-:W-:-:S05]  /*32f0*/  IMAD R0, R4, R7, RZ ;  /* 0x0000000704007224 */ /* 0x000fca00078e02ff */
[----:B------:R-:W-:-:S13]  /*3300*/  ISETP.NE.AND P0, PT, R0, -0x1, PT ;  /* 0xffffffff0000780c */ /* 0x000fda0003f05270 */
[----:B------:R-:W-:Y:S05]  /*3310*/  @!P0 BRA `(.L_x_1471) ;  /* 0x0000000000148947 */ /* 0x000fea0003800000 */
.L_x_1472:
[----:B-1----:R-:W4:Y:S04]  /*3320*/  LDG.E.STRONG.GPU R5, desc[UR16][R2.64] ;  /* 0x0000001002057981 */ /* 0x002f28000c1ef900 */
[----:B----4-:R-:W-:Y:S01]  /*3330*/  CCTL.IVALL ;  /* 0x00000000ff00798f */ /* 0x010fe20002000000 */
[----:B------:R-:W-:Y:S05]  /*3340*/  YIELD ;  /* 0x0000000000007946 */ /* 0x000fea0003800000 */
[----:B------:R-:W-:-:S13]  /*3350*/  ISETP.NE.AND P0, PT, R5, R0, PT ;  /* 0x000000000500720c */ /* 0x000fda0003f05270 */
[----:B------:R-:W-:Y:S05]  /*3360*/  @P0 BRA `(.L_x_1472) ;  /* 0xfffffffc00ec0947 */ /* 0x000fea000383ffff */
.L_x_1471:
        /* <DEDUP_REMOVED lines=33> */
[----:B--2---:R-:W-:Y:S01]  /*3580*/  SHF.R.S32.HI R19, RZ, 0x1, R13 ;  /* 0x00000001ff137819 */ /* 0x004fe2000001140d */
[----:B------:R-:W-:Y:S08]  /*3590*/  @!P1 BRA `(.L_x_1474) ;  /* 0x0000000000d89947 */ /* 0x000ff00003800000 */
[----:B------:R-:W1:Y:S01]  /*35a0*/  LDCU.64 UR4, c[0x0][0x3d8] ;  /* 0x00007b00ff0477ac */ /* 0x000e620008000a00 */
[----:B------:R-:W-:Y:S02]  /*35b0*/  SHF.R.U64 R18, R18, 0x7, R9 ;  /* 0x0000000712127819 */ /* 0x000fe40000001209 */
[----:B------:R-:W-:Y:S01]  /*35c0*/  SHF.L.U32 R22, R32, 0x2, RZ ;  /* 0x0000000220167819 */ /* 0x000fe200000006ff */
[----:B------:R-:W2:Y:S01]  /*35d0*/  LDCU.64 UR6, c[0x0][0x390] ;  /* 0x00007200ff0677ac */ /* 0x000ea20008000a00 */
[----:B------:R-:W-:Y:S02]  /*35e0*/  IADD3 R18, PT, PT, R18, 0x1, RZ ;  /* 0x0000000112127810 */ /* 0x000fe40007ffe0ff */
[----:B------:R-:W-:Y:S01]  /*35f0*/  SHF.L.U64.HI R25, R32, 0x2, R11 ;  /* 0x0000000220197819 */ /* 0x000fe2000001020b */
[----:B------:R-:W4:Y:S01]  /*3600*/  LDCU.64 UR8, c[0x0][0x388] ;  /* 0x00007100ff0877ac */ /* 0x000f220008000a00 */
        /* <DEDUP_REMOVED lines=11> */
[----:B----4-:R-:W-:Y:S02]  /*36c0*/  IADD3 R22, P1, PT, R22, UR8, RZ ;  /* 0x0000000816167c10 */ /* 0x010fe4000ff3e0ff */
[----:B------:R-:W-:Y:S02]  /*36d0*/  IADD3 R18, P2, PT, RZ, -R18, RZ ;  /* 0x80000012ff127210 */ /* 0x000fe40007f5e0ff */
[----:B------:R-:W-:Y:S02]  /*36e0*/  IADD3.X R25, PT, PT, R25, UR9, RZ, P1, !PT ;  /* 0x0000000919197c10 */ /* 0x000fe40008ffe4ff */
[----:B------:R-:W-:-:S02]  /*36f0*/  SHF.L.U64.HI R26, R10, 0x2, R19 ;  /* 0x000000020a1a7819 */ /* 0x000fc40000010213 */
[----:B0--3--:R-:W-:Y:S02]  /*3700*/  IADD3 R28, PT, PT, R7, R9, RZ ;  /* 0x00000009071c7210 */ /* 0x009fe40007ffe0ff */
[----:B------:R-:W-:Y:S02]  /*3710*/  IADD3.X R20, PT, PT, RZ, -0x1, RZ, P2, !PT ;  /* 0xffffffffff147810 */ /* 0x000fe400017fe4ff */
[----:B------:R-:W-:-:S07]  /*3720*/  IADD3.X R11, PT, PT, RZ, R11, RZ, P3, !PT ;  /* 0x0000000bff0b7210 */ /* 0x000fce0001ffe4ff */
.L_x_1475:
[-C--:B-1----:R-:W-:Y:S01]  /*3730*/  LEA R8, P3, R10, R16.reuse, 0x2 ;  /* 0x000000100a087211 */ /* 0x082fe200078610ff */
        /* <DEDUP_REMOVED lines=28> */
.L_x_1474:
[----:B------:R-:W-:Y:S05]  /*3900*/  BSYNC.RECONVERGENT B0 ;  /* 0x0000000000007941 */ /* 0x000fea0003800200 */
.L_x_1473:
[----:B------:R-:W-:Y:S05]  /*3910*/  @!P0 EXIT ;  /* 0x000000000000894d */ /* 0x000fea0003800000 */
[C---:B------:R-:W-:Y:S01]  /*3920*/  SHF.L.U64.HI R2, R4.reuse, 0x2, R5 ;  /* 0x0000000204027819 */ /* 0x040fe20000010205 */
[----:B------:R-:W2:Y:S01]  /*3930*/  LDCU.64 UR4, c[0x0][0x3d8] ;  /* 0x00007b00ff0477ac */ /* 0x000ea20008000a00 */
[----:B------:R-:W-:Y:S02]  /*3940*/  SHF.L.U32 R4, R4, 0x2, RZ ;  /* 0x0000000204047819 */ /* 0x000fe400000006ff */
[C---:B------:R-:W-:Y:S01]  /*3950*/  SHF.L.U64.HI R5, R10.reuse, 0x2, R19 ;  /* 0x000000020a057819 */ /* 0x040fe20000010213 */
[----:B------:R-:W4:Y:S01]  /*3960*/  LDCU.64 UR6, c[0x0][0x388] ;  /* 0x00007100ff0677ac */ /* 0x000f220008000a00 */
[----:B-1----:R-:W-:Y:S02]  /*3970*/  SHF.L.U32 R8, R10, 0x2, RZ ;  /* 0x000000020a087819 */ /* 0x002fe400000006ff */
[C---:B------:R-:W-:Y:S01]  /*3980*/  SHF.L.U64.HI R6, R3.reuse, 0x2, R0 ;  /* 0x0000000203067819 */ /* 0x040fe20000010200 */
[----:B------:R-:W1:Y:S01]  /*3990*/  LDCU.64 UR8, c[0x0][0x390] ;  /* 0x00007200ff0877ac */ /* 0x000e620008000a00 */
[----:B------:R-:W-:-:S07]  /*39a0*/  SHF.L.U32 R7, R3, 0x2, RZ ;  /* 0x0000000203077819 */ /* 0x000fce00000006ff */
.L_x_1476:
[C---:B0-----:R-:W-:Y:S02]  /*39b0*/  SHF.L.U32 R9, R32.reuse, 0x2, RZ ;  /* 0x0000000220097819 */ /* 0x041fe400000006ff */
[----:B------:R-:W-:Y:S02]  /*39c0*/  SHF.L.U64.HI R12, R32, 0x2, R11 ;  /* 0x00000002200c7819 */ /* 0x000fe4000001020b */
[----:B--2---:R-:W-:-:S04]  /*39d0*/  IADD3 R10, P0, PT, R9, UR4, RZ ;  /* 0x00000004090a7c10 */ /* 0x004fc8000ff1e0ff */
[----:B------:R-:W-:Y:S02]  /*39e0*/  IADD3.X R11, PT, PT, R12, UR5, RZ, P0, !PT ;  /* 0x000000050c0b7c10 */ /* 0x000fe400087fe4ff */
[C---:B------:R-:W-:Y:S02]  /*39f0*/  IADD3 R14, P0, PT, R10.reuse, R7, RZ ;  /* 0x000000070a0e7210 */ /* 0x040fe40007f1e0ff */
[C---:B------:R-:W-:Y:S02]  /*3a00*/  IADD3 R18, P2, PT, R10.reuse, R8, RZ ;  /* 0x000000080a127210 */ /* 0x040fe40007f5e0ff */
[C---:B------:R-:W-:Y:S02]  /*3a10*/  IADD3.X R15, PT, PT, R11.reuse, R6, RZ, P0, !PT ;  /* 0x000000060b0f7210 */ /* 0x040fe400007fe4ff */
[----:B------:R-:W-:Y:S02]  /*3a20*/  IADD3 R16, P1, PT, R10, R4, RZ ;  /* 0x000000040a107210 */ /* 0x000fe40007f3e0ff */
[C---:B------:R-:W-:Y:S01]  /*3a30*/  IADD3.X R19, PT, PT, R11.reuse, R5, RZ, P2, !PT ;  /* 0x000000050b137210 */ /* 0x040fe200017fe4ff */
[----:B------:R2:W5:Y:S01]  /*3a40*/  LDG.E R10, desc[UR16][R10.64] ;  /* 0x000000100a0a7981 */ /* 0x000562000c1e1900 */
[----:B------:R-:W-:-:S03]  /*3a50*/  IADD3.X R17, PT, PT, R11, R2, RZ, P1, !PT ;  /* 0x000000020b117210 */ /* 0x000fc60000ffe4ff */
[----:B------:R-:W5:Y:S04]  /*3a60*/  LDG.E R15, desc[UR16][R14.64] ;  /* 0x000000100e0f7981 */ /* 0x000f68000c1e1900 */
[----:B------:R-:W3:Y:S04]  /*3a70*/  LDG.E R16, desc[UR16][R16.64] ;  /* 0x0000001010107981 */ /* 0x000ee8000c1e1900 */
[----:B------:R-:W3:Y:S01]  /*3a80*/  LDG.E R19, desc[UR16][R18.64] ;  /* 0x0000001012137981 */ /* 0x000ee2000c1e1900 */
[----:B------:R-:W-:Y:S02]  /*3a90*/  LOP3.LUT R22, R9, 0xfffffffc, RZ, 0xc0, !PT ;  /* 0xfffffffc09167812 */ /* 0x000fe400078ec0ff */
[----:B------:R-:W-:-:S02]  /*3aa0*/  LOP3.LUT R23, R12, 0x1, RZ, 0xc0, !PT ;  /* 0x000000010c177812 */ /* 0x000fc400078ec0ff */
[----:B----4-:R-:W-:Y:S02]  /*3ab0*/  IADD3 R20, P0, PT, R22, UR6, RZ ;  /* 0x0000000616147c10 */ /* 0x010fe4000ff1e0ff */
[----:B--2---:R-:W-:Y:S02]  /*3ac0*/  LOP3.LUT R11, R12, 0x3, RZ, 0xc0, !PT ;  /* 0x000000030c0b7812 */ /* 0x004fe400078ec0ff */
[----:B------:R-:W-:Y:S02]  /*3ad0*/  IADD3.X R21, PT, PT, R23, UR7, RZ, P0, !PT ;  /* 0x0000000717157c10 */ /* 0x000fe400087fe4ff */
[----:B-1----:R-:W-:-:S04]  /*3ae0*/  IADD3 R24, P0, PT, R22, UR8, RZ ;  /* 0x0000000816187c10 */ /* 0x002fc8000ff1e0ff */
[----:B------:R-:W-:Y:S02]  /*3af0*/  IADD3.X R25, PT, PT, R23, UR9, RZ, P0, !PT ;  /* 0x0000000917197c10 */ /* 0x000fe400087fe4ff */
[----:B-----5:R-:W-:Y:S02]  /*3b00*/  F2FP.BF16.F32.PACK_AB R13, R15, R10 ;  /* 0x0000000a0f0d723e */ /* 0x020fe400000010ff */
        /* <DEDUP_REMOVED lines=11> */
[----:B------:R-:W3:Y:S04]  /*3bc0*/  LDG.E R26, desc[UR16][R10.64+0x200] ;  /* 0x000200100a1a7981 */ /* 0x000ee8000c1e1900 */
[----:B-1----:R-:W3:Y:S04]  /*3bd0*/  LDG.E R13, desc[UR16][R18.64+0x200] ;  /* 0x00020010120d7981 */ /* 0x002ee8000c1e1900 */
[----:B0-----:R-:W4:Y:S04]  /*3be0*/  LDG.E R28, desc[UR16][R14.64+0x200] ;  /* 0x000200100e1c7981 */ /* 0x001f28000c1e1900 */
[----:B------:R-:W4:Y:S01]  /*3bf0*/  LDG.E R29, desc[UR16][R16.64+0x200] ;  /* 0x00020010101d7981 */ /* 0x000f22000c1e1900 */
        /* <DEDUP_REMOVED lines=8> */
[----:B---3--:R-:W-:Y:S02]  /*3c80*/  F2FP.BF16.F32.PACK_AB R13, R13, R26 ;  /* 0x0000001a0d0d723e */ /* 0x008fe400000010ff */
[----:B----4-:R-:W-:-:S03]  /*3c90*/  F2FP.BF16.F32.PACK_AB R29, R29, R28 ;  /* 0x0000001c1d1d723e */ /* 0x010fc600000010ff */
[----:B------:R0:W-:Y:S04]  /*3ca0*/  STG.E desc[UR16][R22.64], R13 ;  /* 0x0000000d16007986 */ /* 0x0001e8000c101910 */
[----:B------:R1:W-:Y:S04]  /*3cb0*/  STG.E desc[UR16][R20.64], R29 ;  /* 0x0000001d14007986 */ /* 0x0003e8000c101910 */
[----:B------:R-:W3:Y:S04]  /*3cc0*/  LDG.E R26, desc[UR16][R10.64+0x400] ;  /* 0x000400100a1a7981 */ /* 0x000ee8000c1e1900 */
[----:B--2---:R-:W3:Y:S04]  /*3cd0*/  LDG.E R27, desc[UR16][R18.64+0x400] ;  /* 0x00040010121b7981 */ /* 0x004ee8000c1e1900 */
[----:B------:R-:W2:Y:S04]  /*3ce0*/  LDG.E R28, desc[UR16][R14.64+0x400] ;  /* 0x000400100e1c7981 */ /* 0x000ea8000c1e1900 */
        /* <DEDUP_REMOVED lines=10> */
[----:B--2---:R-:W-:-:S03]  /*3d90*/  F2FP.BF16.F32.PACK_AB R31, R31, R28 ;  /* 0x0000001c1f1f723e */ /* 0x004fc600000010ff */
[----:B------:R0:W-:Y:S04]  /*3da0*/  STG.E desc[UR16][R24.64], R27 ;  /* 0x0000001b18007986 */ /* 0x0001e8000c101910 */
[----:B------:R0:W-:Y:S04]  /*3db0*/  STG.E desc[UR16][R22.64], R31 ;  /* 0x0000001f16007986 */ /* 0x0001e8000c101910 */
[----:B------:R2:W3:Y:S04]  /*3dc0*/  LDG.E R10, desc[UR16][R10.64+0x600] ;  /* 0x000600100a0a7981 */ /* 0x0004e8000c1e1900 */
[----:B------:R-:W3:Y:S04]  /*3dd0*/  LDG.E R19, desc[UR16][R18.64+0x600] ;  /* 0x0006001012137981 */ /* 0x000ee8000c1e1900 */
[----:B------:R-:W4:Y:S04]  /*3de0*/  LDG.E R14, desc[UR16][R14.64+0x600] ;  /* 0x000600100e0e7981 */ /* 0x000f28000c1e1900 */
[----:B------:R-:W4:Y:S01]  /*3df0*/  LDG.E R17, desc[UR16][R16.64+0x600] ;  /* 0x0006001010117981 */ /* 0x000f22000c1e1900 */
[----:B-1----:R-:W-:-:S04]  /*3e00*/  IADD3 R20, P0, PT, R9, 0x600, RZ ;  /* 0x0000060009147810 */ /* 0x002fc80007f1e0ff */
[----:B------:R-:W-:Y:S02]  /*3e10*/  LOP3.LUT R20, R20, 0xfffffffc, RZ, 0xc0, !PT ;  /* 0xfffffffc14147812 */ /* 0x000fe400078ec0ff */
[----:B------:R-:W-:Y:S02]  /*3e20*/  IADD3.X R9, PT, PT, RZ, R12, RZ, P0, !PT ;  /* 0x0000000cff097210 */ /* 0x000fe400007fe4ff */
[C---:B------:R-:W-:Y:S02]  /*3e30*/  IADD3 R12, P0, PT, R20.reuse, UR6, RZ ;  /* 0x00000006140c7c10 */ /* 0x040fe4000ff1e0ff */
[----:B------:R-:W-:Y:S02]  /*3e40*/  LOP3.LUT R9, R9, 0x1, RZ, 0xc0, !PT ;  /* 0x0000000109097812 */ /* 0x000fe400078ec0ff */
[----:B------:R-:W-:Y:S02]  /*3e50*/  IADD3 R20, P1, PT, R20, UR8, RZ ;  /* 0x0000000814147c10 */ /* 0x000fe4000ff3e0ff */
[----:B------:R-:W-:-:S02]  /*3e60*/  IADD3.X R13, PT, PT, R9, UR7, RZ, P0, !PT ;  /* 0x00000007090d7c10 */ /* 0x000fc400087fe4ff */
[----:B------:R-:W-:Y:S02]  /*3e70*/  IADD3.X R21, PT, PT, R9, UR9, RZ, P1, !PT ;  /* 0x0000000909157c10 */ /* 0x000fe40008ffe4ff */
[----:B------:R-:W-:-:S04]  /*3e80*/  IADD3 R32, PT, PT, R32, 0x200, RZ ;  /* 0x0000020020207810 */ /* 0x000fc80007ffe0ff */
[----:B------:R-:W-:-:S04]  /*3e90*/  ISETP.GT.U32.AND P0, PT, R3, R32, PT ;  /* 0x000000200300720c */ /* 0x000fc80003f04070 */
[----:B------:R-:W-:Y:S01]  /*3ea0*/  ISETP.GT.AND.EX P0, PT, R0, RZ, PT, P0 ;  /* 0x000000ff0000720c */ /* 0x000fe20003f04300 */
[----:B--2---:R-:W-:Y:S01]  /*3eb0*/  HFMA2 R11, -RZ, RZ, 0, 0 ;  /* 0x00000000ff0b7431 */ /* 0x004fe200000001ff */
[----:B---3--:R-:W-:Y:S02]  /*3ec0*/  F2FP.BF16.F32.PACK_AB R19, R19, R10 ;  /* 0x0000000a1313723e */ /* 0x008fe400000010ff */
[----:B----4-:R-:W-:-:S03]  /*3ed0*/  F2FP.BF16.F32.PACK_AB R9, R17, R14 ;  /* 0x0000000e1109723e */ /* 0x010fc600000010ff */
[----:B------:R0:W-:Y:S04]  /*3ee0*/  STG.E desc[UR16][R12.64], R19 ;  /* 0x000000130c007986 */ /* 0x0001e8000c101910 */
[----:B------:R0:W-:Y:S02]  /*3ef0*/  STG.E desc[UR16][R20.64], R9 ;  /* 0x0000000914007986 */ /* 0x0001e4000c101910 */
[----:B------:R-:W-:Y:S05]  /*3f00*/  @P0 BRA `(.L_x_1476) ;  /* 0xfffffff800a80947 */ /* 0x000fea000383ffff */
[----:B------:R-:W-:Y:S05]  /*3f10*/  EXIT ;  /* 0x000000000000794d */ /* 0x000fea0003800000 */
.L_x_1477:
        /* <DEDUP_REMOVED lines=14> */
.L_x_3432:


//--------------------- .text._Z35group_norm_nhwc_bwd_one_pass_kernelI11Fp32IOBf16WLi128ELi8ELi128EEv26Group_norm_nhwc_bwd_params --------------------------
	.section	.text._Z35group_norm_nhwc_bwd_one_pass_kernelI11Fp32IOBf16WLi128ELi8ELi128EEv26Group_norm_nhwc_bwd_params,"ax",@progbits
	.align	128
        .global         _Z35group_norm_nhwc_bwd_one_pass_kernelI11Fp32IOBf16WLi128ELi8ELi128EEv26Group_norm_nhwc_bwd_params
        .type           _Z35group_norm_nhwc_bwd_one_pass_kernelI11Fp32IOBf16WLi128ELi8ELi128EEv26Group_norm_nhwc_bwd_params,@function
        .size           _Z35group_norm_nhwc_bwd_one_pass_kernelI11Fp32IOBf16WLi128ELi8ELi128EEv26Group_norm_nhwc_bwd_params,(.L_x_3433 - _Z35group_norm_nhwc_bwd_one_pass_kernelI11Fp32IOBf16WLi128ELi8ELi128EEv26Group_norm_nhwc_bwd_params)
        .other          _Z35group_norm_nhwc_bwd_one_pass_kernelI11Fp32IOBf16WLi128ELi8ELi128EEv26Group_norm_nhwc_bwd_params,@"STO_CUDA_ENTRY STV_DEFAULT"
_Z35group_norm_nhwc_bwd_one_pass_kernelI11Fp32IOBf16WLi128ELi8ELi128EEv26Group_norm_nhwc_bwd_params:
.text._Z35group_norm_nhwc_bwd_one_pass_kernelI11Fp32IOBf16WLi128ELi8ELi128EEv26Group_norm_nhwc_bwd_params:
        /* <DEDUP_REMOVED lines=21> */
[----:B0-----:R-:W-:Y:S01]  /*0150*/  IMAD R48, R3, UR16, R46 ;  /* 0x0000001003307c24 */ /* 0x001fe2000f8e022e */
[----:B------:R-:W-:Y:S01]  /*0160*/  LOP3.LUT R46, R46, 0xf8, RZ, 0xc0, !PT ;  /* 0x000000f82e2e7812 */ /* 0x000fe200078ec0ff */
[----:B---3--:R-:W-:Y:S02]  /*0170*/  ULOP3.LUT UR23, UR18, 0x7, URZ, 0xc0, !UPT ;  /* 0x0000000712177892 */ /* 0x008fe4000f8ec0ff */
[----:B------:R-:W-:Y:S01]  /*0180*/  ULOP3.LUT UR22, UR18, 0x3, URZ, 0xc0, !UPT ;  /* 0x0000000312167892 */ /* 0x000fe2000f8ec0ff */
[C---:B------:R-:W-:Y:S01]  /*0190*/  IADD3 R44, PT, PT, R48.reuse, 0x40, RZ ;  /* 0x00000040302c7810 */ /* 0x040fe20007ffe0ff */
[----:B------:R-:W-:Y:S01]  /*01a0*/  ULOP3.LUT UR21, UR18, 0x7ffffff8, URZ, 0xc0, !UPT ;  /* 0x7ffffff812157892 */ /* 0x000fe2000f8ec0ff */
[C---:B------:R-:W-:Y:S01]  /*01b0*/  IADD3 R42, PT, PT, R48.reuse, 0x60, RZ ;  /* 0x00000060302a7810 */ /* 0x040fe20007ffe0ff */
[----:B----4-:R-:W-:Y:S01]  /*01c0*/  ULEA UR4, UR6, UR4, 0x18 ;  /* 0x0000000406047291 */ /* 0x010fe2000f8ec0ff */
[----:B------:R-:W-:Y:S01]  /*01d0*/  IADD3 R45, PT, PT, R48, 0x20, RZ ;  /* 0x00000020302d7810 */ /* 0x000fe20007ffe0ff */
[----:B------:R-:W-:Y:S01]  /*01e0*/  ULEA UR9, UR6, UR9, 0x18 ;  /* 0x0000000906097291 */ /* 0x000fe2000f8ec0ff */
[----:B------:R-:W-:-:S02]  /*01f0*/  SHF.R.S32.HI R41, RZ, 0x1f, R44 ;  /* 0x0000001fff297819 */ /* 0x000fc4000001142c */
[----:B------:R-:W-:Y:S02]  /*0200*/  SHF.R.S32.HI R39, RZ, 0x1f, R42 ;  /* 0x0000001fff277819 */ /* 0x000fe4000001142a */
[----:B------:R-:W-:Y:S01]  /*0210*/  LEA R47, R38, UR4, 0x4 ;  /* 0x00000004262f7c11 */ /* 0x000fe2000f8e20ff */
[----:B-1----:R-:W-:-:S06]  /*0220*/  UMOV UR4, URZ ;  /* 0x000000ff00047c82 */ /* 0x002fcc0008000000 */
.L_x_1509:
[----:B0-----:R-:W0:Y:S01]  /*0230*/  LDC R6, c[0x0][0x410] ;  /* 0x00010400ff067b82 */ /* 0x001e220000000800 */
[----:B------:R-:W1:Y:S01]  /*0240*/  LDCU.128 UR24, c[0x0][0x400] ;  /* 0x00008000ff1877ac */ /* 0x000e620008000c00 */
[----:B------:R-:W-:Y:S02]  /*0250*/  ISETP.LE.AND P3, PT, RZ, UR10, PT ;  /* 0x0000000aff007c0c */ /* 0x000fe4000bf63270 */
[----:B------:R-:W-:Y:S01]  /*0260*/  SHF.R.S32.HI R11, RZ, 0x1f, R45 ;  /* 0x0000001fff0b7819 */ /* 0x000fe2000001142d */
[----:B--2---:R-:W2:Y:S01]  /*0270*/  LDCU.64 UR6, c[0x0][0x3b8] ;  /* 0x00007700ff0677ac */ /* 0x004ea20008000a00 */
[----:B------:R-:W-:-:S04]  /*0280*/  SHF.L.U32 R9, R38, 0x1, RZ ;  /* 0x0000000126097819 */ /* 0x000fc800000006ff */
[----:B------:R-:W-:Y:S02]  /*0290*/  LOP3.LUT R9, R9, 0x6, RZ, 0xc0, !PT ;  /* 0x0000000609097812 */ /* 0x000fe400078ec0ff */
[----:B-1----:R-:W-:Y:S01]  /*02a0*/  ISETP.GE.U32.AND P1, PT, R48, UR24, PT ;  /* 0x0000001830007c0c */ /* 0x002fe2000bf26070 */
[----:B--2---:R-:W-:Y:S01]  /*02b0*/  UIMAD.WIDE UR6, UR10, 0x8, UR6 ;  /* 0x000000080a0678a5 */ /* 0x004fe2000f8e0206 */
[----:B0-----:R-:W-:-:S04]  /*02c0*/  IABS R5, R6 ;  /* 0x0000000600057213 */ /* 0x001fc80000000000 */
[----:B------:R-:W0:Y:S01]  /*02d0*/  I2F.RP R0, R5 ;  /* 0x0000000500007306 */ /* 0x000e220000209400 */
[----:B------:R-:W-:Y:S02]  /*02e0*/  MOV R18, UR6 ;  /* 0x0000000600127c02 */ /* 0x000fe40008000f00 */
[----:B------:R-:W-:-:S06]  /*02f0*/  MOV R19, UR7 ;  /* 0x0000000700137c02 */ /* 0x000fcc0008000f00 */
[----:B------:R-:W2:Y:S01]  /*0300*/  LDG.E.64 R18, desc[UR14][R18.64] ;  /* 0x0000000e12127981 */ /* 0x000ea2000c1e1b00 */
        /* <DEDUP_REMOVED lines=8> */
[----:B------:R-:W-:Y:S02]  /*0390*/  SHF.R.S32.HI R7, RZ, 0x1f, R48 ;  /* 0x0000001fff077819 */ /* 0x000fe40000011430 */
[----:B------:R-:W-:Y:S02]  /*03a0*/  LOP3.LUT R2, R6, UR10, RZ, 0x3c, !PT ;  /* 0x0000000a06027c12 */ /* 0x000fe4000f8e3cff */
[----:B------:R-:W-:Y:S01]  /*03b0*/  ISETP.GE.AND.EX P1, PT, R7, UR25, PT, P1 ;  /* 0x0000001907007c0c */ /* 0x000fe2000bf26310 */
[----:B------:R-:W-:Y:S01]  /*03c0*/  IMAD.HI.U32 R3, R3, R4, RZ ;  /* 0x0000000403037227 */ /* 0x000fe200078e00ff */
[----:B------:R-:W-:-:S04]  /*03d0*/  ISETP.GE.AND P0, PT, R2, RZ, PT ;  /* 0x000000ff0200720c */ /* 0x000fc80003f06270 */
[----:B------:R-:W-:-:S05]  /*03e0*/  IADD3 R0, PT, PT, -R3, RZ, RZ ;  /* 0x000000ff03007210 */ /* 0x000fca0007ffe1ff */
[C---:B------:R-:W-:Y:S02]  /*03f0*/  IMAD R0, R5.reuse, R0, R4 ;  /* 0x0000000005007224 */ /* 0x040fe400078e0204 */
[----:B------:R-:W0:Y:S03]  /*0400*/  @!P1 LDC.64 R12, c[0x0][0x3a0] ;  /* 0x0000e800ff0c9b82 */ /* 0x000e260000000a00 */
[----:B------:R-:W-:-:S05]  /*0410*/  ISETP.GT.U32.AND P4, PT, R5, R0, PT ;  /* 0x000000000500720c */ /* 0x000fca0003f84070 */
[----:B------:R-:W1:Y:S08]  /*0420*/  @!P1 LDC.64 R14, c[0x0][0x398] ;  /* 0x0000e600ff0e9b82 */ /* 0x000e700000000a00 */
[----:B------:R-:W-:Y:S02]  /*0430*/  @!P4 IADD3 R0, PT, PT, R0, -R5, RZ ;  /* 0x800000050000c210 */ /* 0x000fe40007ffe0ff */
[----:B------:R-:W-:-:S02]  /*0440*/  @!P4 IADD3 R3, PT, PT, R3, 0x1, RZ ;  /* 0x000000010303c810 */ /* 0x000fc40007ffe0ff */
[CC--:B------:R-:W-:Y:S02]  /*0450*/  ISETP.GE.U32.AND P2, PT, R0.reuse, R5.reuse, PT ;  /* 0x000000050000720c */ /* 0x0c0fe40003f46070 */
[-C--:B------:R-:W-:Y:S02]  /*0460*/  ISETP.GT.U32.AND P5, PT, R5, R0.reuse, PT ;  /* 0x000000000500720c */ /* 0x080fe40003fa4070 */
[----:B------:R-:W-:Y:S02]  /*0470*/  IADD3 R5, PT, PT, R0, -R5, RZ ;  /* 0x8000000500057210 */ /* 0x000fe40007ffe0ff */
[----:B------:R-:W-:Y:S02]  /*0480*/  ISETP.NE.AND P4, PT, R6, RZ, PT ;  /* 0x000000ff0600720c */ /* 0x000fe40003f85270 */
[----:B------:R-:W-:Y:S02]  /*0490*/  SEL R0, R5, R0, !P5 ;  /* 0x0000000005007207 */ /* 0x000fe40006800000 */
[----:B------:R-:W-:-:S02]  /*04a0*/  LOP3.LUT R5, RZ, R6, RZ, 0x33, !PT ;  /* 0x00000006ff057212 */ /* 0x000fc400078e33ff */
[----:B------:R-:W-:Y:S02]  /*04b0*/  @!P3 IADD3 R0, PT, PT, -R0, RZ, RZ ;  /* 0x000000ff0000b210 */ /* 0x000fe40007ffe1ff */
[----:B------:R-:W-:Y:S02]  /*04c0*/  @P2 IADD3 R3, PT, PT, R3, 0x1, RZ ;  /* 0x0000000103032810 */ /* 0x000fe40007ffe0ff */
[----:B------:R-:W-:Y:S02]  /*04d0*/  ISETP.GE.U32.AND P2, PT, R45, UR24, PT ;  /* 0x000000182d007c0c */ /* 0x000fe4000bf46070 */
[----:B------:R-:W-:Y:S02]  /*04e0*/  MOV R4, R3 ;  /* 0x0000000300047202 */ /* 0x000fe40000000f00 */
[----:B------:R-:W-:Y:S01]  /*04f0*/  ISETP.GE.AND.EX P2, PT, R11, UR25, PT, P2 ;  /* 0x000000190b007c0c */ /* 0x000fe2000bf46320 */
[----:B------:R-:W3:Y:S01]  /*0500*/  @!P1 LDC.64 R2, c[0x0][0x3f8] ;  /* 0x0000fe00ff029b82 */ /* 0x000ee20000000a00 */
[----:B------:R-:W-:-:S02]  /*0510*/  @!P0 IADD3 R4, PT, PT, -R4, RZ, RZ ;  /* 0x000000ff04048210 */ /* 0x000fc40007ffe1ff */
[C---:B------:R-:W-:Y:S02]  /*0520*/  SEL R49, R5.reuse, R0, !P4 ;  /* 0x0000000005317207 */ /* 0x040fe40006000000 */
[----:B------:R-:W-:Y:S02]  /*0530*/  SEL R5, R5, R4, !P4 ;  /* 0x0000000405057207 */ /* 0x000fe40006000000 */
[----:B------:R-:W-:Y:S02]  /*0540*/  SHF.L.U32 R0, R49, 0x3, RZ ;  /* 0x0000000331007819 */ /* 0x000fe400000006ff */
[----:B------:R-:W-:Y:S02]  /*0550*/  SHF.R.S32.HI R4, RZ, 0x1f, R5 ;  /* 0x0000001fff047819 */ /* 0x000fe40000011405 */
[----:B------:R-:W-:Y:S01]  /*0560*/  SHF.R.S32.HI R51, RZ, 0x1f, R0 ;  /* 0x0000001fff337819 */ /* 0x000fe20000011400 */
[----:B------:R-:W4:Y:S01]  /*0570*/  @!P2 LDC.64 R16, c[0x0][0x3f8] ;  /* 0x0000fe00ff10ab82 */ /* 0x000f220000000a00 */
[----:B------:R-:W-:Y:S01]  /*0580*/  LOP3.LUT R50, R0, R9, RZ, 0xfc, !PT ;  /* 0x0000000900327212 */ /* 0x000fe200078efcff */
[----:B------:R-:W-:Y:S01]  /*0590*/  IMAD R4, R4, UR26, RZ ;  /* 0x0000001a04047c24 */ /* 0x000fe2000f8e02ff */
[----:B------:R-:W-:-:S02]  /*05a0*/  ISETP.GE.U32.AND P0, PT, R44, UR24, PT ;  /* 0x000000182c007c0c */ /* 0x000fc4000bf06070 */
[----:B------:R-:W-:Y:S01]  /*05b0*/  ISETP.GE.U32.AND P3, PT, R42, UR24, PT ;  /* 0x000000182a007c0c */ /* 0x000fe2000bf66070 */
[----:B------:R-:W-:Y:S01]  /*05c0*/  IMAD.WIDE.U32 R50, R5, UR26, R50 ;  /* 0x0000001a05327c25 */ /* 0x000fe2000f8e0032 */
[----:B------:R-:W-:Y:S01]  /*05d0*/  ISETP.GE.AND.EX P0, PT, R41, UR25, PT, P0 ;  /* 0x0000001929007c0c */ /* 0x000fe2000bf06300 */
[----:B------:R-:W1:Y:S01]  /*05e0*/  @!P2 LDC.64 R30, c[0x0][0x3a0] ;  /* 0x0000e800ff1eab82 */ /* 0x000e620000000a00 */
[----:B------:R-:W-:Y:S01]  /*05f0*/  ISETP.GE.AND.EX P3, PT, R39, UR25, PT, P3 ;  /* 0x0000001927007c0c */ /* 0x000fe2000bf66330 */
[----:B------:R-:W-:Y:S01]  /*0600*/  IMAD R5, R5, UR27, R4 ;  /* 0x0000001b05057c24 */ /* 0x000fe2000f8e0204 */
[----:B------:R-:W-:Y:S01]  /*0610*/  @!P1 MOV R52, R50 ;  /* 0x0000003200349202 */ /* 0x000fe20000000f00 */
[----:B---3--:R-:W-:-:S03]  /*0620*/  @!P1 IMAD R4, R7, R2, RZ ;  /* 0x0000000207049224 */ /* 0x008fc600078e02ff */
[----:B------:R-:W-:Y:S01]  /*0630*/  IADD3 R53, PT, PT, R51, R5, RZ ;  /* 0x0000000533357210 */ /* 0x000fe20007ffe0ff */
[C---:B------:R-:W-:Y:S01]  /*0640*/  @!P1 IMAD R21, R48.reuse, R3, R4 ;  /* 0x0000000330159224 */ /* 0x040fe200078e0204 */
[----:B------:R-:W3:Y:S01]  /*0650*/  @!P2 LDC.64 R28, c[0x0][0x398] ;  /* 0x0000e600ff1cab82 */ /* 0x000ee20000000a00 */
[----:B------:R-:W-:-:S07]  /*0660*/  @!P1 IMAD.WIDE.U32 R6, R48, R2, R52 ;  /* 0x0000000230069225 */ /* 0x000fce00078e0034 */
[----:B------:R-:W3:Y:S01]  /*0670*/  @!P0 LDC.64 R4, c[0x0][0x3f8] ;  /* 0x0000fe00ff048b82 */ /* 0x000ee20000000a00 */
[----:B------:R-:W-:Y:S01]  /*0680*/  @!P1 IADD3 R7, PT, PT, R7, R21, RZ ;  /* 0x0000001507079210 */ /* 0x000fe20007ffe0ff */
[----:B----4-:R-:W-:Y:S01]  /*0690*/  @!P2 IMAD R10, R11, R16, RZ ;  /* 0x000000100b0aa224 */ /* 0x010fe200078e02ff */
[C---:B------:R-:W-:Y:S02]  /*06a0*/  @!P1 SHF.L.U32 R11, R6.reuse, 0x2, RZ ;  /* 0x00000002060b9819 */ /* 0x040fe400000006ff */
[----:B------:R-:W-:Y:S02]  /*06b0*/  @!P1 SHF.L.U64.HI R8, R6, 0x2, R7 ;  /* 0x0000000206089819 */ /* 0x000fe40000010207 */
[----:B------:R-:W-:Y:S01]  /*06c0*/  @!P2 MOV R6, R50 ;  /* 0x000000320006a202 */ /* 0x000fe20000000f00 */
[----:B------:R-:W4:Y:S01]  /*06d0*/  @!P3 LDC.64 R2, c[0x0][0x3f8] ;  /* 0x0000fe00ff02bb82 */ /* 0x000f220000000a00 */
[----:B------:R-:W-:Y:S01]  /*06e0*/  @!P2 MOV R7, R53 ;  /* 0x000000350007a202 */ /* 0x000fe20000000f00 */
[----:B------:R-:W-:-:S02]  /*06f0*/  @!P2 IMAD R21, R45, R17, R10 ;  /* 0x000000112d15a224 */ /* 0x000fc400078e020a */
[----:B------:R-:W-:Y:S01]  /*0700*/  @!P2 IMAD.WIDE.U32 R16, R45, R16, R6 ;  /* 0x000000102d10a225 */ /* 0x000fe200078e0006 */
[----:B0-----:R-:W-:-:S03]  /*0710*/  @!P1 IADD3 R12, P5, PT, R11, R12, RZ ;  /* 0x0000000c0b0c9210 */ /* 0x001fc60007fbe0ff */
[----:B------:R-:W0:Y:S01]  /*0720*/  @!P0 LDC.64 R26, c[0x0][0x3a0] ;  /* 0x0000e800ff1a8b82 */ /* 0x000e220000000a00 */
[----:B------:R-:W-:Y:S02]  /*0730*/  IADD3 R0, PT, PT, R9, R0, RZ ;  /* 0x0000000009007210 */ /* 0x000fe40007ffe0ff */
[----:B-1----:R-:W-:Y:S02]  /*0740*/  @!P1 IADD3 R14, P6, PT, R11, R14, RZ ;  /* 0x0000000e0b0e9210 */ /* 0x002fe40007fde0ff */
[----:B------:R-:W-:Y:S02]  /*0750*/  ISETP.NE.AND P4, PT, RZ, UR19, PT ;  /* 0x00000013ff007c0c */ /* 0x000fe4000bf85270 */
[----:B------:R-:W-:Y:S01]  /*0760*/  @!P2 SHF.L.U32 R9, R16, 0x2, RZ ;  /* 0x000000021009a819 */ /* 0x000fe200000006ff */
[----:B------:R-:W1:Y:S01]  /*0770*/  @!P3 LDC.64 R22, c[0x0][0x3a0] ;  /* 0x0000e800ff16bb82 */ /* 0x000e620000000a00 */
[----:B------:R-:W-:Y:S02]  /*0780*/  @!P2 IADD3 R7, PT, PT, R17, R21, RZ ;  /* 0x000000151107a210 */ /* 0x000fe40007ffe0ff */
[----:B------:R-:W-:-:S02]  /*0790*/  @!P1 IADD3.X R13, PT, PT, R8, R13, RZ, P5, !PT ;  /* 0x0000000d080d9210 */ /* 0x000fc40002ffe4ff */
[----:B------:R-:W-:-:S03]  /*07a0*/  @!P1 IADD3.X R15, PT, PT, R8, R15, RZ, P6, !PT ;  /* 0x0000000f080f9210 */ /* 0x000fc600037fe4ff */
[----:B------:R-:W1:Y:S01]  /*07b0*/  @!P0 LDC.64 R20, c[0x0][0x398] ;  /* 0x0000e600ff148b82 */ /* 0x000e620000000a00 */
[C---:B------:R-:W-:Y:S02]  /*07c0*/  @!P2 IADD3 R30, P5, PT, R9.reuse, R30, RZ ;  /* 0x0000001e091ea210 */ /* 0x040fe40007fbe0ff */
[----:B---3--:R-:W-:Y:S01]  /*07d0*/  @!P2 IADD3 R28, P6, PT, R9, R28, RZ ;  /* 0x0000001c091ca210 */ /* 0x008fe20007fde0ff */
[----:B------:R-:W-:Y:S01]  /*07e0*/  @!P0 IMAD R33, R41, R4, RZ ;  /* 0x0000000429218224 */ /* 0x000fe200078e02ff */
[----:B------:R-:W-:Y:S02]  /*07f0*/  @!P0 MOV R8, R50 ;  /* 0x0000003200088202 */ /* 0x000fe40000000f00 */
[----:B------:R-:W-:Y:S01]  /*0800*/  @!P0 MOV R9, R53 ;  /* 0x0000003500098202 */ /* 0x000fe20000000f00 */
[----:B------:R-:W3:Y:S01]  /*0810*/  @!P3 LDC.64 R24, c[0x0][0x398] ;  /* 0x0000e600ff18bb82 */ /* 0x000ee20000000a00 */
[----:B------:R-:W-:Y:S01]  /*0820*/  @!P0 IMAD R33, R44, R5, R33 ;  /* 0x000000052c218224 */ /* 0x000fe200078e0221 */
[----:B------:R-:W-:Y:S01]  /*0830*/  @!P2 SHF.L.U64.HI R16, R16, 0x2, R7 ;  /* 0x000000021010a819 */ /* 0x000fe20000010207 */
[----:B------:R-:W-:-:S05]  /*0840*/  @!P0 IMAD.WIDE.U32 R8, R44, R4, R8 ;  /* 0x000000042c088225 */ /* 0x000fca00078e0008 */
[----:B------:R-:W3:Y:S01]  /*0850*/  LDC.64 R4, c[0x0][0x3a8] ;  /* 0x0000ea00ff047b82 */ /* 0x000ee20000000a00 */
[----:B----4-:R-:W-:Y:S01]  /*0860*/  @!P3 IMAD R17, R39, R2, RZ ;  /* 0x000000022711b224 */ /* 0x010fe200078e02ff */
[----:B------:R-:W-:Y:S02]  /*0870*/  @!P3 MOV R10, R50 ;  /* 0x00000032000ab202 */ /* 0x000fe40000000f00 */
[----:B------:R-:W-:-:S04]  /*0880*/  @!P3 MOV R11, R53 ;  /* 0x00000035000bb202 */ /* 0x000fc80000000f00 */
[----:B------:R-:W4:Y:S01]  /*0890*/  @P4 LDC.64 R6, c[0x0][0x3b0] ;  /* 0x0000ec00ff064b82 */ /* 0x000f220000000a00 */
[C---:B------:R-:W-:Y:S01]  /*08a0*/  @!P3 IMAD R17, R42.reuse, R3, R17 ;  /* 0x000000032a11b224 */ /* 0x040fe200078e0211 */
[----:B------:R-:W-:Y:S01]  /*08b0*/  @!P0 IADD3 R33, PT, PT, R9, R33, RZ ;  /* 0x0000002109218210 */ /* 0x000fe20007ffe0ff */
[----:B------:R-:W-:Y:S01]  /*08c0*/  @!P3 IMAD.WIDE.U32 R2, R42, R2, R10 ;  /* 0x000000022a02b225 */ /* 0x000fe200078e000a */
[----:B------:R-:W-:Y:S02]  /*08d0*/  @!P0 SHF.L.U32 R9, R8, 0x2, RZ ;  /* 0x0000000208098819 */ /* 0x000fe400000006ff */
[C---:B------:R-:W-:Y:S02]  /*08e0*/  @!P2 IADD3.X R31, PT, PT, R16.reuse, R31, RZ, P5, !PT ;  /* 0x0000001f101fa210 */ /* 0x040fe40002ffe4ff */
[----:B------:R-:W-:Y:S02]  /*08f0*/  @!P2 IADD3.X R29, PT, PT, R16, R29, RZ, P6, !PT ;  /* 0x0000001d101da210 */ /* 0x000fe400037fe4ff */
[----:B------:R-:W-:-:S02]  /*0900*/  @!P0 SHF.L.U64.HI R8, R8, 0x2, R33 ;  /* 0x0000000208088819 */ /* 0x000fc40000010221 */
[C---:B0-----:R-:W-:Y:S02]  /*0910*/  @!P0 IADD3 R26, P5, PT, R9.reuse, R26, RZ ;  /* 0x0000001a091a8210 */ /* 0x041fe40007fbe0ff */
[----:B-1----:R-:W-:Y:S02]  /*0920*/  @!P0 IADD3 R20, P6, PT, R9, R20, RZ ;  /* 0x0000001409148210 */ /* 0x002fe40007fde0ff */
[----:B------:R-:W-:Y:S02]  /*0930*/  @!P3 IADD3 R17, PT, PT, R3, R17, RZ ;  /* 0x000000110311b210 */ /* 0x000fe40007ffe0ff */
[----:B------:R-:W-:Y:S02]  /*0940*/  @!P3 SHF.L.U32 R3, R2, 0x2, RZ ;  /* 0x000000020203b819 */ /* 0x000fe400000006ff */
[C---:B------:R-:W-:Y:S02]  /*0950*/  @!P0 IADD3.X R27, PT, PT, R8.reuse, R27, RZ, P5, !PT ;  /* 0x0000001b081b8210 */ /* 0x040fe40002ffe4ff */
[----:B------:R-:W-:-:S02]  /*0960*/  @!P0 IADD3.X R21, PT, PT, R8, R21, RZ, P6, !PT ;  /* 0x0000001508158210 */ /* 0x000fc400037fe4ff */
[----:B------:R-:W-:Y:S02]  /*0970*/  @!P3 SHF.L.U64.HI R2, R2, 0x2, R17 ;  /* 0x000000020202b819 */ /* 0x000fe40000010211 */
[C---:B------:R-:W-:Y:S02]  /*0980*/  @!P3 IADD3 R22, P5, PT, R3.reuse, R22, RZ ;  /* 0x000000160316b210 */ /* 0x040fe40007fbe0ff */
[----:B---3--:R-:W-:Y:S01]  /*0990*/  @!P3 IADD3 R24, P6, PT, R3, R24, RZ ;  /* 0x000000180318b210 */ /* 0x008fe20007fde0ff */
[----:B------:R-:W-:Y:S01]  /*09a0*/  IMAD.WIDE R16, R0, 0x2, R4 ;  /* 0x0000000200107825 */ /* 0x000fe200078e0204 */
[C---:B------:R-:W-:Y:S02]  /*09b0*/  @!P3 IADD3.X R23, PT, PT, R2.reuse, R23, RZ, P5, !PT ;  /* 0x000000170217b210 */ /* 0x040fe40002ffe4ff */
[----:B------:R-:W-:Y:S02]  /*09c0*/  CS2R R4, SRZ ;  /* 0x0000000000047805 */ /* 0x000fe4000001ff00 */
[----:B------:R-:W-:Y:S01]  /*09d0*/  @!P3 IADD3.X R25, PT, PT, R2, R25, RZ, P6, !PT ;  /* 0x000000190219b210 */ /* 0x000fe200037fe4ff */
[----:B------:R-:W-:Y:S01]  /*09e0*/  HFMA2 R3, -RZ, RZ, 0, 0 ;  /* 0x00000000ff037431 */ /* 0x000fe200000001ff */
[----:B------:R-:W-:Y:S01]  /*09f0*/  MOV R2, RZ ;  /* 0x000000ff00027202 */ /* 0x000fe20000000f00 */
[----:B----4-:R-:W-:Y:S01]  /*0a00*/  @P4 IMAD.WIDE R8, R0, 0x2, R6 ;  /* 0x0000000200084825 */ /* 0x010fe200078e0206 */
[----:B------:R-:W3:Y:S01]  /*0a10*/  LDG.E.U16 R37, desc[UR14][R16.64] ;  /* 0x0000000e10257981 */ /* 0x000ee2000c1e1500 */
[----:B------:R-:W-:-:S02]  /*0a20*/  CS2R R6, SRZ ;  /* 0x0000000000067805 */ /* 0x000fc4000001ff00 */
[----:B------:R-:W-:Y:S01]  /*0a30*/  CS2R R10, SRZ ;  /* 0x00000000000a7805 */ /* 0x000fe2000001ff00 */
[----:B------:R-:W4:Y:S04]  /*0a40*/  @P4 LDG.E.U16 R32, desc[UR14][R8.64] ;  /* 0x0000000e08204981 */ /* 0x000f28000c1e1500 */
[----:B------:R0:W4:Y:S04]  /*0a50*/  @P4 LDG.E.U16 R33, desc[UR14][R8.64+0x2] ;  /* 0x0000020e08214981 */ /* 0x000128000c1e1500 */
[----:B------:R1:W4:Y:S04]  /*0a60*/  LDG.E.U16 R0, desc[UR14][R16.64+0x2] ;  /* 0x0000020e10007981 */ /* 0x000328000c1e1500 */
[----:B------:R2:W5:Y:S01]  /*0a70*/  @!P1 LDG.E.64 R4, desc[UR14][R12.64] ;  /* 0x0000000e0c049981 */ /* 0x000562000c1e1b00 */
[----:B0-----:R-:W-:-:S03]  /*0a80*/  CS2R R8, SRZ ;  /* 0x0000000000087805 */ /* 0x001fc6000001ff00 */
[----:B------:R0:W5:Y:S01]  /*0a90*/  @!P1 LDG.E.64 R2, desc[UR14][R14.64] ;  /* 0x0000000e0e029981 */ /* 0x000162000c1e1b00 */
[----:B-1----:R-:W-:-:S03]  /*0aa0*/  CS2R R16, SRZ ;  /* 0x0000000000107805 */ /* 0x002fc6000001ff00 */
[----:B------:R1:W5:Y:S01]  /*0ab0*/  @!P2 LDG.E.64 R6, desc[UR14][R30.64] ;  /* 0x0000000e1e06a981 */ /* 0x000362000c1e1b00 */
[----:B--2---:R-:W-:-:S03]  /*0ac0*/  CS2R R12, SRZ ;  /* 0x00000000000c7805 */ /* 0x004fc6000001ff00 */
[----:B------:R1:W5:Y:S01]  /*0ad0*/  @!P2 LDG.E.64 R8, desc[UR14][R28.64] ;  /* 0x0000000e1c08a981 */ /* 0x000362000c1e1b00 */
[----:B0-----:R-:W-:-:S03]  /*0ae0*/  CS2R R14, SRZ ;  /* 0x00000000000e7805 */ /* 0x001fc6000001ff00 */
[----:B------:R1:W5:Y:S04]  /*0af0*/  @!P0 LDG.E.64 R10, desc[UR14][R26.64] ;  /* 0x0000000e1a0a8981 */ /* 0x000368000c1e1b00 */
[----:B------:R1:W5:Y:S04]  /*0b00*/  @!P0 LDG.E.64 R12, desc[UR14][R20.64] ;  /* 0x0000000e140c8981 */ /* 0x000368000c1e1b00 */
[----:B------:R1:W5:Y:S04]  /*0b10*/  @!P3 LDG.E.64 R14, desc[UR14][R22.64] ;  /* 0x0000000e160eb981 */ /* 0x000368000c1e1b00 */
[----:B------:R1:W5:Y:S01]  /*0b20*/  @!P3 LDG.E.64 R16, desc[UR14][R24.64] ;  /* 0x0000000e1810b981 */ /* 0x000362000c1e1b00 */
        /* <DEDUP_REMOVED lines=10> */
[----:B------:R-:W-:Y:S01]  /*0bd0*/  HFMA2 R40, -RZ, RZ, 0, 0 ;  /* 0x00000000ff287431 */ /* 0x000fe200000001ff */
[----:B------:R-:W-:Y:S01]  /*0be0*/  MOV R43, RZ ;  /* 0x000000ff002b7202 */ /* 0x000fe20000000f00 */
[----:B------:R-:W-:Y:S01]  /*0bf0*/  UMOV UR25, 0x3f800000 ;  /* 0x3f80000000197882 */ /* 0x000fe20000000000 */
[----:B0-----:R-:W-:-:S13]  /*0c00*/  @P1 R2UR UR6, R18 ;  /* 0x00000000120612ca */ /* 0x001fda00000e0000 */
[----:B------:R-:W-:Y:S01]  /*0c10*/  @UP0 UMOV UR25, UR6 ;  /* 0x0000000600190c82 */ /* 0x000fe20008000000 */
[----:B---3--:R-:W-:Y:S02]  /*0c20*/  SHF.L.U32 R37, R37, 0x10, RZ ;  /* 0x0000001025257819 */ /* 0x008fe400000006ff */
[----:B----4-:R-:W-:Y:S02]  /*0c30*/  @P4 SHF.L.U32 R40, R32, 0x10, RZ ;  /* 0x0000001020284819 */ /* 0x010fe400000006ff */
[----:B------:R-:W-:Y:S02]  /*0c40*/  @P4 SHF.L.U32 R43, R33, 0x10, RZ ;  /* 0x00000010212b4819 */ /* 0x000fe400000006ff */
[----:B------:R-:W-:Y:S01]  /*0c50*/  SHF.L.U32 R0, R0, 0x10, RZ ;  /* 0x0000001000007819 */ /* 0x000fe200000006ff */
[----:B-1----:R-:W-:Y:S06]  /*0c60*/  BRA.U UP1, `(.L_x_1479) ;  /* 0x0000000101e47547 */ /* 0x002fec000b800000 */
        /* <DEDUP_REMOVED lines=9> */
[----:B------:R-:W-:Y:S01]  /*0d00*/  FADD.FTZ R20, R6, -UR24 ;  /* 0x8000001806147e21 */ /* 0x000fe20008010000 */
[----:B------:R-:W-:Y:S01]  /*0d10*/  FADD.FTZ R22, R21, R22 ;  /* 0x0000001615167221 */ /* 0x000fe20000010000 */
[----:B------:R-:W-:Y:S01]  /*0d20*/  FFMA.FTZ R19, R2, R19, RZ ;  /* 0x0000001302137223 */ /* 0x000fe200000100ff */
[----:B------:R-:W-:Y:S01]  /*0d30*/  FFMA.FTZ R23, R18, R21, R23 ;  /* 0x0000001512177223 */ /* 0x000fe20000010017 */
[-C--:B------:R-:W-:Y:S01]  /*0d40*/  FMUL.FTZ R21, R8, R37.reuse ;  /* 0x0000002508157220 */ /* 0x080fe20000410000 */
[----:B------:R-:W-:Y:S01]  /*0d50*/  FMUL.FTZ R24, R20, UR25 ;  /* 0x0000001914187c20 */ /* 0x000fe20008410000 */
[----:B------:R-:W-:Y:S01]  /*0d60*/  FADD.FTZ R20, R7, -UR24 ;  /* 0x8000001807147e21 */ /* 0x000fe20008010000 */
[----:B------:R-:W-:Y:S01]  /*0d70*/  FMUL.FTZ R27, R12, R37 ;  /* 0x000000250c1b7220 */ /* 0x000fe20000410000 */
[----:B------:R-:W-:Y:S01]  /*0d80*/  FADD.FTZ R22, R22, R21 ;  /* 0x0000001516167221 */ /* 0x000fe20000010000 */
[----:B------:R-:W-:Y:S01]  /*0d90*/  FFMA.FTZ R23, R24, R21, R23 ;  /* 0x0000001518177223 */ /* 0x000fe20000010017 */
[----:B------:R-:W-:Y:S01]  /*0da0*/  FMUL.FTZ R21, R9, R0 ;  /* 0x0000000009157220 */ /* 0x000fe20000410000 */
[----:B------:R-:W-:Y:S01]  /*0db0*/  FMUL.FTZ R20, R20, UR25 ;  /* 0x0000001914147c20 */ /* 0x000fe20008410000 */
[----:B------:R-:W-:Y:S01]  /*0dc0*/  FFMA.FTZ R19, R8, R24, R19 ;  /* 0x0000001808137223 */ /* 0x000fe20000010013 */
[----:B------:R-:W-:Y:S01]  /*0dd0*/  FFMA.FTZ R18, R3, R18, RZ ;  /* 0x0000001203127223 */ /* 0x000fe200000100ff */
[----:B------:R-:W-:Y:S01]  /*0de0*/  FADD.FTZ R24, R21, R22 ;  /* 0x0000001615187221 */ /* 0x000fe20000010000 */
        /* <DEDUP_REMOVED lines=8> */
[----:B------:R-:W-:Y:S01]  /*0e70*/  FFMA.FTZ R18, R9, R20, R18 ;  /* 0x0000001409127223 */ /* 0x000fe20000010012 */
[----:B------:R-:W-:Y:S01]  /*0e80*/  FADD.FTZ R25, R24, R25 ;  /* 0x0000001918197221 */ /* 0x000fe20000010000 */
[----:B------:R-:W-:Y:S01]  /*0e90*/  FFMA.FTZ R26, R23, R24, R26 ;  /* 0x00000018171a7223 */ /* 0x000fe2000001001a */
[----:B------:R-:W-:Y:S01]  /*0ea0*/  FMUL.FTZ R20, R16, R37 ;  /* 0x0000002510147220 */ /* 0x000fe20000410000 */
[----:B------:R-:W-:Y:S01]  /*0eb0*/  FMUL.FTZ R21, R21, UR25 ;  /* 0x0000001915157c20 */ /* 0x000fe20008410000 */
[----:B------:R-:W-:Y:S01]  /*0ec0*/  FFMA.FTZ R18, R13, R23, R18 ;  /* 0x000000170d127223 */ /* 0x000fe20000010012 */
[----:B------:R-:W-:Y:S01]  /*0ed0*/  FADD.FTZ R23, RZ, R2 ;  /* 0x00000002ff177221 */ /* 0x000fe20000010000 */
[----:B------:R-:W-:Y:S01]  /*0ee0*/  FADD.FTZ R24, R25, R20 ;  /* 0x0000001419187221 */ /* 0x000fe20000010000 */
[----:B------:R-:W-:Y:S01]  /*0ef0*/  FFMA.FTZ R27, R21, R20, R26 ;  /* 0x00000014151b7223 */ /* 0x000fe2000001001a */
[----:B------:R-:W-:Y:S01]  /*0f00*/  FADD.FTZ R20, RZ, R3 ;  /* 0x00000003ff147221 */ /* 0x000fe20000010000 */
[----:B------:R-:W-:Y:S01]  /*0f10*/  FFMA.FTZ R19, R12, R22, R19 ;  /* 0x000000160c137223 */ /* 0x000fe20000010013 */
[----:B------:R-:W-:Y:S01]  /*0f20*/  FADD.FTZ R22, R15, -UR24 ;  /* 0x800000180f167e21 */ /* 0x000fe20008010000 */
[----:B------:R-:W-:Y:S01]  /*0f30*/  FADD.FTZ R23, R8, R23 ;  /* 0x0000001708177221 */ /* 0x000fe20000010000 */
[----:B------:R-:W-:Y:S01]  /*0f40*/  FADD.FTZ R20, R9, R20 ;  /* 0x0000001409147221 */ /* 0x000fe20000010000 */
[----:B------:R-:W-:Y:S01]  /*0f50*/  FMUL.FTZ R25, R17, R0 ;  /* 0x0000000011197220 */ /* 0x000fe20000410000 */
[----:B------:R-:W-:Y:S01]  /*0f60*/  FMUL.FTZ R22, R22, UR25 ;  /* 0x0000001916167c20 */ /* 0x000fe20008410000 */
[----:B------:R-:W-:Y:S01]  /*0f70*/  FADD.FTZ R23, R12, R23 ;  /* 0x000000170c177221 */ /* 0x000fe20000010000 */
[----:B------:R-:W-:Y:S01]  /*0f80*/  FADD.FTZ R26, R13, R20 ;  /* 0x000000140d1a7221 */ /* 0x000fe20000010000 */
[----:B------:R-:W-:Y:S01]  /*0f90*/  FADD.FTZ R24, R25, R24 ;  /* 0x0000001819187221 */ /* 0x000fe20000010000 */
[----:B------:R-:W-:Y:S01]  /*0fa0*/  FFMA.FTZ R20, R16, R21, R19 ;  /* 0x0000001510147223 */ /* 0x000fe20000010013 */
[----:B------:R-:W-:Y:S01]  /*0fb0*/  FFMA.FTZ R25, R22, R25, R27 ;  /* 0x0000001916197223 */ /* 0x000fe2000001001b */
[C---:B------:R-:W-:Y:S01]  /*0fc0*/  FFMA.FTZ R21, R17.reuse, R22, R18 ;  /* 0x0000001611157223 */ /* 0x040fe20000010012 */
[----:B------:R-:W-:Y:S01]  /*0fd0*/  FADD.FTZ R22, R16, R23 ;  /* 0x0000001710167221 */ /* 0x000fe20000010000 */
[----:B------:R-:W-:Y:S01]  /*0fe0*/  FADD.FTZ R23, R17, R26 ;  /* 0x0000001a11177221 */ /* 0x000fe20000010000 */
[----:B------:R-:W-:Y:S06]  /*0ff0*/  BRA `(.L_x_1480) ;  /* 0x0000000800007947 */ /* 0x000fec0003800000 */
.L_x_1479:
        /* <DEDUP_REMOVED lines=10> */
[----:B------:R-:W-:Y:S01]  /*10a0*/  FFMA.FTZ R26, R37, R24, R40 ;  /* 0x00000018251a7223 */ /* 0x000fe20000010028 */
[----:B------:R-:W-:Y:S01]  /*10b0*/  FADD.FTZ R29, R10, -UR24 ;  /* 0x800000180a1d7e21 */ /* 0x000fe20008010000 */
        /* <DEDUP_REMOVED lines=12> */
[----:B------:R-:W1:Y:S08]  /*1180*/  MUFU.RCP R30, R30 ;  /* 0x0000001e001e7308 */ /* 0x000e700000001000 */
[----:B------:R-:W2:Y:S01]  /*1190*/  MUFU.EX2 R27, R27 ;  /* 0x0000001b001b7308 */ /* 0x000ea20000000800 */
[----:B0-----:R-:W-:-:S03]  /*11a0*/  FADD.FTZ R32, -R25, 1 ;  /* 0x3f80000019207421 */ /* 0x001fc60000010100 */
[----:B------:R-:W0:Y:S01]  /*11b0*/  MUFU.RCP R31, R31 ;  /* 0x0000001f001f7308 */ /* 0x000e220000001000 */
[----:B------:R-:W-:Y:S01]  /*11c0*/  FFMA.FTZ R32, R23, R32, 1 ;  /* 0x3f80000017207423 */ /* 0x000fe20000010020 */
[----:B------:R-:W-:Y:S01]  /*11d0*/  FMUL.FTZ R23, R2, R25 ;  /* 0x0000001902177220 */ /* 0x000fe20000410000 */
[----:B------:R-:W-:-:S03]  /*11e0*/  FMUL.FTZ R25, R29, UR25 ;  /* 0x000000191d197c20 */ /* 0x000fc60008410000 */
[----:B------:R-:W-:Y:S01]  /*11f0*/  FMUL.FTZ R28, R23, R32 ;  /* 0x00000020171c7220 */ /* 0x000fe20000410000 */
[----:B------:R-:W-:Y:S01]  /*1200*/  FFMA.FTZ R23, R37, R25, R40 ;  /* 0x0000001925177223 */ /* 0x000fe20000010028 */
[----:B-1----:R-:W-:Y:S01]  /*1210*/  FADD.FTZ R32, -R30, 1 ;  /* 0x3f8000001e207421 */ /* 0x002fe20000010100 */
[----:B------:R-:W-:Y:S01]  /*1220*/  FMUL.FTZ R30, R3, R30 ;  /* 0x0000001e031e7220 */ /* 0x000fe20000410000 */
[----:B--2---:R-:W-:Y:S01]  /*1230*/  FADD.FTZ R34, R27, 1 ;  /* 0x3f8000001b227421 */ /* 0x004fe20000010000 */
[----:B------:R-:W-:Y:S01]  /*1240*/  FMUL.FTZ R29, R23, -1.4426950216293334961 ;  /* 0xbfb8aa3b171d7820 */ /* 0x000fe20000410000 */
[----:B------:R-:W-:-:S04]  /*1250*/  FFMA.FTZ R21, R21, R32, 1 ;  /* 0x3f80000015157423 */ /* 0x000fc80000010020 */
[----:B------:R-:W-:Y:S01]  /*1260*/  FMUL.FTZ R27, R30, R21 ;  /* 0x000000151e1b7220 */ /* 0x000fe20000410000 */
[----:B------:R-:W1:Y:S01]  /*1270*/  MUFU.EX2 R29, R29 ;  /* 0x0000001d001d7308 */ /* 0x000e620000000800 */
[----:B------:R-:W-:Y:S01]  /*1280*/  FADD.FTZ R21, R11, -UR24 ;  /* 0x800000180b157e21 */ /* 0x000fe20008010000 */
[----:B0-----:R-:W-:Y:S01]  /*1290*/  FADD.FTZ R33, -R31, 1 ;  /* 0x3f8000001f217421 */ /* 0x001fe20000010100 */
[----:B------:R-:W-:Y:S01]  /*12a0*/  FMUL.FTZ R31, R8, R31 ;  /* 0x0000001f081f7220 */ /* 0x000fe20000410000 */
[----:B------:R-:W0:Y:S01]  /*12b0*/  MUFU.RCP R30, R34 ;  /* 0x00000022001e7308 */ /* 0x000e220000001000 */
[----:B------:R-:W-:Y:S01]  /*12c0*/  FMUL.FTZ R21, R21, UR25 ;  /* 0x0000001915157c20 */ /* 0x000fe20008410000 */
[----:B------:R-:W-:-:S04]  /*12d0*/  FFMA.FTZ R26, R26, R33, 1 ;  /* 0x3f8000001a1a7423 */ /* 0x000fc80000010021 */
[----:B------:R-:W-:Y:S01]  /*12e0*/  FMUL.FTZ R26, R31, R26 ;  /* 0x0000001a1f1a7220 */ /* 0x000fe20000410000 */
[----:B-1----:R-:W-:Y:S01]  /*12f0*/  FADD.FTZ R33, R29, 1 ;  /* 0x3f8000001d217421 */ /* 0x002fe20000010000 */
[----:B------:R-:W-:-:S04]  /*1300*/  FFMA.FTZ R29, R0, R21, R43 ;  /* 0x00000015001d7223 */ /* 0x000fc8000001002b */
[----:B------:R-:W-:Y:S01]  /*1310*/  FMUL.FTZ R35, R29, -1.4426950216293334961 ;  /* 0xbfb8aa3b1d237820 */ /* 0x000fe20000410000 */
[----:B------:R-:W1:Y:S01]  /*1320*/  MUFU.RCP R33, R33 ;  /* 0x0000002100217308 */ /* 0x000e620000001000 */
[----:B0-----:R-:W-:-:S04]  /*1330*/  FADD.FTZ R31, -R30, 1 ;  /* 0x3f8000001e1f7421 */ /* 0x001fc80000010100 */
[----:B------:R-:W-:-:S03]  /*1340*/  FFMA.FTZ R20, R20, R31, 1 ;  /* 0x3f80000014147423 */ /* 0x000fc6000001001f */
[----:B------:R-:W0:Y:S01]  /*1350*/  MUFU.EX2 R32, R35 ;  /* 0x0000002300207308 */ /* 0x000e220000000800 */
[----:B-1----:R-:W-:Y:S01]  /*1360*/  FADD.FTZ R34, -R33, 1 ;  /* 0x3f80000021227421 */ /* 0x002fe20000010100 */
[----:B0-----:R-:W-:-:S03]  /*1370*/  FADD.FTZ R32, R32, 1 ;  /* 0x3f80000020207421 */ /* 0x001fc60000010000 */
[----:B------:R-:W-:Y:S01]  /*1380*/  FFMA.FTZ R31, R23, R34, 1 ;  /* 0x3f800000171f7423 */ /* 0x000fe20000010022 */
[----:B------:R-:W-:Y:S01]  /*1390*/  FMUL.FTZ R23, R9, R30 ;  /* 0x0000001e09177220 */ /* 0x000fe20000410000 */
[----:B------:R-:W-:Y:S01]  /*13a0*/  FMUL.FTZ R30, R12, R33 ;  /* 0x000000210c1e7220 */ /* 0x000fe20000410000 */
[----:B------:R-:W-:Y:S01]  /*13b0*/  FMUL.FTZ R33, R0, R27 ;  /* 0x0000001b00217220 */ /* 0x000fe20000410000 */
[----:B------:R-:W0:Y:S01]  /*13c0*/  MUFU.RCP R32, R32 ;  /* 0x0000002000207308 */ /* 0x000e220000001000 */
[----:B------:R-:W-:Y:S01]  /*13d0*/  FMUL.FTZ R23, R23, R20 ;  /* 0x0000001417177220 */ /* 0x000fe20000410000 */
[----:B------:R-:W-:Y:S01]  /*13e0*/  FMUL.FTZ R20, R30, R31 ;  /* 0x0000001f1e147220 */ /* 0x000fe20000410000 */
[----:B------:R-:W-:-:S04]  /*13f0*/  FMUL.FTZ R30, R37, R28 ;  /* 0x0000001c251e7220 */ /* 0x000fc80000410000 */
[----:B------:R-:W-:Y:S01]  /*1400*/  FFMA.FTZ R31, R19, R30, RZ ;  /* 0x0000001e131f7223 */ /* 0x000fe200000100ff */
[----:B------:R-:W-:-:S03]  /*1410*/  FADD.FTZ R30, RZ, R30 ;  /* 0x0000001eff1e7221 */ /* 0x000fc60000010000 */
[----:B------:R-:W-:Y:S01]  /*1420*/  FFMA.FTZ R31, R18, R33, R31 ;  /* 0x00000021121f7223 */ /* 0x000fe2000001001f */
[----:B------:R-:W-:Y:S01]  /*1430*/  FADD.FTZ R30, R33, R30 ;  /* 0x0000001e211e7221 */ /* 0x000fe20000010000 */
[----:B0-----:R-:W-:Y:S01]  /*1440*/  FADD.FTZ R34, -R32, 1 ;  /* 0x3f80000020227421 */ /* 0x001fe20000010100 */
[----:B------:R-:W-:-:S03]  /*1450*/  FMUL.FTZ R32, R13, R32 ;  /* 0x000000200d207220 */ /* 0x000fc60000410000 */
[----:B------:R-:W-:Y:S01]  /*1460*/  FFMA.FTZ R33, R29, R34, 1 ;  /* 0x3f8000001d217423 */ /* 0x000fe20000010022 */
[----:B------:R-:W-:Y:S01]  /*1470*/  FFMA.FTZ R29, R19, R28, RZ ;  /* 0x0000001c131d7223 */ /* 0x000fe200000100ff */
[----:B------:R-:W-:Y:S01]  /*1480*/  FADD.FTZ R19, RZ, R28 ;  /* 0x0000001cff137221 */ /* 0x000fe20000010000 */
[-C--:B------:R-:W-:Y:S01]  /*1490*/  FMUL.FTZ R34, R37, R26.reuse ;  /* 0x0000001a25227220 */ /* 0x080fe20000410000 */
[----:B------:R-:W-:Y:S01]  /*14a0*/  FMUL.FTZ R28, R32, R33 ;  /* 0x00000021201c7220 */ /* 0x000fe20000410000 */
[----:B------:R-:W-:Y:S01]  /*14b0*/  FADD.FTZ R33, R14, -UR24 ;  /* 0x800000180e217e21 */ /* 0x000fe20008010000 */
[----:B------:R-:W-:Y:S01]  /*14c0*/  FADD.FTZ R19, R19, R26 ;  /* 0x0000001a13137221 */ /* 0x000fe20000010000 */
[C---:B------:R-:W-:Y:S01]  /*14d0*/  FFMA.FTZ R32, R24.reuse, R26, R29 ;  /* 0x0000001a18207223 */ /* 0x040fe2000001001d */
[----:B------:R-:W-:Y:S01]  /*14e0*/  FFMA.FTZ R31, R24, R34, R31 ;  /* 0x00000022181f7223 */ /* 0x000fe2000001001f */
[----:B------:R-:W-:Y:S01]  /*14f0*/  FMUL.FTZ R26, R33, UR25 ;  /* 0x00000019211a7c20 */ /* 0x000fe20008410000 */
[----:B------:R-:W-:Y:S01]  /*1500*/  FADD.FTZ R30, R30, R34 ;  /* 0x000000221e1e7221 */ /* 0x000fe20000010000 */
[----:B------:R-:W-:-:S02]  /*1510*/  FADD.FTZ R19, R19, R20 ;  /* 0x0000001413137221 */ /* 0x000fc40000010000 */
[----:B------:R-:W-:-:S04]  /*1520*/  FFMA.FTZ R24, R37, R26, R40 ;  /* 0x0000001a25187223 */ /* 0x000fc80000010028 */
[----:B------:R-:W-:-:S06]  /*1530*/  FMUL.FTZ R33, R24, -1.4426950216293334961 ;  /* 0xbfb8aa3b18217820 */ /* 0x000fcc0000410000 */
[----:B------:R-:W0:Y:S02]  /*1540*/  MUFU.EX2 R33, R33 ;  /* 0x0000002100217308 */ /* 0x000e240000000800 */
[----:B0-----:R-:W-:-:S04]  /*1550*/  FADD.FTZ R35, R33, 1 ;  /* 0x3f80000021237421 */ /* 0x001fc80000010000 */
[----:B------:R-:W0:Y:S02]  /*1560*/  MUFU.RCP R29, R35 ;  /* 0x00000023001d7308 */ /* 0x000e240000001000 */
[----:B0-----:R-:W-:-:S04]  /*1570*/  FADD.FTZ R34, -R29, 1 ;  /* 0x3f8000001d227421 */ /* 0x001fc80000010100 */
[----:B------:R-:W-:Y:S01]  /*1580*/  FFMA.FTZ R33, R24, R34, 1 ;  /* 0x3f80000018217423 */ /* 0x000fe20000010022 */
[----:B------:R-:W-:Y:S01]  /*1590*/  FMUL.FTZ R34, R16, R29 ;  /* 0x0000001d10227220 */ /* 0x000fe20000410000 */
[----:B------:R-:W-:Y:S01]  /*15a0*/  FFMA.FTZ R29, R18, R27, RZ ;  /* 0x0000001b121d7223 */ /* 0x000fe200000100ff */
[----:B------:R-:W-:Y:S02]  /*15b0*/  FADD.FTZ R24, RZ, R27 ;  /* 0x0000001bff187221 */ /* 0x000fe40000010000 */
[----:B------:R-:W-:Y:S01]  /*15c0*/  FMUL.FTZ R18, R34, R33 ;  /* 0x0000002122127220 */ /* 0x000fe20000410000 */
[----:B------:R-:W-:Y:S01]  /*15d0*/  FADD.FTZ R33, R15, -UR24 ;  /* 0x800000180f217e21 */ /* 0x000fe20008010000 */
[----:B------:R-:W-:Y:S01]  /*15e0*/  FADD.FTZ R27, R24, R23 ;  /* 0x00000017181b7221 */ /* 0x000fe20000010000 */
[-C--:B------:R-:W-:Y:S01]  /*15f0*/  FFMA.FTZ R24, R22, R23.reuse, R29 ;  /* 0x0000001716187223 */ /* 0x080fe2000001001d */
[----:B------:R-:W-:Y:S01]  /*1600*/  FMUL.FTZ R34, R0, R23 ;  /* 0x0000001700227220 */ /* 0x000fe20000410000 */
[----:B------:R-:W-:Y:S01]  /*1610*/  FMUL.FTZ R23, R33, UR25 ;  /* 0x0000001921177c20 */ /* 0x000fe20008410000 */
[----:B------:R-:W-:-:S02]  /*1620*/  FMUL.FTZ R33, R37, R20 ;  /* 0x0000001425217220 */ /* 0x000fc40000410000 */
[----:B------:R-:W-:Y:S01]  /*1630*/  FFMA.FTZ R22, R22, R34, R31 ;  /* 0x0000002216167223 */ /* 0x000fe2000001001f */
[----:B------:R-:W-:Y:S01]  /*1640*/  FFMA.FTZ R29, R0, R23, R43 ;  /* 0x00000017001d7223 */ /* 0x000fe2000001002b */
[----:B------:R-:W-:Y:S02]  /*1650*/  FADD.FTZ R30, R34, R30 ;  /* 0x0000001e221e7221 */ /* 0x000fe40000010000 */
[----:B------:R-:W-:Y:S01]  /*1660*/  FFMA.FTZ R22, R25, R33, R22 ;  /* 0x0000002119167223 */ /* 0x000fe20000010016 */
[----:B------:R-:W-:Y:S01]  /*1670*/  FMUL.FTZ R35, R29, -1.4426950216293334961 ;  /* 0xbfb8aa3b1d237820 */ /* 0x000fe20000410000 */
[----:B------:R-:W-:Y:S01]  /*1680*/  FADD.FTZ R33, R30, R33 ;  /* 0x000000211e217221 */ /* 0x000fe20000010000 */
[----:B------:R-:W-:-:S04]  /*1690*/  FFMA.FTZ R30, R21, R28, R24 ;  /* 0x0000001c151e7223 */ /* 0x000fc80000010018 */
[----:B------:R-:W0:Y:S02]  /*16a0*/  MUFU.EX2 R35, R35 ;  /* 0x0000002300237308 */ /* 0x000e240000000800 */
[----:B0-----:R-:W-:-:S06]  /*16b0*/  FADD.FTZ R31, R35, 1 ;  /* 0x3f800000231f7421 */ /* 0x001fcc0000010000 */
[----:B------:R-:W0:Y:S02]  /*16c0*/  MUFU.RCP R31, R31 ;  /* 0x0000001f001f7308 */ /* 0x000e240000001000 */
[----:B0-----:R-:W-:-:S04]  /*16d0*/  FADD.FTZ R34, -R31, 1 ;  /* 0x3f8000001f227421 */ /* 0x001fc80000010100 */
[----:B------:R-:W-:Y:S01]  /*16e0*/  FFMA.FTZ R29, R29, R34, 1 ;  /* 0x3f8000001d1d7423 */ /* 0x000fe20000010022 */
[----:B------:R-:W-:Y:S01]  /*16f0*/  FMUL.FTZ R34, R17, R31 ;  /* 0x0000001f11227220 */ /* 0x000fe20000410000 */
[----:B------:R-:W-:Y:S01]  /*1700*/  FFMA.FTZ R31, R25, R20, R32 ;  /* 0x00000014191f7223 */ /* 0x000fe20000010020 */
[----:B------:R-:W-:Y:S01]  /*1710*/  FMUL.FTZ R20, R0, R28 ;  /* 0x0000001c00147220 */ /* 0x000fe20000410000 */
[----:B------:R-:W-:Y:S01]  /*1720*/  FADD.FTZ R28, R27, R28 ;  /* 0x0000001c1b1c7221 */ /* 0x000fe20000010000 */
[----:B------:R-:W-:Y:S02]  /*1730*/  FMUL.FTZ R29, R34, R29 ;  /* 0x0000001d221d7220 */ /* 0x000fe40000410000 */
        /* <DEDUP_REMOVED lines=12> */
.L_x_1480:
        /* <DEDUP_REMOVED lines=34> */
.L_x_1482:
[----:B------:R-:W-:Y:S05]  /*1a20*/  BSYNC.RECONVERGENT B0 ;  /* 0x0000000000007941 */ /* 0x000fea0003800200 */
.L_x_1481:
        /* <DEDUP_REMOVED lines=15> */
.L_x_1484:
[----:B------:R-:W-:Y:S05]  /*1b20*/  BSYNC.RECONVERGENT B0 ;  /* 0x0000000000007941 */ /* 0x000fea0003800200 */
.L_x_1483:
[----:B------:R-:W-:Y:S06]  /*1b30*/  BAR.SYNC.DEFER_BLOCKING 0x0 ;  /* 0x0000000000007b1d */ /* 0x000fec0000010000 */
        /* <DEDUP_REMOVED lines=16> */
[----:B------:R-:W-:Y:S01]  /*1c40*/  FADD.FTZ R29, R29, R34 ;  /* 0x000000221d1d7221 */ /* 0x000fe20000010000 */
[----:B------:R-:W2:Y:S01]  /*1c50*/  LDS.128 R20, [R47+0x140] ;  /* 0x000140002f147984 */ /* 0x000ea20000000c00 */
[----:B------:R-:W-:Y:S01]  /*1c60*/  FADD.FTZ R28, R28, R35 ;  /* 0x000000231c1c7221 */ /* 0x000fe20000010000 */
        /* <DEDUP_REMOVED lines=8> */
[----:B------:R-:W-:-:S02]  /*1cf0*/  FADD.FTZ R32, R32, R23 ;  /* 0x0000001720207221 */ /* 0x000fc40000010000 */
        /* <DEDUP_REMOVED lines=129> */
.L_x_1486:
[----:B------:R-:W-:Y:S05]  /*2510*/  BSYNC.RECONVERGENT B0 ;  /* 0x0000000000007941 */ /* 0x000fea0003800200 */
.L_x_1485:
[----:B------:R-:W-:Y:S04]  /*2520*/  BSSY.RECONVERGENT B0, `(.L_x_1487) ;  /* 0x000001c000007945 */ /* 0x000fe80003800200 */
[----:B------:R-:W-:Y:S05]  /*2530*/  @P5 BRA `(.L_x_1488) ;  /* 0x0000000000685947 */ /* 0x000fea0003800000 */
[----:B-12---:R-:W1:Y:S08]  /*2540*/  LDC.64 R24, c[0x0][0x3f8] ;  /* 0x0000fe00ff187b82 */ /* 0x006e700000000a00 */
[----:B------:R-:W2:Y:S01]  /*2550*/  LDC.64 R30, c[0x0][0x3d8] ;  /* 0x0000f600ff1e7b82 */ /* 0x000ea20000000a00 */
[----:B-1----:R-:W-:Y:S01]  /*2560*/  IMAD.WIDE.U32 R26, R24, 0x3, RZ ;  /* 0x00000003181a7825 */ /* 0x002fe200078e00ff */
[----:B------:R-:W-:-:S04]  /*2570*/  LEA R33, R25, R25, 0x1 ;  /* 0x0000001919217211 */ /* 0x000fc800078e08ff */
[----:B------:R-:W-:Y:S01]  /*2580*/  IADD3 R33, PT, PT, R27, R33, RZ ;  /* 0x000000211b217210 */ /* 0x000fe20007ffe0ff */
[----:B--2---:R-:W-:-:S03]  /*2590*/  IMAD.WIDE R30, R49, 0x4, R30 ;  /* 0x00000004311e7825 */ /* 0x004fc600078e021e */
[----:B------:R-:W-:-:S04]  /*25a0*/  LEA.HI R26, P1, R33, R26, RZ, 0x1 ;  /* 0x0000001a211a7211 */ /* 0x000fc800078308ff */
[----:B------:R-:W-:Y:S01]  /*25b0*/  IADD3.X R33, PT, PT, RZ, R33, RZ, P1, !PT ;  /* 0x00000021ff217210 */ /* 0x000fe20000ffe4ff */
[----:B------:R4:W-:Y:S01]  /*25c0*/  REDG.E.ADD.F32.FTZ.RN.STRONG.GPU desc[UR14][R30.64], R20 ;  /* 0x000000141e0079a6 */ /* 0x0009e2000c12f30e */
[----:B------:R-:W-:Y:S02]  /*25d0*/  LEA.HI R29, P1, R25, R24, RZ, 0x1 ;  /* 0x00000018191d7211 */ /* 0x000fe400078308ff */
[C---:B------:R-:W-:Y:S02]  /*25e0*/  SHF.L.U64.HI R33, R26.reuse, 0x1, R33 ;  /* 0x000000011a217819 */ /* 0x040fe40000010221 */
[----:B------:R-:W-:Y:S02]  /*25f0*/  SHF.L.U32 R35, R26, 0x1, RZ ;  /* 0x000000011a237819 */ /* 0x000fe400000006ff */
[----:B------:R-:W-:Y:S02]  /*2600*/  IADD3.X R26, PT, PT, RZ, R25, RZ, P1, !PT ;  /* 0x00000019ff1a7210 */ /* 0x000fe40000ffe4ff */
[----:B------:R-:W-:-:S02]  /*2610*/  SHF.L.U32 R27, R29, 0x1, RZ ;  /* 0x000000011d1b7819 */ /* 0x000fc400000006ff */
[----:B------:R-:W-:Y:S02]  /*2620*/  SHF.L.U64.HI R29, R29, 0x1, R26 ;  /* 0x000000011d1d7819 */ /* 0x000fe4000001021a */
[----:B------:R-:W-:Y:S02]  /*2630*/  LOP3.LUT R27, R27, 0xfffffffc, RZ, 0xc0, !PT ;  /* 0xfffffffc1b1b7812 */ /* 0x000fe400078ec0ff */
[----:B------:R-:W-:Y:S02]  /*2640*/  LEA R26, P3, R24, R30, 0x2 ;  /* 0x0000001e181a7211 */ /* 0x000fe400078610ff */
[----:B------:R-:W-:Y:S02]  /*2650*/  LOP3.LUT R35, R35, 0xfffffffc, RZ, 0xc0, !PT ;  /* 0xfffffffc23237812 */ /* 0x000fe400078ec0ff */
        /* <DEDUP_REMOVED lines=8> */
.L_x_1488:
[----:B------:R-:W-:Y:S05]  /*26e0*/  BSYNC.RECONVERGENT B0 ;  /* 0x0000000000007941 */ /* 0x000fea0003800200 */
.L_x_1487:
        /* <DEDUP_REMOVED lines=29> */
.L_x_1491:
[----:B-1----:R-:W2:Y:S04]  /*28c0*/  LDG.E.STRONG.GPU R20, desc[UR14][R22.64] ;  /* 0x0000000e16147981 */ /* 0x002ea8000c1ef900 */
[----:B--2---:R-:W-:Y:S01]  /*28d0*/  CCTL.IVALL ;  /* 0x00000000ff00798f */ /* 0x004fe20002000000 */
[----:B------:R-:W-:Y:S05]  /*28e0*/  YIELD ;  /* 0x0000000000007946 */ /* 0x000fea0003800000 */
[----:B------:R-:W-:-:S13]  /*28f0*/  ISETP.NE.AND P1, PT, R20, R27, PT ;  /* 0x0000001b1400720c */ /* 0x000fda0003f25270 */
[----:B------:R-:W-:Y:S05]  /*2900*/  @P1 BRA `(.L_x_1491) ;  /* 0xfffffffc00ec1947 */ /* 0x000fea000383ffff */
.L_x_1490:
[----:B------:R-:W-:Y:S05]  /*2910*/  WARPSYNC.ALL ;  /* 0x0000000000007948 */ /* 0x000fea0003800000 */
[----:B------:R-:W-:Y:S01]  /*2920*/  BAR.SYNC.DEFER_BLOCKING 0x0 ;  /* 0x0000000000007b1d */ /* 0x000fe20000010000 */
[----:B------:R-:W-:-:S05]  /*2930*/  HFMA2 R28, -RZ, RZ, 0, 0 ;  /* 0x00000000ff1c7431 */ /* 0x000fca00000001ff */
[----:B------:R-:W-:Y:S05]  /*2940*/  @!P3 BRA `(.L_x_1492) ;  /* 0x000000040078b947 */ /* 0x000fea0003800000 */
[----:B------:R-:W-:Y:S01]  /*2950*/  MOV R28, RZ ;  /* 0x000000ff001c7202 */ /* 0x000fe20000000f00 */
[----:B------:R-:W-:Y:S02]  /*2960*/  ULEA UR28, UR17, UR5, 0x2 ;  /* 0x00000005111c7291 */ /* 0x000fe4000f8e10ff */
[----:B------:R-:W-:Y:S02]  /*2970*/  UIMAD UR27, UR17, 0x3, UR5 ;  /* 0x00000003111b78a4 */ /* 0x000fe4000f8e0205 */
[----:B------:R-:W-:Y:S02]  /*2980*/  ULEA UR26, UR17, UR5, 0x1 ;  /* 0x00000005111a7291 */ /* 0x000fe4000f8e08ff */
[----:B------:R-:W-:Y:S02]  /*2990*/  UIADD3 UR13, UPT, UPT, UR5, UR17, URZ ;  /* 0x00000011050d7290 */ /* 0x000fe4000fffe0ff */
[----:B------:R-:W-:Y:S02]  /*29a0*/  UIADD3 UR12, UPT, UPT, -UR16, URZ, URZ ;  /* 0x000000ff100c7290 */ /* 0x000fe4000fffe1ff */
[----:B------:R-:W-:-:S02]  /*29b0*/  UIMAD UR31, UR17, 0x7, UR5 ;  /* 0x00000007111f78a4 */ /* 0x000fc4000f8e0205 */
[----:B------:R-:W-:Y:S02]  /*29c0*/  UIMAD UR30, UR17, 0x6, UR5 ;  /* 0x00000006111e78a4 */ /* 0x000fe4000f8e0205 */
[----:B------:R-:W-:Y:S02]  /*29d0*/  UIMAD UR29, UR17, 0x5, UR5 ;  /* 0x00000005111d78a4 */ /* 0x000fe4000f8e0205 */
[----:B------:R-:W-:-:S10]  /*29e0*/  UMOV UR11, UR5 ;  /* 0x00000005000b7c82 */ /* 0x000fd40008000000 */
.L_x_1493:
        /* <DEDUP_REMOVED lines=84> */
.L_x_1492:
[----:B------:R-:W-:-:S09]  /*2f30*/  UISETP.NE.AND UP0, UPT, UR23, URZ, UPT ;  /* 0x000000ff1700728c */ /* 0x000fd2000bf05270 */
[----:B------:R-:W-:Y:S05]  /*2f40*/  BRA.U !UP0, `(.L_x_1489) ;  /* 0x0000000508247547 */ /* 0x000fea000b800000 */
[----:B------:R-:W-:Y:S02]  /*2f50*/  UIADD3 UR11, UPT, UPT, UR23, -0x1, URZ ;  /* 0xffffffff170b7890 */ /* 0x000fe4000fffe0ff */
[----:B------:R-:W-:Y:S02]  /*2f60*/  UISETP.NE.AND UP1, UPT, UR22, URZ, UPT ;  /* 0x000000ff1600728c */ /* 0x000fe4000bf25270 */
[----:B------:R-:W-:-:S09]  /*2f70*/  UISETP.GE.U32.AND UP0, UPT, UR11, 0x3, UPT ;  /* 0x000000030b00788c */ /* 0x000fd2000bf06070 */
[----:B------:R-:W-:Y:S05]  /*2f80*/  BRA.U !UP0, `(.L_x_1494) ;  /* 0x00000001088c7547 */ /* 0x000fea000b800000 */
        /* <DEDUP_REMOVED lines=35> */
.L_x_1494:
        /* <DEDUP_REMOVED lines=22> */
.L_x_1495:
[----:B------:R-:W-:Y:S01]  /*3320*/  ISETP.EQ.OR P1, PT, R28, UR16, P2 ;  /* 0x000000101c007c0c */ /* 0x000fe20009722670 */
[----:B------:R-:W-:Y:S03]  /*3330*/  BSSY.RECONVERGENT B0, `(.L_x_1489) ;  /* 0x000000a000007945 */ /* 0x000fe60003800200 */
[----:B------:R-:W-:-:S13]  /*3340*/  PLOP3.LUT P1, PT, P1, PT, UP1, 0xd5, 0x5d ;  /* 0x00000000005d781c */ /* 0x000fda0000f2fa1d */
[----:B------:R-:W-:Y:S05]  /*3350*/  @P1 BRA `(.L_x_1496) ;  /* 0x00000000001c1947 */ /* 0x000fea0003800000 */
[----:B-1----:R-:W-:Y:S01]  /*3360*/  MOV R21, UR17 ;  /* 0x0000001100157c02 */ /* 0x002fe20008000f00 */
[----:B------:R-:W-:-:S04]  /*3370*/  HFMA2 R23, -RZ, RZ, 0, 4.76837158203125e-07 ;  /* 0x00000008ff177431 */ /* 0x000fc800000001ff */
[----:B------:R-:W-:-:S04]  /*3380*/  IMAD R20, R28, R21, UR5 ;  /* 0x000000051c147e24 */ /* 0x000fc8000f8e0215 */
[----:B------:R-:W-:-:S06]  /*3390*/  IMAD.WIDE.U32 R20, R20, R23, UR6 ;  /* 0x0000000614147e25 */ /* 0x000fcc000f8e0017 */
[----:B------:R-:W0:Y:S02]  /*33a0*/  LDG.E.64 R20, desc[UR14][R20.64] ;  /* 0x0000000e14147981 */ /* 0x000e24000c1e1b00 */
[----:B0--3--:R-:W-:Y:S01]  /*33b0*/  FADD.FTZ R18, R18, R20 ;  /* 0x0000001412127221 */ /* 0x009fe20000010000 */
[----:B------:R-:W-:-:S07]  /*33c0*/  FADD.FTZ R19, R19, R21 ;  /* 0x0000001513137221 */ /* 0x000fce0000010000 */
.L_x_1496:
[----:B------:R-:W-:Y:S05]  /*33d0*/  BSYNC.RECONVERGENT B0 ;  /* 0x0000000000007941 */ /* 0x000fea0003800200 */
.L_x_1489:
[----:B------:R-:W5:Y:S01]  /*33e0*/  S2UR UR7, SR_CgaCtaId ;  /* 0x00000000000779c3 */ /* 0x000f620000008800 */
[----:B------:R-:W-:Y:S01]  /*33f0*/  UMOV UR6, 0x400 ;  /* 0x0000040000067882 */ /* 0x000fe20000000000 */
[----:B------:R-:W0:Y:S01]  /*3400*/  LDCU.64 UR12, c[0x0][0x400] ;  /* 0x00008000ff0c77ac */ /* 0x000e220008000a00 */
[----:B------:R-:W-:Y:S01]  /*3410*/  FADD.FTZ R4, R4, -UR24 ;  /* 0x8000001804047e21 */ /* 0x000fe20008010000 */
[----:B-1--4-:R-:W-:Y:S02]  /*3420*/  SHF.R.S32.HI R23, RZ, 0x1f, R48 ;  /* 0x0000001fff177819 */ /* 0x012fe40000011430 */
        /* <DEDUP_REMOVED lines=8> */
[----:B---3--:R-:W-:Y:S01]  /*34b0*/  FMUL.FTZ R19, R4, UR25 ;  /* 0x0000001904137c20 */ /* 0x008fe20008410000 */
[----:B------:R-:W-:-:S04]  /*34c0*/  FADD.FTZ R4, R5, -UR24 ;  /* 0x8000001805047e21 */ /* 0x000fc80008010000 */
[----:B------:R-:W-:Y:S01]  /*34d0*/  FMUL.FTZ R4, R4, UR25 ;  /* 0x0000001904047c20 */ /* 0x000fe20008410000 */
[----:B------:R-:W0:Y:S01]  /*34e0*/  LDS.64 R20, [UR6+0x30] ;  /* 0x00003006ff147984 */ /* 0x000e220008000a00 */
[----:B------:R-:W0:Y:S02]  /*34f0*/  LDCU UR6, c[0x0][0x42c] ;  /* 0x00008580ff0677ac */ /* 0x000e240008000800 */
[----:B0-----:R-:W-:Y:S01]  /*3500*/  FMUL.FTZ R20, R20, UR6 ;  /* 0x0000000614147c20 */ /* 0x001fe20008410000 */
[----:B------:R-:W-:-:S04]  /*3510*/  FMUL.FTZ R21, R21, UR6 ;  /* 0x0000000615157c20 */ /* 0x000fc80008410000 */
[----:B------:R-:W-:Y:S01]  /*3520*/  FFMA.FTZ R18, R20, R19, R21 ;  /* 0x0000001314127223 */ /* 0x000fe20000010015 */
        /* <DEDUP_REMOVED lines=19> */
.L_x_1497:
        /* <DEDUP_REMOVED lines=21> */
.L_x_1499:
[----:B------:R-:W-:Y:S05]  /*37b0*/  BSYNC.RECONVERGENT B0 ;  /* 0x0000000000007941 */ /* 0x000fea0003800200 */
.L_x_1498:
[----:B------:R-:W-:Y:S01]  /*37c0*/  FFMA.FTZ R26, R20, R19, R21 ;  /* 0x00000013141a7223 */ /* 0x000fe20000010015 */
[----:B------:R-:W-:Y:S01]  /*37d0*/  FMUL.FTZ R23, R18, UR25 ;  /* 0x0000001912177c20 */ /* 0x000fe20008410000 */
        /* <DEDUP_REMOVED lines=10> */
[----:B------:R-:W2:Y:S01]  /*3880*/  MUFU.RCP R18, R7 ;  /* 0x0000000700127308 */ /* 0x000ea20000001000 */
[----:B0-----:R-:W-:Y:S01]  /*3890*/  FADD.FTZ R19, -R5, 1 ;  /* 0x3f80000005137421 */ /* 0x001fe20000010100 */
[----:B------:R-:W-:-:S03]  /*38a0*/  FMUL.FTZ R8, R8, R5 ;  /* 0x0000000508087220 */ /* 0x000fc60000410000 */
[----:B------:R-:W-:Y:S01]  /*38b0*/  FFMA.FTZ R19, R2, R19, 1 ;  /* 0x3f80000002137423 */ /* 0x000fe20000010013 */
[----:B--2---:R-:W-:Y:S01]  /*38c0*/  FADD.FTZ R24, -R18, 1 ;  /* 0x3f80000012187421 */ /* 0x004fe20000010100 */
[----:B------:R-:W-:Y:S02]  /*38d0*/  FMUL.FTZ R9, R9, R18 ;  /* 0x0000001209097220 */ /* 0x000fe40000410000 */
[----:B------:R-:W-:Y:S01]  /*38e0*/  FMUL.FTZ R8, R8, R19 ;  /* 0x0000001308087220 */ /* 0x000fe20000410000 */
[----:B------:R-:W-:-:S04]  /*38f0*/  FFMA.FTZ R24, R3, R24, 1 ;  /* 0x3f80000003187423 */ /* 0x000fc80000010018 */
[----:B------:R-:W-:-:S07]  /*3900*/  FMUL.FTZ R9, R9, R24 ;  /* 0x0000001809097220 */ /* 0x000fce0000410000 */
.L_x_1500:
[----:B------:R-:W-:Y:S01]  /*3910*/  FFMA.FTZ R3, R20, R23, R21 ;  /* 0x0000001714037223 */ /* 0x000fe20000010015 */
[----:B------:R-:W-:Y:S01]  /*3920*/  BSSY.RECONVERGENT B0, `(.L_x_1501) ;  /* 0x0000013000007945 */ /* 0x000fe20003800200 */
[----:B0-----:R-:W-:Y:S01]  /*3930*/  FFMA.FTZ R6, R37, R8, -R26 ;  /* 0x0000000825067223 */ /* 0x001fe2000001081a */
        /* <DEDUP_REMOVED lines=17> */
.L_x_1502:
[----:B------:R-:W-:Y:S05]  /*3a50*/  BSYNC.RECONVERGENT B0 ;  /* 0x0000000000007941 */ /* 0x000fea0003800200 */
.L_x_1501:
[----:B------:R-:W-:Y:S01]  /*3a60*/  FADD.FTZ R14, R14, -UR24 ;  /* 0x800000180e0e7e21 */ /* 0x000fe20008010000 */
[----:B------:R-:W-:Y:S01]  /*3a70*/  FADD.FTZ R15, R15, -UR24 ;  /* 0x800000180f0f7e21 */ /* 0x000fe20008010000 */
[----:B------:R-:W-:Y:S01]  /*3a80*/  FMUL.FTZ R18, R10, UR25 ;  /* 0x000000190a127c20 */ /* 0x000fe20008410000 */
        /* <DEDUP_REMOVED lines=20> */
.L_x_1503:
[----:B------:R-:W-:Y:S04]  /*3bd0*/  BSSY.RECONVERGENT B0, `(.L_x_1504) ;  /* 0x0000013000007945 */ /* 0x000fe80003800200 */
[----:B------:R-:W-:Y:S05]  /*3be0*/  @P0 BRA `(.L_x_1505) ;  /* 0x0000000000440947 */ /* 0x000fea0003800000 */
[----:B------:R-:W1:Y:S01]  /*3bf0*/  LDCU.64 UR6, c[0x0][0x3f8] ;  /* 0x00007f00ff0677ac */ /* 0x000e620008000a00 */
[----:B------:R-:W-:Y:S01]  /*3c00*/  MOV R2, R50 ;  /* 0x0000003200027202 */ /* 0x000fe20000000f00 */
[----:B0-----:R-:W-:Y:S01]  /*3c10*/  FFMA.FTZ R4, R20, R18, R21 ;  /* 0x0000001214047223 */ /* 0x001fe20000010015 */
[----:B------:R-:W-:Y:S01]  /*3c20*/  MOV R3, R53 ;  /* 0x0000003500037202 */ /* 0x000fe20000000f00 */
[----:B------:R-:W0:Y:S02]  /*3c30*/  LDCU.64 UR26, c[0x0][0x380] ;  /* 0x00007000ff1a77ac */ /* 0x000e240008000a00 */
[----:B------:R-:W-:-:S04]  /*3c40*/  FFMA.FTZ R12, R37, R12, -R4 ;  /* 0x0000000c250c7223 */ /* 0x000fc80000010804 */
        /* <DEDUP_REMOVED lines=11> */
.L_x_1505:
[----:B------:R-:W-:Y:S05]  /*3d00*/  BSYNC.RECONVERGENT B0 ;  /* 0x0000000000007941 */ /* 0x000fea0003800200 */
.L_x_1504:
[----:B------:R-:W-:Y:S01]  /*3d10*/  UISETP.NE.AND UP0, UPT, UR19, URZ, UPT ;  /* 0x000000ff1300728c */ /* 0x000fe2000bf05270 */
[----:B------:R-:W-:Y:S01]  /*3d20*/  FMUL.FTZ R14, R14, UR25 ;  /* 0x000000190e0e7c20 */ /* 0x000fe20008410000 */
[----:B01----:R-:W-:Y:S01]  /*3d30*/  FMUL.FTZ R4, R15, UR25 ;  /* 0x000000190f047c20 */ /* 0x003fe20008410000 */
[----:B------:R-:W-:Y:S02]  /*3d40*/  ISETP.GE.U32.AND P0, PT, R42, UR12, PT ;  /* 0x0000000c2a007c0c */ /* 0x000fe4000bf06070 */
[C-C-:B------:R-:W-:Y:S01]  /*3d50*/  FFMA.FTZ R10, R20.reuse, R14, R21.reuse ;  /* 0x0000000e140a7223 */ /* 0x140fe20000010015 */
[----:B------:R-:W-:-:S03]  /*3d60*/  FFMA.FTZ R21, R20, R4, R21 ;  /* 0x0000000414157223 */ /* 0x000fc60000010015 */
[----:B------:R-:W-:Y:S07]  /*3d70*/  BRA.U !UP0, `(.L_x_1506) ;  /* 0x0000000108487547 */ /* 0x000fee000b800000 */
        /* <DEDUP_REMOVED lines=18> */
.L_x_1506:
        /* <DEDUP_REMOVED lines=10> */
[----:B0-----:R-:W-:Y:S02]  /*3f40*/  IMAD R3, R39, UR6, RZ ;  /* 0x0000000627037c24 */ /* 0x001fe4000f8e02ff */
[----:B------:R-:W-:-:S04]  /*3f50*/  IMAD.WIDE.U32 R50, R42, UR6, R50 ;  /* 0x000000062a327c25 */ /* 0x000fc8000f8e0032 */
[----:B------:R-:W-:Y:S01]  /*3f60*/  IMAD R3, R42, UR7, R3 ;  /* 0x000000072a037c24 */ /* 0x000fe2000f8e0203 */
[----:B-1----:R-:W-:-:S04]  /*3f70*/  LEA R2, P0, R50, UR12, 0x2 ;  /* 0x0000000c32027c11 */ /* 0x002fc8000f8010ff */
[----:B------:R-:W-:-:S04]  /*3f80*/  IADD3 R3, PT, PT, R51, R3, RZ ;  /* 0x0000000333037210 */ /* 0x000fc80007ffe0ff */
[----:B------:R-:W-:-:S05]  /*3f90*/  LEA.HI.X R3, R50, UR13, R3, 0x2, P0 ;  /* 0x0000000d32037c11 */ /* 0x000fca00080f1403 */
[----:B------:R0:W-:Y:S02]  /*3fa0*/  STG.E.64 desc[UR14][R2.64], R10 ;  /* 0x0000000a02007986 */ /* 0x0001e4000c101b0e */
.L_x_1508:
[----:B------:R-:W-:Y:S05]  /*3fb0*/  BSYNC.RECONVERGENT B0 ;  /* 0x0000000000007941 */ /* 0x000fea0003800200 */
.L_x_1507:
[----:B------:R-:W-:Y:S02]  /*3fc0*/  UIADD3 UR10, UPT, UPT, UR17, UR10, URZ ;  /* 0x0000000a110a7290 */ /* 0x000fe4000fffe0ff */
[----:B------:R-:W-:Y:S02]  /*3fd0*/  UIADD3 UR4, UPT, UPT, UR4, 0x1, URZ ;  /* 0x0000000104047890 */ /* 0x000fe4000fffe0ff */
[----:B------:R-:W-:-:S09]  /*3fe0*/  UISETP.GE.AND UP0, UPT, UR10, UR8, UPT ;  /* 0x000000080a00728c */ /* 0x000fd2000bf06270 */
[----:B------:R-:W-:Y:S05]  /*3ff0*/  BRA.U !UP0, `(.L_x_1509) ;  /* 0xffffffc1088c7547 */ /* 0x000fea000b83ffff */
.L_x_1478:
[----:B------:R-:W1:Y:S01]  /*4000*/  LDC R4, c[0x0][0x370] ;  /* 0x0000dc00ff047b82 */ /* 0x000e620000000800 */
[----:B------:R-:W-:Y:S01]  /*4010*/  ISETP.NE.AND P2, PT, R38, RZ, PT ;  /* 0x000000ff2600720c */ /* 0x000fe20003f45270 */
[----:B------:R-:W-:Y:S06]  /*4020*/  BSSY.RECONVERGENT B0, `(.L_x_1510) ;  /* 0x0000011000007945 */ /* 0x000fec0003800200 */
[----:B------:R-:W3:Y:S08]  /*4030*/  LDC R7, c[0x0][0x374] ;  /* 0x0000dd00ff077b82 */ /* 0x000ef00000000800 */
[----:B0-----:R-:W0:Y:S01]  /*4040*/  LDC.64 R2, c[0x0][0x3c8] ;  /* 0x0000f200ff027b82 */ /* 0x001e220000000a00 */
[----:B-1----:R-:W-:-:S02]  /*4050*/  IADD3 R5, PT, PT, R4, -0x1, RZ ;  /* 0xffffffff04057810 */ /* 0x002fc40007ffe0ff */
[----:B------:R-:W-:Y:S02]  /*4060*/  ISETP.NE.AND P1, PT, R4, 0x1, PT ;  /* 0x000000010400780c */ /* 0x000fe40003f25270 */
[----:B---3--:R-:W-:-:S04]  /*4070*/  IADD3 R0, PT, PT, R7, -0x1, RZ ;  /* 0xffffffff07007810 */ /* 0x008fc80007ffe0ff */
[----:B------:R-:W-:Y:S02]  /*4080*/  ISETP.NE.AND P0, PT, R0, UR5, PT ;  /* 0x0000000500007c0c */ /* 0x000fe4000bf05270 */
        /* <DEDUP_REMOVED lines=10> */
.L_x_1511:
[----:B------:R-:W-:Y:S05]  /*4130*/  BSYNC.RECONVERGENT B0 ;  /* 0x0000000000007941 */ /* 0x000fea0003800200 */
.L_x_1510:
[----:B------:R-:W-:Y:S05]  /*4140*/  @P0 EXIT ;  /* 0x000000000000094d */ /* 0x000fea0003800000 */
[----:B------:R-:W-:Y:S05]  /*4150*/  @P2 BRA `(.L_x_1512) ;  /* 0x0000000000202947 */ /* 0x000fea0003800000 */
[----:B------:R-:W-:-:S05]  /*4160*/  IMAD R0, R4, R7, RZ ;  /* 0x0000000704007224 */ /* 0x000fca00078e02ff */
[----:B------:R-:W-:-:S13]  /*4170*/  ISETP.NE.AND P0, PT, R0, -0x1, PT ;  /* 0xffffffff0000780c */ /* 0x000fda0003f05270 */
[----:B------:R-:W-:Y:S05]  /*4180*/  @!P0 BRA `(.L_x_1512) ;  /* 0x0000000000148947 */ /* 0x000fea0003800000 */
.L_x_1513:
[----:B0-----:R-:W3:Y:S04]  /*4190*/  LDG.E.STRONG.GPU R5, desc[UR14][R2.64] ;  /* 0x0000000e02057981 */ /* 0x001ee8000c1ef900 */
[----:B---3--:R-:W-:Y:S01]  /*41a0*/  CCTL.IVALL ;  /* 0x00000000ff00798f */ /* 0x008fe20002000000 */
[----:B------:R-:W-:Y:S05]  /*41b0*/  YIELD ;  /* 0x0000000000007946 */ /* 0x000fea0003800000 */
[----:B------:R-:W-:-:S13]  /*41c0*/  ISETP.NE.AND P0, PT, R5, R0, PT ;  /* 0x000000000500720c */ /* 0x000fda0003f05270 */
[----:B------:R-:W-:Y:S05]  /*41d0*/  @P0 BRA `(.L_x_1513) ;  /* 0xfffffffc00ec0947 */ /* 0x000fea000383ffff */
.L_x_1512:
        /* <DEDUP_REMOVED lines=37> */
[----:B------:R-:W-:Y:S01]  /*4430*/  SHF.L.U32 R20, R38, 0x2, RZ ;  /* 0x0000000226147819 */ /* 0x000fe200000006ff */
        /* <DEDUP_REMOVED lines=22> */
.L_x_1516:
        /* <DEDUP_REMOVED lines=31> */
.L_x_1515:
[----:B------:R-:W-:Y:S05]  /*4790*/  BSYNC.RECONVERGENT B0 ;  /* 0x0000000000007941 */ /* 0x000fea0003800200 */
.L_x_1514:
[----:B------:R-:W-:Y:S05]  /*47a0*/  @!P0 EXIT ;  /* 0x000000000000894d */ /* 0x000fea0003800000 */
[C---:B------:R-:W-:Y:S01]  /*47b0*/  SHF.L.U64.HI R2, R6.reuse, 0x2, R7 ;  /* 0x0000000206027819 */ /* 0x040fe20000010207 */
[----:B------:R-:W1:Y:S01]  /*47c0*/  LDCU.64 UR4, c[0x0][0x3d8] ;  /* 0x00007b00ff0477ac */ /* 0x000e620008000a00 */
[----:B------:R-:W-:Y:S02]  /*47d0*/  SHF.L.U32 R6, R6, 0x2, RZ ;  /* 0x0000000206067819 */ /* 0x000fe400000006ff */
[C---:B------:R-:W-:Y:S01]  /*47e0*/  SHF.L.U64.HI R7, R29.reuse, 0x2, R32 ;  /* 0x000000021d077819 */ /* 0x040fe20000010220 */
[----:B------:R-:W3:Y:S01]  /*47f0*/  LDCU.64 UR6, c[0x0][0x388] ;  /* 0x00007100ff0677ac */ /* 0x000ee20008000a00 */
[----:B0-----:R-:W-:Y:S02]  /*4800*/  SHF.L.U32 R8, R29, 0x2, RZ ;  /* 0x000000021d087819 */ /* 0x001fe400000006ff */
[C---:B------:R-:W-:Y:S01]  /*4810*/  SHF.L.U64.HI R4, R3.reuse, 0x2, R0 ;  /* 0x0000000203047819 */ /* 0x040fe20000010200 */
[----:B------:R-:W0:Y:S01]  /*4820*/  LDCU.64 UR8, c[0x0][0x390] ;  /* 0x00007200ff0877ac */ /* 0x000e220008000a00 */
[----:B------:R-:W-:-:S07]  /*4830*/  SHF.L.U32 R5, R3, 0x2, RZ ;  /* 0x0000000203057819 */ /* 0x000fce00000006ff */
.L_x_1517:
[C---:B----4-:R-:W-:Y:S02]  /*4840*/  SHF.L.U32 R9, R38.reuse, 0x2, RZ ;  /* 0x0000000226097819 */ /* 0x050fe400000006ff */
        /* <DEDUP_REMOVED lines=8> */
[----:B------:R1:W4:Y:S01]  /*48d0*/  LDG.E R10, desc[UR14][R10.64] ;  /* 0x0000000e0a0a7981 */ /* 0x000322000c1e1900 */
[----:B------:R-:W-:-:S03]  /*48e0*/  IADD3.X R15, PT, PT, R11, R2, RZ, P1, !PT ;  /* 0x000000020b0f7210 */ /* 0x000fc60000ffe4ff */
[----:B------:R-:W4:Y:S04]  /*48f0*/  LDG.E R13, desc[UR14][R12.64] ;  /* 0x0000000e0c0d7981 */ /* 0x000f28000c1e1900 */
[----:B------:R-:W5:Y:S04]  /*4900*/  LDG.E R14, desc[UR14][R14.64] ;  /* 0x0000000e0e0e7981 */ /* 0x000f68000c1e1900 */
[----:B------:R-:W5:Y:S01]  /*4910*/  LDG.E R17, desc[UR14][R16.64] ;  /* 0x0000000e10117981 */ /* 0x000f62000c1e1900 */
[----:B------:R-:W-:Y:S02]  /*4920*/  LOP3.LUT R23, R9, 0xfffffffc, RZ, 0xc0, !PT ;  /* 0xfffffffc09177812 */ /* 0x000fe400078ec0ff */
[----:B--2---:R-:W-:-:S02]  /*4930*/  LOP3.LUT R24, R18, 0x1, RZ, 0xc0, !PT ;  /* 0x0000000112187812 */ /* 0x004fc400078ec0ff */
[C---:B---3--:R-:W-:Y:S02]  /*4940*/  IADD3 R20, P0, PT, R23.reuse, UR6, RZ ;  /* 0x0000000617147c10 */ /* 0x048fe4000ff1e0ff */
[----:B-1----:R-:W-:Y:S02]  /*4950*/  LOP3.LUT R11, R18, 0x3, RZ, 0xc0, !PT ;  /* 0x00000003120b7812 */ /* 0x002fe400078ec0ff */
[----:B------:R-:W-:Y:S02]  /*4960*/  IADD3.X R21, PT, PT, R24, UR7, RZ, P0, !PT ;  /* 0x0000000718157c10 */ /* 0x000fe400087fe4ff */
[----:B0-----:R-:W-:Y:S02]  /*4970*/  IADD3 R22, P0, PT, R23, UR8, RZ ;  /* 0x0000000817167c10 */ /* 0x001fe4000ff1e0ff */
[----:B----4-:R-:W-:Y:S02]  /*4980*/  F2FP.BF16.F32.PACK_AB R19, R13, R10 ;  /* 0x0000000a0d13723e */ /* 0x010fe400000010ff */
[----:B------:R-:W-:-:S02]  /*4990*/  IADD3 R10, P1, PT, R23, UR4, RZ ;  /* 0x00000004170a7c10 */ /* 0x000fc4000ff3e0ff */
[----:B------:R-:W-:Y:S02]  /*49a0*/  IADD3.X R23, PT, PT, R24, UR9, RZ, P0, !PT ;  /* 0x0000000918177c10 */ /* 0x000fe400087fe4ff */
[----:B------:R-:W-:Y:S02]  /*49b0*/  IADD3.X R11, PT, PT, R11, UR5, RZ, P1, !PT ;  /* 0x000000050b0b7c10 */ /* 0x000fe40008ffe4ff */
[----:B-----5:R-:W-:Y:S02]  /*49c0*/  F2FP.BF16.F32.PACK_AB R27, R17, R14 ;  /* 0x0000000e111b723e */ /* 0x020fe400000010ff */
        /* <DEDUP_REMOVED lines=40> */
[----:B------:R1:W3:Y:S04]  /*4c50*/  LDG.E R10, desc[UR14][R10.64+0x600] ;  /* 0x0006000e0a0a7981 */ /* 0x0002e8000c1e1900 */
[----:B------:R-:W3:Y:S04]  /*4c60*/  LDG.E R17, desc[UR14][R16.64+0x600] ;  /* 0x0006000e10117981 */ /* 0x000ee8000c1e1900 */
[----:B------:R-:W5:Y:S04]  /*4c70*/  LDG.E R12, desc[UR14][R12.64+0x600] ;  /* 0x0006000e0c0c7981 */ /* 0x000f68000c1e1900 */
[----:B------:R-:W5:Y:S01]  /*4c80*/  LDG.E R15, desc[UR14][R14.64+0x600] ;  /* 0x0006000e0e0f7981 */ /* 0x000f62000c1e1900 */
[----:B------:R-:W-:-:S04]  /*4c90*/  IADD3 R9, P0, PT, R9, 0x600, RZ ;  /* 0x0000060009097810 */ /* 0x000fc80007f1e0ff */
[----:B--2---:R-:W-:Y:S02]  /*4ca0*/  IADD3.X R24, PT, PT, RZ, R18, RZ, P0, !PT ;  /* 0x00000012ff187210 */ /* 0x004fe400007fe4ff */
        /* <DEDUP_REMOVED lines=10> */
[----:B---3--:R-:W-:Y:S02]  /*4d50*/  F2FP.BF16.F32.PACK_AB R17, R17, R10 ;  /* 0x0000000a1111723e */ /* 0x008fe400000010ff */
[----:B-----5:R-:W-:-:S03]  /*4d60*/  F2FP.BF16.F32.PACK_AB R9, R15, R12 ;  /* 0x0000000c0f09723e */ /* 0x020fc600000010ff */
[----:B------:R4:W-:Y:S04]  /*4d70*/  STG.E desc[UR14][R18.64], R17 ;  /* 0x0000001112007986 */ /* 0x0009e8000c10190e */
[----:B------:R4:W-:Y:S02]  /*4d80*/  STG.E desc[UR14][R22.64], R9 ;  /* 0x0000000916007986 */ /* 0x0009e4000c10190e */
[----:B------:R-:W-:Y:S05]  /*4d90*/  @P0 BRA `(.L_x_1517) ;  /* 0xfffffff800a80947 */ /* 0x000fea000383ffff */
[----:B------:R-:W-:Y:S05]  /*4da0*/  EXIT ;  /* 0x000000000000794d */ /* 0x000fea0003800000 */
.L_x_1518:
        /* <DEDUP_REMOVED lines=13> */
.L_x_3433:


//--------------------- .text._Z35group_norm_nhwc_bwd_one_pass_kernelI11Fp32IOBf16WLi256ELi8ELi128EEv26Group_norm_nhwc_bwd_params --------------------------
	.section	.text._Z35group_norm_nhwc_bwd_one_pass_kernelI11Fp32IOBf16WLi256ELi8ELi128EEv26Group_norm_nhwc_bwd_params,"ax",@progbits
	.align	128
        .global         _Z35group_norm_nhwc_bwd_one_pass_kernelI11Fp32IOBf16WLi256ELi8ELi128EEv26Group_norm_nhwc_bwd_params
        .type           _Z35group_norm_nhwc_bwd_one_pass_kernelI11Fp32IOBf16WLi256ELi8ELi128EEv26Group_norm_nhwc_bwd_params,@function
        .size           _Z35group_norm_nhwc_bwd_one_pass_kernelI11Fp32IOBf16WLi256ELi8ELi128EEv26Group_norm_nhwc_bwd_params,(.L_x_3434 - _Z35group_norm_nhwc_bwd_one_pass_kernelI11Fp32IOBf16WLi256ELi8ELi128EEv26Group_norm_nhwc_bwd_params)
        .other          _Z35group_norm_nhwc_bwd_one_pass_kernelI11Fp32IOBf16WLi256ELi8ELi128EEv26Group_norm_nhwc_bwd_params,@"STO_CUDA_ENTRY STV_DEFAULT"
_Z35group_norm_nhwc_bwd_one_pass_kernelI11Fp32IOBf16WLi256ELi8ELi128EEv26Group_norm_nhwc_bwd_params:
.text._Z35group_norm_nhwc_bwd_one_pass_kernelI11Fp32IOBf16WLi256ELi8ELi128EEv26Group_norm_nhwc_bwd_params:
        /* <DEDUP_REMOVED lines=25> */
[----:B------:R-:W-:Y:S01]  /*0190*/  UIMAD UR12, UR23, 0x3, UR5 ;  /* 0x00000003170c78a4 */ /* 0x000fe2000f8e0205 */
[----:B------:R-:W-:Y:S01]  /*01a0*/  SHF.R.S32.HI R59, RZ, 0x1f, R65 ;  /* 0x0000001fff3b7819 */ /* 0x000fe20000011441 */
[----:B------:R-:W-:Y:S02]  /*01b0*/  ULEA UR13, UR23, UR5, 0x1 ;  /* 0x00000005170d7291 */ /* 0x000fe4000f8e08ff */
[----:B----4-:R-:W-:Y:S02]  /*01c0*/  ULEA UR4, UR6, UR4, 0x18 ;  /* 0x0000000406047291 */ /* 0x010fe4000f8ec0ff */
[----:B------:R-:W-:-:S02]  /*01d0*/  ULEA UR9, UR6, UR9, 0x18 ;  /* 0x0000000906097291 */ /* 0x000fc4000f8ec0ff */
[----:B---3--:R-:W-:Y:S02]  /*01e0*/  ULOP3.LUT UR27, UR24, 0x7, URZ, 0xc0, !UPT ;  /* 0x00000007181b7892 */ /* 0x008fe4000f8ec0ff */
[----:B------:R-:W-:Y:S01]  /*01f0*/  LEA R64, R60, UR4, 0x4 ;  /* 0x000000043c407c11 */ /* 0x000fe2000f8e20ff */
[----:B------:R-:W-:Y:S01]  /*0200*/  ULOP3.LUT UR28, UR24, 0x7ffffff8, URZ, 0xc0, !UPT ;  /* 0x7ffffff8181c7892 */ /* 0x000fe2000f8ec0ff */
[----:B-1----:R-:W-:-:S11]  /*0210*/  UMOV UR4, URZ ;  /* 0x000000ff00047c82 */ /* 0x002fd60008000000 */
.L_x_1562:
[----:B0-----:R-:W0:Y:S01]  /*0220*/  LDC R6, c[0x0][0x410] ;  /* 0x00010400ff067b82 */ /* 0x001e220000000800 */
[----:B-1----:R-:W1:Y:S01]  /*0230*/  LDCU.128 UR16, c[0x0][0x400] ;  /* 0x00008000ff1077ac */ /* 0x002e620008000c00 */
[C---:B------:R-:W-:Y:S02]  /*0240*/  IADD3 R9, PT, PT, R65.reuse, 0x80, RZ ;  /* 0x0000008041097810 */ /* 0x040fe40007ffe0ff */
[----:B------:R-:W-:Y:S01]  /*0250*/  ISETP.LE.AND P0, PT, RZ, UR14, PT ;  /* 0x0000000eff007c0c */ /* 0x000fe2000bf03270 */
[----:B------:R-:W2:Y:S01]  /*0260*/  LDCU.64 UR6, c[0x0][0x3b8] ;  /* 0x00007700ff0677ac */ /* 0x000ea20008000a00 */
[----:B------:R-:W-:Y:S02]  /*0270*/  SHF.R.S32.HI R19, RZ, 0x1f, R9 ;  /* 0x0000001fff137819 */ /* 0x000fe40000011409 */
[C---:B------:R-:W-:Y:S02]  /*0280*/  IADD3 R13, PT, PT, R65.reuse, 0x20, RZ ;  /* 0x00000020410d7810 */ /* 0x040fe40007ffe0ff */
[----:B------:R-:W-:-:S02]  /*0290*/  IADD3 R22, PT, PT, R65, 0x60, RZ ;  /* 0x0000006041167810 */ /* 0x000fc40007ffe0ff */
[----:B------:R-:W-:Y:S02]  /*02a0*/  SHF.R.S32.HI R11, RZ, 0x1f, R13 ;  /* 0x0000001fff0b7819 */ /* 0x000fe4000001140d */
[----:B------:R-:W-:Y:S02]  /*02b0*/  SHF.R.S32.HI R31, RZ, 0x1f, R22 ;  /* 0x0000001fff1f7819 */ /* 0x000fe40000011416 */
[C---:B------:R-:W-:Y:S02]  /*02c0*/  IADD3 R17, PT, PT, R65.reuse, 0xa0, RZ ;  /* 0x000000a041117810 */ /* 0x040fe40007ffe0ff */
[----:B------:R-:W-:Y:S02]  /*02d0*/  IADD3 R16, PT, PT, R65, 0xc0, RZ ;  /* 0x000000c041107810 */ /* 0x000fe40007ffe0ff */
[----:B-1----:R-:W-:Y:S02]  /*02e0*/  ISETP.GE.U32.AND P4, PT, R9, UR16, PT ;  /* 0x0000001009007c0c */ /* 0x002fe4000bf86070 */
[----:B------:R-:W-:-:S02]  /*02f0*/  SHF.R.S32.HI R25, RZ, 0x1f, R17 ;  /* 0x0000001fff197819 */ /* 0x000fc40000011411 */
[----:B0-----:R-:W-:Y:S02]  /*0300*/  IABS R5, R6 ;  /* 0x0000000600057213 */ /* 0x001fe40000000000 */
[----:B------:R-:W-:Y:S02]  /*0310*/  ISETP.GE.AND.EX P4, PT, R19, UR17, PT, P4 ;  /* 0x0000001113007c0c */ /* 0x000fe4000bf86340 */
[----:B------:R-:W0:Y:S01]  /*0320*/  I2F.RP R0, R5 ;  /* 0x0000000500007306 */ /* 0x000e220000209400 */
[----:B------:R-:W-:Y:S02]  /*0330*/  SHF.R.S32.HI R23, RZ, 0x1f, R16 ;  /* 0x0000001fff177819 */ /* 0x000fe40000011410 */
[----:B------:R-:W-:-:S04]  /*0340*/  IADD3 R28, PT, PT, R65, 0x40, RZ ;  /* 0x00000040411c7810 */ /* 0x000fc80007ffe0ff */
[----:B------:R-:W-:-:S04]  /*0350*/  SHF.R.S32.HI R39, RZ, 0x1f, R28 ;  /* 0x0000001fff277819 */ /* 0x000fc8000001141c */
[----:B------:R-:W1:Y:S01]  /*0360*/  @!P4 LDC.64 R14, c[0x0][0x3a0] ;  /* 0x0000e800ff0ecb82 */ /* 0x000e620000000a00 */
[----:B0-----:R-:W0:Y:S07]  /*0370*/  MUFU.RCP R0, R0 ;  /* 0x0000000000007308 */ /* 0x001e2e0000001000 */
[----:B---3--:R-:W3:Y:S01]  /*0380*/  @!P4 LDC.64 R20, c[0x0][0x398] ;  /* 0x0000e600ff14cb82 */ /* 0x008ee20000000a00 */
[----:B0-----:R-:W-:-:S04]  /*0390*/  IADD3 R2, PT, PT, R0, 0xffffffe, RZ ;  /* 0x0ffffffe00027810 */ /* 0x001fc80007ffe0ff */
[----:B------:R0:W4:Y:S02]  /*03a0*/  F2I.FTZ.U32.TRUNC.NTZ R3, R2 ;  /* 0x0000000200037305 */ /* 0x000124000021f000 */
[----:B0-----:R-:W-:Y:S01]  /*03b0*/  HFMA2 R2, -RZ, RZ, 0, 0 ;  /* 0x00000000ff027431 */ /* 0x001fe200000001ff */
[----:B----4-:R-:W-:-:S05]  /*03c0*/  IADD3 R4, PT, PT, RZ, -R3, RZ ;  /* 0x80000003ff047210 */ /* 0x010fca0007ffe0ff */
        /* <DEDUP_REMOVED lines=18> */
[----:B------:R-:W-:Y:S02]  /*04f0*/  ISETP.GE.U32.AND P5, PT, R13, UR16, PT ;  /* 0x000000100d007c0c */ /* 0x000fe4000bfa6070 */
[----:B------:R-:W-:Y:S02]  /*0500*/  @P2 IADD3 R3, PT, PT, R3, 0x1, RZ ;  /* 0x0000000103032810 */ /* 0x000fe40007ffe0ff */
[----:B------:R-:W-:Y:S02]  /*0510*/  ISETP.NE.AND P2, PT, R6, RZ, PT ;  /* 0x000000ff0600720c */ /* 0x000fe40003f45270 */
[----:B------:R-:W-:Y:S02]  /*0520*/  @!P0 IADD3 R0, PT, PT, -R0, RZ, RZ ;  /* 0x000000ff00008210 */ /* 0x000fe40007ffe1ff */
[----:B------:R-:W-:-:S02]  /*0530*/  @!P1 IADD3 R3, PT, PT, -R3, RZ, RZ ;  /* 0x000000ff03039210 */ /* 0x000fc40007ffe1ff */
[----:B------:R-:W-:Y:S02]  /*0540*/  SEL R29, R7, R0, !P2 ;  /* 0x00000000071d7207 */ /* 0x000fe40005000000 */
[----:B------:R-:W-:Y:S02]  /*0550*/  ISETP.GE.AND.EX P5, PT, R11, UR17, PT, P5 ;  /* 0x000000110b007c0c */ /* 0x000fe4000bfa6350 */
        /* <DEDUP_REMOVED lines=8> */
[----:B------:R-:W-:Y:S01]  /*05e0*/  ISETP.GE.U32.AND P2, PT, R22, UR16, PT ;  /* 0x0000001016007c0c */ /* 0x000fe2000bf46070 */
[----:B------:R-:W4:Y:S01]  /*05f0*/  @!P5 LDC.64 R2, c[0x0][0x3f8] ;  /* 0x0000fe00ff02db82 */ /* 0x000f220000000a00 */
[----:B------:R-:W-:Y:S01]  /*0600*/  ISETP.GE.U32.AND P1, PT, R17, UR16, PT ;  /* 0x0000001011007c0c */ /* 0x000fe2000bf26070 */
[----:B------:R-:W-:Y:S01]  /*0610*/  IMAD.WIDE.U32 R68, R7, UR18, R68 ;  /* 0x0000001207447c25 */ /* 0x000fe2000f8e0044 */
[----:B------:R-:W-:-:S02]  /*0620*/  ISETP.GE.AND.EX P2, PT, R31, UR17, PT, P2 ;  /* 0x000000111f007c0c */ /* 0x000fc4000bf46320 */
[----:B------:R-:W-:Y:S01]  /*0630*/  ISETP.GE.AND.EX P1, PT, R25, UR17, PT, P1 ;  /* 0x0000001119007c0c */ /* 0x000fe2000bf26310 */
[----:B------:R-:W-:Y:S01]  /*0640*/  IMAD R7, R7, UR19, R6 ;  /* 0x0000001307077c24 */ /* 0x000fe2000f8e0206 */
[----:B------:R-:W-:Y:S01]  /*0650*/  @!P4 MOV R66, R68 ;  /* 0x000000440042c202 */ /* 0x000fe20000000f00 */
[-C--:B0-----:R-:W-:Y:S01]  /*0660*/  @!P4 IMAD R6, R19, R4.reuse, RZ ;  /* 0x000000041306c224 */ /* 0x081fe200078e02ff */
[----:B------:R-:W-:Y:S02]  /*0670*/  ISETP.GE.AND.EX P3, PT, R23, UR17, PT, P3 ;  /* 0x0000001117007c0c */ /* 0x000fe4000bf66330 */
[----:B------:R-:W-:Y:S01]  /*0680*/  IADD3 R67, PT, PT, R69, R7, RZ ;  /* 0x0000000745437210 */ /* 0x000fe20007ffe0ff */
[C---:B------:R-:W-:Y:S02]  /*0690*/  @!P4 IMAD R7, R9.reuse, R5, R6 ;  /* 0x000000050907c224 */ /* 0x040fe400078e0206 */
[----:B------:R-:W-:Y:S02]  /*06a0*/  @!P4 IMAD.WIDE.U32 R4, R9, R4, R66 ;  /* 0x000000040904c225 */ /* 0x000fe400078e0042 */
[----:B------:R-:W0:Y:S03]  /*06b0*/  @!P2 LDC.64 R18, c[0x0][0x3f8] ;  /* 0x0000fe00ff12ab82 */ /* 0x000e260000000a00 */
[----:B------:R-:W-:Y:S01]  /*06c0*/  @!P4 IADD3 R5, PT, PT, R5, R7, RZ ;  /* 0x000000070505c210 */ /* 0x000fe20007ffe0ff */
[----:B----4-:R-:W-:-:S04]  /*06d0*/  @!P5 IMAD R10, R11, R2, RZ ;  /* 0x000000020b0ad224 */ /* 0x010fc800078e02ff */
[----:B------:R-:W4:Y:S01]  /*06e0*/  @!P5 LDC.64 R8, c[0x0][0x3a0] ;  /* 0x0000e800ff08db82 */ /* 0x000f220000000a00 */
[C---:B------:R-:W-:Y:S02]  /*06f0*/  @!P4 SHF.L.U32 R11, R4.reuse, 0x2, RZ ;  /* 0x00000002040bc819 */ /* 0x040fe400000006ff */
[----:B------:R-:W-:Y:S01]  /*0700*/  @!P4 SHF.L.U64.HI R24, R4, 0x2, R5 ;  /* 0x000000020418c819 */ /* 0x000fe20000010205 */
[----:B------:R-:W-:Y:S01]  /*0710*/  @!P5 IMAD R27, R13, R3, R10 ;  /* 0x000000030d1bd224 */ /* 0x000fe200078e020a */
[----:B------:R-:W-:Y:S02]  /*0720*/  @!P5 MOV R4, R68 ;  /* 0x000000440004d202 */ /* 0x000fe40000000f00 */
[----:B------:R-:W-:Y:S01]  /*0730*/  @!P5 MOV R5, R67 ;  /* 0x000000430005d202 */ /* 0x000fe20000000f00 */
[----:B------:R-:W2:Y:S01]  /*0740*/  @!P5 LDC.64 R6, c[0x0][0x398] ;  /* 0x0000e600ff06db82 */ /* 0x000ea20000000a00 */
[C---:B-1----:R-:W-:Y:S02]  /*0750*/  @!P4 IADD3 R14, P0, PT, R11.reuse, R14, RZ ;  /* 0x0000000e0b0ec210 */ /* 0x042fe40007f1e0ff */
[----:B---3--:R-:W-:Y:S01]  /*0760*/  @!P4 IADD3 R20, P6, PT, R11, R20, RZ ;  /* 0x000000140b14c210 */ /* 0x008fe20007fde0ff */
[----:B------:R-:W-:Y:S01]  /*0770*/  @!P5 IMAD.WIDE.U32 R4, R13, R2, R4 ;  /* 0x000000020d04d225 */ /* 0x000fe200078e0004 */
[----:B------:R-:W-:-:S02]  /*0780*/  @!P4 IADD3.X R15, PT, PT, R24, R15, RZ, P0, !PT ;  /* 0x0000000f180fc210 */ /* 0x000fc400007fe4ff */
[----:B------:R-:W-:Y:S01]  /*0790*/  @!P4 IADD3.X R21, PT, PT, R24, R21, RZ, P6, !PT ;  /* 0x000000151815c210 */ /* 0x000fe200037fe4ff */
[----:B------:R-:W1:Y:S01]  /*07a0*/  @!P2 LDC.64 R12, c[0x0][0x3a0] ;  /* 0x0000e800ff0cab82 */ /* 0x000e620000000a00 */
[----:B------:R-:W-:Y:S01]  /*07b0*/  @!P5 IADD3 R5, PT, PT, R5, R27, RZ ;  /* 0x0000001b0505d210 */ /* 0x000fe20007ffe0ff */
[----:B0-----:R-:W-:Y:S01]  /*07c0*/  @!P2 IMAD R26, R31, R18, RZ ;  /* 0x000000121f1aa224 */ /* 0x001fe200078e02ff */
[C---:B------:R-:W-:Y:S02]  /*07d0*/  @!P5 SHF.L.U32 R27, R4.reuse, 0x2, RZ ;  /* 0x00000002041bd819 */ /* 0x040fe400000006ff */
[----:B------:R-:W-:Y:S01]  /*07e0*/  @!P5 SHF.L.U64.HI R24, R4, 0x2, R5 ;  /* 0x000000020418d819 */ /* 0x000fe20000010205 */
[----:B------:R-:W-:Y:S01]  /*07f0*/  @!P2 IMAD R19, R22, R19, R26 ;  /* 0x000000131613a224 */ /* 0x000fe200078e021a */
[----:B------:R-:W-:Y:S01]  /*0800*/  @!P2 MOV R26, R68 ;  /* 0x00000044001aa202 */ /* 0x000fe20000000f00 */
[----:B------:R-:W0:Y:S01]  /*0810*/  @!P1 LDC.64 R2, c[0x0][0x3f8] ;  /* 0x0000fe00ff029b82 */ /* 0x000e220000000a00 */
[----:B----4-:R-:W-:-:S04]  /*0820*/  @!P5 IADD3 R8, P0, PT, R27, R8, RZ ;  /* 0x000000081b08d210 */ /* 0x010fc80007f1e0ff */
[C---:B------:R-:W-:Y:S02]  /*0830*/  @!P5 IADD3.X R9, PT, PT, R24.reuse, R9, RZ, P0, !PT ;  /* 0x000000091809d210 */ /* 0x040fe400007fe4ff */
[----:B--2---:R-:W-:Y:S01]  /*0840*/  @!P5 IADD3 R6, P6, PT, R27, R6, RZ ;  /* 0x000000061b06d210 */ /* 0x004fe20007fde0ff */
[----:B------:R-:W2:Y:S01]  /*0850*/  @!P2 LDC.64 R10, c[0x0][0x398] ;  /* 0x0000e600ff0aab82 */ /* 0x000ea20000000a00 */
[----:B------:R-:W-:Y:S02]  /*0860*/  @!P2 MOV R27, R67 ;  /* 0x00000043001ba202 */ /* 0x000fe40000000f00 */
[----:B------:R-:W-:Y:S02]  /*0870*/  @!P5 IADD3.X R7, PT, PT, R24, R7, RZ, P6, !PT ;  /* 0x000000071807d210 */ /* 0x000fe400037fe4ff */
[----:B------:R-:W-:Y:S01]  /*0880*/  @!P1 MOV R24, R68 ;  /* 0x0000004400189202 */ /* 0x000fe20000000f00 */
[----:B------:R-:W-:Y:S02]  /*0890*/  @!P2 IMAD.WIDE.U32 R26, R22, R18, R26 ;  /* 0x00000012161aa225 */ /* 0x000fe400078e001a */
[----:B------:R-:W3:Y:S03]  /*08a0*/  @!P1 LDC.64 R40, c[0x0][0x398] ;  /* 0x0000e600ff289b82 */ /* 0x000ee60000000a00 */
[----:B------:R-:W-:-:S02]  /*08b0*/  @!P2 IADD3 R31, PT, PT, R27, R19, RZ ;  /* 0x000000131b1fa210 */ /* 0x000fc40007ffe0ff */
[C---:B------:R-:W-:Y:S02]  /*08c0*/  @!P2 SHF.L.U32 R27, R26.reuse, 0x2, RZ ;  /* 0x000000021a1ba819 */ /* 0x040fe400000006ff */
[----:B------:R-:W-:Y:S01]  /*08d0*/  @!P2 SHF.L.U64.HI R26, R26, 0x2, R31 ;  /* 0x000000021a1aa819 */ /* 0x000fe2000001021f */
[----:B------:R-:W4:Y:S01]  /*08e0*/  @!P1 LDC.64 R18, c[0x0][0x3a0] ;  /* 0x0000e800ff129b82 */ /* 0x000f220000000a00 */
[----:B-1----:R-:W-:Y:S01]  /*08f0*/  @!P2 IADD3 R12, P0, PT, R27, R12, RZ ;  /* 0x0000000c1b0ca210 */ /* 0x002fe20007f1e0ff */
[----:B0-----:R-:W-:Y:S01]  /*0900*/  @!P1 IMAD R22, R25, R2, RZ ;  /* 0x0000000219169224 */ /* 0x001fe200078e02ff */
[----:B------:R-:W-:Y:S02]  /*0910*/  @!P1 MOV R25, R67 ;  /* 0x0000004300199202 */ /* 0x000fe40000000f00 */
[----:B------:R-:W-:Y:S02]  /*0920*/  @!P2 IADD3.X R13, PT, PT, R26, R13, RZ, P0, !PT ;  /* 0x0000000d1a0da210 */ /* 0x000fe400007fe4ff */
[----:B------:R-:W-:Y:S01]  /*0930*/  ISETP.GE.U32.AND P0, PT, R28, UR16, PT ;  /* 0x000000101c007c0c */ /* 0x000fe2000bf06070 */
[----:B------:R-:W0:Y:S01]  /*0940*/  @!P3 LDC.64 R4, c[0x0][0x3f8] ;  /* 0x0000fe00ff04bb82 */ /* 0x000e220000000a00 */
[----:B--2---:R-:W-:Y:S01]  /*0950*/  @!P2 IADD3 R10, P6, PT, R27, R10, RZ ;  /* 0x0000000a1b0aa210 */ /* 0x004fe20007fde0ff */
[----:B------:R-:W-:Y:S01]  /*0960*/  @!P1 IMAD R27, R17, R3, R22 ;  /* 0x00000003111b9224 */ /* 0x000fe200078e0216 */
[----:B------:R-:W-:Y:S01]  /*0970*/  ISETP.GE.AND.EX P0, PT, R39, UR17, PT, P0 ;  /* 0x0000001127007c0c */ /* 0x000fe2000bf06300 */
[----:B------:R-:W-:Y:S01]  /*0980*/  @!P1 IMAD.WIDE.U32 R2, R17, R2, R24 ;  /* 0x0000000211029225 */ /* 0x000fe200078e0018 */
[----:B------:R-:W-:Y:S01]  /*0990*/  @!P2 IADD3.X R11, PT, PT, R26, R11, RZ, P6, !PT ;  /* 0x0000000b1a0ba210 */ /* 0x000fe200037fe4ff */
[----:B------:R-:W-:Y:S01]  /*09a0*/  UIMAD.WIDE UR6, UR14, 0x8, UR6 ;  /* 0x000000080e0678a5 */ /* 0x000fe2000f8e0206 */
[----:B------:R-:W-:-:S02]  /*09b0*/  @!P3 MOV R24, R68 ;  /* 0x000000440018b202 */ /* 0x000fc40000000f00 */
[----:B------:R-:W-:Y:S02]  /*09c0*/  @!P1 IADD3 R3, PT, PT, R3, R27, RZ ;  /* 0x0000001b03039210 */ /* 0x000fe40007ffe0ff */
[C---:B------:R-:W-:Y:S01]  /*09d0*/  @!P1 SHF.L.U32 R33, R2.reuse, 0x2, RZ ;  /* 0x0000000202219819 */ /* 0x040fe200000006ff */
[----:B------:R-:W1:Y:S01]  /*09e0*/  @!P3 LDC.64 R26, c[0x0][0x398] ;  /* 0x0000e600ff1abb82 */ /* 0x000e620000000a00 */
[----:B------:R-:W-:Y:S01]  /*09f0*/  @!P1 SHF.L.U64.HI R32, R2, 0x2, R3 ;  /* 0x0000000202209819 */ /* 0x000fe20000010203 */
[----:B------:R-:W-:Y:S01]  /*0a00*/  HFMA2 R3, -RZ, RZ, 0, 0 ;  /* 0x00000000ff037431 */ /* 0x000fe200000001ff */
[----:B------:R-:W-:Y:S02]  /*0a10*/  @!P3 MOV R25, R67 ;  /* 0x000000430019b202 */ /* 0x000fe40000000f00 */
[----:B----4-:R-:W-:Y:S02]  /*0a20*/  @!P1 IADD3 R18, P6, PT, R33, R18, RZ ;  /* 0x0000001221129210 */ /* 0x010fe40007fde0ff */
[----:B------:R-:W-:Y:S01]  /*0a30*/  MOV R2, RZ ;  /* 0x000000ff00027202 */ /* 0x000fe20000000f00 */
[----:B------:R-:W2:Y:S01]  /*0a40*/  @!P0 LDC.64 R30, c[0x0][0x3f8] ;  /* 0x0000fe00ff1e8b82 */ /* 0x000ea20000000a00 */
[----:B------:R-:W-:-:S02]  /*0a50*/  @!P1 IADD3.X R19, PT, PT, R32, R19, RZ, P6, !PT ;  /* 0x0000001320139210 */ /* 0x000fc400037fe4ff */
[----:B---3--:R-:W-:Y:S01]  /*0a60*/  @!P1 IADD3 R40, P6, PT, R33, R40, RZ ;  /* 0x0000002821289210 */ /* 0x008fe20007fde0ff */
[-C--:B0-----:R-:W-:Y:S01]  /*0a70*/  @!P3 IMAD R23, R23, R4.reuse, RZ ;  /* 0x000000041717b224 */ /* 0x081fe200078e02ff */
[----:B------:R-:W-:Y:S01]  /*0a80*/  MOV R33, UR7 ;  /* 0x0000000700217c02 */ /* 0x000fe20008000f00 */
[----:B------:R-:W-:Y:S01]  /*0a90*/  @!P3 IMAD.WIDE.U32 R24, R16, R4, R24 ;  /* 0x000000041018b225 */ /* 0x000fe200078e0018 */
[----:B------:R-:W-:Y:S01]  /*0aa0*/  @!P1 IADD3.X R41, PT, PT, R32, R41, RZ, P6, !PT ;  /* 0x0000002920299210 */ /* 0x000fe200037fe4ff */
[----:B------:R0:W5:Y:S01]  /*0ab0*/  @!P4 LDG.E.64 R2, desc[UR20][R14.64] ;  /* 0x000000140e02c981 */ /* 0x000162000c1e1b00 */
[----:B------:R-:W-:Y:S01]  /*0ac0*/  MOV R32, UR6 ;  /* 0x0000000600207c02 */ /* 0x000fe20008000f00 */
[----:B------:R-:W-:Y:S01]  /*0ad0*/  @!P3 IMAD R35, R16, R5, R23 ;  /* 0x000000051023b224 */ /* 0x000fe200078e0217 */
[----:B------:R-:W-:Y:S01]  /*0ae0*/  CS2R R4, SRZ ;  /* 0x0000000000047805 */ /* 0x000fe2000001ff00 */
[----:B------:R-:W3:Y:S03]  /*0af0*/  @!P3 LDC.64 R22, c[0x0][0x3a0] ;  /* 0x0000e800ff16bb82 */ /* 0x000ee60000000a00 */
[----:B------:R-:W4:Y:S04]  /*0b00*/  LDG.E.64 R32, desc[UR20][R32.64] ;  /* 0x0000001420207981 */ /* 0x000f28000c1e1b00 */
[----:B------:R-:W5:Y:S01]  /*0b10*/  @!P4 LDG.E.64 R4, desc[UR20][R20.64] ;  /* 0x000000141404c981 */ /* 0x000f62000c1e1b00 */
[----:B------:R-:W-:-:S02]  /*0b20*/  ISETP.GE.U32.AND P4, PT, R65, UR16, PT ;  /* 0x0000001041007c0c */ /* 0x000fc4000bf86070 */
[----:B------:R-:W-:Y:S02]  /*0b30*/  CS2R R48, SRZ ;  /* 0x0000000000307805 */ /* 0x000fe4000001ff00 */
[----:B------:R-:W-:Y:S01]  /*0b40*/  CS2R R50, SRZ ;  /* 0x0000000000327805 */ /* 0x000fe2000001ff00 */
[----:B------:R-:W1:Y:S01]  /*0b50*/  @!P0 LDC.64 R36, c[0x0][0x398] ;  /* 0x0000e600ff248b82 */ /* 0x000e620000000a00 */
[----:B------:R-:W-:Y:S02]  /*0b60*/  ISETP.GE.AND.EX P4, PT, R59, UR17, PT, P4 ;  /* 0x000000113b007c0c */ /* 0x000fe4000bf86340 */
[----:B------:R-:W-:Y:S01]  /*0b70*/  IADD3 R16, PT, PT, R65, 0xe0, RZ ;  /* 0x000000e041107810 */ /* 0x000fe20007ffe0ff */
[----:B------:R2:W5:Y:S01]  /*0b80*/  @!P5 LDG.E.64 R48, desc[UR20][R6.64] ;  /* 0x000000140630d981 */ /* 0x000562000c1e1b00 */
[----:B0-----:R-:W-:Y:S02]  /*0b90*/  @!P3 IADD3 R15, PT, PT, R25, R35, RZ ;  /* 0x00000023190fb210 */ /* 0x001fe40007ffe0ff */
[----:B------:R-:W-:Y:S01]  /*0ba0*/  SHF.R.S32.HI R17, RZ, 0x1f, R16 ;  /* 0x0000001fff117819 */ /* 0x000fe20000011410 */
[----:B------:R0:W5:Y:S01]  /*0bb0*/  @!P5 LDG.E.64 R50, desc[UR20][R8.64] ;  /* 0x000000140832d981 */ /* 0x000162000c1e1b00 */
[----:B------:R-:W-:Y:S01]  /*0bc0*/  ISETP.GE.U32.AND P5, PT, R16, UR16, PT ;  /* 0x0000001010007c0c */ /* 0x000fe2000bfa6070 */
[----:B------:R-:W1:Y:S01]  /*0bd0*/  @!P0 LDC.64 R34, c[0x0][0x3a0] ;  /* 0x0000e800ff228b82 */ /* 0x000e620000000a00 */
[----:B--2---:R-:W-:Y:S01]  /*0be0*/  @!P0 IMAD R6, R39, R30, RZ ;  /* 0x0000001e27068224 */ /* 0x004fe200078e02ff */
[----:B------:R-:W-:-:S02]  /*0bf0*/  @!P3 SHF.L.U32 R21, R24, 0x2, RZ ;  /* 0x000000021815b819 */ /* 0x000fc400000006ff */
[----:B------:R-:W-:Y:S01]  /*0c00*/  @!P0 MOV R7, R67 ;  /* 0x0000004300078202 */ /* 0x000fe20000000f00 */
[----:B0-----:R-:W-:Y:S01]  /*0c10*/  @!P0 IMAD R9, R28, R31, R6 ;  /* 0x0000001f1c098224 */ /* 0x001fe200078e0206 */
[----:B------:R-:W-:Y:S02]  /*0c20*/  @!P3 SHF.L.U64.HI R8, R24, 0x2, R15 ;  /* 0x000000021808b819 */ /* 0x000fe4000001020f */
[----:B------:R-:W0:Y:S01]  /*0c30*/  @!P4 LDC.64 R38, c[0x0][0x3a0] ;  /* 0x0000e800ff26cb82 */ /* 0x000e220000000a00 */
[----:B------:R-:W-:Y:S02]  /*0c40*/  @!P0 MOV R6, R68 ;  /* 0x0000004400068202 */ /* 0x000fe40000000f00 */
[----:B------:R-:W-:-:S05]  /*0c50*/  ISETP.GE.AND.EX P5, PT, R17, UR17, PT, P5 ;  /* 0x0000001111007c0c */ /* 0x000fca000bfa6350 */
[----:B------:R-:W2:Y:S01]  /*0c60*/  @!P4 LDC.64 R24, c[0x0][0x3f8] ;  /* 0x0000fe00ff18cb82 */ /* 0x000ea20000000a00 */
[----:B---3--:R-:W-:Y:S01]  /*0c70*/  @!P3 IADD3 R22, P6, PT, R21, R22, RZ ;  /* 0x000000161516b210 */ /* 0x008fe20007fde0ff */
[----:B------:R-:W-:-:S03]  /*0c80*/  @!P0 IMAD.WIDE.U32 R30, R28, R30, R6 ;  /* 0x0000001e1c1e8225 */ /* 0x000fc600078e0006 */
[C---:B------:R-:W-:Y:S02]  /*0c90*/  @!P3 IADD3.X R23, PT, PT, R8.reuse, R23, RZ, P6, !PT ;  /* 0x000000170817b210 */ /* 0x040fe400037fe4ff */
[----:B-1----:R-:W-:Y:S01]  /*0ca0*/  @!P3 IADD3 R20, P6, PT, R21, R26, RZ ;  /* 0x0000001a1514b210 */ /* 0x002fe20007fde0ff */
[----:B------:R-:W1:Y:S01]  /*0cb0*/  @!P5 LDC.64 R14, c[0x0][0x3f8] ;  /* 0x0000fe00ff0edb82 */ /* 0x000e620000000a00 */
[----:B------:R-:W-:Y:S02]  /*0cc0*/  @!P0 IADD3 R9, PT, PT, R31, R9, RZ ;  /* 0x000000091f098210 */ /* 0x000fe40007ffe0ff */
[----:B------:R-:W-:Y:S02]  /*0cd0*/  CS2R R6, SRZ ;  /* 0x0000000000067805 */ /* 0x000fe4000001ff00 */
[----:B------:R-:W-:Y:S02]  /*0ce0*/  @!P3 IADD3.X R21, PT, PT, R8, R27, RZ, P6, !PT ;  /* 0x0000001b0815b210 */ /* 0x000fe400037fe4ff */
[----:B------:R-:W-:-:S02]  /*0cf0*/  @!P0 SHF.L.U64.HI R28, R30, 0x2, R9 ;  /* 0x000000021e1c8819 */ /* 0x000fc40000010209 */
[----:B------:R-:W-:Y:S02]  /*0d00*/  CS2R R8, SRZ ;  /* 0x0000000000087805 */ /* 0x000fe4000001ff00 */
[----:B------:R-:W-:Y:S01]  /*0d10*/  @!P0 SHF.L.U32 R27, R30, 0x2, RZ ;  /* 0x000000021e1b8819 */ /* 0x000fe200000006ff */
[----:B------:R3:W5:Y:S01]  /*0d20*/  @!P2 LDG.E.64 R6, desc[UR20][R12.64] ;  /* 0x000000140c06a981 */ /* 0x000762000c1e1b00 */
[----:B------:R-:W0:Y:S03]  /*0d30*/  @!P4 LDC.64 R30, c[0x0][0x398] ;  /* 0x0000e600ff1ecb82 */ /* 0x000e260000000a00 */
[----:B------:R3:W5:Y:S01]  /*0d40*/  @!P2 LDG.E.64 R8, desc[UR20][R10.64] ;  /* 0x000000140a08a981 */ /* 0x000762000c1e1b00 */
[----:B------:R-:W-:Y:S01]  /*0d50*/  @!P0 IADD3 R34, P2, PT, R27, R34, RZ ;  /* 0x000000221b228210 */ /* 0x000fe20007f5e0ff */
[----:B--2---:R-:W-:Y:S01]  /*0d60*/  @!P4 IMAD R26, R59, R24, RZ ;  /* 0x000000183b1ac224 */ /* 0x004fe200078e02ff */
[----:B---3--:R-:W-:-:S02]  /*0d70*/  @!P4 MOV R12, R68 ;  /* 0x00000044000cc202 */ /* 0x008fc40000000f00 */
[----:B------:R-:W-:Y:S02]  /*0d80*/  @!P4 MOV R13, R67 ;  /* 0x00000043000dc202 */ /* 0x000fe40000000f00 */
[C---:B------:R-:W-:Y:S02]  /*0d90*/  @!P0 IADD3.X R35, PT, PT, R28.reuse, R35, RZ, P2, !PT ;  /* 0x000000231c238210 */ /* 0x040fe400017fe4ff */
[----:B------:R-:W-:Y:S01]  /*0da0*/  ISETP.NE.AND P2, PT, RZ, UR25, PT ;  /* 0x00000019ff007c0c */ /* 0x000fe2000bf45270 */
[----:B------:R-:W-:Y:S01]  /*0db0*/  @!P4 IMAD R25, R65, R25, R26 ;  /* 0x000000194119c224 */ /* 0x000fe200078e021a */
[----:B------:R-:W-:Y:S01]  /*0dc0*/  @!P0 IADD3 R36, P6, PT, R27, R36, RZ ;  /* 0x000000241b248210 */ /* 0x000fe20007fde0ff */
[----:B------:R-:W-:Y:S01]  /*0dd0*/  @!P4 IMAD.WIDE.U32 R12, R65, R24, R12 ;  /* 0x00000018410cc225 */ /* 0x000fe200078e000c */
[----:B------:R-:W2:Y:S04]  /*0de0*/  @!P5 LDC.64 R26, c[0x0][0x3a0] ;  /* 0x0000e800ff1adb82 */ /* 0x000ea80000000a00 */
[----:B------:R-:W-:Y:S01]  /*0df0*/  @!P4 IADD3 R11, PT, PT, R13, R25, RZ ;  /* 0x000000190d0bc210 */ /* 0x000fe20007ffe0ff */
[----:B-1----:R-:W-:Y:S01]  /*0e00*/  @!P5 IMAD R13, R17, R14, RZ ;  /* 0x0000000e110dd224 */ /* 0x002fe200078e02ff */
[----:B------:R-:W-:-:S02]  /*0e10*/  @!P0 IADD3.X R37, PT, PT, R28, R37, RZ, P6, !PT ;  /* 0x000000251c258210 */ /* 0x000fc400037fe4ff */
[----:B------:R-:W1:Y:S01]  /*0e20*/  @!P5 LDC.64 R24, c[0x0][0x398] ;  /* 0x0000e600ff18db82 */ /* 0x000e620000000a00 */
[C---:B------:R-:W-:Y:S02]  /*0e30*/  @!P4 SHF.L.U64.HI R28, R12.reuse, 0x2, R11 ;  /* 0x000000020c1cc819 */ /* 0x040fe4000001020b */
[----:B------:R-:W-:Y:S02]  /*0e40*/  @!P4 SHF.L.U32 R17, R12, 0x2, RZ ;  /* 0x000000020c11c819 */ /* 0x000fe400000006ff */
[----:B------:R-:W-:Y:S02]  /*0e50*/  @!P5 MOV R42, R68 ;  /* 0x00000044002ad202 */ /* 0x000fe40000000f00 */
[----:B------:R-:W-:Y:S01]  /*0e60*/  @!P5 MOV R43, R67 ;  /* 0x00000043002bd202 */ /* 0x000fe20000000f00 */
[----:B------:R-:W3:Y:S01]  /*0e70*/  @P2 LDC.64 R10, c[0x0][0x3b0] ;  /* 0x0000ec00ff0a2b82 */ /* 0x000ee20000000a00 */
[C---:B------:R-:W-:Y:S01]  /*0e80*/  @!P5 IMAD R45, R16.reuse, R15, R13 ;  /* 0x0000000f102dd224 */ /* 0x040fe200078e020d */
[----:B0-----:R-:W-:Y:S01]  /*0e90*/  @!P4 IADD3 R38, P6, PT, R17, R38, RZ ;  /* 0x000000261126c210 */ /* 0x001fe20007fde0ff */
[----:B------:R-:W-:-:S05]  /*0ea0*/  @!P5 IMAD.WIDE.U32 R14, R16, R14, R42 ;  /* 0x0000000e100ed225 */ /* 0x000fca00078e002a */
[----:B------:R-:W0:Y:S01]  /*0eb0*/  LDC.64 R12, c[0x0][0x3a8] ;  /* 0x0000ea00ff0c7b82 */ /* 0x000e220000000a00 */
[----:B------:R-:W-:Y:S02]  /*0ec0*/  @!P4 IADD3.X R39, PT, PT, R28, R39, RZ, P6, !PT ;  /* 0x000000271c27c210 */ /* 0x000fe400037fe4ff */
[----:B------:R-:W-:Y:S02]  /*0ed0*/  @!P4 IADD3 R30, P6, PT, R17, R30, RZ ;  /* 0x0000001e111ec210 */ /* 0x000fe40007fde0ff */
[----:B------:R-:W-:Y:S02]  /*0ee0*/  @!P5 IADD3 R17, PT, PT, R15, R45, RZ ;  /* 0x0000002d0f11d210 */ /* 0x000fe40007ffe0ff */
[----:B------:R-:W-:Y:S02]  /*0ef0*/  @!P5 SHF.L.U32 R15, R14, 0x2, RZ ;  /* 0x000000020e0fd819 */ /* 0x000fe400000006ff */
[----:B------:R-:W-:Y:S02]  /*0f00*/  @!P4 IADD3.X R31, PT, PT, R28, R31, RZ, P6, !PT ;  /* 0x0000001f1c1fc210 */ /* 0x000fe400037fe4ff */
[----:B------:R-:W-:-:S02]  /*0f10*/  @!P5 SHF.L.U64.HI R14, R14, 0x2, R17 ;  /* 0x000000020e0ed819 */ /* 0x000fc40000010211 */
[----:B------:R-:W-:Y:S02]  /*0f20*/  SHF.L.U32 R43, R29, 0x3, RZ ;  /* 0x000000031d2b7819 */ /* 0x000fe400000006ff */
[C---:B--2---:R-:W-:Y:S02]  /*0f30*/  @!P5 IADD3 R26, P6, PT, R15.reuse, R26, RZ ;  /* 0x0000001a0f1ad210 */ /* 0x044fe40007fde0ff */
[----:B------:R-:W-:Y:S02]  /*0f40*/  IADD3 R43, PT, PT, R0, R43, RZ ;  /* 0x0000002b002b7210 */ /* 0x000fe40007ffe0ff */
[----:B------:R-:W-:Y:S02]  /*0f50*/  @!P5 IADD3.X R27, PT, PT, R14, R27, RZ, P6, !PT ;  /* 0x0000001b0e1bd210 */ /* 0x000fe400037fe4ff */
[----:B-1----:R-:W-:Y:S01]  /*0f60*/  @!P5 IADD3 R24, P6, PT, R15, R24, RZ ;  /* 0x000000180f18d210 */ /* 0x002fe20007fde0ff */
[----:B---3--:R-:W-:Y:S01]  /*0f70*/  @P2 IMAD.WIDE R44, R43, 0x2, R10 ;  /* 0x000000022b2c2825 */ /* 0x008fe200078e020a */
[----:B------:R-:W-:-:S02]  /*0f80*/  CS2R R10, SRZ ;  /* 0x00000000000a7805 */ /* 0x000fc4000001ff00 */
[----:B------:R-:W-:Y:S02]  /*0f90*/  CS2R R16, SRZ ;  /* 0x0000000000107805 */ /* 0x000fe4000001ff00 */
[----:B------:R-:W-:Y:S02]  /*0fa0*/  @!P5 IADD3.X R25, PT, PT, R14, R25, RZ, P6, !PT ;  /* 0x000000190e19d210 */ /* 0x000fe400037fe4ff */
[----:B------:R-:W-:Y:S01]  /*0fb0*/  CS2R R14, SRZ ;  /* 0x00000000000e7805 */ /* 0x000fe2000001ff00 */
[----:B0-----:R-:W-:Y:S01]  /*0fc0*/  IMAD.WIDE R42, R43, 0x2, R12 ;  /* 0x000000022b2a7825 */ /* 0x001fe200078e020c */
[----:B------:R-:W-:Y:S01]  /*0fd0*/  CS2R R46, SRZ ;  /* 0x00000000002e7805 */ /* 0x000fe2000001ff00 */
[----:B------:R0:W5:Y:S01]  /*0fe0*/  @!P1 LDG.E.64 R10, desc[UR20][R18.64] ;  /* 0x00000014120a9981 */ /* 0x000162000c1e1b00 */
[----:B------:R-:W-:Y:S02]  /*0ff0*/  CS2R R54, SRZ ;  /* 0x0000000000367805 */ /* 0x000fe4000001ff00 */
[----:B------:R-:W-:Y:S01]  /*1000*/  CS2R R52, SRZ ;  /* 0x0000000000347805 */ /* 0x000fe2000001ff00 */
[----:B------:R1:W5:Y:S04]  /*1010*/  @!P3 LDG.E.64 R14, desc[UR20][R22.64] ;  /* 0x00000014160eb981 */ /* 0x000368000c1e1b00 */
[----:B------:R2:W5:Y:S01]  /*1020*/  @!P3 LDG.E.64 R16, desc[UR20][R20.64] ;  /* 0x000000141410b981 */ /* 0x000562000c1e1b00 */
[----:B0-----:R-:W-:-:S03]  /*1030*/  CS2R R18, SRZ ;  /* 0x0000000000127805 */ /* 0x001fc6000001ff00 */
[----:B------:R-:W3:Y:S01]  /*1040*/  @P2 LDG.E.U16 R28, desc[UR20][R44.64] ;  /* 0x000000142c1c2981 */ /* 0x000ee2000c1e1500 */
[----:B-1----:R-:W-:-:S03]  /*1050*/  CS2R R22, SRZ ;  /* 0x0000000000167805 */ /* 0x002fc6000001ff00 */
[----:B------:R-:W3:Y:S01]  /*1060*/  @P2 LDG.E.U16 R0, desc[UR20][R44.64+0x2] ;  /* 0x000002142c002981 */ /* 0x000ee2000c1e1500 */
[----:B--2---:R-:W-:-:S03]  /*1070*/  CS2R R20, SRZ ;  /* 0x0000000000147805 */ /* 0x004fc6000001ff00 */
[----:B------:R-:W2:Y:S04]  /*1080*/  LDG.E.U16 R57, desc[UR20][R42.64] ;  /* 0x000000142a397981 */ /* 0x000ea8000c1e1500 */
[----:B------:R-:W2:Y:S04]  /*1090*/  LDG.E.U16 R56, desc[UR20][R42.64+0x2] ;  /* 0x000002142a387981 */ /* 0x000ea8000c1e1500 */
[----:B------:R0:W5:Y:S04]  /*10a0*/  @!P0 LDG.E.64 R46, desc[UR20][R34.64] ;  /* 0x00000014222e8981 */ /* 0x000168000c1e1b00 */
[----:B------:R0:W5:Y:S04]  /*10b0*/  @!P0 LDG.E.64 R18, desc[UR20][R36.64] ;  /* 0x0000001424128981 */ /* 0x000168000c1e1b00 */
[----:B------:R0:W5:Y:S04]  /*10c0*/  @!P4 LDG.E.64 R54, desc[UR20][R38.64] ;  /* 0x000000142636c981 */ /* 0x000168000c1e1b00 */
[----:B------:R0:W5:Y:S04]  /*10d0*/  @!P4 LDG.E.64 R52, desc[UR20][R30.64] ;  /* 0x000000141e34c981 */ /* 0x000168000c1e1b00 */
[----:B------:R0:W5:Y:S04]  /*10e0*/  @!P5 LDG.E.64 R20, desc[UR20][R26.64] ;  /* 0x000000141a14d981 */ /* 0x000168000c1e1b00 */
[----:B------:R0:W5:Y:S01]  /*10f0*/  @!P5 LDG.E.64 R22, desc[UR20][R24.64] ;  /* 0x000000141816d981 */ /* 0x000162000c1e1b00 */
[----:B------:R-:W-:-:S06]  /*1100*/  CS2R R12, SRZ ;  /* 0x00000000000c7805 */ /* 0x000fcc000001ff00 */
[----:B------:R0:W5:Y:S01]  /*1110*/  @!P1 LDG.E.64 R12, desc[UR20][R40.64] ;  /* 0x00000014280c9981 */ /* 0x000162000c1e1b00 */
[----:B------:R-:W-:Y:S01]  /*1120*/  UISETP.NE.AND UP1, UPT, UR25, URZ, UPT ;  /* 0x000000ff1900728c */ /* 0x000fe2000bf25270 */
[----:B------:R-:W-:Y:S01]  /*1130*/  HFMA2 R62, -RZ, RZ, 0, 0 ;  /* 0x00000000ff3e7431 */ /* 0x000fe200000001ff */
[----:B------:R-:W-:Y:S01]  /*1140*/  MOV R61, RZ ;  /* 0x000000ff003d7202 */ /* 0x000fe20000000f00 */
[----:B------:R-:W-:Y:S01]  /*1150*/  UMOV UR30, 0x3f800000 ;  /* 0x3f800000001e7882 */ /* 0x000fe20000000000 */
[----:B----4-:R-:W-:-:S13]  /*1160*/  R2UR UR29, R32 ;  /* 0x00000000201d72ca */ /* 0x010fda00000e0000 */
        /* <DEDUP_REMOVED lines=11> */
[----:B------:R-:W-:Y:S02]  /*1220*/  @P2 SHF.L.U32 R61, R0, 0x10, RZ ;  /* 0x00000010003d2819 */ /* 0x000fe400000006ff */
[----:B--2---:R-:W-:Y:S02]  /*1230*/  SHF.L.U32 R57, R57, 0x10, RZ ;  /* 0x0000001039397819 */ /* 0x004fe400000006ff */
[----:B------:R-:W-:Y:S01]  /*1240*/  SHF.L.U32 R56, R56, 0x10, RZ ;  /* 0x0000001038387819 */ /* 0x000fe200000006ff */
[----:B0-----:R-:W-:Y:S06]  /*1250*/  BRA.U UP1, `(.L_x_1520) ;  /* 0x0000000501c47547 */ /* 0x001fec000b800000 */
[----:B-----5:R-:W-:Y:S01]  /*1260*/  FADD.FTZ R25, R54, -UR29 ;  /* 0x8000001d36197e21 */ /* 0x020fe20008010000 */
[-C--:B------:R-:W-:Y:S01]  /*1270*/  FMUL.FTZ R24, R52, R57.reuse ;  /* 0x0000003934187220 */ /* 0x080fe20000410000 */
        /* <DEDUP_REMOVED lines=111> */
.L_x_1520:
[----:B-----5:R-:W-:Y:S01]  /*1970*/  FADD.FTZ R24, R54, -UR29 ;  /* 0x8000001d36187e21 */ /* 0x020fe20008010000 */
[----:B------:R-:W-:Y:S01]  /*1980*/  FADD.FTZ R0, R55, -UR29 ;  /* 0x8000001d37007e21 */ /* 0x000fe20008010000 */
[----:B------:R-:W-:Y:S02]  /*1990*/  FADD.FTZ R26, R50, -UR29 ;  /* 0x8000001d321a7e21 */ /* 0x000fe40008010000 */
[----:B------:R-:W-:Y:S01]  /*19a0*/  FMUL.FTZ R24, R24, UR30 ;  /* 0x0000001e18187c20 */ /* 0x000fe20008410000 */
[----:B------:R-:W-:Y:S01]  /*19b0*/  FMUL.FTZ R0, R0, UR30 ;  /* 0x0000001e00007c20 */ /* 0x000fe20008410000 */
[----:B------:R-:W-:Y:S02]  /*19c0*/  FMUL.FTZ R26, R26, UR30 ;  /* 0x0000001e1a1a7c20 */ /* 0x000fe40008410000 */
        /* <DEDUP_REMOVED lines=9> */
[----:B0-----:R-:W-:-:S04]  /*1a60*/  FADD.FTZ R30, R28, 1 ;  /* 0x3f8000001c1e7421 */ /* 0x001fc80000010000 */
[----:B------:R-:W0:Y:S01]  /*1a70*/  MUFU.RCP R31, R30 ;  /* 0x0000001e001f7308 */ /* 0x000e220000001000 */
[----:B-1----:R-:W-:Y:S01]  /*1a80*/  FADD.FTZ R33, R32, 1 ;  /* 0x3f80000020217421 */ /* 0x002fe20000010000 */
[----:B------:R-:W-:Y:S01]  /*1a90*/  FADD.FTZ R32, R47, -UR29 ;  /* 0x8000001d2f207e21 */ /* 0x000fe20008010000 */
[----:B--2---:R-:W-:-:S03]  /*1aa0*/  FADD.FTZ R41, R35, 1 ;  /* 0x3f80000023297421 */ /* 0x004fc60000010000 */
[----:B------:R-:W-:Y:S02]  /*1ab0*/  FMUL.FTZ R32, R32, UR30 ;  /* 0x0000001e20207c20 */ /* 0x000fe40008410000 */
[----:B------:R1:W2:Y:S08]  /*1ac0*/  MUFU.RCP R34, R33 ;  /* 0x0000002100227308 */ /* 0x0002b00000001000 */
[----:B------:R-:W3:Y:S01]  /*1ad0*/  MUFU.RCP R41, R41 ;  /* 0x0000002900297308 */ /* 0x000ee20000001000 */
[----:B-1----:R-:W-:Y:S01]  /*1ae0*/  FADD.FTZ R33, R46, -UR29 ;  /* 0x8000001d2e217e21 */ /* 0x002fe20008010000 */
[----:B0-----:R-:W-:Y:S01]  /*1af0*/  FADD.FTZ R28, -R31, 1 ;  /* 0x3f8000001f1c7421 */ /* 0x001fe20000010100 */
[----:B------:R-:W-:-:S02]  /*1b00*/  FMUL.FTZ R35, R52, R31 ;  /* 0x0000001f34237220 */ /* 0x000fc40000410000 */
[----:B------:R-:W-:Y:S01]  /*1b10*/  FMUL.FTZ R33, R33, UR30 ;  /* 0x0000001e21217c20 */ /* 0x000fe20008410000 */
[----:B------:R-:W-:Y:S01]  /*1b20*/  FFMA.FTZ R28, R25, R28, 1 ;  /* 0x3f800000191c7423 */ /* 0x000fe2000001001c */
[----:B------:R-:W-:Y:S02]  /*1b30*/  FADD.FTZ R25, R51, -UR29 ;  /* 0x8000001d33197e21 */ /* 0x000fe40008010000 */
[--C-:B------:R-:W-:Y:S01]  /*1b40*/  FFMA.FTZ R31, R57, R33, R62.reuse ;  /* 0x00000021391f7223 */ /* 0x100fe2000001003e */
[----:B--2---:R-:W-:Y:S01]  /*1b50*/  FADD.FTZ R36, -R34, 1 ;  /* 0x3f80000022247421 */ /* 0x004fe20000010100 */
[----:B------:R-:W-:Y:S01]  /*1b60*/  FMUL.FTZ R39, R53, R34 ;  /* 0x0000002235277220 */ /* 0x000fe20000410000 */
[----:B------:R-:W-:Y:S01]  /*1b70*/  FMUL.FTZ R30, R25, UR30 ;  /* 0x0000001e191e7c20 */ /* 0x000fe20008410000 */
[----:B------:R-:W-:Y:S01]  /*1b80*/  FMUL.FTZ R44, R31, -1.4426950216293334961 ;  /* 0xbfb8aa3b1f2c7820 */ /* 0x000fe20000410000 */
[----:B------:R-:W-:Y:S01]  /*1b90*/  FFMA.FTZ R36, R27, R36, 1 ;  /* 0x3f8000001b247423 */ /* 0x000fe20000010024 */
[----:B------:R-:W-:Y:S01]  /*1ba0*/  FADD.FTZ R27, R6, -UR29 ;  /* 0x8000001d061b7e21 */ /* 0x000fe20008010000 */
[C-C-:B------:R-:W-:Y:S01]  /*1bb0*/  FFMA.FTZ R25, R56.reuse, R32, R61.reuse ;  /* 0x0000002038197223 */ /* 0x140fe2000001003d */
[----:B------:R-:W-:Y:S01]  /*1bc0*/  FMUL.FTZ R35, R35, R28 ;  /* 0x0000001c23237220 */ /* 0x000fe20000410000 */
[----:B------:R-:W-:Y:S01]  /*1bd0*/  FMUL.FTZ R39, R39, R36 ;  /* 0x0000002427277220 */ /* 0x000fe20000410000 */
[----:B------:R-:W-:Y:S01]  /*1be0*/  FFMA.FTZ R36, R56, R30, R61 ;  /* 0x0000001e38247223 */ /* 0x000fe2000001003d */
[----:B---3--:R-:W-:Y:S01]  /*1bf0*/  FADD.FTZ R37, -R41, 1 ;  /* 0x3f80000029257421 */ /* 0x008fe20000010100 */
[----:B------:R-:W-:Y:S01]  /*1c00*/  FMUL.FTZ R27, R27, UR30 ;  /* 0x0000001e1b1b7c20 */ /* 0x000fe20008410000 */
[----:B------:R-:W-:Y:S01]  /*1c10*/  FMUL.FTZ R45, R25, -1.4426950216293334961 ;  /* 0xbfb8aa3b192d7820 */ /* 0x000fe20000410000 */
[----:B------:R-:W-:Y:S01]  /*1c20*/  FMUL.FTZ R43, R36, -1.4426950216293334961 ;  /* 0xbfb8aa3b242b7820 */ /* 0x000fe20000410000 */
[----:B------:R-:W-:Y:S01]  /*1c30*/  FFMA.FTZ R38, R38, R37, 1 ;  /* 0x3f80000026267423 */ /* 0x000fe20000010025 */
[----:B------:R-:W-:Y:S01]  /*1c40*/  FFMA.FTZ R28, R57, R27, R62 ;  /* 0x0000001b391c7223 */ /* 0x000fe2000001003e */
[----:B------:R-:W0:Y:S01]  /*1c50*/  MUFU.EX2 R37, R44 ;  /* 0x0000002c00257308 */ /* 0x000e220000000800 */
[----:B------:R-:W-:-:S02]  /*1c60*/  FMUL.FTZ R41, R48, R41 ;  /* 0x0000002930297220 */ /* 0x000fc40000410000 */
[----:B------:R-:W-:Y:S01]  /*1c70*/  FMUL.FTZ R40, R28, -1.4426950216293334961 ;  /* 0xbfb8aa3b1c287820 */ /* 0x000fe20000410000 */
[----:B------:R-:W1:Y:S01]  /*1c80*/  MUFU.EX2 R43, R43 ;  /* 0x0000002b002b7308 */ /* 0x000e620000000800 */
[----:B------:R-:W-:-:S03]  /*1c90*/  FMUL.FTZ R38, R41, R38 ;  /* 0x0000002629267220 */ /* 0x000fc60000410000 */
        /* <DEDUP_REMOVED lines=11> */
[----:B-1----:R-:W-:Y:S01]  /*1d50*/  FADD.FTZ R41, -R34, 1 ;  /* 0x3f80000022297421 */ /* 0x002fe20000010100 */
[----:B------:R-:W-:Y:S01]  /*1d60*/  FMUL.FTZ R31, R49, R34 ;  /* 0x00000022311f7220 */ /* 0x000fe20000410000 */
[----:B------:R-:W-:Y:S02]  /*1d70*/  FMUL.FTZ R34, R18, R37 ;  /* 0x0000002512227220 */ /* 0x000fe40000410000 */
[----:B------:R-:W-:Y:S02]  /*1d80*/  FFMA.FTZ R36, R36, R41, 1 ;  /* 0x3f80000024247423 */ /* 0x000fe40000010029 */
[----:B------:R-:W0:Y:S01]  /*1d90*/  MUFU.RCP R41, R44 ;  /* 0x0000002c00297308 */ /* 0x000e220000001000 */
[----:B------:R-:W-:Y:S01]  /*1da0*/  FMUL.FTZ R34, R34, R43 ;  /* 0x0000002b22227220 */ /* 0x000fe20000410000 */
[----:B------:R-:W-:Y:S01]  /*1db0*/  FMUL.FTZ R37, R31, R36 ;  /* 0x000000241f257220 */ /* 0x000fe20000410000 */
[----:B--2---:R-:W-:Y:S01]  /*1dc0*/  FADD.FTZ R36, -R42, 1 ;  /* 0x3f8000002a247421 */ /* 0x004fe20000010100 */
[----:B------:R-:W-:Y:S01]  /*1dd0*/  FMUL.FTZ R31, R19, R42 ;  /* 0x0000002a131f7220 */ /* 0x000fe20000410000 */
[----:B------:R-:W-:-:S02]  /*1de0*/  FMUL.FTZ R43, R56, R39 ;  /* 0x00000027382b7220 */ /* 0x000fc40000410000 */
[----:B------:R-:W-:-:S04]  /*1df0*/  FFMA.FTZ R36, R25, R36, 1 ;  /* 0x3f80000019247423 */ /* 0x000fc80000010024 */
[----:B------:R-:W-:Y:S01]  /*1e00*/  FMUL.FTZ R31, R31, R36 ;  /* 0x000000241f1f7220 */ /* 0x000fe20000410000 */
[----:B0-----:R-:W-:-:S04]  /*1e10*/  FADD.FTZ R25, -R41, 1 ;  /* 0x3f80000029197421 */ /* 0x001fc80000010100 */
[----:B------:R-:W-:Y:S01]  /*1e20*/  FFMA.FTZ R25, R28, R25, 1 ;  /* 0x3f8000001c197423 */ /* 0x000fe20000010019 */
[----:B------:R-:W-:-:S04]  /*1e30*/  FMUL.FTZ R28, R8, R41 ;  /* 0x00000029081c7220 */ /* 0x000fc80000410000 */
[----:B------:R-:W-:Y:S01]  /*1e40*/  FMUL.FTZ R28, R28, R25 ;  /* 0x000000191c1c7220 */ /* 0x000fe20000410000 */
[----:B------:R-:W-:-:S04]  /*1e50*/  FMUL.FTZ R25, R57, R35 ;  /* 0x0000002339197220 */ /* 0x000fc80000410000 */
[----:B------:R-:W-:Y:S01]  /*1e60*/  FFMA.FTZ R41, R24, R25, RZ ;  /* 0x0000001918297223 */ /* 0x000fe200000100ff */
[----:B------:R-:W-:Y:S01]  /*1e70*/  FADD.FTZ R40, RZ, R25 ;  /* 0x00000019ff287221 */ /* 0x000fe20000010000 */
[----:B------:R-:W-:Y:S02]  /*1e80*/  FADD.FTZ R25, R7, -UR29 ;  /* 0x8000001d07197e21 */ /* 0x000fe40008010000 */
[----:B------:R-:W-:Y:S01]  /*1e90*/  FFMA.FTZ R41, R0, R43, R41 ;  /* 0x0000002b00297223 */ /* 0x000fe20000010029 */
[----:B------:R-:W-:Y:S01]  /*1ea0*/  FADD.FTZ R40, R43, R40 ;  /* 0x000000282b287221 */ /* 0x000fe20000010000 */
[----:B------:R-:W-:Y:S01]  /*1eb0*/  FMUL.FTZ R25, R25, UR30 ;  /* 0x0000001e19197c20 */ /* 0x000fe20008410000 */
[----:B------:R-:W-:Y:S01]  /*1ec0*/  FFMA.FTZ R43, R24, R35, RZ ;  /* 0x00000023182b7223 */ /* 0x000fe200000100ff */
[----:B------:R-:W-:Y:S01]  /*1ed0*/  FADD.FTZ R35, RZ, R35 ;  /* 0x00000023ff237221 */ /* 0x000fe20000010000 */
[----:B------:R-:W-:Y:S01]  /*1ee0*/  FADD.FTZ R24, R2, -UR29 ;  /* 0x8000001d02187e21 */ /* 0x000fe20008010000 */
[----:B------:R-:W-:Y:S01]  /*1ef0*/  FFMA.FTZ R42, R56, R25, R61 ;  /* 0x00000019382a7223 */ /* 0x000fe2000001003d */
[-C--:B------:R-:W-:Y:S01]  /*1f00*/  FFMA.FTZ R36, R26, R38.reuse, R43 ;  /* 0x000000261a247223 */ /* 0x080fe2000001002b */
[----:B------:R-:W-:Y:S01]  /*1f10*/  FADD.FTZ R35, R35, R38 ;  /* 0x0000002623237221 */ /* 0x000fe20000010000 */
[----:B------:R-:W-:Y:S01]  /*1f20*/  FMUL.FTZ R38, R57, R38 ;  /* 0x0000002639267220 */ /* 0x000fe20000410000 */
[----:B------:R-:W-:Y:S01]  /*1f30*/  FMUL.FTZ R45, R42, -1.4426950216293334961 ;  /* 0xbfb8aa3b2a2d7820 */ /* 0x000fe20000410000 */
[----:B------:R-:W-:Y:S01]  /*1f40*/  FMUL.FTZ R24, R24, UR30 ;  /* 0x0000001e18187c20 */ /* 0x000fe20008410000 */
[----:B------:R-:W-:Y:S01]  /*1f50*/  FFMA.FTZ R0, R0, R39, RZ ;  /* 0x0000002700007223 */ /* 0x000fe200000100ff */
[----:B------:R-:W-:Y:S01]  /*1f60*/  FFMA.FTZ R41, R26, R38, R41 ;  /* 0x000000261a297223 */ /* 0x000fe20000010029 */
[----:B------:R-:W-:Y:S01]  /*1f70*/  FADD.FTZ R40, R40, R38 ;  /* 0x0000002628287221 */ /* 0x000fe20000010000 */
[----:B------:R-:W-:Y:S01]  /*1f80*/  FADD.FTZ R38, RZ, R39 ;  /* 0x00000027ff267221 */ /* 0x000fe20000010000 */
[----:B------:R-:W0:Y:S01]  /*1f90*/  MUFU.EX2 R45, R45 ;  /* 0x0000002d002d7308 */ /* 0x000e220000000800 */
[----:B------:R-:W-:Y:S01]  /*1fa0*/  FFMA.FTZ R39, R30, R37, R0 ;  /* 0x000000251e277223 */ /* 0x000fe20000010000 */
[----:B------:R-:W-:Y:S01]  /*1fb0*/  FFMA.FTZ R36, R33, R34, R36 ;  /* 0x0000002221247223 */ /* 0x000fe20000010024 */
[----:B------:R-:W-:Y:S01]  /*1fc0*/  FADD.FTZ R38, R38, R37 ;  /* 0x0000002526267221 */ /* 0x000fe20000010000 */
        /* <DEDUP_REMOVED lines=8> */
[----:B------:R-:W-:-:S04]  /*2050*/  FFMA.FTZ R43, R57, R24, R62 ;  /* 0x00000018392b7223 */ /* 0x000fc8000001003e */
[----:B------:R-:W-:-:S06]  /*2060*/  FMUL.FTZ R42, R43, -1.4426950216293334961 ;  /* 0xbfb8aa3b2b2a7820 */ /* 0x000fcc0000410000 */
[----:B------:R-:W0:Y:S02]  /*2070*/  MUFU.EX2 R42, R42 ;  /* 0x0000002a002a7308 */ /* 0x000e240000000800 */
[----:B0-----:R-:W-:Y:S01]  /*2080*/  FADD.FTZ R45, R42, 1 ;  /* 0x3f8000002a2d7421 */ /* 0x001fe20000010000 */
[----:B------:R-:W-:-:S05]  /*2090*/  FFMA.FTZ R42, R30, R44, R41 ;  /* 0x0000002c1e2a7223 */ /* 0x000fca0000010029 */
[----:B------:R-:W0:Y:S02]  /*20a0*/  MUFU.RCP R45, R45 ;  /* 0x0000002d002d7308 */ /* 0x000e240000001000 */
[----:B0-----:R-:W-:Y:S01]  /*20b0*/  FADD.FTZ R0, -R45, 1 ;  /* 0x3f8000002d007421 */ /* 0x001fe20000010100 */
[----:B------:R-:W-:Y:S01]  /*20c0*/  FMUL.FTZ R30, R4, R45 ;  /* 0x0000002d041e7220 */ /* 0x000fe20000410000 */
[----:B------:R-:W-:Y:S02]  /*20d0*/  FMUL.FTZ R45, R57, R34 ;  /* 0x00000022392d7220 */ /* 0x000fe40000410000 */
[----:B------:R-:W-:Y:S01]  /*20e0*/  FFMA.FTZ R43, R43, R0, 1 ;  /* 0x3f8000002b2b7423 */ /* 0x000fe20000010000 */
[----:B------:R-:W-:Y:S01]  /*20f0*/  FADD.FTZ R0, R3, -UR29 ;  /* 0x8000001d03007e21 */ /* 0x000fe20008010000 */
[----:B------:R-:W-:Y:S02]  /*2100*/  FADD.FTZ R40, R40, R45 ;  /* 0x0000002d28287221 */ /* 0x000fe40000010000 */
[----:B------:R-:W-:Y:S01]  /*2110*/  FMUL.FTZ R30, R30, R43 ;  /* 0x0000002b1e1e7220 */ /* 0x000fe20000410000 */
[----:B------:R-:W-:Y:S01]  /*2120*/  FMUL.FTZ R0, R0, UR30 ;  /* 0x0000001e00007c20 */ /* 0x000fe20008410000 */
[----:B------:R-:W-:Y:S01]  /*2130*/  FFMA.FTZ R43, R33, R45, R42 ;  /* 0x0000002d212b7223 */ /* 0x000fe2000001002a */
[----:B------:R-:W-:-:S02]  /*2140*/  FADD.FTZ R33, R10, -UR29 ;  /* 0x8000001d0a217e21 */ /* 0x000fc40008010000 */
[----:B------:R-:W-:Y:S02]  /*2150*/  FFMA.FTZ R41, R56, R0, R61 ;  /* 0x0000000038297223 */ /* 0x000fe4000001003d */
[----:B------:R-:W-:Y:S02]  /*2160*/  FMUL.FTZ R33, R33, UR30 ;  /* 0x0000001e21217c20 */ /* 0x000fe40008410000 */
[----:B------:R-:W-:Y:S02]  /*2170*/  FMUL.FTZ R37, R41, -1.4426950216293334961 ;  /* 0xbfb8aa3b29257820 */ /* 0x000fe40000410000 */
[----:B------:R-:W-:-:S04]  /*2180*/  FFMA.FTZ R42, R57, R33, R62 ;  /* 0x00000021392a7223 */ /* 0x000fc8000001003e */
[----:B------:R-:W0:Y:S02]  /*2190*/  MUFU.EX2 R37, R37 ;  /* 0x0000002500257308 */ /* 0x000e240000000800 */
[----:B0-----:R-:W-:Y:S01]  /*21a0*/  FADD.FTZ R44, R37, 1 ;  /* 0x3f800000252c7421 */ /* 0x001fe20000010000 */
[----:B------:R-:W-:-:S04]  /*21b0*/  FADD.FTZ R37, R35, R34 ;  /* 0x0000002223257221 */ /* 0x000fc80000010000 */
[----:B------:R-:W-:Y:S01]  /*21c0*/  FADD.FTZ R37, R37, R28 ;  /* 0x0000001c25257221 */ /* 0x000fe20000010000 */
[----:B------:R-:W0:Y:S03]  /*21d0*/  MUFU.RCP R44, R44 ;  /* 0x0000002c002c7308 */ /* 0x000e260000001000 */
[----:B------:R-:W-:Y:S01]  /*21e0*/  FADD.FTZ R37, R37, R30 ;  /* 0x0000001e25257221 */ /* 0x000fe20000010000 */
[----:B0-----:R-:W-:Y:S01]  /*21f0*/  FADD.FTZ R34, -R44, 1 ;  /* 0x3f8000002c227421 */ /* 0x001fe20000010100 */
[----:B------:R-:W-:Y:S01]  /*2200*/  FMUL.FTZ R35, R5, R44 ;  /* 0x0000002c05237220 */ /* 0x000fe20000410000 */
[----:B------:R-:W-:Y:S02]  /*2210*/  FMUL.FTZ R44, R56, R31 ;  /* 0x0000001f382c7220 */ /* 0x000fe40000410000 */
[----:B------:R-:W-:Y:S01]  /*2220*/  FFMA.FTZ R34, R41, R34, 1 ;  /* 0x3f80000029227423 */ /* 0x000fe20000010022 */
[----:B------:R-:W-:Y:S01]  /*2230*/  FADD.FTZ R41, R38, R31 ;  /* 0x0000001f26297221 */ /* 0x000fe20000010000 */
[----:B------:R-:W-:Y:S01]  /*2240*/  FFMA.FTZ R38, R32, R44, R43 ;  /* 0x0000002c20267223 */ /* 0x000fe2000001002b */
[----:B------:R-:W-:Y:S01]  /*2250*/  FADD.FTZ R40, R44, R40 ;  /* 0x000000282c287221 */ /* 0x000fe20000010000 */
[----:B------:R-:W-:Y:S01]  /*2260*/  FMUL.FTZ R35, R35, R34 ;  /* 0x0000002223237220 */ /* 0x000fe20000410000 */
[----:B------:R-:W-:Y:S01]  /*2270*/  FMUL.FTZ R34, R42, -1.4426950216293334961 ;  /* 0xbfb8aa3b2a227820 */ /* 0x000fe20000410000 */
[----:B------:R-:W-:-:S04]  /*2280*/  FMUL.FTZ R43, R57, R28 ;  /* 0x0000001c392b7220 */ /* 0x000fc80000410000 */
[C---:B------:R-:W-:Y:S01]  /*2290*/  FFMA.FTZ R38, R27.reuse, R43, R38 ;  /* 0x0000002b1b267223 */ /* 0x040fe20000010026 */
[----:B------:R-:W0:Y:S01]  /*22a0*/  MUFU.EX2 R34, R34 ;  /* 0x0000002200227308 */ /* 0x000e220000000800 */
[----:B------:R-:W-:Y:S01]  /*22b0*/  FADD.FTZ R40, R40, R43 ;  /* 0x0000002b28287221 */ /* 0x000fe20000010000 */
[----:B0-----:R-:W-:Y:S01]  /*22c0*/  FADD.FTZ R45, R34, 1 ;  /* 0x3f800000222d7421 */ /* 0x001fe20000010000 */
[----:B------:R-:W-:Y:S01]  /*22d0*/  FFMA.FTZ R34, R32, R31, R39 ;  /* 0x0000001f20227223 */ /* 0x000fe20000010027 */
[----:B------:R-:W-:Y:S01]  /*22e0*/  FFMA.FTZ R39, R27, R28, R36 ;  /* 0x0000001c1b277223 */ /* 0x000fe20000010024 */
[----:B------:R-:W-:Y:S01]  /*22f0*/  FADD.FTZ R28, R14, -UR29 ;  /* 0x8000001d0e1c7e21 */ /* 0x000fe20008010000 */
[----:B------:R-:W-:Y:S01]  /*2300*/  FADD.FTZ R36, R41, R26 ;  /* 0x0000001a29247221 */ /* 0x000fe20000010000 */
[-C--:B------:R-:W-:Y:S01]  /*2310*/  FFMA.FTZ R41, R25, R26.reuse, R34 ;  /* 0x0000001a19297223 */ /* 0x080fe20000010022 */
[----:B------:R-:W0:Y:S01]  /*2320*/  MUFU.RCP R45, R45 ;  /* 0x0000002d002d7308 */ /* 0x000e220000001000 */
[----:B------:R-:W-:Y:S01]  /*2330*/  FMUL.FTZ R28, R28, UR30 ;  /* 0x0000001e1c1c7c20 */ /* 0x000fe20008410000 */
[----:B------:R-:W-:Y:S01]  /*2340*/  FMUL.FTZ R34, R56, R26 ;  /* 0x0000001a38227220 */ /* 0x000fe20000410000 */
[----:B------:R-:W-:Y:S01]  /*2350*/  FADD.FTZ R26, R15, -UR29 ;  /* 0x8000001d0f1a7e21 */ /* 0x000fe20008010000 */
[----:B------:R-:W-:-:S02]  /*2360*/  FADD.FTZ R36, R36, R35 ;  /* 0x0000002324247221 */ /* 0x000fc40000010000 */
[----:B------:R-:W-:Y:S01]  /*2370*/  FFMA.FTZ R43, R25, R34, R38 ;  /* 0x00000022192b7223 */ /* 0x000fe20000010026 */
[----:B------:R-:W-:Y:S01]  /*2380*/  FMUL.FTZ R26, R26, UR30 ;  /* 0x0000001e1a1a7c20 */ /* 0x000fe20008410000 */
[----:B------:R-:W-:Y:S01]  /*2390*/  FADD.FTZ R40, R34, R40 ;  /* 0x0000002822287221 */ /* 0x000fe20000010000 */
[-C--:B------:R-:W-:Y:S01]  /*23a0*/  FFMA.FTZ R34, R24, R30.reuse, R39 ;  /* 0x0000001e18227223 */ /* 0x080fe20000010027 */
[----:B------:R-:W-:Y:S01]  /*23b0*/  FMUL.FTZ R30, R57, R30 ;  /* 0x0000001e391e7220 */ /* 0x000fe20000410000 */
[----:B------:R-:W-:-:S03]  /*23c0*/  FFMA.FTZ R38, R56, R26, R61 ;  /* 0x0000001a38267223 */ /* 0x000fc6000001003d */
[----:B------:R-:W-:Y:S01]  /*23d0*/  FFMA.FTZ R43, R24, R30, R43 ;  /* 0x0000001e182b7223 */ /* 0x000fe2000001002b */
[----:B------:R-:W-:Y:S01]  /*23e0*/  FADD.FTZ R24, R20, -UR29 ;  /* 0x8000001d14187e21 */ /* 0x000fe20008010000 */
[----:B------:R-:W-:Y:S01]  /*23f0*/  FADD.FTZ R40, R40, R30 ;  /* 0x0000001e28287221 */ /* 0x000fe20000010000 */
[----:B------:R-:W-:Y:S01]  /*2400*/  FFMA.FTZ R30, R0, R35, R41 ;  /* 0x00000023001e7223 */ /* 0x000fe20000010029 */
[----:B0-----:R-:W-:Y:S01]  /*2410*/  FADD.FTZ R31, -R45, 1 ;  /* 0x3f8000002d1f7421 */ /* 0x001fe20000010100 */
[----:B------:R-:W-:Y:S01]  /*2420*/  FMUL.FTZ R32, R12, R45 ;  /* 0x0000002d0c207220 */ /* 0x000fe20000410000 */
[----:B------:R-:W-:Y:S02]  /*2430*/  FMUL.FTZ R24, R24, UR30 ;  /* 0x0000001e18187c20 */ /* 0x000fe40008410000 */
[----:B------:R-:W-:-:S04]  /*2440*/  FFMA.FTZ R31, R42, R31, 1 ;  /* 0x3f8000002a1f7423 */ /* 0x000fc8000001001f */
[----:B------:R-:W-:Y:S01]  /*2450*/  FMUL.FTZ R32, R32, R31 ;  /* 0x0000001f20207220 */ /* 0x000fe20000410000 */
[----:B------:R-:W-:-:S03]  /*2460*/  FADD.FTZ R31, R11, -UR29 ;  /* 0x8000001d0b1f7e21 */ /* 0x000fc60008010000 */
[----:B------:R-:W-:Y:S01]  /*2470*/  FFMA.FTZ R34, R33, R32, R34 ;  /* 0x0000002021227223 */ /* 0x000fe20000010022 */
[----:B------:R-:W-:-:S04]  /*2480*/  FMUL.FTZ R31, R31, UR30 ;  /* 0x0000001e1f1f7c20 */ /* 0x000fc80008410000 */
        /* <DEDUP_REMOVED lines=10> */
[----:B------:R-:W-:Y:S01]  /*2530*/  FADD.FTZ R36, R36, R27 ;  /* 0x0000001b24247221 */ /* 0x000fe20000010000 */
[----:B------:R-:W-:-:S06]  /*2540*/  FMUL.FTZ R44, R42, -1.4426950216293334961 ;  /* 0xbfb8aa3b2a2c7820 */ /* 0x000fcc0000410000 */
[----:B------:R-:W0:Y:S02]  /*2550*/  MUFU.EX2 R44, R44 ;  /* 0x0000002c002c7308 */ /* 0x000e240000000800 */
[----:B0-----:R-:W-:Y:S01]  /*2560*/  FADD.FTZ R45, R44, 1 ;  /* 0x3f8000002c2d7421 */ /* 0x001fe20000010000 */
[----:B------:R-:W-:-:S05]  /*2570*/  FMUL.FTZ R44, R38, -1.4426950216293334961 ;  /* 0xbfb8aa3b262c7820 */ /* 0x000fca0000410000 */
[----:B------:R-:W0:Y:S08]  /*2580*/  MUFU.RCP R45, R45 ;  /* 0x0000002d002d7308 */ /* 0x000e300000001000 */
[----:B------:R-:W1:Y:S01]  /*2590*/  MUFU.EX2 R44, R44 ;  /* 0x0000002c002c7308 */ /* 0x000e620000000800 */
[----:B0-----:R-:W-:-:S04]  /*25a0*/  FADD.FTZ R25, -R45, 1 ;  /* 0x3f8000002d197421 */ /* 0x001fc80000010100 */
[----:B------:R-:W-:Y:S01]  /*25b0*/  FFMA.FTZ R42, R42, R25, 1 ;  /* 0x3f8000002a2a7423 */ /* 0x000fe20000010019 */
[----:B------:R-:W-:-:S04]  /*25c0*/  FMUL.FTZ R25, R16, R45 ;  /* 0x0000002d10197220 */ /* 0x000fc80000410000 */
[----:B------:R-:W-:Y:S01]  /*25d0*/  FMUL.FTZ R25, R25, R42 ;  /* 0x0000002a19197220 */ /* 0x000fe20000410000 */
[----:B-1----:R-:W-:-:S06]  /*25e0*/  FADD.FTZ R42, R44, 1 ;  /* 0x3f8000002c2a7421 */ /* 0x002fcc0000010000 */
        /* <DEDUP_REMOVED lines=9> */
[----:B------:R-:W-:Y:S01]  /*2680*/  FADD.FTZ R42, R37, R32 ;  /* 0x00000020252a7221 */ /* 0x000fe20000010000 */
[----:B------:R-:W-:Y:S01]  /*2690*/  FMUL.FTZ R44, R38, -1.4426950216293334961 ;  /* 0xbfb8aa3b262c7820 */ /* 0x000fe20000410000 */
[----:B------:R-:W-:-:S04]  /*26a0*/  FMUL.FTZ R37, R57, R32 ;  /* 0x0000002039257220 */ /* 0x000fc80000410000 */
[----:B------:R-:W-:Y:S01]  /*26b0*/  FFMA.FTZ R32, R33, R37, R0 ;  /* 0x0000002521207223 */ /* 0x000fe20000010000 */
[----:B------:R-:W0:Y:S01]  /*26c0*/  MUFU.EX2 R44, R44 ;  /* 0x0000002c002c7308 */ /* 0x000e220000000800 */
[----:B------:R-:W-:Y:S01]  /*26d0*/  FADD.FTZ R40, R40, R37 ;  /* 0x0000002528287221 */ /* 0x000fe20000010000 */
[-C--:B------:R-:W-:Y:S01]  /*26e0*/  FMUL.FTZ R33, R56, R27.reuse ;  /* 0x0000001b38217220 */ /* 0x080fe20000410000 */
[----:B------:R-:W-:-:S03]  /*26f0*/  FFMA.FTZ R27, R31, R27, R30 ;  /* 0x0000001b1f1b7223 */ /* 0x000fc6000001001e */
[----:B------:R-:W-:Y:S01]  /*2700*/  FFMA.FTZ R31, R31, R33, R32 ;  /* 0x000000211f1f7223 */ /* 0x000fe20000010020 */
[----:B------:R-:W-:Y:S01]  /*2710*/  FADD.FTZ R40, R33, R40 ;  /* 0x0000002821287221 */ /* 0x000fe20000010000 */
[----:B------:R-:W-:Y:S01]  /*2720*/  FMUL.FTZ R33, R57, R25 ;  /* 0x0000001939217220 */ /* 0x000fe20000410000 */
[----:B------:R-:W-:Y:S01]  /*2730*/  FFMA.FTZ R32, R26, R39, R27 ;  /* 0x000000271a207223 */ /* 0x000fe2000001001b */
[----:B------:R-:W-:Y:S02]  /*2740*/  FADD.FTZ R27, R36, R39 ;  /* 0x00000027241b7221 */ /* 0x000fe40000010000 */
[----:B------:R-:W-:Y:S01]  /*2750*/  FFMA.FTZ R37, R28, R33, R31 ;  /* 0x000000211c257223 */ /* 0x000fe2000001001f */
[----:B------:R-:W-:Y:S01]  /*2760*/  FADD.FTZ R40, R40, R33 ;  /* 0x0000002128287221 */ /* 0x000fe20000010000 */
[----:B0-----:R-:W-:Y:S01]  /*2770*/  FADD.FTZ R45, R44, 1 ;  /* 0x3f8000002c2d7421 */ /* 0x001fe20000010000 */
[----:B------:R-:W-:Y:S01]  /*2780*/  FMUL.FTZ R33, R56, R39 ;  /* 0x0000002738217220 */ /* 0x000fe20000410000 */
[----:B------:R-:W-:Y:S01]  /*2790*/  FFMA.FTZ R31, R28, R25, R34 ;  /* 0x000000191c1f7223 */ /* 0x000fe20000010022 */
[----:B------:R-:W-:-:S02]  /*27a0*/  FADD.FTZ R25, R42, R25 ;  /* 0x000000192a197221 */ /* 0x000fc40000010000 */
[----:B------:R-:W-:Y:S01]  /*27b0*/  FFMA.FTZ R37, R26, R33, R37 ;  /* 0x000000211a257223 */ /* 0x000fe20000010025 */
[----:B------:R-:W0:Y:S01]  /*27c0*/  MUFU.RCP R45, R45 ;  /* 0x0000002d002d7308 */ /* 0x000e220000001000 */
[----:B------:R-:W-:Y:S01]  /*27d0*/  FADD.FTZ R40, R33, R40 ;  /* 0x0000002821287221 */ /* 0x000fe20000010000 */
[----:B0-----:R-:W-:-:S04]  /*27e0*/  FADD.FTZ R35, -R45, 1 ;  /* 0x3f8000002d237421 */ /* 0x001fc80000010100 */
[----:B------:R-:W-:Y:S01]  /*27f0*/  FFMA.FTZ R35, R38, R35, 1 ;  /* 0x3f80000026237423 */ /* 0x000fe20000010023 */
[----:B------:R-:W-:-:S04]  /*2800*/  FMUL.FTZ R38, R22, R45 ;  /* 0x0000002d16267220 */ /* 0x000fc80000410000 */
[----:B------:R-:W-:Y:S01]  /*2810*/  FMUL.FTZ R38, R38, R35 ;  /* 0x0000002326267220 */ /* 0x000fe20000410000 */
[----:B------:R-:W-:-:S03]  /*2820*/  FADD.FTZ R35, R21, -UR29 ;  /* 0x8000001d15237e21 */ /* 0x000fc60008010000 */
[-C--:B------:R-:W-:Y:S01]  /*2830*/  FMUL.FTZ R33, R57, R38.reuse ;  /* 0x0000002639217220 */ /* 0x080fe20000410000 */
[----:B------:R-:W-:Y:S01]  /*2840*/  FMUL.FTZ R35, R35, UR30 ;  /* 0x0000001e23237c20 */ /* 0x000fe20008410000 */
[----:B------:R-:W-:Y:S02]  /*2850*/  FADD.FTZ R26, R25, R38 ;  /* 0x00000026191a7221 */ /* 0x000fe40000010000 */
[----:B------:R-:W-:Y:S01]  /*2860*/  FFMA.FTZ R30, R24, R33, R37 ;  /* 0x00000021181e7223 */ /* 0x000fe20000010025 */
[----:B------:R-:W-:Y:S01]  /*2870*/  FFMA.FTZ R41, R56, R35, R61 ;  /* 0x0000002338297223 */ /* 0x000fe2000001003d */
[----:B------:R-:W-:Y:S01]  /*2880*/  FADD.FTZ R33, R40, R33 ;  /* 0x0000002128217221 */ /* 0x000fe20000010000 */
[----:B------:R-:W-:Y:S02]  /*2890*/  FFMA.FTZ R24, R24, R38, R31 ;  /* 0x0000002618187223 */ /* 0x000fe4000001001f */
[----:B------:R-:W-:-:S06]  /*28a0*/  FMUL.FTZ R43, R41, -1.4426950216293334961 ;  /* 0xbfb8aa3b292b7820 */ /* 0x000fcc0000410000 */
[----:B------:R-:W0:Y:S02]  /*28b0*/  MUFU.EX2 R43, R43 ;  /* 0x0000002b002b7308 */ /* 0x000e240000000800 */
[----:B0-----:R-:W-:-:S06]  /*28c0*/  FADD.FTZ R44, R43, 1 ;  /* 0x3f8000002b2c7421 */ /* 0x001fcc0000010000 */
[----:B------:R-:W0:Y:S02]  /*28d0*/  MUFU.RCP R44, R44 ;  /* 0x0000002c002c7308 */ /* 0x000e240000001000 */
[----:B0-----:R-:W-:-:S04]  /*28e0*/  FADD.FTZ R0, -R44, 1 ;  /* 0x3f8000002c007421 */ /* 0x001fc80000010100 */
[----:B------:R-:W-:Y:S01]  /*28f0*/  FFMA.FTZ R41, R41, R0, 1 ;  /* 0x3f80000029297423 */ /* 0x000fe20000010000 */
[----:B------:R-:W-:-:S04]  /*2900*/  FMUL.FTZ R0, R23, R44 ;  /* 0x0000002c17007220 */ /* 0x000fc80000410000 */
[----:B------:R-:W-:-:S04]  /*2910*/  FMUL.FTZ R0, R0, R41 ;  /* 0x0000002900007220 */ /* 0x000fc80000410000 */
[-C--:B------:R-:W-:Y:S01]  /*2920*/  FMUL.FTZ R28, R56, R0.reuse ;  /* 0x00000000381c7220 */ /* 0x080fe20000410000 */
[----:B------:R-:W-:Y:S01]  /*2930*/  FFMA.FTZ R25, R35, R0, R32 ;  /* 0x0000000023197223 */ /* 0x000fe20000010020 */
[----:B------:R-:W-:Y:S02]  /*2940*/  FADD.FTZ R27, R27, R0 ;  /* 0x000000001b1b7221 */ /* 0x000fe40000010000 */
[----:B------:R-:W-:Y:S01]  /*2950*/  FFMA.FTZ R30, R35, R28, R30 ;  /* 0x0000001c231e7223 */ /* 0x000fe2000001001e */
[----:B------:R-:W-:-:S07]  /*2960*/  FADD.FTZ R28, R28, R33 ;  /* 0x000000211c1c7221 */ /* 0x000fce0000010000 */
.L_x_1521:
        /* <DEDUP_REMOVED lines=35> */
.L_x_1523:
[----:B------:R-:W-:Y:S05]  /*2ba0*/  BSYNC.RECONVERGENT B0 ;  /* 0x0000000000007941 */ /* 0x000fea0003800200 */
.L_x_1522:
        /* <DEDUP_REMOVED lines=15> */
.L_x_1525:
[----:B------:R-:W-:Y:S05]  /*2ca0*/  BSYNC.RECONVERGENT B0 ;  /* 0x0000000000007941 */ /* 0x000fea0003800200 */
.L_x_1524:
        /* <DEDUP_REMOVED lines=158> */
.L_x_1527:
[----:B------:R-:W-:Y:S05]  /*3690*/  BSYNC.RECONVERGENT B0 ;  /* 0x0000000000007941 */ /* 0x000fea0003800200 */
.L_x_1526:
[----:B------:R-:W-:Y:S04]  /*36a0*/  BSSY.RECONVERGENT B0, `(.L_x_1528) ;  /* 0x000001c000007945 */ /* 0x000fe80003800200 */
[----:B------:R-:W-:Y:S05]  /*36b0*/  @P5 BRA `(.L_x_1529) ;  /* 0x0000000000685947 */ /* 0x000fea0003800000 */
[----:B--2---:R-:W1:Y:S08]  /*36c0*/  LDC.64 R30, c[0x0][0x3f8] ;  /* 0x0000fe00ff1e7b82 */ /* 0x004e700000000a00 */
        /* <DEDUP_REMOVED lines=25> */
.L_x_1529:
[----:B------:R-:W-:Y:S05]  /*3860*/  BSYNC.RECONVERGENT B0 ;  /* 0x0000000000007941 */ /* 0x000fea0003800200 */
.L_x_1528:
        /* <DEDUP_REMOVED lines=29> */
.L_x_1532:
[----:B------:R-:W2:Y:S04]  /*3a40*/  LDG.E.STRONG.GPU R0, desc[UR20][R24.64] ;  /* 0x0000001418007981 */ /* 0x000ea8000c1ef900 */
[----:B--2---:R-:W-:Y:S01]  /*3a50*/  CCTL.IVALL ;  /* 0x00000000ff00798f */ /* 0x004fe20002000000 */
[----:B------:R-:W-:Y:S05]  /*3a60*/  YIELD ;  /* 0x0000000000007946 */ /* 0x000fea0003800000 */
[----:B------:R-:W-:-:S13]  /*3a70*/  ISETP.NE.AND P1, PT, R0, R31, PT ;  /* 0x0000001f0000720c */ /* 0x000fda0003f25270 */
[----:B------:R-:W-:Y:S05]  /*3a80*/  @P1 BRA `(.L_x_1532) ;  /* 0xfffffffc00ec1947 */ /* 0x000fea000383ffff */
.L_x_1531:
[----:B------:R-:W-:Y:S05]  /*3a90*/  WARPSYNC.ALL ;  /* 0x0000000000007948 */ /* 0x000fea0003800000 */
[----:B------:R-:W-:Y:S01]  /*3aa0*/  BAR.SYNC.DEFER_BLOCKING 0x0 ;  /* 0x0000000000007b1d */ /* 0x000fe20000010000 */
[----:B------:R-:W-:-:S05]  /*3ab0*/  HFMA2 R0, -RZ, RZ, 0, 0 ;  /* 0x00000000ff007431 */ /* 0x000fca00000001ff */
[----:B------:R-:W-:Y:S05]  /*3ac0*/  @!P4 BRA `(.L_x_1533) ;  /* 0x000000040078c947 */ /* 0x000fea0003800000 */
[----:B------:R-:W-:Y:S01]  /*3ad0*/  MOV R0, RZ ;  /* 0x000000ff00007202 */ /* 0x000fe20000000f00 */
[----:B------:R-:W-:Y:S02]  /*3ae0*/  UIMAD UR31, UR23, 0x7, UR5 ;  /* 0x00000007171f78a4 */ /* 0x000fe4000f8e0205 */
[----:B------:R-:W-:Y:S02]  /*3af0*/  UIMAD UR32, UR23, 0x5, UR5 ;  /* 0x00000005172078a4 */ /* 0x000fe4000f8e0205 */
[----:B------:R-:W-:Y:S02]  /*3b00*/  UIADD3 UR34, UPT, UPT, UR5, UR23, URZ ;  /* 0x0000001705227290 */ /* 0x000fe4000fffe0ff */
[----:B------:R-:W-:Y:S01]  /*3b10*/  UIADD3 UR33, UPT, UPT, -UR22, URZ, URZ ;  /* 0x000000ff16217290 */ /* 0x000fe2000fffe1ff */
[----:B------:R-:W-:Y:S01]  /*3b20*/  UMOV UR15, UR5 ;  /* 0x00000005000f7c82 */ /* 0x000fe20008000000 */
[----:B------:R-:W-:Y:S01]  /*3b30*/  UMOV UR16, UR13 ;  /* 0x0000000d00107c82 */ /* 0x000fe20008000000 */
[----:B------:R-:W-:Y:S01]  /*3b40*/  UMOV UR17, UR12 ;  /* 0x0000000c00117c82 */ /* 0x000fe20008000000 */
[----:B------:R-:W-:Y:S01]  /*3b50*/  UMOV UR18, UR11 ;  /* 0x0000000b00127c82 */ /* 0x000fe20008000000 */
[----:B------:R-:W-:-:S07]  /*3b60*/  UMOV UR19, UR10 ;  /* 0x0000000a00137c82 */ /* 0x000fce0008000000 */
.L_x_1534:
        /* <DEDUP_REMOVED lines=84> */
.L_x_1533:
[----:B------:R-:W-:-:S09]  /*40b0*/  UISETP.NE.AND UP0, UPT, UR27, URZ, UPT ;  /* 0x000000ff1b00728c */ /* 0x000fd2000bf05270 */
[----:B------:R-:W-:Y:S05]  /*40c0*/  BRA.U !UP0, `(.L_x_1530) ;  /* 0x0000000508287547 */ /* 0x000fea000b800000 */
[----:B------:R-:W-:Y:S02]  /*40d0*/  UIADD3 UR15, UPT, UPT, UR27, -0x1, URZ ;  /* 0xffffffff1b0f7890 */ /* 0x000fe4000fffe0ff */
[----:B------:R-:W-:Y:S02]  /*40e0*/  ULOP3.LUT UP1, UR16, UR24, 0x3, URZ, 0xc0, !UPT ;  /* 0x0000000318107892 */ /* 0x000fe4000f82c0ff */
[----:B------:R-:W-:-:S09]  /*40f0*/  UISETP.GE.U32.AND UP0, UPT, UR15, 0x3, UPT ;  /* 0x000000030f00788c */ /* 0x000fd2000bf06070 */
[----:B------:R-:W-:Y:S05]  /*4100*/  BRA.U !UP0, `(.L_x_1535) ;  /* 0x00000001088c7547 */ /* 0x000fea000b800000 */
[C---:B-1----:R-:W-:Y:S02]  /*4110*/  IADD3 R28, PT, PT, R0.reuse, 0x1, RZ ;  /* 0x00000001001c7810 */ /* 0x042fe40007ffe0ff */
[----:B------:R-:W-:Y:S02]  /*4120*/  ISETP.EQ.OR P1, PT, R0, UR22, P3 ;  /* 0x0000001600007c0c */ /* 0x000fe40009f22670 */
[----:B------:R-:W-:Y:S02]  /*4130*/  ISETP.EQ.OR P4, PT, R28, UR22, P3 ;  /* 0x000000161c007c0c */ /* 0x000fe40009f82670 */
[C---:B----4-:R-:W-:Y:S02]  /*4140*/  IADD3 R26, PT, PT, R0.reuse, 0x2, RZ ;  /* 0x00000002001a7810 */ /* 0x050fe40007ffe0ff */
        /* <DEDUP_REMOVED lines=12> */
[----:B------:R-:W-:Y:S02]  /*4210*/  @!P5 IMAD R26, R26, R31, UR5 ;  /* 0x000000051a1ade24 */ /* 0x000fe4000f8e021f */
[----:B------:R-:W-:Y:S01]  /*4220*/  @!P4 IMAD.WIDE.U32 R28, R28, R29, UR6 ;  /* 0x000000061c1cce25 */ /* 0x000fe2000f8e001d */
[----:B------:R-:W0:Y:S01]  /*4230*/  @!P1 LDG.E.64 R24, desc[UR20][R24.64] ;  /* 0x0000001418189981 */ /* 0x000e22000c1e1b00 */
[----:B------:R-:W-:Y:S02]  /*4240*/  MOV R31, 0x8 ;  /* 0x00000008001f7802 */ /* 0x000fe40000000f00 */
        /* <DEDUP_REMOVED lines=15> */
.L_x_1535:
        /* <DEDUP_REMOVED lines=23> */
.L_x_1536:
        /* <DEDUP_REMOVED lines=11> */
.L_x_1537:
[----:B------:R-:W-:Y:S05]  /*4560*/  BSYNC.RECONVERGENT B0 ;  /* 0x0000000000007941 */ /* 0x000fea0003800200 */
.L_x_1530:
[----:B------:R-:W5:Y:S01]  /*4570*/  S2UR UR7, SR_CgaCtaId ;  /* 0x00000000000779c3 */ /* 0x000f620000008800 */
[----:B------:R-:W-:Y:S01]  /*4580*/  UMOV UR6, 0x400 ;  /* 0x0000040000067882 */ /* 0x000fe20000000000 */
[----:B------:R-:W0:Y:S01]  /*4590*/  LDCU.64 UR16, c[0x0][0x400] ;  /* 0x00008000ff1077ac */ /* 0x000e220008000a00 */
[----:B-1--4-:R-:W-:Y:S01]  /*45a0*/  IADD3 R24, PT, PT, R65, 0x20, RZ ;  /* 0x0000002041187810 */ /* 0x012fe20007ffe0ff */
[----:B------:R-:W-:Y:S01]  /*45b0*/  FADD.FTZ R54, R54, -UR29 ;  /* 0x8000001d36367e21 */ /* 0x000fe20008010000 */
[----:B------:R-:W-:Y:S02]  /*45c0*/  FADD.FTZ R55, R55, -UR29 ;  /* 0x8000001d37377e21 */ /* 0x000fe40008010000 */
[----:B------:R-:W-:Y:S01]  /*45d0*/  SHF.R.S32.HI R26, RZ, 0x1f, R24 ;  /* 0x0000001fff1a7819 */ /* 0x000fe20000011418 */
[----:B------:R-:W-:Y:S01]  /*45e0*/  FMUL.FTZ R54, R54, UR30 ;  /* 0x0000001e36367c20 */ /* 0x000fe20008410000 */
        /* <DEDUP_REMOVED lines=32> */
.L_x_1538:
        /* <DEDUP_REMOVED lines=21> */
.L_x_1540:
[----:B------:R-:W-:Y:S05]  /*4940*/  BSYNC.RECONVERGENT B0 ;  /* 0x0000000000007941 */ /* 0x000fea0003800200 */
.L_x_1539:
        /* <DEDUP_REMOVED lines=21> */
.L_x_1541:
[----:B------:R-:W-:Y:S01]  /*4aa0*/  FFMA.FTZ R27, R25, R51, R0 ;  /* 0x00000033191b7223 */ /* 0x000fe20000010000 */
[----:B------:R-:W-:Y:S01]  /*4ab0*/  BSSY.RECONVERGENT B0, `(.L_x_1542) ;  /* 0x0000013000007945 */ /* 0x000fe20003800200 */
[----:B------:R-:W-:Y:S01]  /*4ac0*/  FFMA.FTZ R38, R57, R48, -R38 ;  /* 0x0000003039267223 */ /* 0x000fe20000010826 */
[----:B------:R-:W-:Y:S01]  /*4ad0*/  FADD.FTZ R46, R46, -UR29 ;  /* 0x8000001d2e2e7e21 */ /* 0x000fe20008010000 */
[----:B------:R-:W-:Y:S01]  /*4ae0*/  FADD.FTZ R47, R47, -UR29 ;  /* 0x8000001d2f2f7e21 */ /* 0x000fe20008010000 */
[----:B------:R-:W-:Y:S01]  /*4af0*/  FFMA.FTZ R39, R56, R49, -R27 ;  /* 0x0000003138277223 */ /* 0x000fe2000001081b */
[----:B------:R-:W-:Y:S06]  /*4b00*/  @P3 BRA `(.L_x_1543) ;  /* 0x0000000000343947 */ /* 0x000fec0003800000 */
[----:B------:R-:W1:Y:S01]  /*4b10*/  LDCU.64 UR6, c[0x0][0x3f8] ;  /* 0x00007f00ff0677ac */ /* 0x000e620008000a00 */
[----:B------:R-:W-:Y:S01]  /*4b20*/  MOV R27, R67 ;  /* 0x00000043001b7202 */ /* 0x000fe20000000f00 */
[----:B------:R-:W-:Y:S01]  /*4b30*/  FMUL.FTZ R38, R38, UR30 ;  /* 0x0000001e26267c20 */ /* 0x000fe20008410000 */
[----:B------:R-:W-:Y:S01]  /*4b40*/  FMUL.FTZ R39, R39, UR30 ;  /* 0x0000001e27277c20 */ /* 0x000fe20008410000 */
[----:B------:R-:W4:Y:S01]  /*4b50*/  LDCU.64 UR18, c[0x0][0x380] ;  /* 0x00007000ff1277ac */ /* 0x000f220008000a00 */
[----:B-1----:R-:W-:Y:S01]  /*4b60*/  IMAD R29, R26, UR6, RZ ;  /* 0x000000061a1d7c24 */ /* 0x002fe2000f8e02ff */
[----:B------:R-:W-:-:S03]  /*4b70*/  MOV R26, R68 ;  /* 0x00000044001a7202 */ /* 0x000fc60000000f00 */
[C---:B------:R-:W-:Y:S02]  /*4b80*/  IMAD R29, R24.reuse, UR7, R29 ;  /* 0x00000007181d7c24 */ /* 0x040fe4000f8e021d */
[----:B------:R-:W-:-:S03]  /*4b90*/  IMAD.WIDE.U32 R26, R24, UR6, R26 ;  /* 0x00000006181a7c25 */ /* 0x000fc6000f8e001a */
[----:B----4-:R-:W-:Y:S02]  /*4ba0*/  LEA R28, P1, R26, UR18, 0x2 ;  /* 0x000000121a1c7c11 */ /* 0x010fe4000f8210ff */
[----:B------:R-:W-:-:S04]  /*4bb0*/  IADD3 R29, PT, PT, R27, R29, RZ ;  /* 0x0000001d1b1d7210 */ /* 0x000fc80007ffe0ff */
[----:B------:R-:W-:-:S05]  /*4bc0*/  LEA.HI.X R29, R26, UR19, R29, 0x2, P1 ;  /* 0x000000131a1d7c11 */ /* 0x000fca00088f141d */
[----:B------:R1:W-:Y:S02]  /*4bd0*/  STG.E.64 desc[UR20][R28.64], R38 ;  /* 0x000000261c007986 */ /* 0x0003e4000c101b14 */
.L_x_1543:
[----:B------:R-:W-:Y:S05]  /*4be0*/  BSYNC.RECONVERGENT B0 ;  /* 0x0000000000007941 */ /* 0x000fea0003800200 */
.L_x_1542:
[----:B------:R-:W-:Y:S01]  /*4bf0*/  FADD.FTZ R6, R6, -UR29 ;  /* 0x8000001d06067e21 */ /* 0x000fe20008010000 */
[----:B------:R-:W-:Y:S01]  /*4c00*/  FADD.FTZ R24, R7, -UR29 ;  /* 0x8000001d07187e21 */ /* 0x000fe20008010000 */
[----:B------:R-:W-:Y:S01]  /*4c10*/  FMUL.FTZ R46, R46, UR30 ;  /* 0x0000001e2e2e7c20 */ /* 0x000fe20008410000 */
[----:B------:R-:W-:Y:S01]  /*4c20*/  FMUL.FTZ R47, R47, UR30 ;  /* 0x0000001e2f2f7c20 */ /* 0x000fe20008410000 */
[----:B------:R-:W-:Y:S06]  /*4c30*/  @!P2 BRA `(.L_x_1544) ;  /* 0x000000000048a947 */ /* 0x000fec0003800000 */
[----:B------:R-:W-:Y:S01]  /*4c40*/  FFMA.FTZ R7, R57, R46, R62 ;  /* 0x0000002e39077223 */ /* 0x000fe2000001003e */
[----:B------:R-:W-:-:S03]  /*4c50*/  FFMA.FTZ R26, R56, R47, R61 ;  /* 0x0000002f381a7223 */ /* 0x000fc6000001003d */
[----:B------:R-:W-:Y:S01]  /*4c60*/  FMUL.FTZ R27, R7, -1.4426950216293334961 ;  /* 0xbfb8aa3b071b7820 */ /* 0x000fe20000410000 */
[----:B0-----:R-:W-:-:S05]  /*4c70*/  FMUL.FTZ R30, R26, -1.4426950216293334961 ;  /* 0xbfb8aa3b1a1e7820 */ /* 0x001fca0000410000 */
[----:B------:R-:W1:Y:S04]  /*4c80*/  MUFU.EX2 R27, R27 ;  /* 0x0000001b001b7308 */ /* 0x000e680000000800 */
[----:B------:R-:W2:Y:S01]  /*4c90*/  MUFU.EX2 R30, R30 ;  /* 0x0000001e001e7308 */ /* 0x000ea20000000800 */
[----:B-1----:R-:W-:Y:S01]  /*4ca0*/  FADD.FTZ R28, R27, 1 ;  /* 0x3f8000001b1c7421 */ /* 0x002fe20000010000 */
[----:B--2---:R-:W-:-:S03]  /*4cb0*/  FADD.FTZ R31, R30, 1 ;  /* 0x3f8000001e1f7421 */ /* 0x004fc60000010000 */
        /* <DEDUP_REMOVED lines=10> */
.L_x_1544:
[----:B------:R-:W-:Y:S04]  /*4d60*/  BSSY.RECONVERGENT B0, `(.L_x_1545) ;  /* 0x0000015000007945 */ /* 0x000fe80003800200 */
[----:B------:R-:W-:Y:S05]  /*4d70*/  @P0 BRA `(.L_x_1546) ;  /* 0x00000000004c0947 */ /* 0x000fea0003800000 */
[----:B------:R-:W4:Y:S01]  /*4d80*/  LDCU.64 UR6, c[0x0][0x3f8] ;  /* 0x00007f00ff0677ac */ /* 0x000f220008000a00 */
[----:B-1----:R-:W-:Y:S01]  /*4d90*/  IADD3 R29, PT, PT, R65, 0x40, RZ ;  /* 0x00000040411d7810 */ /* 0x002fe20007ffe0ff */
[----:B------:R-:W-:Y:S01]  /*4da0*/  FFMA.FTZ R28, R25, R46, R0 ;  /* 0x0000002e191c7223 */ /* 0x000fe20000010000 */
[----:B------:R-:W-:Y:S01]  /*4db0*/  MOV R26, R68 ;  /* 0x00000044001a7202 */ /* 0x000fe20000000f00 */
[----:B------:R-:W1:Y:S01]  /*4dc0*/  LDCU.64 UR18, c[0x0][0x380] ;  /* 0x00007000ff1277ac */ /* 0x000e620008000a00 */
[----:B------:R-:W-:Y:S01]  /*4dd0*/  SHF.R.S32.HI R7, RZ, 0x1f, R29 ;  /* 0x0000001fff077819 */ /* 0x000fe2000001141d */
[----:B------:R-:W-:Y:S01]  /*4de0*/  FFMA.FTZ R28, R57, R18, -R28 ;  /* 0x00000012391c7223 */ /* 0x000fe2000001081c */
[----:B------:R-:W-:-:S03]  /*4df0*/  MOV R27, R67 ;  /* 0x00000043001b7202 */ /* 0x000fc60000000f00 */
[----:B------:R-:W-:Y:S01]  /*4e00*/  FMUL.FTZ R28, R28, UR30 ;  /* 0x0000001e1c1c7c20 */ /* 0x000fe20008410000 */
[----:B----4-:R-:W-:Y:S02]  /*4e10*/  IMAD R7, R7, UR6, RZ ;  /* 0x0000000607077c24 */ /* 0x010fe4000f8e02ff */
[----:B------:R-:W-:-:S04]  /*4e20*/  IMAD.WIDE.U32 R26, R29, UR6, R26 ;  /* 0x000000061d1a7c25 */ /* 0x000fc8000f8e001a */
[----:B------:R-:W-:Y:S02]  /*4e30*/  IMAD R29, R29, UR7, R7 ;  /* 0x000000071d1d7c24 */ /* 0x000fe4000f8e0207 */
[----:B------:R-:W-:Y:S01]  /*4e40*/  FFMA.FTZ R7, R25, R47, R0 ;  /* 0x0000002f19077223 */ /* 0x000fe20000010000 */
[----:B-1----:R-:W-:Y:S02]  /*4e50*/  LEA R18, P0, R26, UR18, 0x2 ;  /* 0x000000121a127c11 */ /* 0x002fe4000f8010ff */
[----:B------:R-:W-:Y:S01]  /*4e60*/  IADD3 R29, PT, PT, R27, R29, RZ ;  /* 0x0000001d1b1d7210 */ /* 0x000fe20007ffe0ff */
[----:B------:R-:W-:-:S03]  /*4e70*/  FFMA.FTZ R7, R56, R19, -R7 ;  /* 0x0000001338077223 */ /* 0x000fc60000010807 */
[----:B------:R-:W-:Y:S01]  /*4e80*/  LEA.HI.X R19, R26, UR19, R29, 0x2, P0 ;  /* 0x000000131a137c11 */ /* 0x000fe200080f141d */
[----:B------:R-:W-:-:S05]  /*4e90*/  FMUL.FTZ R29, R7, UR30 ;  /* 0x0000001e071d7c20 */ /* 0x000fca0008410000 */
[----:B------:R4:W-:Y:S02]  /*4ea0*/  STG.E.64 desc[UR20][R18.64], R28 ;  /* 0x0000001c12007986 */ /* 0x0009e4000c101b14 */
.L_x_1546:
[----:B------:R-:W-:Y:S05]  /*4eb0*/  BSYNC.RECONVERGENT B0 ;  /* 0x0000000000007941 */ /* 0x000fea0003800200 */
.L_x_1545:
[----:B------:R-:W-:Y:S01]  /*4ec0*/  UISETP.NE.AND UP0, UPT, UR25, URZ, UPT ;  /* 0x000000ff1900728c */ /* 0x000fe2000bf05270 */
[----:B------:R-:W-:Y:S01]  /*4ed0*/  FADD.FTZ R37, R2, -UR29 ;  /* 0x8000001d02257e21 */ /* 0x000fe20008010000 */
[----:B-1----:R-:W-:Y:S01]  /*4ee0*/  FADD.FTZ R39, R3, -UR29 ;  /* 0x8000001d03277e21 */ /* 0x002fe20008010000 */
[----:B0-2---:R-:W-:Y:S01]  /*4ef0*/  FADD.FTZ R31, R10, -UR29 ;  /* 0x8000001d0a1f7e21 */ /* 0x005fe20008010000 */
[----:B------:R-:W-:Y:S01]  /*4f00*/  FADD.FTZ R33, R11, -UR29 ;  /* 0x8000001d0b217e21 */ /* 0x000fe20008010000 */
[----:B------:R-:W-:Y:S01]  /*4f10*/  FADD.FTZ R2, R14, -UR29 ;  /* 0x8000001d0e027e21 */ /* 0x000fe20008010000 */
[----:B----4-:R-:W-:Y:S01]  /*4f20*/  FADD.FTZ R19, R15, -UR29 ;  /* 0x8000001d0f137e21 */ /* 0x010fe20008010000 */
[----:B------:R-:W-:Y:S01]  /*4f30*/  FADD.FTZ R20, R20, -UR29 ;  /* 0x8000001d14147e21 */ /* 0x000fe20008010000 */
[----:B------:R-:W-:Y:S01]  /*4f40*/  FADD.FTZ R27, R21, -UR29 ;  /* 0x8000001d151b7e21 */ /* 0x000fe20008010000 */
[C---:B------:R-:W-:Y:S01]  /*4f50*/  IADD3 R7, PT, PT, R65.reuse, 0x60, RZ ;  /* 0x0000006041077810 */ /* 0x040fe20007ffe0ff */
[----:B------:R-:W-:Y:S01]  /*4f60*/  FMUL.FTZ R36, R6, UR30 ;  /* 0x0000001e06247c20 */ /* 0x000fe20008410000 */
[C---:B------:R-:W-:Y:S01]  /*4f70*/  IADD3 R30, PT, PT, R65.reuse, 0x80, RZ ;  /* 0x00000080411e7810 */ /* 0x040fe20007ffe0ff */
        /* <DEDUP_REMOVED lines=13> */
[C-C-:B------:R-:W-:Y:S01]  /*5050*/  FFMA.FTZ R6, R25.reuse, R36, R0.reuse ;  /* 0x0000002419067223 */ /* 0x140fe20000010000 */
[----:B------:R-:W-:Y:S01]  /*5060*/  ISETP.GE.U32.AND P3, PT, R30, UR16, PT ;  /* 0x000000101e007c0c */ /* 0x000fe2000bf66070 */
[C-C-:B------:R-:W-:Y:S01]  /*5070*/  FFMA.FTZ R3, R25.reuse, R43, R0.reuse ;  /* 0x0000002b19037223 */ /* 0x140fe20000010000 */
[----:B------:R-:W-:Y:S01]  /*5080*/  ISETP.GE.U32.AND P4, PT, R10, UR16, PT ;  /* 0x000000100a007c0c */ /* 0x000fe2000bf86070 */
[--C-:B------:R-:W-:Y:S01]  /*5090*/  FFMA.FTZ R34, R25, R37, R0.reuse ;  /* 0x0000002519227223 */ /* 0x100fe20000010000 */
[----:B------:R-:W-:Y:S01]  /*50a0*/  ISETP.GE.U32.AND P2, PT, R11, UR16, PT ;  /* 0x000000100b007c0c */ /* 0x000fe2000bf46070 */
[C-C-:B------:R-:W-:Y:S01]  /*50b0*/  FFMA.FTZ R41, R25.reuse, R39, R0.reuse ;  /* 0x0000002719297223 */ /* 0x140fe20000010000 */
[----:B------:R-:W-:Y:S01]  /*50c0*/  SHF.R.S32.HI R2, RZ, 0x1f, R7 ;  /* 0x0000001fff027819 */ /* 0x000fe20000011407 */
[C---:B------:R-:W-:Y:S01]  /*50d0*/  FFMA.FTZ R28, R25.reuse, R31, R0 ;  /* 0x0000001f191c7223 */ /* 0x040fe20000010000 */
[----:B------:R-:W-:Y:S01]  /*50e0*/  SHF.R.S32.HI R32, RZ, 0x1f, R30 ;  /* 0x0000001fff207819 */ /* 0x000fe2000001141e */
[C---:B------:R-:W-:Y:S01]  /*50f0*/  FFMA.FTZ R35, R25.reuse, R33, R0 ;  /* 0x0000002119237223 */ /* 0x040fe20000010000 */
[----:B------:R-:W-:Y:S01]  /*5100*/  SHF.R.S32.HI R26, RZ, 0x1f, R10 ;  /* 0x0000001fff1a7819 */ /* 0x000fe2000001140a */
[C-C-:B------:R-:W-:Y:S01]  /*5110*/  FFMA.FTZ R20, R25.reuse, R15, R0.reuse ;  /* 0x0000000f19147223 */ /* 0x140fe20000010000 */
        /* <DEDUP_REMOVED lines=15> */
[----:B------:R-:W3:Y:S01]  /*5210*/  MUFU.EX2 R42, R42 ;  /* 0x0000002a002a7308 */ /* 0x000ee20000000800 */
[----:B0-----:R-:W-:Y:S01]  /*5220*/  FADD.FTZ R40, R38, 1 ;  /* 0x3f80000026287421 */ /* 0x001fe20000010000 */
[----:B---3--:R-:W-:-:S03]  /*5230*/  FADD.FTZ R44, R42, 1 ;  /* 0x3f8000002a2c7421 */ /* 0x008fc60000010000 */
        /* <DEDUP_REMOVED lines=10> */
.L_x_1547:
        /* <DEDUP_REMOVED lines=14> */
[----:B------:R-:W-:-:S04]  /*53c0*/  IADD3 R7, PT, PT, R3, R7, RZ ;  /* 0x0000000703077210 */ /* 0x000fc80007ffe0ff */
[----:B------:R-:W-:-:S05]  /*53d0*/  LEA.HI.X R7, R2, UR19, R7, 0x2, P1 ;  /* 0x0000001302077c11 */ /* 0x000fca00088f1407 */
[----:B------:R0:W-:Y:S02]  /*53e0*/  STG.E.64 desc[UR20][R6.64], R8 ;  /* 0x0000000806007986 */ /* 0x0001e4000c101b14 */
.L_x_1549:
[----:B------:R-:W-:Y:S05]  /*53f0*/  BSYNC.RECONVERGENT B0 ;  /* 0x0000000000007941 */ /* 0x000fea0003800200 */
.L_x_1548:
        /* <DEDUP_REMOVED lines=19> */
.L_x_1550:
[----:B------:R-:W-:Y:S01]  /*5530*/  BSSY.RECONVERGENT B0, `(.L_x_1551) ;  /* 0x0000011000007945 */ /* 0x000fe20003800200 */
[----:B0-----:R-:W-:Y:S01]  /*5540*/  FFMA.FTZ R6, R57, R4, -R34 ;  /* 0x0000000439067223 */ /* 0x001fe20000010822 */
        /* <DEDUP_REMOVED lines=15> */
.L_x_1552:
[----:B------:R-:W-:Y:S05]  /*5640*/  BSYNC.RECONVERGENT B0 ;  /* 0x0000000000007941 */ /* 0x000fea0003800200 */
.L_x_1551:
        /* <DEDUP_REMOVED lines=19> */
.L_x_1553:
        /* <DEDUP_REMOVED lines=17> */
.L_x_1555:
[----:B------:R-:W-:Y:S05]  /*5890*/  BSYNC.RECONVERGENT B0 ;  /* 0x0000000000007941 */ /* 0x000fea0003800200 */
.L_x_1554:
        /* <DEDUP_REMOVED lines=19> */
.L_x_1556:
[----:B------:R-:W-:Y:S01]  /*59d0*/  BSSY.RECONVERGENT B0, `(.L_x_1557) ;  /* 0x0000012000007945 */ /* 0x000fe20003800200 */
[----:B------:R-:W-:Y:S01]  /*59e0*/  FFMA.FTZ R20, R57, R16, -R20 ;  /* 0x0000001039147223 */ /* 0x000fe20000010814 */
[----:B------:R-:W-:Y:S01]  /*59f0*/  SHF.R.S32.HI R9, RZ, 0x1f, R14 ;  /* 0x0000001fff097819 */ /* 0x000fe2000001140e */
[----:B0-----:R-:W-:Y:S01]  /*5a00*/  FFMA.FTZ R7, R56, R17, -R29 ;  /* 0x0000001138077223 */ /* 0x001fe2000001081d */
        /* <DEDUP_REMOVED lines=14> */
.L_x_1558:
[----:B------:R-:W-:Y:S05]  /*5af0*/  BSYNC.RECONVERGENT B0 ;  /* 0x0000000000007941 */ /* 0x000fea0003800200 */
.L_x_1557:
        /* <DEDUP_REMOVED lines=19> */
.L_x_1559:
        /* <DEDUP_REMOVED lines=17> */
.L_x_1561:
[----:B------:R-:W-:Y:S05]  /*5d40*/  BSYNC.RECONVERGENT B0 ;  /* 0x0000000000007941 */ /* 0x000fea0003800200 */
.L_x_1560:
[----:B------:R-:W-:Y:S02]  /*5d50*/  UIADD3 UR14, UPT, UPT, UR23, UR14, URZ ;  /* 0x0000000e170e7290 */ /* 0x000fe4000fffe0ff */
[----:B------:R-:W-:Y:S02]  /*5d60*/  UIADD3 UR4, UPT, UPT, UR4, 0x1, URZ ;  /* 0x0000000104047890 */ /* 0x000fe4000fffe0ff */
[----:B------:R-:W-:-:S09]  /*5d70*/  UISETP.GE.AND UP0, UPT, UR14, UR8, UPT ;  /* 0x000000080e00728c */ /* 0x000fd2000bf06270 */
[----:B------:R-:W-:Y:S05]  /*5d80*/  BRA.U !UP0, `(.L_x_1562) ;  /* 0xffffffa508247547 */ /* 0x000fea000b83ffff */
.L_x_1519:
[----:B------:R-:W2:Y:S01]  /*5d90*/  LDC R4, c[0x0][0x370] ;  /* 0x0000dc00ff047b82 */ /* 0x000ea20000000800 */
[----:B------:R-:W-:Y:S01]  /*5da0*/  ISETP.NE.AND P2, PT, R60, RZ, PT ;  /* 0x000000ff3c00720c */ /* 0x000fe20003f45270 */
[----:B------:R-:W-:Y:S06]  /*5db0*/  BSSY.RECONVERGENT B0, `(.L_x_1563) ;  /* 0x0000011000007945 */ /* 0x000fec0003800200 */
[----:B0-----:R-:W0:Y:S08]  /*5dc0*/  LDC R7, c[0x0][0x374] ;  /* 0x0000dd00ff077b82 */ /* 0x001e300000000800 */
[----:B-1----:R-:W1:Y:S01]  /*5dd0*/  LDC.64 R2, c[0x0][0x3c8] ;  /* 0x0000f200ff027b82 */ /* 0x002e620000000a00 */
        /* <DEDUP_REMOVED lines=14> */
.L_x_1564:
[----:B------:R-:W-:Y:S05]  /*5ec0*/  BSYNC.RECONVERGENT B0 ;  /* 0x0000000000007941 */ /* 0x000fea0003800200 */
.L_x_1563:
[----:B------:R-:W-:Y:S05]  /*5ed0*/  @P0 EXIT ;  /* 0x000000000000094d */ /* 0x000fea0003800000 */
[----:B------:R-:W-:Y:S05]  /*5ee0*/  @P2 BRA `(.L_x_1565) ;  /* 0x0000000000202947 */ /* 0x000fea0003800000 */
[----:B------:R-:W-:-:S05]  /*5ef0*/  IMAD R0, R4, R7, RZ ;  /* 0x0000000704007224 */ /* 0x000fca00078e02ff */
[----:B------:R-:W-:-:S13]  /*5f00*/  ISETP.NE.AND P0, PT, R0, -0x1, PT ;  /* 0xffffffff0000780c */ /* 0x000fda0003f05270 */
[----:B------:R-:W-:Y:S05]  /*5f10*/  @!P0 BRA `(.L_x_1565) ;  /* 0x0000000000148947 */ /* 0x000fea0003800000 */
.L_x_1566:
[----:B0-----:R-:W2:Y:S04]  /*5f20*/  LDG.E.STRONG.GPU R5, desc[UR20][R2.64] ;  /* 0x0000001402057981 */ /* 0x001ea8000c1ef900 */
[----:B--2---:R-:W-:Y:S01]  /*5f30*/  CCTL.IVALL ;  /* 0x00000000ff00798f */ /* 0x004fe20002000000 */
[----:B------:R-:W-:Y:S05]  /*5f40*/  YIELD ;  /* 0x0000000000007946 */ /* 0x000fea0003800000 */
[----:B------:R-:W-:-:S13]  /*5f50*/  ISETP.NE.AND P0, PT, R5, R0, PT ;  /* 0x000000000500720c */ /* 0x000fda0003f05270 */
[----:B------:R-:W-:Y:S05]  /*5f60*/  @P0 BRA `(.L_x_1566) ;  /* 0xfffffffc00ec0947 */ /* 0x000fea000383ffff */
.L_x_1565:
        /* <DEDUP_REMOVED lines=60> */
.L_x_1569:
        /* <DEDUP_REMOVED lines=10> */
[----:B------:R-:W4:Y:S04]  /*63d0*/  LDG.E R12, desc[UR20][R12.64] ;  /* 0x000000140c0c7981 */ /* 0x000f28000c1e1900 */
[----:B------:R-:W4:Y:S01]  /*63e0*/  LDG.E R15, desc[UR20][R14.64] ;  /* 0x000000140e0f7981 */ /* 0x000f22000c1e1900 */
        /* <DEDUP_REMOVED lines=14> */
[----:B----4-:R-:W-:Y:S01]  /*64d0*/  F2FP.BF16.F32.PACK_AB R19, R15, R12 ;  /* 0x0000000c0f13723e */ /* 0x010fe200000010ff */
[----:B------:R0:W-:Y:S04]  /*64e0*/  STG.E desc[UR20][R6.64], R17 ;  /* 0x0000001106007986 */ /* 0x0001e8000c101914 */
[----:B------:R0:W-:Y:S01]  /*64f0*/  STG.E desc[UR20][R8.64], R19 ;  /* 0x0000001308007986 */ /* 0x0001e2000c101914 */
[----:B------:R-:W-:Y:S01]  /*6500*/  IADD3.X R23, PT, PT, RZ, R23, RZ, P3, !PT ;  /* 0x00000017ff177210 */ /* 0x000fe20001ffe4ff */
[----:B------:R-:W-:Y:S06]  /*6510*/  @P1 BRA `(.L_x_1569) ;  /* 0xfffffffc00841947 */ /* 0x000fec000383ffff */
.L_x_1568:
[----:B------:R-:W-:Y:S05]  /*6520*/  BSYNC.RECONVERGENT B0 ;  /* 0x0000000000007941 */ /* 0x000fea0003800200 */
.L_x_1567:
        /* <DEDUP_REMOVED lines=10> */
.L_x_1570:
[C---:B------:R-:W-:Y:S02]  /*65d0*/  SHF.L.U32 R10, R60.reuse, 0x2, RZ ;  /* 0x000000023c0a7819 */ /* 0x040fe400000006ff */
[----:B------:R-:W-:Y:S02]  /*65e0*/  SHF.L.U64.HI R2, R60, 0x2, R31 ;  /* 0x000000023c027819 */ /* 0x000fe4000001021f */
[----:B-1----:R-:W-:-:S04]  /*65f0*/  IADD3 R4, P0, PT, R10, UR4, RZ ;  /* 0x000000040a047c10 */ /* 0x002fc8000ff1e0ff */
[----:B----4-:R-:W-:Y:S02]  /*6600*/  IADD3.X R5, PT, PT, R2, UR5, RZ, P0, !PT ;  /* 0x0000000502057c10 */ /* 0x010fe400087fe4ff */
        /* <DEDUP_REMOVED lines=11> */
[----:B------:R-:W-:-:S02]  /*66c0*/  LOP3.LUT R14, R2, 0x1, RZ, 0xc0, !PT ;  /* 0x00000001020e7812 */ /* 0x000fc400078ec0ff */
[----:B0-----:R-:W-:Y:S02]  /*66d0*/  IADD3 R24, P0, PT, R12, UR6, RZ ;  /* 0x000000060c187c10 */ /* 0x001fe4000ff1e0ff */
[----:B-1----:R-:W-:Y:S02]  /*66e0*/  LOP3.LUT R5, R2, 0x3, RZ, 0xc0, !PT ;  /* 0x0000000302057812 */ /* 0x002fe400078ec0ff */
[----:B------:R-:W-:Y:S02]  /*66f0*/  IADD3.X R25, PT, PT, R14, UR7, RZ, P0, !PT ;  /* 0x000000070e197c10 */ /* 0x000fe400087fe4ff */
[----:B--2---:R-:W-:-:S04]  /*6700*/  IADD3 R26, P0, PT, R12, UR8, RZ ;  /* 0x000000080c1a7c10 */ /* 0x004fc8000ff1e0ff */
[----:B------:R-:W-:Y:S02]  /*6710*/  IADD3.X R27, PT, PT, R14, UR9, RZ, P0, !PT ;  /* 0x000000090e1b7c10 */ /* 0x000fe400087fe4ff */
[----:B----4-:R-:W-:Y:S02]  /*6720*/  F2FP.BF16.F32.PACK_AB R29, R7, R4 ;  /* 0x00000004071d723e */ /* 0x010fe400000010ff */
[----:B------:R-:W-:-:S04]  /*6730*/  IADD3 R4, P1, PT, R12, UR4, RZ ;  /* 0x000000040c047c10 */ /* 0x000fc8000ff3e0ff */
        /* <DEDUP_REMOVED lines=12> */
[----:B------:R-:W4:Y:S04]  /*6800*/  LDG.E R14, desc[UR20][R8.64+0x200] ;  /* 0x00020014080e7981 */ /* 0x000f28000c1e1900 */
[----:B------:R-:W4:Y:S01]  /*6810*/  LDG.E R35, desc[UR20][R6.64+0x200] ;  /* 0x0002001406237981 */ /* 0x000f22000c1e1900 */
        /* <DEDUP_REMOVED lines=9> */
[----:B----4-:R-:W-:-:S03]  /*68b0*/  F2FP.BF16.F32.PACK_AB R35, R35, R14 ;  /* 0x0000000e2323723e */ /* 0x010fc600000010ff */
[----:B------:R0:W-:Y:S04]  /*68c0*/  STG.E desc[UR20][R24.64], R33 ;  /* 0x0000002118007986 */ /* 0x0001e8000c101914 */
[----:B------:R2:W-:Y:S04]  /*68d0*/  STG.E desc[UR20][R28.64], R35 ;  /* 0x000000231c007986 */ /* 0x0005e8000c101914 */
[----:B------:R-:W4:Y:S04]  /*68e0*/  LDG.E R12, desc[UR20][R4.64+0x400] ;  /* 0x00040014040c7981 */ /* 0x000f28000c1e1900 */
[----:B-1----:R-:W4:Y:S04]  /*68f0*/  LDG.E R31, desc[UR20][R22.64+0x400] ;  /* 0x00040014161f7981 */ /* 0x002f28000c1e1900 */
[----:B------:R-:W5:Y:S04]  /*6900*/  LDG.E R14, desc[UR20][R8.64+0x400] ;  /* 0x00040014080e7981 */ /* 0x000f68000c1e1900 */
[----:B------:R-:W5:Y:S01]  /*6910*/  LDG.E R37, desc[UR20][R6.64+0x400] ;  /* 0x0004001406257981 */ /* 0x000f62000c1e1900 */
        /* <DEDUP_REMOVED lines=8> */
[----:B----4-:R-:W-:Y:S02]  /*69a0*/  F2FP.BF16.F32.PACK_AB R31, R31, R12 ;  /* 0x0000000c1f1f723e */ /* 0x010fe400000010ff */
[----:B-----5:R-:W-:-:S03]  /*69b0*/  F2FP.BF16.F32.PACK_AB R37, R37, R14 ;  /* 0x0000000e2525723e */ /* 0x020fc600000010ff */
[----:B------:R0:W-:Y:S04]  /*69c0*/  STG.E desc[UR20][R26.64], R31 ;  /* 0x0000001f1a007986 */ /* 0x0001e8000c101914 */
[----:B------:R4:W-:Y:S04]  /*69d0*/  STG.E desc[UR20][R24.64], R37 ;  /* 0x0000002518007986 */ /* 0x0009e8000c101914 */
[----:B------:R-:W5:Y:S04]  /*69e0*/  LDG.E R4, desc[UR20][R4.64+0x600] ;  /* 0x0006001404047981 */ /* 0x000f68000c1e1900 */
[----:B------:R-:W5:Y:S04]  /*69f0*/  LDG.E R23, desc[UR20][R22.64+0x600] ;  /* 0x0006001416177981 */ /* 0x000f68000c1e1900 */
[----:B------:R-:W3:Y:S04]  /*6a00*/  LDG.E R8, desc[UR20][R8.64+0x600] ;  /* 0x0006001408087981 */ /* 0x000ee8000c1e1900 */
[----:B------:R-:W3:Y:S01]  /*6a10*/  LDG.E R7, desc[UR20][R6.64+0x600] ;  /* 0x0006001406077981 */ /* 0x000ee2000c1e1900 */
        /* <DEDUP_REMOVED lines=12> */
[----:B-----5:R-:W-:Y:S02]  /*6ae0*/  F2FP.BF16.F32.PACK_AB R23, R23, R4 ;  /* 0x000000041717723e */ /* 0x020fe400000010ff */
[----:B---3--:R-:W-:-:S03]  /*6af0*/  F2FP.BF16.F32.PACK_AB R5, R7, R8 ;  /* 0x000000080705723e */ /* 0x008fc600000010ff */
[----:B------:R4:W-:Y:S04]  /*6b00*/  STG.E desc[UR20][R28.64], R23 ;  /* 0x000000171c007986 */ /* 0x0009e8000c101914 */
[----:B------:R4:W-:Y:S02]  /*6b10*/  STG.E desc[UR20][R26.64], R5 ;  /* 0x000000051a007986 */ /* 0x0009e4000c101914 */
[----:B------:R-:W-:Y:S05]  /*6b20*/  @P0 BRA `(.L_x_1570) ;  /* 0xfffffff800a80947 */ /* 0x000fea000383ffff */
[----:B------:R-:W-:Y:S05]  /*6b30*/  EXIT ;  /* 0x000000000000794d */ /* 0x000fea0003800000 */
.L_x_1571:
        /* <DEDUP_REMOVED lines=12> */
.L_x_3434:


//--------------------- .text._Z35group_norm_nhwc_bwd_one_pass_kernelI11Fp32IOBf16WLi512ELi8ELi128EEv26Group_norm_nhwc_bwd_params --------------------------
	.section	.text._Z35group_norm_nhwc_bwd_one_pass_kernelI11Fp32IOBf16WLi512ELi8ELi128EEv26Group_norm_nhwc_bwd_params,"ax",@progbits
	.align	128
        .global         _Z35group_norm_nhwc_bwd_one_pass_kernelI11Fp32IOBf16WLi512ELi8ELi128EEv26Group_norm_nhwc_bwd_params
        .type           _Z35group_norm_nhwc_bwd_one_pass_kernelI11Fp32IOBf16WLi512ELi8ELi128EEv26Group_norm_nhwc_bwd_params,@function
        .size           _Z35group_norm_nhwc_bwd_one_pass_kernelI11Fp32IOBf16WLi512ELi8ELi128EEv26Group_norm_nhwc_bwd_params,(.L_x_3435 - _Z35group_norm_nhwc_bwd_one_pass_kernelI11Fp32IOBf16WLi512ELi8ELi128EEv26Group_norm_nhwc_bwd_params)
        .other          _Z35group_norm_nhwc_bwd_one_pass_kernelI11Fp32IOBf16WLi512ELi8ELi128EEv26Group_norm_nhwc_bwd_params,@"STO_CUDA_ENTRY STV_DEFAULT"
_Z35group_norm_nhwc_bwd_one_pass_kernelI11Fp32IOBf16WLi512ELi8ELi128EEv26Group_norm_nhwc_bwd_params:
.text._Z35group_norm_nhwc_bwd_one_pass_kernelI11Fp32IOBf16WLi512ELi8ELi128EEv26Group_norm_nhwc_bwd_params:
        /* <DEDUP_REMOVED lines=31> */
.L_x_1639:
[----:B0--3--:R-:W0:Y:S01]  /*01f0*/  LDC R8, c[0x0][0x410] ;  /* 0x00010400ff087b82 */ /* 0x009e220000000800 */
[----:B-1----:R-:W1:Y:S01]  /*0200*/  LDCU.128 UR12, c[0x0][0x400] ;  /* 0x00008000ff0c77ac */ /* 0x002e620008000c00 */
[----:B------:R-:W-:Y:S02]  /*0210*/  SHF.R.S32.HI R9, RZ, 0x1f, R115 ;  /* 0x0000001fff097819 */ /* 0x000fe40000011473 */
[----:B------:R-:W-:Y:S02]  /*0220*/  CS2R R92, SRZ ;  /* 0x00000000005c7805 */ /* 0x000fe4000001ff00 */
[----:B------:R-:W-:Y:S02]  /*0230*/  ISETP.GE.AND P3, PT, R101, RZ, PT ;  /* 0x000000ff6500720c */ /* 0x000fe40003f66270 */
[----:B------:R-:W-:Y:S02]  /*0240*/  CS2R R90, SRZ ;  /* 0x00000000005a7805 */ /* 0x000fe4000001ff00 */
[----:B------:R-:W-:-:S02]  /*0250*/  SHF.R.S32.HI R11, RZ, 0x1f, R114 ;  /* 0x0000001fff0b7819 */ /* 0x000fc40000011472 */
[----:B------:R-:W-:Y:S02]  /*0260*/  SHF.R.S32.HI R15, RZ, 0x1f, R113 ;  /* 0x0000001fff0f7819 */ /* 0x000fe40000011471 */
[----:B------:R-:W-:Y:S02]  /*0270*/  SHF.L.U32 R64, R100, 0x1, RZ ;  /* 0x0000000164407819 */ /* 0x000fe400000006ff */
[----:B------:R-:W-:Y:S02]  /*0280*/  SHF.R.S32.HI R33, RZ, 0x1f, R112 ;  /* 0x0000001fff217819 */ /* 0x000fe40000011470 */
[----:B------:R-:W-:Y:S02]  /*0290*/  SHF.R.S32.HI R35, RZ, 0x1f, R111 ;  /* 0x0000001fff237819 */ /* 0x000fe4000001146f */
[----:B------:R-:W-:Y:S02]  /*02a0*/  CS2R R88, SRZ ;  /* 0x0000000000587805 */ /* 0x000fe4000001ff00 */
[----:B------:R-:W-:-:S02]  /*02b0*/  LOP3.LUT R64, R64, 0x6, RZ, 0xc0, !PT ;  /* 0x0000000640407812 */ /* 0x000fc400078ec0ff */
[----:B------:R-:W-:Y:S02]  /*02c0*/  CS2R R86, SRZ ;  /* 0x0000000000567805 */ /* 0x000fe4000001ff00 */
[----:B------:R-:W-:Y:S02]  /*02d0*/  SHF.R.S32.HI R37, RZ, 0x1f, R108 ;  /* 0x0000001fff257819 */ /* 0x000fe4000001146c */
[----:B------:R-:W-:Y:S02]  /*02e0*/  CS2R R80, SRZ ;  /* 0x0000000000507805 */ /* 0x000fe4000001ff00 */
[----:B-1----:R-:W-:Y:S02]  /*02f0*/  ISETP.GE.U32.AND P5, PT, R115, UR12, PT ;  /* 0x0000000c73007c0c */ /* 0x002fe4000bfa6070 */
[----:B------:R-:W-:Y:S02]  /*0300*/  CS2R R78, SRZ ;  /* 0x00000000004e7805 */ /* 0x000fe4000001ff00 */
[----:B------:R-:W-:Y:S01]  /*0310*/  ISETP.GE.U32.AND P0, PT, R114, UR12, PT ;  /* 0x0000000c72007c0c */ /* 0x000fe2000bf06070 */
[----:B------:R-:W1:Y:S01]  /*0320*/  LDC R47, c[0x0][0x41c] ;  /* 0x00010700ff2f7b82 */ /* 0x000e620000000800 */
[----:B0-----:R-:W-:-:S02]  /*0330*/  IABS R5, R8 ;  /* 0x0000000800057213 */ /* 0x001fc40000000000 */
[----:B------:R-:W-:Y:S02]  /*0340*/  ISETP.GE.AND.EX P5, PT, R9, UR13, PT, P5 ;  /* 0x0000000d09007c0c */ /* 0x000fe4000bfa6350 */
[----:B------:R-:W0:Y:S01]  /*0350*/  I2F.RP R4, R5 ;  /* 0x0000000500047306 */ /* 0x000e220000209400 */
[----:B------:R-:W-:-:S10]  /*0360*/  ISETP.GE.AND.EX P0, PT, R11, UR13, PT, P0 ;  /* 0x0000000d0b007c0c */ /* 0x000fd4000bf06300 */
[----:B--2---:R-:W2:Y:S01]  /*0370*/  @!P5 LDC.64 R18, c[0x0][0x3a0] ;  /* 0x0000e800ff12db82 */ /* 0x004ea20000000a00 */
[----:B0-----:R-:W0:Y:S07]  /*0380*/  MUFU.RCP R4, R4 ;  /* 0x0000000400047308 */ /* 0x001e2e0000001000 */
[----:B------:R-:W3:Y:S08]  /*0390*/  @!P0 LDC.64 R12, c[0x0][0x3f8] ;  /* 0x0000fe00ff0c8b82 */ /* 0x000ef00000000a00 */
[----:B----4-:R-:W4:Y:S01]  /*03a0*/  @!P5 LDC.64 R20, c[0x0][0x398] ;  /* 0x0000e600ff14db82 */ /* 0x010f220000000a00 */
[----:B0-----:R-:W-:-:S07]  /*03b0*/  IADD3 R2, PT, PT, R4, 0xffffffe, RZ ;  /* 0x0ffffffe04027810 */ /* 0x001fce0007ffe0ff */
[----:B------:R-:W0:Y:S01]  /*03c0*/  @!P0 LDC.64 R24, c[0x0][0x398] ;  /* 0x0000e600ff188b82 */ /* 0x000e220000000a00 */
[----:B------:R1:W2:Y:S07]  /*03d0*/  F2I.FTZ.U32.TRUNC.NTZ R3, R2 ;  /* 0x0000000200037305 */ /* 0x0002ae000021f000 */
[----:B------:R-:W0:Y:S01]  /*03e0*/  @!P0 LDC.64 R22, c[0x0][0x3a0] ;  /* 0x0000e800ff168b82 */ /* 0x000e220000000a00 */
[----:B-1----:R-:W-:Y:S02]  /*03f0*/  MOV R2, RZ ;  /* 0x000000ff00027202 */ /* 0x002fe40000000f00 */
        /* <DEDUP_REMOVED lines=9> */
[----:B------:R-:W1:Y:S03]  /*0490*/  @!P5 LDC.64 R6, c[0x0][0x3f8] ;  /* 0x0000fe00ff06db82 */ /* 0x000e660000000a00 */
[----:B------:R-:W-:-:S13]  /*04a0*/  ISETP.GT.U32.AND P6, PT, R5, R4, PT ;  /* 0x000000040500720c */ /* 0x000fda0003fc4070 */
        /* <DEDUP_REMOVED lines=9> */
[----:B------:R-:W-:Y:S02]  /*0540*/  MOV R2, R3 ;  /* 0x0000000300027202 */ /* 0x000fe40000000f00 */
[----:B------:R-:W-:Y:S02]  /*0550*/  LOP3.LUT R3, RZ, R8, RZ, 0x33, !PT ;  /* 0x00000008ff037212 */ /* 0x000fe400078e33ff */
[----:B------:R-:W-:-:S02]  /*0560*/  @!P1 IADD3 R2, PT, PT, -R2, RZ, RZ ;  /* 0x000000ff02029210 */ /* 0x000fc40007ffe1ff */
[----:B------:R-:W-:Y:S02]  /*0570*/  ISETP.GE.U32.AND P1, PT, R113, UR12, PT ;  /* 0x0000000c71007c0c */ /* 0x000fe4000bf26070 */
[----:B------:R-:W-:Y:S01]  /*0580*/  SEL R55, R3, R4, !P2 ;  /* 0x0000000403377207 */ /* 0x000fe20005000000 */
[----:B---3--:R-:W-:Y:S01]  /*0590*/  @!P0 IMAD R4, R11, R12, RZ ;  /* 0x0000000c0b048224 */ /* 0x008fe200078e02ff */
[----:B------:R-:W-:Y:S02]  /*05a0*/  SEL R3, R3, R2, !P2 ;  /* 0x0000000203037207 */ /* 0x000fe40005000000 */
[----:B------:R-:W-:Y:S01]  /*05b0*/  ISETP.GE.AND.EX P1, PT, R15, UR13, PT, P1 ;  /* 0x0000000d0f007c0c */ /* 0x000fe2000bf26310 */
[----:B------:R-:W-:Y:S01]  /*05c0*/  @!P0 IMAD R13, R114, R13, R4 ;  /* 0x0000000d720d8224 */ /* 0x000fe200078e0204 */
[----:B------:R-:W-:Y:S02]  /*05d0*/  SHF.L.U32 R5, R55, 0x3, RZ ;  /* 0x0000000337057819 */ /* 0x000fe400000006ff */
[----:B------:R-:W-:-:S02]  /*05e0*/  SHF.R.S32.HI R2, RZ, 0x1f, R3 ;  /* 0x0000001fff027819 */ /* 0x000fc40000011403 */
[----:B------:R-:W-:Y:S02]  /*05f0*/  SHF.R.S32.HI R125, RZ, 0x1f, R5 ;  /* 0x0000001fff7d7819 */ /* 0x000fe40000011405 */
[----:B------:R-:W-:Y:S01]  /*0600*/  LOP3.LUT R124, R5, R64, RZ, 0xfc, !PT ;  /* 0x00000040057c7212 */ /* 0x000fe200078efcff */
[----:B------:R-:W-:Y:S01]  /*0610*/  IMAD R2, R2, UR14, RZ ;  /* 0x0000000e02027c24 */ /* 0x000fe2000f8e02ff */
[----:B------:R-:W-:Y:S02]  /*0620*/  ISETP.GE.U32.AND P2, PT, R112, UR12, PT ;  /* 0x0000000c70007c0c */ /* 0x000fe4000bf46070 */
[----:B------:R-:W-:Y:S01]  /*0630*/  ISETP.GE.U32.AND P3, PT, R111, UR12, PT ;  /* 0x0000000c6f007c0c */ /* 0x000fe2000bf66070 */
[----:B------:R-:W-:Y:S01]  /*0640*/  IMAD.WIDE.U32 R124, R3, UR14, R124 ;  /* 0x0000000e037c7c25 */ /* 0x000fe2000f8e007c */
[----:B------:R-:W-:Y:S01]  /*0650*/  ISETP.GE.AND.EX P2, PT, R33, UR13, PT, P2 ;  /* 0x0000000d21007c0c */ /* 0x000fe2000bf46320 */
[----:B------:R-:W2:Y:S01]  /*0660*/  @!P1 LDC.64 R26, c[0x0][0x3f8] ;  /* 0x0000fe00ff1a9b82 */ /* 0x000ea20000000a00 */
[----:B------:R-:W-:Y:S01]  /*0670*/  ISETP.GE.AND.EX P3, PT, R35, UR13, PT, P3 ;  /* 0x0000000d23007c0c */ /* 0x000fe2000bf66330 */
[----:B------:R-:W-:Y:S01]  /*0680*/  IMAD R3, R3, UR15, R2 ;  /* 0x0000000f03037c24 */ /* 0x000fe2000f8e0202 */
[----:B------:R-:W-:Y:S01]  /*0690*/  @!P5 MOV R122, R124 ;  /* 0x0000007c007ad202 */ /* 0x000fe20000000f00 */
[----:B-1----:R-:W-:-:S03]  /*06a0*/  @!P5 IMAD R2, R9, R6, RZ ;  /* 0x000000060902d224 */ /* 0x002fc600078e02ff */
[----:B------:R-:W-:Y:S01]  /*06b0*/  IADD3 R123, PT, PT, R125, R3, RZ ;  /* 0x000000037d7b7210 */ /* 0x000fe20007ffe0ff */
[C---:B------:R-:W-:Y:S01]  /*06c0*/  @!P5 IMAD R5, R115.reuse, R7, R2 ;  /* 0x000000077305d224 */ /* 0x040fe200078e0202 */
[----:B------:R-:W1:Y:S02]  /*06d0*/  @!P1 LDC.64 R28, c[0x0][0x3a0] ;  /* 0x0000e800ff1c9b82 */ /* 0x000e640000000a00 */
[----:B------:R-:W-:Y:S01]  /*06e0*/  @!P0 MOV R7, R123 ;  /* 0x0000007b00078202 */ /* 0x000fe20000000f00 */
[----:B------:R-:W-:Y:S01]  /*06f0*/  @!P5 IMAD.WIDE.U32 R2, R115, R6, R122 ;  /* 0x000000067302d225 */ /* 0x000fe200078e007a */
[----:B------:R-:W-:-:S04]  /*0700*/  @!P0 MOV R6, R124 ;  /* 0x0000007c00068202 */ /* 0x000fc80000000f00 */
[----:B------:R-:W3:Y:S01]  /*0710*/  @!P2 LDC.64 R8, c[0x0][0x3f8] ;  /* 0x0000fe00ff08ab82 */ /* 0x000ee20000000a00 */
[----:B------:R-:W-:Y:S01]  /*0720*/  @!P5 IADD3 R3, PT, PT, R3, R5, RZ ;  /* 0x000000050303d210 */ /* 0x000fe20007ffe0ff */
[----:B------:R-:W-:Y:S01]  /*0730*/  @!P0 IMAD.WIDE.U32 R6, R114, R12, R6 ;  /* 0x0000000c72068225 */ /* 0x000fe200078e0006 */
[C---:B------:R-:W-:Y:S02]  /*0740*/  @!P5 SHF.L.U32 R11, R2.reuse, 0x2, RZ ;  /* 0x00000002020bd819 */ /* 0x040fe400000006ff */
[----:B------:R-:W-:Y:S02]  /*0750*/  @!P5 SHF.L.U64.HI R14, R2, 0x2, R3 ;  /* 0x00000002020ed819 */ /* 0x000fe40000010203 */
[----:B------:R-:W-:Y:S01]  /*0760*/  @!P0 IADD3 R3, PT, PT, R7, R13, RZ ;  /* 0x0000000d07038210 */ /* 0x000fe20007ffe0ff */
[----:B--2---:R-:W-:Y:S01]  /*0770*/  @!P1 IMAD R2, R15, R26, RZ ;  /* 0x0000001a0f029224 */ /* 0x004fe200078e02ff */
[C---:B------:R-:W-:Y:S01]  /*0780*/  @!P0 SHF.L.U32 R15, R6.reuse, 0x2, RZ ;  /* 0x00000002060f8819 */ /* 0x040fe200000006ff */
[----:B------:R-:W2:Y:S01]  /*0790*/  @!P1 LDC.64 R30, c[0x0][0x398] ;  /* 0x0000e600ff1e9b82 */ /* 0x000ea20000000a00 */
[----:B------:R-:W-:Y:S01]  /*07a0*/  @!P0 SHF.L.U64.HI R16, R6, 0x2, R3 ;  /* 0x0000000206108819 */ /* 0x000fe20000010203 */
[----:B------:R-:W-:Y:S01]  /*07b0*/  @!P1 IMAD R17, R113, R27, R2 ;  /* 0x0000001b71119224 */ /* 0x000fe200078e0202 */
[----:B------:R-:W-:-:S02]  /*07c0*/  @!P1 MOV R6, R124 ;  /* 0x0000007c00069202 */ /* 0x000fc40000000f00 */
[----:B------:R-:W-:Y:S02]  /*07d0*/  @!P1 MOV R7, R123 ;  /* 0x0000007b00079202 */ /* 0x000fe40000000f00 */
[C---:B------:R-:W-:Y:S01]  /*07e0*/  @!P5 IADD3 R4, P6, PT, R11.reuse, R18, RZ ;  /* 0x000000120b04d210 */ /* 0x040fe20007fde0ff */
[----:B------:R-:W1:Y:S01]  /*07f0*/  @!P3 LDC.64 R12, c[0x0][0x3f8] ;  /* 0x0000fe00ff0cbb82 */ /* 0x000e620000000a00 */
[----:B----4-:R-:W-:Y:S01]  /*0800*/  @!P5 IADD3 R10, P4, PT, R11, R20, RZ ;  /* 0x000000140b0ad210 */ /* 0x010fe20007f9e0ff */
[----:B------:R-:W-:Y:S01]  /*0810*/  @!P1 IMAD.WIDE.U32 R6, R113, R26, R6 ;  /* 0x0000001a71069225 */ /* 0x000fe200078e0006 */
[C---:B------:R-:W-:Y:S02]  /*0820*/  @!P5 IADD3.X R5, PT, PT, R14.reuse, R19, RZ, P6, !PT ;  /* 0x000000130e05d210 */ /* 0x040fe400037fe4ff */
[----:B------:R-:W-:Y:S02]  /*0830*/  @!P5 IADD3.X R11, PT, PT, R14, R21, RZ, P4, !PT ;  /* 0x000000150e0bd210 */ /* 0x000fe400027fe4ff */
[C---:B0-----:R-:W-:Y:S01]  /*0840*/  @!P0 IADD3 R14, P4, PT, R15.reuse, R24, RZ ;  /* 0x000000180f0e8210 */ /* 0x041fe20007f9e0ff */
[----:B------:R-:W0:Y:S01]  /*0850*/  @!P2 LDC.64 R26, c[0x0][0x398] ;  /* 0x0000e600ff1aab82 */ /* 0x000e220000000a00 */
[----:B------:R-:W-:Y:S01]  /*0860*/  @!P0 IADD3 R2, P6, PT, R15, R22, RZ ;  /* 0x000000160f028210 */ /* 0x000fe20007fde0ff */
[----:B------:R4:W5:Y:S01]  /*0870*/  @!P5 LDG.E.64 R92, desc[UR8][R4.64] ;  /* 0x00000008045cd981 */ /* 0x000962000c1e1b00 */
[----:B------:R-:W-:Y:S01]  /*0880*/  @!P1 IADD3 R7, PT, PT, R7, R17, RZ ;  /* 0x0000001107079210 */ /* 0x000fe20007ffe0ff */
[----:B---3--:R-:W-:Y:S01]  /*0890*/  @!P2 IMAD R17, R33, R8, RZ ;  /* 0x000000082111a224 */ /* 0x008fe200078e02ff */
[----:B------:R-:W-:Y:S01]  /*08a0*/  @!P0 IADD3.X R15, PT, PT, R16, R25, RZ, P4, !PT ;  /* 0x00000019100f8210 */ /* 0x000fe200027fe4ff */
[----:B------:R3:W5:Y:S01]  /*08b0*/  @!P5 LDG.E.64 R90, desc[UR8][R10.64] ;  /* 0x000000080a5ad981 */ /* 0x000762000c1e1b00 */
[----:B------:R-:W-:Y:S01]  /*08c0*/  SHF.R.S32.HI R33, RZ, 0x1f, R110 ;  /* 0x0000001fff217819 */ /* 0x000fe2000001146e */
[----:B------:R-:W-:Y:S01]  /*08d0*/  @!P2 IMAD R9, R112, R9, R17 ;  /* 0x000000097009a224 */ /* 0x000fe200078e0211 */
[----:B------:R-:W-:Y:S01]  /*08e0*/  ISETP.GE.U32.AND P4, PT, R110, UR12, PT ;  /* 0x0000000c6e007c0c */ /* 0x000fe2000bf86070 */
[----:B------:R-:W5:Y:S01]  /*08f0*/  @!P0 LDG.E.64 R86, desc[UR8][R14.64] ;  /* 0x000000080e568981 */ /* 0x000f62000c1e1b00 */
[----:B------:R-:W-:-:S02]  /*0900*/  @!P1 SHF.L.U32 R19, R6, 0x2, RZ ;  /* 0x0000000206139819 */ /* 0x000fc400000006ff */
[----:B------:R-:W-:Y:S02]  /*0910*/  @!P0 IADD3.X R3, PT, PT, R16, R23, RZ, P6, !PT ;  /* 0x0000001710038210 */ /* 0x000fe400037fe4ff */
[----:B------:R-:W-:Y:S01]  /*0920*/  ISETP.GE.AND.EX P4, PT, R33, UR13, PT, P4 ;  /* 0x0000000d21007c0c */ /* 0x000fe2000bf86340 */
[----:B-1----:R-:W-:Y:S01]  /*0930*/  @!P3 IMAD R20, R35, R12, RZ ;  /* 0x0000000c2314b224 */ /* 0x002fe200078e02ff */
[----:B------:R-:W-:Y:S01]  /*0940*/  @!P2 MOV R16, R124 ;  /* 0x0000007c0010a202 */ /* 0x000fe20000000f00 */
[----:B------:R-:W1:Y:S01]  /*0950*/  @!P2 LDC.64 R22, c[0x0][0x3a0] ;  /* 0x0000e800ff16ab82 */ /* 0x000e620000000a00 */
[----:B------:R-:W-:Y:S01]  /*0960*/  @!P2 MOV R17, R123 ;  /* 0x0000007b0011a202 */ /* 0x000fe20000000f00 */
[----:B------:R0:W5:Y:S01]  /*0970*/  @!P0 LDG.E.64 R88, desc[UR8][R2.64] ;  /* 0x0000000802588981 */ /* 0x000162000c1e1b00 */
[----:B------:R-:W-:Y:S02]  /*0980*/  @!P1 SHF.L.U64.HI R18, R6, 0x2, R7 ;  /* 0x0000000206129819 */ /* 0x000fe40000010207 */
[----:B------:R-:W-:Y:S01]  /*0990*/  @!P1 IADD3 R6, P6, PT, R19, R28, RZ ;  /* 0x0000001c13069210 */ /* 0x000fe20007fde0ff */
[----:B------:R-:W-:-:S03]  /*09a0*/  @!P2 IMAD.WIDE.U32 R16, R112, R8, R16 ;  /* 0x000000087010a225 */ /* 0x000fc600078e0010 */
[C---:B------:R-:W-:Y:S02]  /*09b0*/  @!P1 IADD3.X R7, PT, PT, R18.reuse, R29, RZ, P6, !PT ;  /* 0x0000001d12079210 */ /* 0x040fe400037fe4ff */
[----:B--2---:R-:W-:Y:S01]  /*09c0*/  @!P1 IADD3 R8, P6, PT, R19, R30, RZ ;  /* 0x0000001e13089210 */ /* 0x004fe20007fde0ff */
[----:B------:R-:W-:Y:S01]  /*09d0*/  @!P3 IMAD R19, R111, R13, R20 ;  /* 0x0000000d6f13b224 */ /* 0x000fe200078e0214 */
[----:B------:R-:W-:Y:S01]  /*09e0*/  @!P2 IADD3 R17, PT, PT, R17, R9, RZ ;  /* 0x000000091111a210 */ /* 0x000fe20007ffe0ff */
[----:B------:R-:W3:Y:S01]  /*09f0*/  @!P3 LDC.64 R20, c[0x0][0x3a0] ;  /* 0x0000e800ff14bb82 */ /* 0x000ee20000000a00 */
[----:B------:R-:W-:Y:S01]  /*0a00*/  @!P1 IADD3.X R9, PT, PT, R18, R31, RZ, P6, !PT ;  /* 0x0000001f12099210 */ /* 0x000fe200037fe4ff */
[----:B------:R-:W5:Y:S01]  /*0a10*/  @!P1 LDG.E.64 R80, desc[UR8][R6.64] ;  /* 0x0000000806509981 */ /* 0x000f62000c1e1b00 */
[----:B------:R-:W-:Y:S02]  /*0a20*/  SHF.R.S32.HI R35, RZ, 0x1f, R109 ;  /* 0x0000001fff237819 */ /* 0x000fe4000001146d */
[----:B------:R-:W-:Y:S01]  /*0a30*/  ISETP.GE.U32.AND P5, PT, R109, UR12, PT ;  /* 0x0000000c6d007c0c */ /* 0x000fe2000bfa6070 */
[----:B------:R2:W5:Y:S01]  /*0a40*/  @!P1 LDG.E.64 R78, desc[UR8][R8.64] ;  /* 0x00000008084e9981 */ /* 0x000562000c1e1b00 */
[C---:B------:R-:W-:Y:S01]  /*0a50*/  @!P2 SHF.L.U32 R25, R16.reuse, 0x2, RZ ;  /* 0x000000021019a819 */ /* 0x040fe200000006ff */
[----:B------:R-:W4:Y:S01]  /*0a60*/  @!P4 LDC.64 R30, c[0x0][0x3f8] ;  /* 0x0000fe00ff1ecb82 */ /* 0x000f220000000a00 */
[----:B------:R-:W-:-:S02]  /*0a70*/  @!P2 SHF.L.U64.HI R18, R16, 0x2, R17 ;  /* 0x000000021012a819 */ /* 0x000fc40000010211 */
[----:B------:R-:W-:Y:S02]  /*0a80*/  ISETP.GE.AND.EX P5, PT, R35, UR13, PT, P5 ;  /* 0x0000000d23007c0c */ /* 0x000fe4000bfa6350 */
[----:B------:R-:W-:Y:S02]  /*0a90*/  @!P3 MOV R16, R124 ;  /* 0x0000007c0010b202 */ /* 0x000fe40000000f00 */
[----:B------:R-:W-:Y:S01]  /*0aa0*/  @!P3 MOV R17, R123 ;  /* 0x0000007b0011b202 */ /* 0x000fe20000000f00 */
[----:B------:R-:W2:Y:S02]  /*0ab0*/  @!P3 LDC.64 R28, c[0x0][0x398] ;  /* 0x0000e600ff1cbb82 */ /* 0x000ea40000000a00 */
[----:B------:R-:W-:Y:S01]  /*0ac0*/  @!P3 IMAD.WIDE.U32 R12, R111, R12, R16 ;  /* 0x0000000c6f0cb225 */ /* 0x000fe200078e0010 */
[----:B-1----:R-:W-:-:S04]  /*0ad0*/  @!P2 IADD3 R22, P6, PT, R25, R22, RZ ;  /* 0x000000161916a210 */ /* 0x002fc80007fde0ff */
[----:B------:R-:W-:Y:S02]  /*0ae0*/  @!P3 IADD3 R17, PT, PT, R13, R19, RZ ;  /* 0x000000130d11b210 */ /* 0x000fe40007ffe0ff */
[C---:B------:R-:W-:Y:S01]  /*0af0*/  @!P3 SHF.L.U32 R13, R12.reuse, 0x2, RZ ;  /* 0x000000020c0db819 */ /* 0x040fe200000006ff */
[----:B----4-:R-:W-:Y:S02]  /*0b00*/  @!P4 IMAD R4, R33, R30, RZ ;  /* 0x0000001e2104c224 */ /* 0x010fe400078e02ff */
[----:B------:R-:W1:Y:S01]  /*0b10*/  @!P5 LDC.64 R32, c[0x0][0x3f8] ;  /* 0x0000fe00ff20db82 */ /* 0x000e620000000a00 */
[----:B------:R-:W-:Y:S02]  /*0b20*/  @!P3 SHF.L.U64.HI R16, R12, 0x2, R17 ;  /* 0x000000020c10b819 */ /* 0x000fe40000010211 */
[----:B---3--:R-:W-:Y:S02]  /*0b30*/  @!P3 IADD3 R10, P0, PT, R13, R20, RZ ;  /* 0x000000140d0ab210 */ /* 0x008fe40007f1e0ff */
[----:B------:R-:W-:-:S02]  /*0b40*/  @!P2 IADD3.X R23, PT, PT, R18, R23, RZ, P6, !PT ;  /* 0x000000171217a210 */ /* 0x000fc400037fe4ff */
[----:B0-----:R-:W-:Y:S02]  /*0b50*/  @!P2 IADD3 R24, P6, PT, R25, R26, RZ ;  /* 0x0000001a1918a210 */ /* 0x001fe40007fde0ff */
[----:B------:R-:W-:Y:S02]  /*0b60*/  @!P3 IADD3.X R11, PT, PT, R16, R21, RZ, P0, !PT ;  /* 0x00000015100bb210 */ /* 0x000fe400007fe4ff */
[----:B------:R-:W-:Y:S02]  /*0b70*/  ISETP.GE.U32.AND P0, PT, R108, UR12, PT ;  /* 0x0000000c6c007c0c */ /* 0x000fe4000bf06070 */
[----:B------:R-:W-:Y:S02]  /*0b80*/  @!P2 IADD3.X R25, PT, PT, R18, R27, RZ, P6, !PT ;  /* 0x0000001b1219a210 */ /* 0x000fe400037fe4ff */
[----:B------:R-:W0:Y:S01]  /*0b90*/  @!P4 LDC.64 R18, c[0x0][0x3a0] ;  /* 0x0000e800ff12cb82 */ /* 0x000e220000000a00 */
[----:B------:R-:W-:Y:S01]  /*0ba0*/  @!P4 IMAD R17, R110, R31, R4 ;  /* 0x0000001f6e11c224 */ /* 0x000fe200078e0204 */
[----:B------:R-:W-:-:S02]  /*0bb0*/  ISETP.GE.AND.EX P0, PT, R37, UR13, PT, P0 ;  /* 0x0000000d25007c0c */ /* 0x000fc4000bf06300 */
[----:B------:R-:W-:Y:S02]  /*0bc0*/  @!P4 MOV R4, R124 ;  /* 0x0000007c0004c202 */ /* 0x000fe40000000f00 */
[----:B------:R-:W-:Y:S02]  /*0bd0*/  @!P4 MOV R5, R123 ;  /* 0x0000007b0005c202 */ /* 0x000fe40000000f00 */
[----:B------:R-:W3:Y:S01]  /*0be0*/  @!P4 LDC.64 R26, c[0x0][0x398] ;  /* 0x0000e600ff1acb82 */ /* 0x000ee20000000a00 */
[----:B------:R-:W-:-:S04]  /*0bf0*/  @!P4 IMAD.WIDE.U32 R4, R110, R30, R4 ;  /* 0x0000001e6e04c225 */ /* 0x000fc800078e0004 */
[----:B-1----:R-:W-:Y:S01]  /*0c00*/  @!P5 IMAD R2, R35, R32, RZ ;  /* 0x000000202302d224 */ /* 0x002fe200078e02ff */
[----:B------:R-:W-:Y:S02]  /*0c10*/  @!P4 IADD3 R5, PT, PT, R5, R17, RZ ;  /* 0x000000110505c210 */ /* 0x000fe40007ffe0ff */
[----:B------:R-:W1:Y:S01]  /*0c20*/  @!P0 LDC.64 R34, c[0x0][0x3f8] ;  /* 0x0000fe00ff228b82 */ /* 0x000e620000000a00 */
[C---:B------:R-:W-:Y:S02]  /*0c30*/  @!P4 SHF.L.U32 R17, R4.reuse, 0x2, RZ ;  /* 0x000000020411c819 */ /* 0x040fe400000006ff */
[----:B------:R-:W-:Y:S01]  /*0c40*/  @!P4 SHF.L.U64.HI R4, R4, 0x2, R5 ;  /* 0x000000020404c819 */ /* 0x000fe20000010205 */
[----:B------:R-:W-:Y:S01]  /*0c50*/  @!P5 IMAD R5, R109, R33, R2 ;  /* 0x000000216d05d224 */ /* 0x000fe200078e0202 */
[----:B--2---:R-:W-:-:S03]  /*0c60*/  @!P3 IADD3 R12, P6, PT, R13, R28, RZ ;  /* 0x0000001c0d0cb210 */ /* 0x004fc60007fde0ff */
[----:B------:R-:W2:Y:S01]  /*0c70*/  @!P5 LDC.64 R30, c[0x0][0x3a0] ;  /* 0x0000e800ff1edb82 */ /* 0x000ea20000000a00 */
[----:B------:R-:W-:Y:S02]  /*0c80*/  @!P5 MOV R2, R124 ;  /* 0x0000007c0002d202 */ /* 0x000fe40000000f00 */
[----:B------:R-:W-:Y:S02]  /*0c90*/  @!P5 MOV R3, R123 ;  /* 0x0000007b0003d202 */ /* 0x000fe40000000f00 */
[----:B------:R-:W-:Y:S02]  /*0ca0*/  @!P3 IADD3.X R13, PT, PT, R16, R29, RZ, P6, !PT ;  /* 0x0000001d100db210 */ /* 0x000fe400037fe4ff */
[----:B0-----:R-:W-:Y:S01]  /*0cb0*/  @!P4 IADD3 R14, P6, PT, R17, R18, RZ ;  /* 0x00000012110ec210 */ /* 0x001fe20007fde0ff */
[----:B------:R-:W-:Y:S01]  /*0cc0*/  @!P5 IMAD.WIDE.U32 R2, R109, R32, R2 ;  /* 0x000000206d02d225 */ /* 0x000fe200078e0002 */
[----:B------:R-:W-:Y:S01]  /*0cd0*/  SHF.R.S32.HI R29, RZ, 0x1f, R107 ;  /* 0x0000001fff1d7819 */ /* 0x000fe2000001146b */
[----:B------:R-:W0:Y:S01]  /*0ce0*/  @!P5 LDC.64 R32, c[0x0][0x398] ;  /* 0x0000e600ff20db82 */ /* 0x000e220000000a00 */
[----:B------:R-:W-:-:S02]  /*0cf0*/  ISETP.GE.U32.AND P1, PT, R107, UR12, PT ;  /* 0x0000000c6b007c0c */ /* 0x000fc4000bf26070 */
[C---:B------:R-:W-:Y:S02]  /*0d00*/  @!P4 IADD3.X R15, PT, PT, R4.reuse, R19, RZ, P6, !PT ;  /* 0x00000013040fc210 */ /* 0x040fe400037fe4ff */
[----:B------:R-:W-:Y:S02]  /*0d10*/  ISETP.GE.AND.EX P1, PT, R29, UR13, PT, P1 ;  /* 0x0000000d1d007c0c */ /* 0x000fe4000bf26310 */
[----:B---3--:R-:W-:Y:S01]  /*0d20*/  @!P4 IADD3 R16, P6, PT, R17, R26, RZ ;  /* 0x0000001a1110c210 */ /* 0x008fe20007fde0ff */
[----:B------:R-:W3:Y:S01]  /*0d30*/  @!P0 LDC.64 R38, c[0x0][0x398] ;  /* 0x0000e600ff268b82 */ /* 0x000ee20000000a00 */
[----:B------:R-:W-:Y:S02]  /*0d40*/  @!P5 IADD3 R3, PT, PT, R3, R5, RZ ;  /* 0x000000050303d210 */ /* 0x000fe40007ffe0ff */
[----:B------:R-:W-:Y:S02]  /*0d50*/  @!P4 IADD3.X R17, PT, PT, R4, R27, RZ, P6, !PT ;  /* 0x0000001b0411c210 */ /* 0x000fe400037fe4ff */
[----:B------:R-:W-:-:S02]  /*0d60*/  CS2R R4, SRZ ;  /* 0x0000000000047805 */ /* 0x000fc4000001ff00 */
[C---:B------:R-:W-:Y:S02]  /*0d70*/  @!P5 SHF.L.U32 R21, R2.reuse, 0x2, RZ ;  /* 0x000000020215d819 */ /* 0x040fe400000006ff */
[----:B------:R-:W-:Y:S02]  /*0d80*/  @!P5 SHF.L.U64.HI R28, R2, 0x2, R3 ;  /* 0x00000002021cd819 */ /* 0x000fe40000010203 */
[----:B------:R-:W-:Y:S01]  /*0d90*/  MOV R3, RZ ;  /* 0x000000ff00037202 */ /* 0x000fe20000000f00 */
[----:B-1----:R-:W-:Y:S01]  /*0da0*/  @!P0 IMAD R19, R37, R34, RZ ;  /* 0x0000002225138224 */ /* 0x002fe200078e02ff */
[----:B------:R-:W-:Y:S01]  /*0db0*/  MOV R2, RZ ;  /* 0x000000ff00027202 */ /* 0x000fe20000000f00 */
[----:B------:R-:W5:Y:S01]  /*0dc0*/  @!P2 LDG.E.64 R4, desc[UR8][R24.64] ;  /* 0x000000081804a981 */ /* 0x000f62000c1e1b00 */
[----:B------:R-:W1:Y:S04]  /*0dd0*/  @!P0 LDC.64 R36, c[0x0][0x3a0] ;  /* 0x0000e800ff248b82 */ /* 0x000e680000000a00 */
[----:B------:R4:W5:Y:S01]  /*0de0*/  @!P2 LDG.E.64 R2, desc[UR8][R22.64] ;  /* 0x000000081602a981 */ /* 0x000962000c1e1b00 */
[----:B--2---:R-:W-:-:S03]  /*0df0*/  @!P5 IADD3 R18, P2, PT, R21, R30, RZ ;  /* 0x0000001e1512d210 */ /* 0x004fc60007f5e0ff */
[----:B------:R-:W2:Y:S01]  /*0e00*/  @!P1 LDC.64 R40, c[0x0][0x3f8] ;  /* 0x0000fe00ff289b82 */ /* 0x000ea20000000a00 */
[----:B------:R-:W-:Y:S01]  /*0e10*/  @!P0 IMAD R9, R108, R35, R19 ;  /* 0x000000236c098224 */ /* 0x000fe200078e0213 */
[----:B------:R-:W-:Y:S02]  /*0e20*/  @!P5 IADD3.X R19, PT, PT, R28, R31, RZ, P2, !PT ;  /* 0x0000001f1c13d210 */ /* 0x000fe400017fe4ff */
[----:B------:R-:W-:Y:S02]  /*0e30*/  SHF.R.S32.HI R43, RZ, 0x1f, R106 ;  /* 0x0000001fff2b7819 */ /* 0x000fe4000001146a */
[----:B------:R-:W-:Y:S02]  /*0e40*/  ISETP.GE.U32.AND P2, PT, R106, UR12, PT ;  /* 0x0000000c6a007c0c */ /* 0x000fe4000bf46070 */
[----:B------:R-:W-:Y:S02]  /*0e50*/  @!P0 MOV R26, R124 ;  /* 0x0000007c001a8202 */ /* 0x000fe40000000f00 */
[----:B------:R-:W-:-:S02]  /*0e60*/  CS2R R6, SRZ ;  /* 0x0000000000067805 */ /* 0x000fc4000001ff00 */
[----:B------:R-:W-:Y:S01]  /*0e70*/  @!P0 MOV R27, R123 ;  /* 0x0000007b001b8202 */ /* 0x000fe20000000f00 */
[----:B------:R-:W3:Y:S01]  /*0e80*/  @!P1 LDC.64 R30, c[0x0][0x398] ;  /* 0x0000e600ff1e9b82 */ /* 0x000ee20000000a00 */
[----:B------:R-:W-:Y:S01]  /*0e90*/  ISETP.GE.AND.EX P2, PT, R43, UR13, PT, P2 ;  /* 0x0000000d2b007c0c */ /* 0x000fe2000bf46320 */
[----:B------:R-:W-:Y:S01]  /*0ea0*/  @!P0 IMAD.WIDE.U32 R26, R108, R34, R26 ;  /* 0x000000226c1a8225 */ /* 0x000fe200078e001a */
[----:B0-----:R-:W-:Y:S01]  /*0eb0*/  @!P5 IADD3 R20, P6, PT, R21, R32, RZ ;  /* 0x000000201514d210 */ /* 0x001fe20007fde0ff */
[----:B------:R0:W5:Y:S04]  /*0ec0*/  @!P3 LDG.E.64 R6, desc[UR8][R10.64] ;  /* 0x000000080a06b981 */ /* 0x000168000c1e1b00 */
[----:B------:R-:W3:Y:S01]  /*0ed0*/  @!P1 LDC.64 R34, c[0x0][0x3a0] ;  /* 0x0000e800ff229b82 */ /* 0x000ee20000000a00 */
[----:B----4-:R-:W-:-:S02]  /*0ee0*/  @!P0 IADD3 R23, PT, PT, R27, R9, RZ ;  /* 0x000000091b178210 */ /* 0x010fc40007ffe0ff */
[----:B------:R-:W-:Y:S02]  /*0ef0*/  @!P0 SHF.L.U32 R27, R26, 0x2, RZ ;  /* 0x000000021a1b8819 */ /* 0x000fe400000006ff */
[----:B------:R-:W-:Y:S02]  /*0f00*/  @!P5 IADD3.X R21, PT, PT, R28, R33, RZ, P6, !PT ;  /* 0x000000211c15d210 */ /* 0x000fe400037fe4ff */
[----:B------:R-:W-:Y:S02]  /*0f10*/  CS2R R8, SRZ ;  /* 0x0000000000087805 */ /* 0x000fe4000001ff00 */
[----:B------:R-:W-:Y:S02]  /*0f20*/  @!P0 SHF.L.U64.HI R28, R26, 0x2, R23 ;  /* 0x000000021a1c8819 */ /* 0x000fe40000010217 */
[----:B------:R-:W4:Y:S01]  /*0f30*/  @!P2 LDC.64 R22, c[0x0][0x3f8] ;  /* 0x0000fe00ff16ab82 */ /* 0x000f220000000a00 */
[----:B-1----:R-:W-:Y:S01]  /*0f40*/  @!P0 IADD3 R24, P6, PT, R27, R36, RZ ;  /* 0x000000241b188210 */ /* 0x002fe20007fde0ff */
[----:B--2---:R-:W-:Y:S01]  /*0f50*/  @!P1 IMAD R32, R29, R40, RZ ;  /* 0x000000281d209224 */ /* 0x004fe200078e02ff */
[----:B------:R1:W5:Y:S02]  /*0f60*/  @!P3 LDG.E.64 R8, desc[UR8][R12.64] ;  /* 0x000000080c08b981 */ /* 0x000364000c1e1b00 */
[----:B------:R-:W-:Y:S01]  /*0f70*/  @!P0 IADD3.X R25, PT, PT, R28, R37, RZ, P6, !PT ;  /* 0x000000251c198210 */ /* 0x000fe200037fe4ff */
[----:B------:R-:W-:Y:S01]  /*0f80*/  @!P1 IMAD R37, R107, R41, R32 ;  /* 0x000000296b259224 */ /* 0x000fe200078e0220 */
[----:B------:R-:W-:-:S02]  /*0f90*/  SHF.R.S32.HI R45, RZ, 0x1f, R105 ;  /* 0x0000001fff2d7819 */ /* 0x000fc40000011469 */
[----:B------:R-:W-:Y:S02]  /*0fa0*/  ISETP.GE.U32.AND P3, PT, R105, UR12, PT ;  /* 0x0000000c69007c0c */ /* 0x000fe4000bf66070 */
[----:B------:R-:W-:Y:S02]  /*0fb0*/  @!P1 MOV R32, R124 ;  /* 0x0000007c00209202 */ /* 0x000fe40000000f00 */
[----:B------:R-:W-:Y:S02]  /*0fc0*/  @!P1 MOV R33, R123 ;  /* 0x0000007b00219202 */ /* 0x000fe40000000f00 */
[----:B------:R-:W-:Y:S01]  /*0fd0*/  ISETP.GE.AND.EX P3, PT, R45, UR13, PT, P3 ;  /* 0x0000000d2d007c0c */ /* 0x000fe2000bf66330 */
[----:B------:R-:W-:Y:S01]  /*0fe0*/  @!P1 IMAD.WIDE.U32 R32, R107, R40, R32 ;  /* 0x000000286b209225 */ /* 0x000fe200078e0020 */
[----:B0-----:R-:W-:Y:S02]  /*0ff0*/  CS2R R10, SRZ ;  /* 0x00000000000a7805 */ /* 0x001fe4000001ff00 */
[----:B-1----:R-:W-:-:S02]  /*1000*/  CS2R R12, SRZ ;  /* 0x00000000000c7805 */ /* 0x002fc4000001ff00 */
[----:B---3--:R-:W-:Y:S02]  /*1010*/  @!P0 IADD3 R26, P6, PT, R27, R38, RZ ;  /* 0x000000261b1a8210 */ /* 0x008fe40007fde0ff */
[----:B------:R-:W-:Y:S02]  /*1020*/  @!P1 IADD3 R37, PT, PT, R33, R37, RZ ;  /* 0x0000002521259210 */ /* 0x000fe40007ffe0ff */
[----:B------:R-:W-:Y:S01]  /*1030*/  @!P1 SHF.L.U32 R33, R32, 0x2, RZ ;  /* 0x0000000220219819 */ /* 0x000fe200000006ff */
[----:B------:R0:W5:Y:S01]  /*1040*/  @!P4 LDG.E.64 R10, desc[UR8][R14.64] ;  /* 0x000000080e0ac981 */ /* 0x000162000c1e1b00 */
[----:B------:R-:W-:Y:S02]  /*1050*/  @!P0 IADD3.X R27, PT, PT, R28, R39, RZ, P6, !PT ;  /* 0x000000271c1b8210 */ /* 0x000fe400037fe4ff */
[----:B------:R-:W-:Y:S01]  /*1060*/  SHF.R.S32.HI R51, RZ, 0x1f, R104 ;  /* 0x0000001fff337819 */ /* 0x000fe20000011468 */
[----:B------:R1:W5:Y:S01]  /*1070*/  @!P4 LDG.E.64 R12, desc[UR8][R16.64] ;  /* 0x00000008100cc981 */ /* 0x000362000c1e1b00 */
[----:B------:R-:W-:Y:S01]  /*1080*/  @!P1 SHF.L.U64.HI R32, R32, 0x2, R37 ;  /* 0x0000000220209819 */ /* 0x000fe20000010225 */
[----:B------:R-:W2:Y:S01]  /*1090*/  @!P3 LDC.64 R28, c[0x0][0x3f8] ;  /* 0x0000fe00ff1cbb82 */ /* 0x000ea20000000a00 */
[----:B------:R-:W-:-:S02]  /*10a0*/  @!P1 IADD3 R34, P6, PT, R33, R34, RZ ;  /* 0x0000002221229210 */ /* 0x000fc40007fde0ff */
[----:B------:R-:W-:Y:S01]  /*10b0*/  ISETP.GE.U32.AND P4, PT, R104, UR12, PT ;  /* 0x0000000c68007c0c */ /* 0x000fe2000bf86070 */
[----:B----4-:R-:W-:Y:S01]  /*10c0*/  @!P2 IMAD R36, R43, R22, RZ ;  /* 0x000000162b24a224 */ /* 0x010fe200078e02ff */
[----:B0-----:R-:W-:Y:S02]  /*10d0*/  @!P2 MOV R14, R124 ;  /* 0x0000007c000ea202 */ /* 0x001fe40000000f00 */
[----:B------:R-:W-:Y:S01]  /*10e0*/  @!P2 MOV R15, R123 ;  /* 0x0000007b000fa202 */ /* 0x000fe20000000f00 */
[----:B------:R-:W0:Y:S01]  /*10f0*/  @!P3 LDC.64 R48, c[0x0][0x3a0] ;  /* 0x0000e800ff30bb82 */ /* 0x000e220000000a00 */
[----:B------:R-:W-:Y:S02]  /*1100*/  @!P1 IADD3.X R35, PT, PT, R32, R35, RZ, P6, !PT ;  /* 0x0000002320239210 */ /* 0x000fe400037fe4ff */
[----:B------:R-:W-:Y:S02]  /*1110*/  ISETP.GE.AND.EX P4, PT, R51, UR13, PT, P4 ;  /* 0x0000000d33007c0c */ /* 0x000fe4000bf86340 */
[----:B------:R-:W-:Y:S01]  /*1120*/  @!P1 IADD3 R30, P6, PT, R33, R30, RZ ;  /* 0x0000001e211e9210 */ /* 0x000fe20007fde0ff */
[----:B------:R-:W-:-:S02]  /*1130*/  @!P2 IMAD R33, R106, R23, R36 ;  /* 0x000000176a21a224 */ /* 0x000fc400078e0224 */
[----:B------:R-:W-:Y:S01]  /*1140*/  @!P2 IMAD.WIDE.U32 R22, R106, R22, R14 ;  /* 0x000000166a16a225 */ /* 0x000fe200078e000e */
[----:B------:R-:W3:Y:S04]  /*1150*/  @!P2 LDC.64 R36, c[0x0][0x3a0] ;  /* 0x0000e800ff24ab82 */ /* 0x000ee80000000a00 */
[----:B------:R-:W-:Y:S02]  /*1160*/  @!P2 IADD3 R15, PT, PT, R23, R33, RZ ;  /* 0x00000021170fa210 */ /* 0x000fe40007ffe0ff */
[C---:B------:R-:W-:Y:S02]  /*1170*/  @!P2 SHF.L.U32 R41, R22.reuse, 0x2, RZ ;  /* 0x000000021629a819 */ /* 0x040fe400000006ff */
[----:B------:R-:W-:Y:S01]  /*1180*/  @!P2 SHF.L.U64.HI R40, R22, 0x2, R15 ;  /* 0x000000021628a819 */ /* 0x000fe2000001020f */
[----:B------:R-:W4:Y:S08]  /*1190*/  @!P2 LDC.64 R42, c[0x0][0x398] ;  /* 0x0000e600ff2aab82 */ /* 0x000f300000000a00 */
[----:B------:R-:W0:Y:S01]  /*11a0*/  @!P4 LDC.64 R22, c[0x0][0x3f8] ;  /* 0x0000fe00ff16cb82 */ /* 0x000e220000000a00 */
[----:B--2---:R-:W-:Y:S01]  /*11b0*/  @!P3 IMAD R14, R45, R28, RZ ;  /* 0x0000001c2d0eb224 */ /* 0x004fe200078e02ff */
[----:B------:R-:W-:-:S02]  /*11c0*/  @!P1 IADD3.X R31, PT, PT, R32, R31, RZ, P6, !PT ;  /* 0x0000001f201f9210 */ /* 0x000fc400037fe4ff */
[----:B------:R-:W-:Y:S02]  /*11d0*/  @!P3 MOV R32, R124 ;  /* 0x0000007c0020b202 */ /* 0x000fe40000000f00 */
[----:B------:R-:W-:Y:S01]  /*11e0*/  @!P3 MOV R33, R123 ;  /* 0x0000007b0021b202 */ /* 0x000fe20000000f00 */
[C---:B------:R-:W-:Y:S01]  /*11f0*/  @!P3 IMAD R45, R105.reuse, R29, R14 ;  /* 0x0000001d692db224 */ /* 0x040fe200078e020e */
[----:B------:R-:W2:Y:S01]  /*1200*/  @!P3 LDC.64 R38, c[0x0][0x398] ;  /* 0x0000e600ff26bb82 */ /* 0x000ea20000000a00 */
[----:B------:R-:W-:Y:S02]  /*1210*/  CS2R R14, SRZ ;  /* 0x00000000000e7805 */ /* 0x000fe4000001ff00 */
[----:B-1----:R-:W-:Y:S01]  /*1220*/  CS2R R16, SRZ ;  /* 0x0000000000107805 */ /* 0x002fe2000001ff00 */
[----:B------:R-:W-:Y:S01]  /*1230*/  @!P3 IMAD.WIDE.U32 R28, R105, R28, R32 ;  /* 0x0000001c691cb225 */ /* 0x000fe200078e0020 */
[----:B------:R-:W-:Y:S02]  /*1240*/  SHF.R.U32.HI R54, RZ, 0x2, R100 ;  /* 0x00000002ff367819 */ /* 0x000fe40000011664 */
[----:B------:R0:W5:Y:S02]  /*1250*/  @!P5 LDG.E.64 R14, desc[UR8][R18.64] ;  /* 0x00000008120ed981 */ /* 0x000164000c1e1b00 */
[----:B------:R-:W-:-:S02]  /*1260*/  @!P3 IADD3 R33, PT, PT, R29, R45, RZ ;  /* 0x0000002d1d21b210 */ /* 0x000fc40007ffe0ff */
[----:B------:R1:W5:Y:S01]  /*1270*/  @!P5 LDG.E.64 R16, desc[UR8][R20.64] ;  /* 0x000000081410d981 */ /* 0x000362000c1e1b00 */
[----:B---3--:R-:W-:Y:S02]  /*1280*/  @!P2 IADD3 R36, P5, PT, R41, R36, RZ ;  /* 0x000000242924a210 */ /* 0x008fe40007fbe0ff */
[----:B------:R-:W-:Y:S01]  /*1290*/  @!P3 SHF.L.U32 R29, R28, 0x2, RZ ;  /* 0x000000021c1db819 */ /* 0x000fe200000006ff */
[----:B------:R-:W-:Y:S01]  /*12a0*/  IMAD R57, R47, UR7, R54 ;  /* 0x000000072f397c24 */ /* 0x000fe2000f8e0236 */
[----:B------:R-:W-:Y:S01]  /*12b0*/  @!P2 IADD3.X R37, PT, PT, R40, R37, RZ, P5, !PT ;  /* 0x000000252825a210 */ /* 0x000fe20002ffe4ff */
[----:B0-----:R-:W-:Y:S01]  /*12c0*/  @!P4 IMAD R18, R51, R22, RZ ;  /* 0x000000163312c224 */ /* 0x001fe200078e02ff */
[----:B------:R-:W-:Y:S01]  /*12d0*/  @!P3 SHF.L.U64.HI R28, R28, 0x2, R33 ;  /* 0x000000021c1cb819 */ /* 0x000fe20000010221 */
[----:B------:R-:W0:Y:S01]  /*12e0*/  @!P4 LDC.64 R46, c[0x0][0x398] ;  /* 0x0000e600ff2ecb82 */ /* 0x000e220000000a00 */
[----:B------:R-:W-:Y:S01]  /*12f0*/  @!P3 IADD3 R48, P5, PT, R29, R48, RZ ;  /* 0x000000301d30b210 */ /* 0x000fe20007fbe0ff */
[----:B------:R-:W-:Y:S01]  /*1300*/  @!P4 IMAD R33, R104, R23, R18 ;  /* 0x000000176821c224 */ /* 0x000fe200078e0212 */
[----:B------:R-:W-:-:S02]  /*1310*/  CS2R R18, SRZ ;  /* 0x0000000000127805 */ /* 0x000fc4000001ff00 */
[----:B-1----:R-:W-:Y:S02]  /*1320*/  CS2R R20, SRZ ;  /* 0x0000000000147805 */ /* 0x002fe4000001ff00 */
[----:B------:R-:W-:Y:S02]  /*1330*/  @!P3 IADD3.X R49, PT, PT, R28, R49, RZ, P5, !PT ;  /* 0x000000311c31b210 */ /* 0x000fe40002ffe4ff */
[----:B------:R-:W-:Y:S02]  /*1340*/  ISETP.GE.U32.AND P5, PT, R57, UR12, PT ;  /* 0x0000000c39007c0c */ /* 0x000fe4000bfa6070 */
[----:B------:R-:W-:Y:S01]  /*1350*/  SHF.R.S32.HI R51, RZ, 0x1f, R57 ;  /* 0x0000001fff337819 */ /* 0x000fe20000011439 */
[----:B------:R1:W5:Y:S01]  /*1360*/  @!P0 LDG.E.64 R18, desc[UR8][R24.64] ;  /* 0x0000000818128981 */ /* 0x000362000c1e1b00 */
[----:B----4-:R-:W-:Y:S02]  /*1370*/  @!P2 IADD3 R42, P6, PT, R41, R42, RZ ;  /* 0x0000002a292aa210 */ /* 0x010fe40007fde0ff */
[----:B------:R-:W-:Y:S01]  /*1380*/  IADD3 R50, PT, PT, R57, 0x60, RZ ;  /* 0x0000006039327810 */ /* 0x000fe20007ffe0ff */
[----:B------:R-:W5:Y:S01]  /*1390*/  @!P0 LDG.E.64 R20, desc[UR8][R26.64] ;  /* 0x000000081a148981 */ /* 0x000f62000c1e1b00 */
[----:B------:R-:W-:-:S02]  /*13a0*/  ISETP.GE.AND.EX P5, PT, R51, UR13, PT, P5 ;  /* 0x0000000d33007c0c */ /* 0x000fc4000bfa6350 */
[----:B------:R-:W-:Y:S02]  /*13b0*/  @!P2 IADD3.X R43, PT, PT, R40, R43, RZ, P6, !PT ;  /* 0x0000002b282ba210 */ /* 0x000fe400037fe4ff */
[----:B------:R-:W-:Y:S01]  /*13c0*/  ISETP.GE.U32.AND P0, PT, R50, UR12, PT ;  /* 0x0000000c32007c0c */ /* 0x000fe2000bf06070 */
[----:B------:R-:W3:Y:S01]  /*13d0*/  @!P4 LDC.64 R40, c[0x0][0x3a0] ;  /* 0x0000e800ff28cb82 */ /* 0x000ee20000000a00 */
[----:B------:R-:W-:Y:S02]  /*13e0*/  SHF.R.S32.HI R59, RZ, 0x1f, R50 ;  /* 0x0000001fff3b7819 */ /* 0x000fe40000011432 */
[----:B--2---:R-:W-:Y:S02]  /*13f0*/  @!P3 IADD3 R38, P6, PT, R29, R38, RZ ;  /* 0x000000261d26b210 */ /* 0x004fe40007fde0ff */
[----:B------:R-:W-:Y:S02]  /*1400*/  ISETP.GE.AND.EX P0, PT, R59, UR13, PT, P0 ;  /* 0x0000000d3b007c0c */ /* 0x000fe4000bf06300 */
[----:B------:R-:W-:Y:S01]  /*1410*/  @!P3 IADD3.X R39, PT, PT, R28, R39, RZ, P6, !PT ;  /* 0x000000271c27b210 */ /* 0x000fe200037fe4ff */
[----:B------:R-:W2:Y:S01]  /*1420*/  @!P5 LDC.64 R44, c[0x0][0x3f8] ;  /* 0x0000fe00ff2cdb82 */ /* 0x000ea20000000a00 */
[----:B------:R-:W-:-:S02]  /*1430*/  @!P4 MOV R28, R124 ;  /* 0x0000007c001cc202 */ /* 0x000fc40000000f00 */
[----:B------:R-:W-:-:S03]  /*1440*/  @!P4 MOV R29, R123 ;  /* 0x0000007b001dc202 */ /* 0x000fc60000000f00 */
[----:B------:R-:W-:-:S05]  /*1450*/  @!P4 IMAD.WIDE.U32 R28, R104, R22, R28 ;  /* 0x00000016681cc225 */ /* 0x000fca00078e001c */
[----:B------:R-:W-:Y:S02]  /*1460*/  @!P4 IADD3 R29, PT, PT, R29, R33, RZ ;  /* 0x000000211d1dc210 */ /* 0x000fe40007ffe0ff */
[----:B------:R-:W4:Y:S01]  /*1470*/  @!P0 LDC.64 R32, c[0x0][0x3f8] ;  /* 0x0000fe00ff208b82 */ /* 0x000f220000000a00 */
[----:B-1----:R-:W-:Y:S02]  /*1480*/  CS2R R24, SRZ ;  /* 0x0000000000187805 */ /* 0x002fe4000001ff00 */
[----:B------:R-:W-:-:S04]  /*1490*/  CS2R R22, SRZ ;  /* 0x0000000000167805 */ /* 0x000fc8000001ff00 */
[----:B------:R1:W5:Y:S01]  /*14a0*/  @!P1 LDG.E.64 R24, desc[UR8][R30.64] ;  /* 0x000000081e189981 */ /* 0x000362000c1e1b00 */
[----:B--2---:R-:W-:Y:S01]  /*14b0*/  @!P5 IMAD R58, R51, R44, RZ ;  /* 0x0000002c333ad224 */ /* 0x004fe200078e02ff */
[C---:B------:R-:W-:Y:S02]  /*14c0*/  @!P4 SHF.L.U32 R53, R28.reuse, 0x2, RZ ;  /* 0x000000021c35c819 */ /* 0x040fe400000006ff */
[----:B------:R2:W5:Y:S01]  /*14d0*/  @!P1 LDG.E.64 R22, desc[UR8][R34.64] ;  /* 0x0000000822169981 */ /* 0x000562000c1e1b00 */
[----:B------:R-:W-:Y:S02]  /*14e0*/  @!P4 SHF.L.U64.HI R56, R28, 0x2, R29 ;  /* 0x000000021c38c819 */ /* 0x000fe4000001021d */
[----:B-1----:R-:W-:Y:S02]  /*14f0*/  @!P5 MOV R30, R124 ;  /* 0x0000007c001ed202 */ /* 0x002fe40000000f00 */
[----:B------:R-:W-:Y:S02]  /*1500*/  @!P5 MOV R31, R123 ;  /* 0x0000007b001fd202 */ /* 0x000fe40000000f00 */
[----:B------:R-:W-:-:S02]  /*1510*/  CS2R R26, SRZ ;  /* 0x00000000001a7805 */ /* 0x000fc4000001ff00 */
[----:B------:R-:W-:Y:S01]  /*1520*/  CS2R R28, SRZ ;  /* 0x00000000001c7805 */ /* 0x000fe2000001ff00 */
[C---:B--2---:R-:W-:Y:S02]  /*1530*/  @!P5 IMAD R35, R57.reuse, R45, R58 ;  /* 0x0000002d3923d224 */ /* 0x044fe400078e023a */
[C---:B------:R-:W-:Y:S01]  /*1540*/  @!P5 IMAD.WIDE.U32 R30, R57.reuse, R44, R30 ;  /* 0x0000002c391ed225 */ /* 0x040fe200078e001e */
[----:B------:R-:W-:Y:S01]  /*1550*/  IADD3 R52, PT, PT, R57, 0xe0, RZ ;  /* 0x000000e039347810 */ /* 0x000fe20007ffe0ff */
[----:B------:R-:W5:Y:S01]  /*1560*/  @!P2 LDG.E.64 R26, desc[UR8][R36.64] ;  /* 0x00000008241aa981 */ /* 0x000f62000c1e1b00 */
[----:B0-----:R-:W-:Y:S01]  /*1570*/  @!P4 IADD3 R46, P6, PT, R53, R46, RZ ;  /* 0x0000002e352ec210 */ /* 0x001fe20007fde0ff */
[----:B----4-:R-:W-:Y:S01]  /*1580*/  @!P0 IMAD R34, R59, R32, RZ ;  /* 0x000000203b228224 */ /* 0x010fe200078e02ff */
[----:B------:R-:W-:Y:S01]  /*1590*/  @!P5 IADD3 R31, PT, PT, R31, R35, RZ ;  /* 0x000000231f1fd210 */ /* 0x000fe20007ffe0ff */
[----:B------:R0:W5:Y:S01]  /*15a0*/  @!P2 LDG.E.64 R28, desc[UR8][R42.64] ;  /* 0x000000082a1ca981 */ /* 0x000162000c1e1b00 */
[----:B------:R-:W-:Y:S01]  /*15b0*/  @!P0 MOV R35, R123 ;  /* 0x0000007b00238202 */ /* 0x000fe20000000f00 */
[----:B------:R-:W-:Y:S01]  /*15c0*/  @!P0 IMAD R61, R50, R33, R34 ;  /* 0x00000021323d8224 */ /* 0x000fe200078e0222 */
[----:B------:R-:W-:Y:S01]  /*15d0*/  @!P0 MOV R34, R124 ;  /* 0x0000007c00228202 */ /* 0x000fe20000000f00 */
[----:B------:R-:W1:Y:S01]  /*15e0*/  @!P5 LDC.64 R44, c[0x0][0x398] ;  /* 0x0000e600ff2cdb82 */ /* 0x000e620000000a00 */
[----:B---3--:R-:W-:-:S02]  /*15f0*/  @!P4 IADD3 R40, P2, PT, R53, R40, RZ ;  /* 0x000000283528c210 */ /* 0x008fc40007f5e0ff */
[----:B------:R-:W-:Y:S02]  /*1600*/  ISETP.GE.U32.AND P1, PT, R52, UR12, PT ;  /* 0x0000000c34007c0c */ /* 0x000fe4000bf26070 */
[----:B------:R-:W-:Y:S01]  /*1610*/  SHF.R.S32.HI R53, RZ, 0x1f, R52 ;  /* 0x0000001fff357819 */ /* 0x000fe20000011434 */
[----:B------:R-:W-:Y:S02]  /*1620*/  @!P0 IMAD.WIDE.U32 R50, R50, R32, R34 ;  /* 0x0000002032328225 */ /* 0x000fe400078e0022 */
[----:B------:R-:W2:Y:S01]  /*1630*/  LDC.64 R34, c[0x0][0x3b8] ;  /* 0x0000ee00ff227b82 */ /* 0x000ea20000000a00 */
[----:B------:R-:W-:Y:S02]  /*1640*/  ISETP.GE.AND.EX P1, PT, R53, UR13, PT, P1 ;  /* 0x0000000d35007c0c */ /* 0x000fe4000bf26310 */
[----:B------:R-:W-:Y:S02]  /*1650*/  @!P4 IADD3.X R41, PT, PT, R56, R41, RZ, P2, !PT ;  /* 0x000000293829c210 */ /* 0x000fe400017fe4ff */
[----:B------:R-:W-:-:S02]  /*1660*/  SHF.R.S32.HI R65, RZ, 0x1f, R103 ;  /* 0x0000001fff417819 */ /* 0x000fc40000011467 */
[----:B------:R-:W-:Y:S01]  /*1670*/  ISETP.GE.U32.AND P2, PT, R103, UR12, PT ;  /* 0x0000000c67007c0c */ /* 0x000fe2000bf46070 */
[----:B0-----:R-:W0:Y:S01]  /*1680*/  @!P5 LDC.64 R42, c[0x0][0x3a0] ;  /* 0x0000e800ff2adb82 */ /* 0x001e220000000a00 */
[----:B------:R-:W-:Y:S02]  /*1690*/  @!P4 IADD3.X R47, PT, PT, R56, R47, RZ, P6, !PT ;  /* 0x0000002f382fc210 */ /* 0x000fe400037fe4ff */
[----:B------:R-:W-:-:S05]  /*16a0*/  ISETP.GE.AND.EX P2, PT, R65, UR13, PT, P2 ;  /* 0x0000000d41007c0c */ /* 0x000fca000bf46320 */
[----:B------:R-:W3:Y:S08]  /*16b0*/  @!P0 LDC.64 R56, c[0x0][0x3a0] ;  /* 0x0000e800ff388b82 */ /* 0x000ef00000000a00 */
[----:B------:R-:W4:Y:S01]  /*16c0*/  @!P1 LDC.64 R36, c[0x0][0x3f8] ;  /* 0x0000fe00ff249b82 */ /* 0x000f220000000a00 */
[----:B------:R-:W-:Y:S02]  /*16d0*/  @!P5 SHF.L.U32 R67, R30, 0x2, RZ ;  /* 0x000000021e43d819 */ /* 0x000fe400000006ff */
[----:B------:R-:W-:-:S02]  /*16e0*/  CS2R R32, SRZ ;  /* 0x0000000000207805 */ /* 0x000fc4000001ff00 */
[----:B------:R-:W-:Y:S02]  /*16f0*/  @!P5 SHF.L.U64.HI R68, R30, 0x2, R31 ;  /* 0x000000021e44d819 */ /* 0x000fe4000001021f */
[----:B------:R-:W-:Y:S01]  /*1700*/  CS2R R30, SRZ ;  /* 0x00000000001e7805 */ /* 0x000fe2000001ff00 */
[----:B--2---:R-:W-:Y:S01]  /*1710*/  IMAD.WIDE R34, R101, 0x8, R34 ;  /* 0x0000000865227825 */ /* 0x004fe200078e0222 */
[----:B------:R-:W2:Y:S01]  /*1720*/  @!P0 LDC.64 R58, c[0x0][0x398] ;  /* 0x0000e600ff3a8b82 */ /* 0x000ea20000000a00 */
[----:B------:R1:W5:Y:S01]  /*1730*/  @!P3 LDG.E.64 R32, desc[UR8][R38.64] ;  /* 0x000000082620b981 */ /* 0x000362000c1e1b00 */
[----:B------:R-:W-:-:S03]  /*1740*/  @!P0 IADD3 R61, PT, PT, R51, R61, RZ ;  /* 0x0000003d333d8210 */ /* 0x000fc60007ffe0ff */
[----:B------:R1:W5:Y:S03]  /*1750*/  @!P3 LDG.E.64 R30, desc[UR8][R48.64] ;  /* 0x00000008301eb981 */ /* 0x000366000c1e1b00 */
[----:B------:R-:W2:Y:S01]  /*1760*/  @!P2 LDC.64 R62, c[0x0][0x3f8] ;  /* 0x0000fe00ff3eab82 */ /* 0x000ea20000000a00 */
[----:B0-----:R-:W-:Y:S01]  /*1770*/  @!P5 IADD3 R42, P3, PT, R67, R42, RZ ;  /* 0x0000002a432ad210 */ /* 0x001fe20007f7e0ff */
[----:B------:R-:W2:Y:S01]  /*1780*/  LDG.E.64 R34, desc[UR8][R34.64] ;  /* 0x0000000822227981 */ /* 0x000ea2000c1e1b00 */
[----:B------:R-:W-:Y:S02]  /*1790*/  @!P0 SHF.L.U32 R51, R50, 0x2, RZ ;  /* 0x0000000232338819 */ /* 0x000fe400000006ff */
[----:B------:R-:W-:Y:S02]  /*17a0*/  @!P5 IADD3.X R43, PT, PT, R68, R43, RZ, P3, !PT ;  /* 0x0000002b442bd210 */ /* 0x000fe40001ffe4ff */
[----:B------:R-:W-:Y:S01]  /*17b0*/  @!P0 SHF.L.U64.HI R66, R50, 0x2, R61 ;  /* 0x0000000232428819 */ /* 0x000fe2000001023d */
[----:B----4-:R-:W-:Y:S01]  /*17c0*/  @!P1 IMAD R53, R53, R36, RZ ;  /* 0x0000002435359224 */ /* 0x010fe200078e02ff */
[----:B---3--:R-:W-:Y:S01]  /*17d0*/  @!P0 IADD3 R56, P3, PT, R51, R56, RZ ;  /* 0x0000003833388210 */ /* 0x008fe20007f7e0ff */
[----:B------:R-:W0:Y:S01]  /*17e0*/  @!P1 LDC.64 R60, c[0x0][0x3a0] ;  /* 0x0000e800ff3c9b82 */ /* 0x000e220000000a00 */
[----:B-1----:R-:W-:-:S02]  /*17f0*/  @!P1 MOV R38, R124 ;  /* 0x0000007c00269202 */ /* 0x002fc40000000f00 */
[----:B------:R-:W-:Y:S02]  /*1800*/  @!P1 MOV R39, R123 ;  /* 0x0000007b00279202 */ /* 0x000fe40000000f00 */
[----:B------:R-:W-:Y:S01]  /*1810*/  @!P0 IADD3.X R57, PT, PT, R66, R57, RZ, P3, !PT ;  /* 0x0000003942398210 */ /* 0x000fe20001ffe4ff */
[C---:B------:R-:W-:Y:S01]  /*1820*/  @!P1 IMAD R53, R52.reuse, R37, R53 ;  /* 0x0000002534359224 */ /* 0x040fe200078e0235 */
[----:B------:R-:W-:Y:S01]  /*1830*/  ISETP.NE.AND P3, PT, RZ, UR10, PT ;  /* 0x0000000aff007c0c */ /* 0x000fe2000bf65270 */
[----:B------:R-:W1:Y:S01]  /*1840*/  @!P1 LDC.64 R48, c[0x0][0x398] ;  /* 0x0000e600ff309b82 */ /* 0x000e620000000a00 */
[----:B------:R-:W-:Y:S01]  /*1850*/  @!P5 IADD3 R44, P6, PT, R67, R44, RZ ;  /* 0x0000002c432cd210 */ /* 0x000fe20007fde0ff */
[----:B------:R-:W-:-:S03]  /*1860*/  @!P1 IMAD.WIDE.U32 R36, R52, R36, R38 ;  /* 0x0000002434249225 */ /* 0x000fc600078e0026 */
[----:B------:R-:W-:Y:S02]  /*1870*/  @!P5 IADD3.X R45, PT, PT, R68, R45, RZ, P6, !PT ;  /* 0x0000002d442dd210 */ /* 0x000fe400037fe4ff */
[----:B--2---:R-:W-:Y:S01]  /*1880*/  @!P0 IADD3 R58, P6, PT, R51, R58, RZ ;  /* 0x0000003a333a8210 */ /* 0x004fe20007fde0ff */
[----:B------:R-:W-:Y:S01]  /*1890*/  @!P2 IMAD R38, R65, R62, RZ ;  /* 0x0000003e4126a224 */ /* 0x000fe200078e02ff */
[----:B------:R-:W2:Y:S01]  /*18a0*/  @!P2 LDC.64 R50, c[0x0][0x3a0] ;  /* 0x0000e800ff32ab82 */ /* 0x000ea20000000a00 */
[----:B------:R-:W-:Y:S02]  /*18b0*/  @!P1 IADD3 R37, PT, PT, R37, R53, RZ ;  /* 0x0000003525259210 */ /* 0x000fe40007ffe0ff */
[C---:B------:R-:W-:Y:S01]  /*18c0*/  @!P1 SHF.L.U32 R65, R36.reuse, 0x2, RZ ;  /* 0x0000000224419819 */ /* 0x040fe200000006ff */
[----:B------:R-:W-:Y:S01]  /*18d0*/  @!P2 IMAD R69, R103, R63, R38 ;  /* 0x0000003f6745a224 */ /* 0x000fe200078e0226 */
[----:B------:R-:W-:-:S03]  /*18e0*/  @!P1 SHF.L.U64.HI R68, R36, 0x2, R37 ;  /* 0x0000000224449819 */ /* 0x000fc60000010225 */
[----:B------:R-:W3:Y:S01]  /*18f0*/  @!P2 LDC.64 R52, c[0x0][0x398] ;  /* 0x0000e600ff34ab82 */ /* 0x000ee20000000a00 */
[----:B------:R-:W-:Y:S02]  /*1900*/  @!P0 IADD3.X R59, PT, PT, R66, R59, RZ, P6, !PT ;  /* 0x0000003b423b8210 */ /* 0x000fe400037fe4ff */
[----:B------:R-:W-:Y:S02]  /*1910*/  @!P2 MOV R66, R124 ;  /* 0x0000007c0042a202 */ /* 0x000fe40000000f00 */
[----:B------:R-:W-:-:S03]  /*1920*/  @!P2 MOV R67, R123 ;  /* 0x0000007b0043a202 */ /* 0x000fc60000000f00 */
[----:B------:R-:W4:Y:S01]  /*1930*/  @P3 LDC.64 R36, c[0x0][0x3b0] ;  /* 0x0000ec00ff243b82 */ /* 0x000f220000000a00 */
[----:B0-----:R-:W-:-:S07]  /*1940*/  @!P1 IADD3 R60, P6, PT, R65, R60, RZ ;  /* 0x0000003c413c9210 */ /* 0x001fce0007fde0ff */
[----:B------:R-:W0:Y:S01]  /*1950*/  LDC.64 R38, c[0x0][0x3a8] ;  /* 0x0000ea00ff267b82 */ /* 0x000e220000000a00 */
[----:B------:R-:W-:Y:S01]  /*1960*/  @!P2 IMAD.WIDE.U32 R62, R103, R62, R66 ;  /* 0x0000003e673ea225 */ /* 0x000fe200078e0042 */
[----:B------:R-:W-:Y:S02]  /*1970*/  @!P1 IADD3.X R61, PT, PT, R68, R61, RZ, P6, !PT ;  /* 0x0000003d443d9210 */ /* 0x000fe400037fe4ff */
[----:B-1----:R-:W-:Y:S02]  /*1980*/  @!P1 IADD3 R48, P6, PT, R65, R48, RZ ;  /* 0x0000003041309210 */ /* 0x002fe40007fde0ff */
[----:B------:R-:W-:Y:S02]  /*1990*/  @!P2 IADD3 R65, PT, PT, R63, R69, RZ ;  /* 0x000000453f41a210 */ /* 0x000fe40007ffe0ff */
[----:B------:R-:W-:Y:S02]  /*19a0*/  @!P2 SHF.L.U32 R63, R62, 0x2, RZ ;  /* 0x000000023e3fa819 */ /* 0x000fe400000006ff */
[----:B------:R-:W-:-:S02]  /*19b0*/  @!P1 IADD3.X R49, PT, PT, R68, R49, RZ, P6, !PT ;  /* 0x0000003144319210 */ /* 0x000fc400037fe4ff */
[----:B------:R-:W-:Y:S02]  /*19c0*/  @!P2 SHF.L.U64.HI R66, R62, 0x2, R65 ;  /* 0x000000023e42a819 */ /* 0x000fe40000010241 */
[----:B--2---:R-:W-:Y:S02]  /*19d0*/  @!P2 IADD3 R50, P6, PT, R63, R50, RZ ;  /* 0x000000323f32a210 */ /* 0x004fe40007fde0ff */
[----:B------:R-:W-:Y:S02]  /*19e0*/  LEA R65, R55, R64, 0x3 ;  /* 0x0000004037417211 */ /* 0x000fe400078e18ff */
[----:B------:R-:W-:Y:S02]  /*19f0*/  @!P2 IADD3.X R51, PT, PT, R66, R51, RZ, P6, !PT ;  /* 0x000000334233a210 */ /* 0x000fe400037fe4ff */
[----:B---3--:R-:W-:Y:S01]  /*1a00*/  @!P2 IADD3 R52, P6, PT, R63, R52, RZ ;  /* 0x000000343f34a210 */ /* 0x008fe20007fde0ff */
[----:B----4-:R-:W-:Y:S01]  /*1a10*/  @P3 IMAD.WIDE R62, R65, 0x2, R36 ;  /* 0x00000002413e3825 */ /* 0x010fe200078e0224 */
[----:B------:R-:W-:-:S02]  /*1a20*/  CS2R R36, SRZ ;  /* 0x0000000000247805 */ /* 0x000fc4000001ff00 */
[----:B------:R-:W-:Y:S02]  /*1a30*/  CS2R R96, SRZ ;  /* 0x0000000000607805 */ /* 0x000fe4000001ff00 */
[----:B------:R-:W-:Y:S01]  /*1a40*/  CS2R R94, SRZ ;  /* 0x00000000005e7805 */ /* 0x000fe2000001ff00 */
[----:B0-----:R-:W-:Y:S01]  /*1a50*/  IMAD.WIDE R64, R65, 0x2, R38 ;  /* 0x0000000241407825 */ /* 0x001fe200078e0226 */
[----:B------:R-:W-:Y:S02]  /*1a60*/  CS2R R38, SRZ ;  /* 0x0000000000267805 */ /* 0x000fe4000001ff00 */
[----:B------:R-:W-:Y:S01]  /*1a70*/  @!P2 IADD3.X R53, PT, PT, R66, R53, RZ, P6, !PT ;  /* 0x000000354235a210 */ /* 0x000fe200037fe4ff */
[----:B------:R0:W5:Y:S04]  /*1a80*/  @!P4 LDG.E.64 R36, desc[UR8][R40.64] ;  /* 0x000000082824c981 */ /* 0x000168000c1e1b00 */
[----:B------:R1:W5:Y:S04]  /*1a90*/  @!P4 LDG.E.64 R38, desc[UR8][R46.64] ;  /* 0x000000082e26c981 */ /* 0x000368000c1e1b00 */
[----:B------:R2:W5:Y:S01]  /*1aa0*/  @!P5 LDG.E.64 R96, desc[UR8][R42.64] ;  /* 0x000000082a60d981 */ /* 0x000562000c1e1b00 */
[----:B0-----:R-:W-:-:S03]  /*1ab0*/  CS2R R40, SRZ ;  /* 0x0000000000287805 */ /* 0x001fc6000001ff00 */
[----:B------:R0:W5:Y:S01]  /*1ac0*/  @!P5 LDG.E.64 R94, desc[UR8][R44.64] ;  /* 0x000000082c5ed981 */ /* 0x000162000c1e1b00 */
[----:B-1----:R-:W-:-:S03]  /*1ad0*/  CS2R R46, SRZ ;  /* 0x00000000002e7805 */ /* 0x002fc6000001ff00 */
[----:B------:R-:W3:Y:S01]  /*1ae0*/  @P3 LDG.E.U16 R68, desc[UR8][R62.64] ;  /* 0x000000083e443981 */ /* 0x000ee2000c1e1500 */
[----:B--2---:R-:W-:-:S03]  /*1af0*/  CS2R R42, SRZ ;  /* 0x00000000002a7805 */ /* 0x004fc6000001ff00 */
[----:B------:R-:W2:Y:S01]  /*1b00*/  @P3 LDG.E.U16 R67, desc[UR8][R62.64+0x2] ;  /* 0x000002083e433981 */ /* 0x000ea2000c1e1500 */
[----:B0-----:R-:W-:-:S03]  /*1b10*/  CS2R R44, SRZ ;  /* 0x00000000002c7805 */ /* 0x001fc6000001ff00 */
[----:B------:R-:W4:Y:S04]  /*1b20*/  LDG.E.U16 R66, desc[UR8][R64.64] ;  /* 0x0000000840427981 */ /* 0x000f28000c1e1500 */
[----:B------:R-:W4:Y:S04]  /*1b30*/  LDG.E.U16 R116, desc[UR8][R64.64+0x2] ;  /* 0x0000020840747981 */ /* 0x000f28000c1e1500 */
[----:B------:R-:W5:Y:S04]  /*1b40*/  @!P1 LDG.E.64 R40, desc[UR8][R60.64] ;  /* 0x000000083c289981 */ /* 0x000f68000c1e1b00 */
[----:B------:R-:W5:Y:S04]  /*1b50*/  @!P1 LDG.E.64 R42, desc[UR8][R48.64] ;  /* 0x00000008302a9981 */ /* 0x000f68000c1e1b00 */
[----:B------:R-:W5:Y:S04]  /*1b60*/  @!P2 LDG.E.64 R44, desc[UR8][R50.64] ;  /* 0x00000008322ca981 */ /* 0x000f68000c1e1b00 */
[----:B------:R-:W5:Y:S01]  /*1b70*/  @!P2 LDG.E.64 R46, desc[UR8][R52.64] ;  /* 0x00000008342ea981 */ /* 0x000f62000c1e1b00 */
[----:B------:R-:W-:-:S02]  /*1b80*/  CS2R R84, SRZ ;  /* 0x0000000000547805 */ /* 0x000fc4000001ff00 */
[----:B------:R-:W-:-:S04]  /*1b90*/  CS2R R82, SRZ ;  /* 0x0000000000527805 */ /* 0x000fc8000001ff00 */
[----:B------:R0:W5:Y:S04]  /*1ba0*/  @!P0 LDG.E.64 R84, desc[UR8][R56.64] ;  /* 0x0000000838548981 */ /* 0x000168000c1e1b00 */
[----:B------:R1:W5:Y:S01]  /*1bb0*/  @!P0 LDG.E.64 R82, desc[UR8][R58.64] ;  /* 0x000000083a528981 */ /* 0x000362000c1e1b00 */
[----:B------:R-:W-:Y:S01]  /*1bc0*/  MOV R119, 0x3f800000 ;  /* 0x3f80000000777802 */ /* 0x000fe20000000f00 */
[----:B------:R-:W-:Y:S01]  /*1bd0*/  UISETP.NE.AND UP0, UPT, UR10, URZ, UPT ;  /* 0x000000ff0a00728c */ /* 0x000fe2000bf05270 */
[----:B------:R-:W-:Y:S02]  /*1be0*/  MOV R118, RZ ;  /* 0x000000ff00767202 */ /* 0x000fe40000000f00 */
[----:B------:R-:W-:Y:S01]  /*1bf0*/  MOV R117, RZ ;  /* 0x000000ff00757202 */ /* 0x000fe20000000f00 */
[----:B------:R-:W-:-:S05]  /*1c00*/  FFMA.FTZ R35, -R34, R34, R35 ;  /* 0x0000002222237223 */ /* 0x000fca0000010123 */
[----:B------:R-:W-:-:S13]  /*1c10*/  FSETP.GTU.FTZ.AND P0, PT, R35, RZ, PT ;  /* 0x000000ff2300720b */ /* 0x000fda0003f1c000 */
[----:B0-----:R-:W0:Y:S02]  /*1c20*/  @P0 LDC R56, c[0x0][0x3c0] ;  /* 0x0000f000ff380b82 */ /* 0x001e240000000800 */
[----:B0-----:R-:W-:-:S04]  /*1c30*/  @P0 FADD.FTZ R56, R35, R56 ;  /* 0x0000003823380221 */ /* 0x001fc80000010000 */
[----:B------:R1:W0:Y:S01]  /*1c40*/  @P0 MUFU.RSQ R119, R56 ;  /* 0x0000003800770308 */ /* 0x0002220000001400 */
[----:B---3--:R-:W-:Y:S02]  /*1c50*/  @P3 SHF.L.U32 R118, R68, 0x10, RZ ;  /* 0x0000001044763819 */ /* 0x008fe400000006ff */
[----:B--2---:R-:W-:Y:S02]  /*1c60*/  @P3 SHF.L.U32 R117, R67, 0x10, RZ ;  /* 0x0000001043753819 */ /* 0x004fe400000006ff */
[----:B----4-:R-:W-:Y:S02]  /*1c70*/  SHF.L.U32 R35, R66, 0x10, RZ ;  /* 0x0000001042237819 */ /* 0x010fe400000006ff */
[----:B------:R-:W-:Y:S01]  /*1c80*/  SHF.L.U32 R116, R116, 0x10, RZ ;  /* 0x0000001074747819 */ /* 0x000fe200000006ff */
[----:B01----:R-:W-:Y:S06]  /*1c90*/  BRA.U UP0, `(.L_x_1573) ;  /* 0x0000000d00847547 */ /* 0x003fec000b800000 */
[C---:B-----5:R-:W-:Y:S01]  /*1ca0*/  FADD.FTZ R48, -R34.reuse, R96 ;  /* 0x0000006022307221 */ /* 0x060fe20000010100 */
[----:B------:R-:W-:Y:S01]  /*1cb0*/  FADD.FTZ R50, -R34, R97 ;  /* 0x0000006122327221 */ /* 0x000fe20000010100 */
[----:B------:R-:W-:Y:S01]  /*1cc0*/  FMUL.FTZ R52, R94, R35 ;  /* 0x000000235e347220 */ /* 0x000fe20000410000 */
[----:B------:R-:W-:Y:S01]  /*1cd0*/  FMUL.FTZ R51, R95, R116 ;  /* 0x000000745f337220 */ /* 0x000fe20000410000 */
[-C--:B------:R-:W-:Y:S01]  /*1ce0*/  FMUL.FTZ R49, R48, R119.reuse ;  /* 0x0000007730317220 */ /* 0x080fe20000410000 */
[----:B------:R-:W-:Y:S01]  /*1cf0*/  FMUL.FTZ R50, R50, R119 ;  /* 0x0000007732327220 */ /* 0x000fe20000410000 */
[----:B------:R-:W-:Y:S01]  /*1d00*/  FADD.FTZ R48, RZ, R52 ;  /* 0x00000034ff307221 */ /* 0x000fe20000010000 */
[C---:B------:R-:W-:Y:S01]  /*1d10*/  FADD.FTZ R56, -R34.reuse, R93 ;  /* 0x0000005d22387221 */ /* 0x040fe20000010100 */
[----:B------:R-:W-:Y:S01]  /*1d20*/  FFMA.FTZ R53, R49, R52, RZ ;  /* 0x0000003431357223 */ /* 0x000fe200000100ff */
[----:B------:R-:W-:Y:S01]  /*1d30*/  FADD.FTZ R52, -R34, R92 ;  /* 0x0000005c22347221 */ /* 0x000fe20000010100 */
[----:B------:R-:W-:Y:S01]  /*1d40*/  FADD.FTZ R48, R51, R48 ;  /* 0x0000003033307221 */ /* 0x000fe20000010000 */
[----:B------:R-:W-:Y:S01]  /*1d50*/  FFMA.FTZ R49, R94, R49, RZ ;  /* 0x000000315e317223 */ /* 0x000fe200000100ff */
[----:B------:R-:W-:Y:S01]  /*1d60*/  FFMA.FTZ R53, R50, R51, R53 ;  /* 0x0000003332357223 */ /* 0x000fe20000010035 */
[----:B------:R-:W-:Y:S01]  /*1d70*/  FMUL.FTZ R51, R90, R35 ;  /* 0x000000235a337220 */ /* 0x000fe20000410000 */
[-C--:B------:R-:W-:Y:S01]  /*1d80*/  FMUL.FTZ R52, R52, R119.reuse ;  /* 0x0000007734347220 */ /* 0x080fe20000410000 */
[----:B------:R-:W-:Y:S01]  /*1d90*/  FMUL.FTZ R57, R91, R116 ;  /* 0x000000745b397220 */ /* 0x000fe20000410000 */
[----:B------:R-:W-:Y:S01]  /*1da0*/  FMUL.FTZ R56, R56, R119 ;  /* 0x0000007738387220 */ /* 0x000fe20000410000 */
[----:B------:R-:W-:Y:S01]  /*1db0*/  FFMA.FTZ R50, R95, R50, RZ ;  /* 0x000000325f327223 */ /* 0x000fe200000100ff */
[----:B------:R-:W-:Y:S01]  /*1dc0*/  FFMA.FTZ R49, R90, R52, R49 ;  /* 0x000000345a317223 */ /* 0x000fe20000010031 */
[----:B------:R-:W-:Y:S01]  /*1dd0*/  FFMA.FTZ R53, R52, R51, R53 ;  /* 0x0000003334357223 */ /* 0x000fe20000010035 */
[----:B------:R-:W-:Y:S01]  /*1de0*/  FADD.FTZ R52, -R34, R88 ;  /* 0x0000005822347221 */ /* 0x000fe20000010100 */
[----:B------:R-:W-:Y:S01]  /*1df0*/  FADD.FTZ R48, R48, R51 ;  /* 0x0000003330307221 */ /* 0x000fe20000010000 */
[----:B------:R-:W-:Y:S01]  /*1e00*/  FFMA.FTZ R50, R91, R56, R50 ;  /* 0x000000385b327223 */ /* 0x000fe20000010032 */
[----:B------:R-:W-:Y:S01]  /*1e10*/  FFMA.FTZ R53, R56, R57, R53 ;  /* 0x0000003938357223 */ /* 0x000fe20000010035 */
[----:B------:R-:W-:Y:S01]  /*1e20*/  FMUL.FTZ R52, R52, R119 ;  /* 0x0000007734347220 */ /* 0x000fe20000410000 */
[----:B------:R-:W-:Y:S01]  /*1e30*/  FMUL.FTZ R51, R86, R35 ;  /* 0x0000002356337220 */ /* 0x000fe20000410000 */
[----:B------:R-:W-:Y:S01]  /*1e40*/  FADD.FTZ R56, -R34, R89 ;  /* 0x0000005922387221 */ /* 0x000fe20000010100 */
[----:B------:R-:W-:Y:S01]  /*1e50*/  FADD.FTZ R48, R57, R48 ;  /* 0x0000003039307221 */ /* 0x000fe20000010000 */
[----:B------:R-:W-:Y:S01]  /*1e60*/  FFMA.FTZ R49, R86, R52, R49 ;  /* 0x0000003456317223 */ /* 0x000fe20000010031 */
[----:B------:R-:W-:Y:S01]  /*1e70*/  FFMA.FTZ R53, R52, R51, R53 ;  /* 0x0000003334357223 */ /* 0x000fe20000010035 */
[C---:B------:R-:W-:Y:S01]  /*1e80*/  FMUL.FTZ R57, R87.reuse, R116 ;  /* 0x0000007457397220 */ /* 0x040fe20000410000 */
[----:B------:R-:W-:Y:S01]  /*1e90*/  FMUL.FTZ R56, R56, R119 ;  /* 0x0000007738387220 */ /* 0x000fe20000410000 */
[----:B------:R-:W-:Y:S01]  /*1ea0*/  FADD.FTZ R52, -R34, R84 ;  /* 0x0000005422347221 */ /* 0x000fe20000010100 */
[----:B------:R-:W-:Y:S01]  /*1eb0*/  FADD.FTZ R48, R48, R51 ;  /* 0x0000003330307221 */ /* 0x000fe20000010000 */
[----:B------:R-:W-:Y:S01]  /*1ec0*/  FMUL.FTZ R51, R82, R35 ;  /* 0x0000002352337220 */ /* 0x000fe20000410000 */
[----:B------:R-:W-:Y:S01]  /*1ed0*/  FFMA.FTZ R50, R87, R56, R50 ;  /* 0x0000003857327223 */ /* 0x000fe20000010032 */
[----:B------:R-:W-:Y:S01]  /*1ee0*/  FFMA.FTZ R53, R56, R57, R53 ;  /* 0x0000003938357223 */ /* 0x000fe20000010035 */
[----:B------:R-:W-:Y:S01]  /*1ef0*/  FMUL.FTZ R52, R52, R119 ;  /* 0x0000007734347220 */ /* 0x000fe20000410000 */
[----:B------:R-:W-:Y:S01]  /*1f00*/  FADD.FTZ R56, -R34, R85 ;  /* 0x0000005522387221 */ /* 0x000fe20000010100 */
[----:B------:R-:W-:Y:S01]  /*1f10*/  FADD.FTZ R48, R57, R48 ;  /* 0x0000003039307221 */ /* 0x000fe20000010000 */
[C---:B------:R-:W-:Y:S01]  /*1f20*/  FMUL.FTZ R57, R83.reuse, R116 ;  /* 0x0000007453397220 */ /* 0x040fe20000410000 */
[----:B------:R-:W-:Y:S01]  /*1f30*/  FFMA.FTZ R49, R82, R52, R49 ;  /* 0x0000003452317223 */ /* 0x000fe20000010031 */
[----:B------:R-:W-:Y:S01]  /*1f40*/  FFMA.FTZ R53, R52, R51, R53 ;  /* 0x0000003334357223 */ /* 0x000fe20000010035 */
        /* <DEDUP_REMOVED lines=67> */
[----:B------:R-:W-:Y:S01]  /*2380*/  FADD.FTZ R48, R57, R48 ;  /* 0x0000003039307221 */ /* 0x000fe20000010000 */
[----:B------:R-:W-:Y:S01]  /*2390*/  FADD.FTZ R56, -R34, R15 ;  /* 0x0000000f22387221 */ /* 0x000fe20000010100 */
[C---:B------:R-:W-:Y:S01]  /*23a0*/  FMUL.FTZ R57, R17.reuse, R116 ;  /* 0x0000007411397220 */ /* 0x040fe20000410000 */
[----:B------:R-:W-:Y:S01]  /*23b0*/  FFMA.FTZ R49, R16, R52, R49 ;  /* 0x0000003410317223 */ /* 0x000fe20000010031 */
[----:B------:R-:W-:Y:S01]  /*23c0*/  FFMA.FTZ R53, R52, R51, R53 ;  /* 0x0000003334357223 */ /* 0x000fe20000010035 */
[----:B------:R-:W-:Y:S01]  /*23d0*/  FMUL.FTZ R56, R56, R119 ;  /* 0x0000007738387220 */ /* 0x000fe20000410000 */
[----:B------:R-:W-:Y:S01]  /*23e0*/  FADD.FTZ R48, R48, R51 ;  /* 0x0000003330307221 */ /* 0x000fe20000010000 */
[----:B------:R-:W-:Y:S01]  /*23f0*/  FADD.FTZ R52, -R34, R18 ;  /* 0x0000001222347221 */ /* 0x000fe20000010100 */
[----:B------:R-:W-:Y:S01]  /*2400*/  FMUL.FTZ R51, R20, R35 ;  /* 0x0000002314337220 */ /* 0x000fe20000410000 */
[----:B------:R-:W-:Y:S01]  /*2410*/  FFMA.FTZ R50, R17, R56, R50 ;  /* 0x0000003811327223 */ /* 0x000fe20000010032 */
[----:B------:R-:W-:Y:S01]  /*2420*/  FADD.FTZ R48, R57, R48 ;  /* 0x0000003039307221 */ /* 0x000fe20000010000 */
[----:B------:R-:W-:Y:S01]  /*2430*/  FFMA.FTZ R53, R56, R57, R53 ;  /* 0x0000003938357223 */ /* 0x000fe20000010035 */
[----:B------:R-:W-:Y:S01]  /*2440*/  FMUL.FTZ R52, R52, R119 ;  /* 0x0000007734347220 */ /* 0x000fe20000410000 */
[----:B------:R-:W-:Y:S01]  /*2450*/  FADD.FTZ R56, -R34, R19 ;  /* 0x0000001322387221 */ /* 0x000fe20000010100 */
[----:B------:R-:W-:Y:S01]  /*2460*/  FMUL.FTZ R57, R21, R116 ;  /* 0x0000007415397220 */ /* 0x000fe20000410000 */
[----:B------:R-:W-:Y:S01]  /*2470*/  FADD.FTZ R48, R48, R51 ;  /* 0x0000003330307221 */ /* 0x000fe20000010000 */
        /* <DEDUP_REMOVED lines=19> */
[----:B------:R-:W-:Y:S01]  /*25b0*/  FMUL.FTZ R52, R52, R119 ;  /* 0x0000007734347220 */ /* 0x000fe20000410000 */
[----:B------:R-:W-:Y:S01]  /*25c0*/  FMUL.FTZ R57, R29, R116 ;  /* 0x000000741d397220 */ /* 0x000fe20000410000 */
[----:B------:R-:W-:Y:S01]  /*25d0*/  FADD.FTZ R48, R48, R51 ;  /* 0x0000003330307221 */ /* 0x000fe20000010000 */
[----:B------:R-:W-:Y:S01]  /*25e0*/  FFMA.FTZ R50, R25, R56, R50 ;  /* 0x0000003819327223 */ /* 0x000fe20000010032 */
[----:B------:R-:W-:Y:S01]  /*25f0*/  FFMA.FTZ R53, R52, R51, R53 ;  /* 0x0000003334357223 */ /* 0x000fe20000010035 */
[----:B------:R-:W-:Y:S01]  /*2600*/  FFMA.FTZ R51, R28, R52, R49 ;  /* 0x000000341c337223 */ /* 0x000fe20000010031 */
[----:B------:R-:W-:Y:S01]  /*2610*/  FADD.FTZ R52, R57, R48 ;  /* 0x0000003039347221 */ /* 0x000fe20000010000 */
[----:B------:R-:W-:Y:S01]  /*2620*/  FADD.FTZ R49, RZ, R94 ;  /* 0x0000005eff317221 */ /* 0x000fe20000010000 */
[----:B------:R-:W-:Y:S01]  /*2630*/  FADD.FTZ R48, RZ, R95 ;  /* 0x0000005fff307221 */ /* 0x000fe20000010000 */
[----:B------:R-:W-:Y:S01]  /*2640*/  FADD.FTZ R56, -R34, R27 ;  /* 0x0000001b22387221 */ /* 0x000fe20000010100 */
[----:B------:R-:W-:Y:S01]  /*2650*/  FMUL.FTZ R59, R32, R35 ;  /* 0x00000023203b7220 */ /* 0x000fe20000410000 */
[----:B------:R-:W-:Y:S01]  /*2660*/  FADD.FTZ R49, R90, R49 ;  /* 0x000000315a317221 */ /* 0x000fe20000010000 */
[----:B------:R-:W-:Y:S01]  /*2670*/  FADD.FTZ R48, R91, R48 ;  /* 0x000000305b307221 */ /* 0x000fe20000010000 */
[----:B------:R-:W-:Y:S01]  /*2680*/  FMUL.FTZ R56, R56, R119 ;  /* 0x0000007738387220 */ /* 0x000fe20000410000 */
[----:B------:R-:W-:Y:S01]  /*2690*/  FADD.FTZ R52, R52, R59 ;  /* 0x0000003b34347221 */ /* 0x000fe20000010000 */
[----:B------:R-:W-:Y:S01]  /*26a0*/  FADD.FTZ R49, R86, R49 ;  /* 0x0000003156317221 */ /* 0x000fe20000010000 */
[----:B------:R-:W-:Y:S01]  /*26b0*/  FADD.FTZ R48, R87, R48 ;  /* 0x0000003057307221 */ /* 0x000fe20000010000 */
[----:B------:R-:W-:Y:S01]  /*26c0*/  FFMA.FTZ R50, R29, R56, R50 ;  /* 0x000000381d327223 */ /* 0x000fe20000010032 */
[----:B------:R-:W-:Y:S01]  /*26d0*/  FFMA.FTZ R53, R56, R57, R53 ;  /* 0x0000003938357223 */ /* 0x000fe20000010035 */
[----:B------:R-:W-:Y:S01]  /*26e0*/  FADD.FTZ R49, R82, R49 ;  /* 0x0000003152317221 */ /* 0x000fe20000010000 */
[----:B------:R-:W-:Y:S01]  /*26f0*/  FADD.FTZ R48, R83, R48 ;  /* 0x0000003053307221 */ /* 0x000fe20000010000 */
[----:B------:R-:W-:-:S02]  /*2700*/  FADD.FTZ R56, -R34, R30 ;  /* 0x0000001e22387221 */ /* 0x000fc40000010100 */
[----:B------:R-:W-:Y:S01]  /*2710*/  FADD.FTZ R49, R78, R49 ;  /* 0x000000314e317221 */ /* 0x000fe20000010000 */
[----:B------:R-:W-:Y:S01]  /*2720*/  FADD.FTZ R48, R79, R48 ;  /* 0x000000304f307221 */ /* 0x000fe20000010000 */
[----:B------:R-:W-:Y:S01]  /*2730*/  FMUL.FTZ R58, R56, R119 ;  /* 0x00000077383a7220 */ /* 0x000fe20000410000 */
[----:B------:R-:W-:Y:S01]  /*2740*/  FADD.FTZ R56, -R34, R31 ;  /* 0x0000001f22387221 */ /* 0x000fe20000010100 */
[----:B------:R-:W-:Y:S01]  /*2750*/  FADD.FTZ R49, R4, R49 ;  /* 0x0000003104317221 */ /* 0x000fe20000010000 */
[----:B------:R-:W-:Y:S01]  /*2760*/  FADD.FTZ R48, R5, R48 ;  /* 0x0000003005307221 */ /* 0x000fe20000010000 */
[----:B------:R-:W-:Y:S01]  /*2770*/  FFMA.FTZ R57, R32, R58, R51 ;  /* 0x0000003a20397223 */ /* 0x000fe20000010033 */
[----:B------:R-:W-:Y:S01]  /*2780*/  FFMA.FTZ R53, R58, R59, R53 ;  /* 0x0000003b3a357223 */ /* 0x000fe20000010035 */
[----:B------:R-:W-:Y:S01]  /*2790*/  FMUL.FTZ R56, R56, R119 ;  /* 0x0000007738387220 */ /* 0x000fe20000410000 */
[----:B------:R-:W-:Y:S01]  /*27a0*/  FMUL.FTZ R51, R33, R116 ;  /* 0x0000007421337220 */ /* 0x000fe20000410000 */
[----:B------:R-:W-:Y:S01]  /*27b0*/  FADD.FTZ R49, R8, R49 ;  /* 0x0000003108317221 */ /* 0x000fe20000010000 */
[----:B------:R-:W-:Y:S01]  /*27c0*/  FADD.FTZ R48, R9, R48 ;  /* 0x0000003009307221 */ /* 0x000fe20000010000 */
[----:B------:R-:W-:Y:S01]  /*27d0*/  FFMA.FTZ R50, R33, R56, R50 ;  /* 0x0000003821327223 */ /* 0x000fe20000010032 */
[----:B------:R-:W-:Y:S01]  /*27e0*/  FADD.FTZ R52, R51, R52 ;  /* 0x0000003433347221 */ /* 0x000fe20000010000 */
[----:B------:R-:W-:Y:S01]  /*27f0*/  FFMA.FTZ R53, R56, R51, R53 ;  /* 0x0000003338357223 */ /* 0x000fe20000010035 */
[----:B------:R-:W-:Y:S01]  /*2800*/  FADD.FTZ R51, R42, R49 ;  /* 0x000000312a337221 */ /* 0x000fe20000010000 */
[----:B------:R-:W-:Y:S01]  /*2810*/  FADD.FTZ R48, R43, R48 ;  /* 0x000000302b307221 */ /* 0x000fe20000010000 */
[----:B------:R-:W-:Y:S01]  /*2820*/  FADD.FTZ R56, -R34, R36 ;  /* 0x0000002422387221 */ /* 0x000fe20000010100 */
[----:B------:R-:W-:Y:S01]  /*2830*/  FMUL.FTZ R59, R38, R35 ;  /* 0x00000023263b7220 */ /* 0x000fe20000410000 */
        /* <DEDUP_REMOVED lines=17> */
[----:B------:R-:W-:Y:S01]  /*2950*/  FADD.FTZ R56, -R34, R44 ;  /* 0x0000002c22387221 */ /* 0x000fe20000010100 */
[----:B------:R-:W-:Y:S01]  /*2960*/  FMUL.FTZ R53, R46, R35 ;  /* 0x000000232e357220 */ /* 0x000fe20000410000 */
[----:B------:R-:W-:Y:S01]  /*2970*/  FADD.FTZ R51, R28, R51 ;  /* 0x000000331c337221 */ /* 0x000fe20000010000 */
[----:B------:R-:W-:Y:S01]  /*2980*/  FFMA.FTZ R49, R38, R58, R57 ;  /* 0x0000003a26317223 */ /* 0x000fe20000010039 */
[----:B------:R-:W-:Y:S01]  /*2990*/  FADD.FTZ R48, R29, R48 ;  /* 0x000000301d307221 */ /* 0x000fe20000010000 */
[----:B------:R-:W-:Y:S01]  /*29a0*/  FMUL.FTZ R56, R56, R119 ;  /* 0x0000007738387220 */ /* 0x000fe20000410000 */
[----:B------:R-:W-:Y:S01]  /*29b0*/  FADD.FTZ R57, R52, R53 ;  /* 0x0000003534397221 */ /* 0x000fe20000010000 */
[----:B------:R-:W-:Y:S01]  /*29c0*/  FADD.FTZ R52, -R34, R45 ;  /* 0x0000002d22347221 */ /* 0x000fe20000010100 */
[----:B------:R-:W-:Y:S01]  /*29d0*/  FADD.FTZ R51, R32, R51 ;  /* 0x0000003320337221 */ /* 0x000fe20000010000 */
[----:B------:R-:W-:Y:S01]  /*29e0*/  FADD.FTZ R48, R33, R48 ;  /* 0x0000003021307221 */ /* 0x000fe20000010000 */
[----:B------:R-:W-:Y:S01]  /*29f0*/  FFMA.FTZ R60, R56, R53, R59 ;  /* 0x00000035383c7223 */ /* 0x000fe2000001003b */
[----:B------:R-:W-:Y:S01]  /*2a00*/  FMUL.FTZ R53, R52, R119 ;  /* 0x0000007734357220 */ /* 0x000fe20000410000 */
[----:B------:R-:W-:Y:S01]  /*2a10*/  FMUL.FTZ R58, R47, R116 ;  /* 0x000000742f3a7220 */ /* 0x000fe20000410000 */
[----:B------:R-:W-:Y:S01]  /*2a20*/  FADD.FTZ R51, R38, R51 ;  /* 0x0000003326337221 */ /* 0x000fe20000010000 */
[----:B------:R-:W-:Y:S01]  /*2a30*/  FADD.FTZ R52, R39, R48 ;  /* 0x0000003027347221 */ /* 0x000fe20000010000 */
[----:B------:R-:W-:Y:S01]  /*2a40*/  FFMA.FTZ R48, R46, R56, R49 ;  /* 0x000000382e307223 */ /* 0x000fe20000010031 */
[----:B------:R-:W-:Y:S01]  /*2a50*/  FFMA.FTZ R49, R47, R53, R50 ;  /* 0x000000352f317223 */ /* 0x000fe20000010032 */
[----:B------:R-:W-:Y:S01]  /*2a60*/  FADD.FTZ R62, R58, R57 ;  /* 0x000000393a3e7221 */ /* 0x000fe20000010000 */
[----:B------:R-:W-:Y:S01]  /*2a70*/  FADD.FTZ R50, R46, R51 ;  /* 0x000000332e327221 */ /* 0x000fe20000010000 */
[----:B------:R-:W-:Y:S01]  /*2a80*/  FFMA.FTZ R58, R53, R58, R60 ;  /* 0x0000003a353a7223 */ /* 0x000fe2000001003c */
[----:B------:R-:W-:Y:S01]  /*2a90*/  FADD.FTZ R51, R47, R52 ;  /* 0x000000342f337221 */ /* 0x000fe20000010000 */
[----:B------:R-:W-:Y:S06]  /*2aa0*/  BRA `(.L_x_1574) ;  /* 0x0000002000007947 */ /* 0x000fec0003800000 */
.L_x_1573:
[C---:B-----5:R-:W-:Y:S01]  /*2ab0*/  FADD.FTZ R48, -R34.reuse, R96 ;  /* 0x0000006022307221 */ /* 0x060fe20000010100 */
[C---:B------:R-:W-:Y:S01]  /*2ac0*/  FADD.FTZ R50, -R34.reuse, R97 ;  /* 0x0000006122327221 */ /* 0x040fe20000010100 */
[C---:B------:R-:W-:Y:S01]  /*2ad0*/  FADD.FTZ R52, -R34.reuse, R92 ;  /* 0x0000005c22347221 */ /* 0x040fe20000010100 */
[----:B------:R-:W-:Y:S01]  /*2ae0*/  FADD.FTZ R56, -R34, R88 ;  /* 0x0000005822387221 */ /* 0x000fe20000010100 */
[-C--:B------:R-:W-:Y:S01]  /*2af0*/  FMUL.FTZ R49, R48, R119.reuse ;  /* 0x0000007730317220 */ /* 0x080fe20000410000 */
[-C--:B------:R-:W-:Y:S01]  /*2b00*/  FMUL.FTZ R48, R50, R119.reuse ;  /* 0x0000007732307220 */ /* 0x080fe20000410000 */
[----:B------:R-:W-:Y:S01]  /*2b10*/  FMUL.FTZ R57, R52, R119 ;  /* 0x0000007734397220 */ /* 0x000fe20000410000 */
[----:B------:R-:W-:Y:S01]  /*2b20*/  FADD.FTZ R60, -R34, R93 ;  /* 0x0000005d223c7221 */ /* 0x000fe20000010100 */
[C-C-:B------:R-:W-:Y:S01]  /*2b30*/  FFMA.FTZ R66, R35.reuse, R49, R118.reuse ;  /* 0x0000003123427223 */ /* 0x140fe20000010076 */
[----:B------:R-:W-:Y:S01]  /*2b40*/  FFMA.FTZ R59, R116, R48, R117 ;  /* 0x00000030743b7223 */ /* 0x000fe20000010075 */
[----:B------:R-:W-:Y:S01]  /*2b50*/  FMUL.FTZ R50, R56, R119 ;  /* 0x0000007738327220 */ /* 0x000fe20000410000 */
[----:B------:R-:W-:Y:S01]  /*2b60*/  FFMA.FTZ R52, R35, R57, R118 ;  /* 0x0000003923347223 */ /* 0x000fe20000010076 */
[----:B------:R-:W-:Y:S01]  /*2b70*/  FMUL.FTZ R53, R66, -1.4426950216293334961 ;  /* 0xbfb8aa3b42357820 */ /* 0x000fe20000410000 */
[----:B------:R-:W-:Y:S01]  /*2b80*/  FMUL.FTZ R58, R59, -1.4426950216293334961 ;  /* 0xbfb8aa3b3b3a7820 */ /* 0x000fe20000410000 */
[----:B------:R-:W-:Y:S01]  /*2b90*/  FADD.FTZ R68, -R34, R84 ;  /* 0x0000005422447221 */ /* 0x000fe20000010100 */
[-C--:B------:R-:W-:Y:S01]  /*2ba0*/  FMUL.FTZ R60, R60, R119.reuse ;  /* 0x000000773c3c7220 */ /* 0x080fe20000410000 */
[----:B------:R0:W-:Y:S01]  /*2bb0*/  MUFU.EX2 R63, R53 ;  /* 0x00000035003f7308 */ /* 0x0001e20000000800 */
[--C-:B------:R-:W-:Y:S01]  /*2bc0*/  FFMA.FTZ R61, R35, R50, R118.reuse ;  /* 0x00000032233d7223 */ /* 0x100fe20000010076 */
[----:B------:R-:W-:Y:S01]  /*2bd0*/  FADD.FTZ R62, -R34, R89 ;  /* 0x00000059223e7221 */ /* 0x000fe20000010100 */
[----:B------:R-:W-:Y:S01]  /*2be0*/  FMUL.FTZ R67, R52, -1.4426950216293334961 ;  /* 0xbfb8aa3b34437820 */ /* 0x000fe20000410000 */
[----:B------:R1:W2:Y:S01]  /*2bf0*/  MUFU.EX2 R70, R58 ;  /* 0x0000003a00467308 */ /* 0x0002a20000000800 */
[--C-:B------:R-:W-:Y:S01]  /*2c00*/  FFMA.FTZ R56, R116, R60, R117.reuse ;  /* 0x0000003c74387223 */ /* 0x100fe20000010075 */
[----:B------:R-:W-:Y:S01]  /*2c10*/  FMUL.FTZ R65, R61, -1.4426950216293334961 ;  /* 0xbfb8aa3b3d417820 */ /* 0x000fe20000410000 */
[-C--:B------:R-:W-:Y:S01]  /*2c20*/  FMUL.FTZ R51, R62, R119.reuse ;  /* 0x000000773e337220 */ /* 0x080fe20000410000 */
[----:B------:R3:W4:Y:S01]  /*2c30*/  MUFU.EX2 R71, R67 ;  /* 0x0000004300477308 */ /* 0x0007220000000800 */
[----:B0-----:R-:W-:Y:S01]  /*2c40*/  FMUL.FTZ R53, R68, R119 ;  /* 0x0000007744357220 */ /* 0x001fe20000410000 */
[----:B------:R-:W-:Y:S01]  /*2c50*/  FMUL.FTZ R64, R56, -1.4426950216293334961 ;  /* 0xbfb8aa3b38407820 */ /* 0x000fe20000410000 */
[----:B------:R-:W-:Y:S01]  /*2c60*/  FFMA.FTZ R62, R116, R51, R117 ;  /* 0x00000033743e7223 */ /* 0x000fe20000010075 */
[----:B------:R-:W0:Y:S01]  /*2c70*/  MUFU.EX2 R65, R65 ;  /* 0x0000004100417308 */ /* 0x000e220000000800 */
[----:B-1----:R-:W-:-:S02]  /*2c80*/  FFMA.FTZ R58, R35, R53, R118 ;  /* 0x00000035233a7223 */ /* 0x002fc40000010076 */
[----:B------:R-:W-:Y:S01]  /*2c90*/  FMUL.FTZ R69, R62, -1.4426950216293334961 ;  /* 0xbfb8aa3b3e457820 */ /* 0x000fe20000410000 */
[----:B------:R-:W1:Y:S01]  /*2ca0*/  MUFU.EX2 R64, R64 ;  /* 0x0000004000407308 */ /* 0x000e620000000800 */
[----:B------:R-:W-:Y:S01]  /*2cb0*/  FMUL.FTZ R68, R58, -1.4426950216293334961 ;  /* 0xbfb8aa3b3a447820 */ /* 0x000fe20000410000 */
[----:B--2---:R-:W-:Y:S01]  /*2cc0*/  FADD.FTZ R70, R70, 1 ;  /* 0x3f80000046467421 */ /* 0x004fe20000010000 */
[----:B---3--:R-:W-:Y:S02]  /*2cd0*/  FADD.FTZ R67, R63, 1 ;  /* 0x3f8000003f437421 */ /* 0x008fe40000010000 */
[----:B------:R-:W2:Y:S01]  /*2ce0*/  MUFU.EX2 R69, R69 ;  /* 0x0000004500457308 */ /* 0x000ea20000000800 */
[----:B----4-:R-:W-:-:S03]  /*2cf0*/  FADD.FTZ R63, R71, 1 ;  /* 0x3f800000473f7421 */ /* 0x010fc60000010000 */
[----:B------:R-:W3:Y:S01]  /*2d00*/  MUFU.RCP R70, R70 ;  /* 0x0000004600467308 */ /* 0x000ee20000001000 */
[----:B0-----:R-:W-:Y:S01]  /*2d10*/  FADD.FTZ R65, R65, 1 ;  /* 0x3f80000041417421 */ /* 0x001fe20000010000 */
[----:B-1----:R-:W-:-:S06]  /*2d20*/  FADD.FTZ R64, R64, 1 ;  /* 0x3f80000040407421 */ /* 0x002fcc0000010000 */
[----:B------:R-:W0:Y:S01]  /*2d30*/  MUFU.EX2 R68, R68 ;  /* 0x0000004400447308 */ /* 0x000e220000000800 */
[----:B--2---:R-:W-:-:S03]  /*2d40*/  FADD.FTZ R71, R69, 1 ;  /* 0x3f80000045477421 */ /* 0x004fc60000010000 */
[----:B------:R-:W1:Y:S01]  /*2d50*/  MUFU.RCP R67, R67 ;  /* 0x0000004300437308 */ /* 0x000e620000001000 */
[----:B---3--:R-:W-:-:S07]  /*2d60*/  FMUL.FTZ R73, R95, R70 ;  /* 0x000000465f497220 */ /* 0x008fce0000410000 */
[----:B------:R-:W2:Y:S01]  /*2d70*/  MUFU.RCP R63, R63 ;  /* 0x0000003f003f7308 */ /* 0x000ea20000001000 */
[----:B0-----:R-:W-:Y:S01]  /*2d80*/  FADD.FTZ R74, R68, 1 ;  /* 0x3f800000444a7421 */ /* 0x001fe20000010000 */
[----:B------:R-:W-:-:S04]  /*2d90*/  FADD.FTZ R68, -R70, 1 ;  /* 0x3f80000046447421 */ /* 0x000fc80000010100 */
[----:B------:R-:W-:Y:S02]  /*2da0*/  FFMA.FTZ R68, R59, R68, 1 ;  /* 0x3f8000003b447423 */ /* 0x000fe40000010044 */
[----:B------:R-:W0:Y:S01]  /*2db0*/  MUFU.RCP R65, R65 ;  /* 0x0000004100417308 */ /* 0x000e220000001000 */
[----:B-1----:R-:W-:Y:S01]  /*2dc0*/  FADD.FTZ R69, -R67, 1 ;  /* 0x3f80000043457421 */ /* 0x002fe20000010100 */
[----:B------:R-:W-:Y:S01]  /*2dd0*/  FMUL.FTZ R67, R94, R67 ;  /* 0x000000435e437220 */ /* 0x000fe20000410000 */
[----:B------:R-:W-:Y:S02]  /*2de0*/  FMUL.FTZ R73, R73, R68 ;  /* 0x0000004449497220 */ /* 0x000fe40000410000 */
[----:B------:R-:W-:-:S03]  /*2df0*/  FFMA.FTZ R72, R66, R69, 1 ;  /* 0x3f80000042487423 */ /* 0x000fc60000010045 */
[----:B------:R-:W1:Y:S01]  /*2e00*/  MUFU.RCP R64, R64 ;  /* 0x0000004000407308 */ /* 0x000e620000001000 */
[----:B------:R-:W-:Y:S01]  /*2e10*/  FMUL.FTZ R70, R67, R72 ;  /* 0x0000004843467220 */ /* 0x000fe20000410000 */
[----:B--2---:R-:W-:Y:S01]  /*2e20*/  FADD.FTZ R67, -R63, 1 ;  /* 0x3f8000003f437421 */ /* 0x004fe20000010100 */
[----:B------:R-:W-:-:S03]  /*2e30*/  FMUL.FTZ R72, R90, R63 ;  /* 0x0000003f5a487220 */ /* 0x000fc60000410000 */
[----:B------:R-:W-:Y:S02]  /*2e40*/  FFMA.FTZ R67, R52, R67, 1 ;  /* 0x3f80000034437423 */ /* 0x000fe40000010043 */
[----:B------:R2:W3:Y:S01]  /*2e50*/  MUFU.RCP R59, R74 ;  /* 0x0000004a003b7308 */ /* 0x0004e20000001000 */
[----:B0-----:R-:W-:Y:S01]  /*2e60*/  FADD.FTZ R52, -R65, 1 ;  /* 0x3f80000041347421 */ /* 0x001fe20000010100 */
[----:B------:R-:W-:-:S06]  /*2e70*/  FMUL.FTZ R72, R72, R67 ;  /* 0x0000004348487220 */ /* 0x000fcc0000410000 */
[----:B------:R0:W4:Y:S01]  /*2e80*/  MUFU.RCP R66, R71 ;  /* 0x0000004700427308 */ /* 0x0001220000001000 */
[----:B--2---:R-:W-:Y:S01]  /*2e90*/  FFMA.FTZ R74, R61, R52, 1 ;  /* 0x3f8000003d4a7423 */ /* 0x004fe20000010034 */
[----:B-1----:R-:W-:-:S04]  /*2ea0*/  FADD.FTZ R69, -R64, 1 ;  /* 0x3f80000040457421 */ /* 0x002fc80000010100 */
[----:B------:R-:W-:Y:S01]  /*2eb0*/  FFMA.FTZ R68, R56, R69, 1 ;  /* 0x3f80000038447423 */ /* 0x000fe20000010045 */
[----:B0-----:R-:W-:Y:S01]  /*2ec0*/  FMUL.FTZ R71, R91, R64 ;  /* 0x000000405b477220 */ /* 0x001fe20000410000 */
[----:B---3--:R-:W-:Y:S01]  /*2ed0*/  FADD.FTZ R61, -R59, 1 ;  /* 0x3f8000003b3d7421 */ /* 0x008fe20000010100 */
[----:B------:R-:W-:Y:S02]  /*2ee0*/  FMUL.FTZ R59, R82, R59 ;  /* 0x0000003b523b7220 */ /* 0x000fe40000410000 */
[----:B------:R-:W-:Y:S01]  /*2ef0*/  FMUL.FTZ R71, R71, R68 ;  /* 0x0000004447477220 */ /* 0x000fe20000410000 */
[----:B------:R-:W-:Y:S01]  /*2f00*/  FFMA.FTZ R56, R58, R61, 1 ;  /* 0x3f8000003a387423 */ /* 0x000fe2000001003d */
[----:B------:R-:W-:Y:S01]  /*2f10*/  FADD.FTZ R58, -R34, R85 ;  /* 0x00000055223a7221 */ /* 0x000fe20000010100 */
[----:B----4-:R-:W-:-:S03]  /*2f20*/  FADD.FTZ R69, -R66, 1 ;  /* 0x3f80000042457421 */ /* 0x010fc60000010100 */
[----:B------:R-:W-:Y:S01]  /*2f30*/  FMUL.FTZ R63, R58, R119 ;  /* 0x000000773a3f7220 */ /* 0x000fe20000410000 */
[----:B------:R-:W-:Y:S01]  /*2f40*/  FADD.FTZ R58, -R34, R80 ;  /* 0x00000050223a7221 */ /* 0x000fe20000010100 */
[----:B------:R-:W-:Y:S01]  /*2f50*/  FMUL.FTZ R61, R87, R66 ;  /* 0x00000042573d7220 */ /* 0x000fe20000410000 */
[----:B------:R-:W-:Y:S01]  /*2f60*/  FFMA.FTZ R52, R62, R69, 1 ;  /* 0x3f8000003e347423 */ /* 0x000fe20000010045 */
[----:B------:R-:W-:Y:S01]  /*2f70*/  FFMA.FTZ R68, R116, R63, R117 ;  /* 0x0000003f74447223 */ /* 0x000fe20000010075 */
[----:B------:R-:W-:Y:S01]  /*2f80*/  FMUL.FTZ R69, R86, R65 ;  /* 0x0000004156457220 */ /* 0x000fe20000410000 */
[----:B------:R-:W-:Y:S01]  /*2f90*/  FMUL.FTZ R65, R58, R119 ;  /* 0x000000773a417220 */ /* 0x000fe20000410000 */
[----:B------:R-:W-:Y:S01]  /*2fa0*/  FADD.FTZ R62, -R34, R81 ;  /* 0x00000051223e7221 */ /* 0x000fe20000010100 */
[----:B------:R-:W-:Y:S01]  /*2fb0*/  FMUL.FTZ R77, R68, -1.4426950216293334961 ;  /* 0xbfb8aa3b444d7820 */ /* 0x000fe20000410000 */
[----:B------:R-:W-:Y:S01]  /*2fc0*/  FADD.FTZ R58, -R34, R2 ;  /* 0x00000002223a7221 */ /* 0x000fe20000010100 */
[--C-:B------:R-:W-:Y:S01]  /*2fd0*/  FFMA.FTZ R64, R35, R65, R118.reuse ;  /* 0x0000004123407223 */ /* 0x100fe20000010076 */
[-C--:B------:R-:W-:Y:S01]  /*2fe0*/  FMUL.FTZ R67, R62, R119.reuse ;  /* 0x000000773e437220 */ /* 0x080fe20000410000 */
[----:B------:R-:W-:Y:S01]  /*2ff0*/  FMUL.FTZ R52, R61, R52 ;  /* 0x000000343d347220 */ /* 0x000fe20000410000 */
[----:B------:R-:W-:Y:S01]  /*3000*/  FMUL.FTZ R61, R58, R119 ;  /* 0x000000773a3d7220 */ /* 0x000fe20000410000 */
[----:B------:R-:W0:Y:S01]  /*3010*/  MUFU.EX2 R77, R77 ;  /* 0x0000004d004d7308 */ /* 0x000e220000000800 */
[----:B------:R-:W-:Y:S01]  /*3020*/  FMUL.FTZ R120, R64, -1.4426950216293334961 ;  /* 0xbfb8aa3b40787820 */ /* 0x000fe20000410000 */
[----:B------:R-:W-:Y:S01]  /*3030*/  FFMA.FTZ R58, R116, R67, R117 ;  /* 0x00000043743a7223 */ /* 0x000fe20000010075 */
[----:B------:R-:W-:Y:S01]  /*3040*/  FFMA.FTZ R62, R35, R61, R118 ;  /* 0x0000003d233e7223 */ /* 0x000fe20000010076 */
[----:B------:R-:W-:Y:S01]  /*3050*/  FMUL.FTZ R69, R69, R74 ;  /* 0x0000004a45457220 */ /* 0x000fe20000410000 */
[----:B------:R-:W1:Y:S01]  /*3060*/  MUFU.EX2 R75, R120 ;  /* 0x00000078004b7308 */ /* 0x000e620000000800 */
[----:B------:R-:W-:Y:S01]  /*3070*/  FMUL.FTZ R121, R58, -1.4426950216293334961 ;  /* 0xbfb8aa3b3a797820 */ /* 0x000fe20000410000 */
[----:B------:R-:W-:Y:S01]  /*3080*/  FMUL.FTZ R74, R62, -1.4426950216293334961 ;  /* 0xbfb8aa3b3e4a7820 */ /* 0x000fe20000410000 */
[----:B------:R-:W-:-:S02]  /*3090*/  FMUL.FTZ R56, R59, R56 ;  /* 0x000000383b387220 */ /* 0x000fc40000410000 */
[----:B------:R-:W2:Y:S01]  /*30a0*/  MUFU.EX2 R76, R121 ;  /* 0x00000079004c7308 */ /* 0x000ea20000000800 */
[----:B0-----:R-:W-:-:S03]  /*30b0*/  FADD.FTZ R66, R77, 1 ;  /* 0x3f8000004d427421 */ /* 0x001fc60000010000 */
        /* <DEDUP_REMOVED lines=9> */
[----:B------:R-:W1:Y:S01]  /*3150*/  MUFU.RCP R59, R120 ;  /* 0x00000078003b7308 */ /* 0x000e620000001000 */
[----:B--2---:R-:W-:-:S04]  /*3160*/  FADD.FTZ R77, -R75, 1 ;  /* 0x3f8000004b4d7421 */ /* 0x004fc80000010100 */
[----:B------:R-:W-:Y:S01]  /*3170*/  FFMA.FTZ R121, R64, R77, 1 ;  /* 0x3f80000040797423 */ /* 0x000fe2000001004d */
[----:B------:R-:W-:Y:S01]  /*3180*/  FMUL.FTZ R77, R83, R66 ;  /* 0x00000042534d7220 */ /* 0x000fe20000410000 */
[----:B------:R-:W-:Y:S01]  /*3190*/  FMUL.FTZ R66, R78, R75 ;  /* 0x0000004b4e427220 */ /* 0x000fe20000410000 */
[----:B0-----:R-:W-:Y:S02]  /*31a0*/  FADD.FTZ R75, -R76, 1 ;  /* 0x3f8000004c4b7421 */ /* 0x001fe40000010100 */
[----:B------:R-:W-:Y:S01]  /*31b0*/  FMUL.FTZ R64, R77, R68 ;  /* 0x000000444d407220 */ /* 0x000fe20000410000 */
[----:B------:R-:W-:Y:S01]  /*31c0*/  FMUL.FTZ R68, R79, R76 ;  /* 0x0000004c4f447220 */ /* 0x000fe20000410000 */
[----:B------:R-:W-:Y:S01]  /*31d0*/  FMUL.FTZ R66, R66, R121 ;  /* 0x0000007942427220 */ /* 0x000fe20000410000 */
[----:B------:R-:W-:Y:S01]  /*31e0*/  FFMA.FTZ R75, R58, R75, 1 ;  /* 0x3f8000003a4b7423 */ /* 0x000fe2000001004b */
[----:B------:R-:W-:Y:S01]  /*31f0*/  FMUL.FTZ R58, R35, R70 ;  /* 0x00000046233a7220 */ /* 0x000fe20000410000 */
[----:B-1----:R-:W-:-:S02]  /*3200*/  FADD.FTZ R77, -R59, 1 ;  /* 0x3f8000003b4d7421 */ /* 0x002fc40000010100 */
[----:B------:R-:W-:Y:S01]  /*3210*/  FMUL.FTZ R68, R68, R75 ;  /* 0x0000004b44447220 */ /* 0x000fe20000410000 */
[----:B------:R-:W-:Y:S01]  /*3220*/  FFMA.FTZ R75, R49, R58, RZ ;  /* 0x0000003a314b7223 */ /* 0x000fe200000100ff */
[----:B------:R-:W-:Y:S01]  /*3230*/  FADD.FTZ R74, RZ, R58 ;  /* 0x0000003aff4a7221 */ /* 0x000fe20000010000 */
[----:B------:R-:W-:Y:S01]  /*3240*/  FADD.FTZ R58, -R34, R3 ;  /* 0x00000003223a7221 */ /* 0x000fe20000010100 */
[----:B------:R-:W-:Y:S01]  /*3250*/  FFMA.FTZ R77, R62, R77, 1 ;  /* 0x3f8000003e4d7423 */ /* 0x000fe2000001004d */
[----:B------:R-:W-:Y:S01]  /*3260*/  FMUL.FTZ R62, R4, R59 ;  /* 0x0000003b043e7220 */ /* 0x000fe20000410000 */
[----:B------:R-:W-:Y:S01]  /*3270*/  FMUL.FTZ R59, R116, R73 ;  /* 0x00000049743b7220 */ /* 0x000fe20000410000 */
[----:B------:R-:W-:Y:S02]  /*3280*/  FMUL.FTZ R58, R58, R119 ;  /* 0x000000773a3a7220 */ /* 0x000fe40000410000 */
[----:B------:R-:W-:Y:S01]  /*3290*/  FMUL.FTZ R62, R62, R77 ;  /* 0x0000004d3e3e7220 */ /* 0x000fe20000410000 */
[----:B------:R-:W-:Y:S01]  /*32a0*/  FFMA.FTZ R120, R48, R59, R75 ;  /* 0x0000003b30787223 */ /* 0x000fe2000001004b */
[----:B------:R-:W-:Y:S01]  /*32b0*/  FADD.FTZ R74, R59, R74 ;  /* 0x0000004a3b4a7221 */ /* 0x000fe20000010000 */
[----:B------:R-:W-:Y:S01]  /*32c0*/  FFMA.FTZ R59, R116, R58, R117 ;  /* 0x0000003a743b7223 */ /* 0x000fe20000010075 */
[----:B------:R-:W-:Y:S01]  /*32d0*/  FFMA.FTZ R75, R49, R70, RZ ;  /* 0x00000046314b7223 */ /* 0x000fe200000100ff */
[----:B------:R-:W-:Y:S01]  /*32e0*/  FADD.FTZ R49, RZ, R70 ;  /* 0x00000046ff317221 */ /* 0x000fe20000010000 */
[----:B------:R-:W-:Y:S01]  /*32f0*/  FMUL.FTZ R77, R35, R72 ;  /* 0x00000048234d7220 */ /* 0x000fe20000410000 */
[----:B------:R-:W-:-:S02]  /*3300*/  FMUL.FTZ R121, R59, -1.4426950216293334961 ;  /* 0xbfb8aa3b3b797820 */ /* 0x000fc40000410000 */
[----:B------:R-:W-:Y:S01]  /*3310*/  FADD.FTZ R70, R49, R72 ;  /* 0x0000004831467221 */ /* 0x000fe20000010000 */
[C---:B------:R-:W-:Y:S01]  /*3320*/  FFMA.FTZ R49, R57.reuse, R72, R75 ;  /* 0x0000004839317223 */ /* 0x040fe2000001004b */
[----:B------:R-:W-:Y:S01]  /*3330*/  FFMA.FTZ R75, R57, R77, R120 ;  /* 0x0000004d394b7223 */ /* 0x000fe20000010078 */
[----:B------:R-:W-:Y:S01]  /*3340*/  FADD.FTZ R74, R74, R77 ;  /* 0x0000004d4a4a7221 */ /* 0x000fe20000010000 */
[----:B------:R-:W0:Y:S01]  /*3350*/  MUFU.EX2 R121, R121 ;  /* 0x0000007900797308 */ /* 0x000e220000000800 */
[----:B------:R-:W-:-:S04]  /*3360*/  FMUL.FTZ R120, R116, R71 ;  /* 0x0000004774787220 */ /* 0x000fc80000410000 */
[----:B------:R-:W-:Y:S01]  /*3370*/  FFMA.FTZ R75, R60, R120, R75 ;  /* 0x000000783c4b7223 */ /* 0x000fe2000001004b */
[----:B------:R-:W-:Y:S01]  /*3380*/  FADD.FTZ R74, R120, R74 ;  /* 0x0000004a784a7221 */ /* 0x000fe20000010000 */
[----:B0-----:R-:W-:Y:S01]  /*3390*/  FADD.FTZ R76, R121, 1 ;  /* 0x3f800000794c7421 */ /* 0x001fe20000010000 */
[----:B------:R-:W-:Y:S01]  /*33a0*/  FFMA.FTZ R121, R48, R73, RZ ;  /* 0x0000004930797223 */ /* 0x000fe200000100ff */
[----:B------:R-:W-:-:S04]  /*33b0*/  FADD.FTZ R48, RZ, R73 ;  /* 0x00000049ff307221 */ /* 0x000fc80000010000 */
[----:B------:R-:W0:Y:S01]  /*33c0*/  MUFU.RCP R76, R76 ;  /* 0x0000004c004c7308 */ /* 0x000e220000001000 */
[----:B------:R-:W-:Y:S01]  /*33d0*/  FADD.FTZ R73, R48, R71 ;  /* 0x0000004730497221 */ /* 0x000fe20000010000 */
[----:B------:R-:W-:-:S03]  /*33e0*/  FADD.FTZ R48, -R34, R7 ;  /* 0x0000000722307221 */ /* 0x000fc60000010100 */
[----:B------:R-:W-:Y:S01]  /*33f0*/  FADD.FTZ R73, R73, R52 ;  /* 0x0000003449497221 */ /* 0x000fe20000010000 */
[----:B------:R-:W-:-:S03]  /*3400*/  FMUL.FTZ R48, R48, R119 ;  /* 0x0000007730307220 */ /* 0x000fc60000410000 */
[----:B------:R-:W-:Y:S01]  /*3410*/  FADD.FTZ R73, R73, R64 ;  /* 0x0000004049497221 */ /* 0x000fe20000010000 */
        /* <DEDUP_REMOVED lines=10> */
[----:B------:R-:W-:-:S04]  /*34c0*/  FFMA.FTZ R72, R60, R71, R121 ;  /* 0x000000473c487223 */ /* 0x000fc80000010079 */
[----:B------:R-:W-:Y:S01]  /*34d0*/  FFMA.FTZ R72, R51, R52, R72 ;  /* 0x0000003433487223 */ /* 0x000fe20000010048 */
[----:B------:R-:W0:Y:S03]  /*34e0*/  MUFU.RCP R77, R77 ;  /* 0x0000004d004d7308 */ /* 0x000e260000001000 */
[----:B------:R-:W-:Y:S01]  /*34f0*/  FFMA.FTZ R72, R63, R64, R72 ;  /* 0x000000403f487223 */ /* 0x000fe20000010048 */
[----:B0-----:R-:W-:Y:S01]  /*3500*/  FADD.FTZ R71, -R77, 1 ;  /* 0x3f8000004d477421 */ /* 0x001fe20000010100 */
[----:B------:R-:W-:Y:S01]  /*3510*/  FMUL.FTZ R60, R8, R77 ;  /* 0x0000004d083c7220 */ /* 0x000fe20000410000 */
[----:B------:R-:W-:Y:S02]  /*3520*/  FFMA.FTZ R77, R116, R48, R117 ;  /* 0x00000030744d7223 */ /* 0x000fe40000010075 */
[----:B------:R-:W-:Y:S02]  /*3530*/  FFMA.FTZ R71, R76, R71, 1 ;  /* 0x3f8000004c477423 */ /* 0x000fe40000010047 */
[----:B------:R-:W-:-:S02]  /*3540*/  FMUL.FTZ R121, R77, -1.4426950216293334961 ;  /* 0xbfb8aa3b4d797820 */ /* 0x000fc40000410000 */
[----:B------:R-:W-:Y:S01]  /*3550*/  FMUL.FTZ R60, R60, R71 ;  /* 0x000000473c3c7220 */ /* 0x000fe20000410000 */
[----:B------:R-:W-:Y:S01]  /*3560*/  FADD.FTZ R71, R70, R69 ;  /* 0x0000004546477221 */ /* 0x000fe20000010000 */
[CC--:B------:R-:W-:Y:S01]  /*3570*/  FFMA.FTZ R70, R50.reuse, R69.reuse, R49 ;  /* 0x0000004532467223 */ /* 0x0c0fe20000010031 */
[----:B------:R-:W-:Y:S01]  /*3580*/  FMUL.FTZ R69, R35, R69 ;  /* 0x0000004523457220 */ /* 0x000fe20000410000 */
[----:B------:R-:W0:Y:S01]  /*3590*/  MUFU.EX2 R121, R121 ;  /* 0x0000007900797308 */ /* 0x000e220000000800 */
[----:B------:R-:W-:Y:S01]  /*35a0*/  FADD.FTZ R71, R71, R56 ;  /* 0x0000003847477221 */ /* 0x000fe20000010000 */
[----:B------:R-:W-:Y:S01]  /*35b0*/  FFMA.FTZ R70, R53, R56, R70 ;  /* 0x0000003835467223 */ /* 0x000fe20000010046 */
[----:B------:R-:W-:Y:S01]  /*35c0*/  FFMA.FTZ R76, R50, R69, R75 ;  /* 0x00000045324c7223 */ /* 0x000fe2000001004b */
[----:B------:R-:W-:Y:S01]  /*35d0*/  FADD.FTZ R74, R74, R69 ;  /* 0x000000454a4a7221 */ /* 0x000fe20000010000 */
[----:B------:R-:W-:Y:S01]  /*35e0*/  FADD.FTZ R71, R71, R66 ;  /* 0x0000004247477221 */ /* 0x000fe20000010000 */
[----:B------:R-:W-:-:S03]  /*35f0*/  FFMA.FTZ R70, R65, R66, R70 ;  /* 0x0000004241467223 */ /* 0x000fc60000010046 */
[----:B------:R-:W-:Y:S01]  /*3600*/  FADD.FTZ R71, R71, R62 ;  /* 0x0000003e47477221 */ /* 0x000fe20000010000 */
[----:B------:R-:W-:Y:S01]  /*3610*/  FFMA.FTZ R70, R61, R62, R70 ;  /* 0x0000003e3d467223 */ /* 0x000fe20000010046 */
        /* <DEDUP_REMOVED lines=8> */
[----:B------:R-:W-:Y:S01]  /*36a0*/  FFMA.FTZ R76, R51, R77, R76 ;  /* 0x0000004d334c7223 */ /* 0x000fe2000001004c */
        /* <DEDUP_REMOVED lines=14> */
[----:B------:R-:W-:-:S04]  /*3790*/  FADD.FTZ R52, -R34, R41 ;  /* 0x0000002922347221 */ /* 0x000fc80000010100 */
        /* <DEDUP_REMOVED lines=27> */
[----:B------:R-:W-:Y:S01]  /*3950*/  FADD.FTZ R64, -R34, R11 ;  /* 0x0000000b22407221 */ /* 0x000fe20000010100 */
[----:B------:R-:W-:Y:S01]  /*3960*/  FADD.FTZ R74, R73, R68 ;  /* 0x00000044494a7221 */ /* 0x000fe20000010000 */
[----:B------:R-:W-:-:S02]  /*3970*/  FMUL.FTZ R73, R116, R68 ;  /* 0x0000004474497220 */ /* 0x000fc40000410000 */
[----:B------:R-:W-:Y:S01]  /*3980*/  FMUL.FTZ R64, R64, R119 ;  /* 0x0000007740407220 */ /* 0x000fe20000410000 */
[----:B------:R-:W-:Y:S01]  /*3990*/  FADD.FTZ R74, R74, R59 ;  /* 0x0000003b4a4a7221 */ /* 0x000fe20000010000 */
[----:B------:R-:W-:Y:S01]  /*39a0*/  FFMA.FTZ R76, R67, R73, R76 ;  /* 0x00000049434c7223 */ /* 0x000fe2000001004c */
[----:B------:R-:W-:Y:S01]  /*39b0*/  FADD.FTZ R75, R73, R75 ;  /* 0x0000004b494b7221 */ /* 0x000fe20000010000 */
[----:B------:R-:W-:Y:S01]  /*39c0*/  FFMA.FTZ R69, R116, R64, R117 ;  /* 0x0000004074457223 */ /* 0x000fe20000010075 */
[----:B------:R-:W-:-:S03]  /*39d0*/  FADD.FTZ R74, R74, R49 ;  /* 0x000000314a4a7221 */ /* 0x000fc60000010000 */
[----:B------:R-:W-:Y:S01]  /*39e0*/  FMUL.FTZ R77, R69, -1.4426950216293334961 ;  /* 0xbfb8aa3b454d7820 */ /* 0x000fe20000410000 */
[----:B------:R-:W-:-:S05]  /*39f0*/  FADD.FTZ R74, R74, R53 ;  /* 0x000000354a4a7221 */ /* 0x000fca0000010000 */
[----:B------:R-:W0:Y:S02]  /*3a00*/  MUFU.EX2 R77, R77 ;  /* 0x0000004d004d7308 */ /* 0x000e240000000800 */
[----:B0-----:R-:W-:-:S06]  /*3a10*/  FADD.FTZ R120, R77, 1 ;  /* 0x3f8000004d787421 */ /* 0x001fcc0000010000 */
[----:B------:R-:W0:Y:S02]  /*3a20*/  MUFU.RCP R120, R120 ;  /* 0x0000007800787308 */ /* 0x000e240000001000 */
[----:B0-----:R-:W-:Y:S01]  /*3a30*/  FADD.FTZ R66, -R120, 1 ;  /* 0x3f80000078427421 */ /* 0x001fe20000010100 */
[----:B------:R-:W-:-:S03]  /*3a40*/  FMUL.FTZ R65, R13, R120 ;  /* 0x000000780d417220 */ /* 0x000fc60000410000 */
[----:B------:R-:W-:Y:S01]  /*3a50*/  FFMA.FTZ R66, R69, R66, 1 ;  /* 0x3f80000045427423 */ /* 0x000fe20000010042 */
[----:B------:R-:W-:Y:S01]  /*3a60*/  FFMA.FTZ R69, R67, R68, R72 ;  /* 0x0000004443457223 */ /* 0x000fe20000010048 */
[C---:B------:R-:W-:Y:S02]  /*3a70*/  FADD.FTZ R72, -R34.reuse, R15 ;  /* 0x0000000f22487221 */ /* 0x040fe40000010100 */
[----:B------:R-:W-:Y:S01]  /*3a80*/  FMUL.FTZ R65, R65, R66 ;  /* 0x0000004241417220 */ /* 0x000fe20000410000 */
[----:B------:R-:W-:Y:S01]  /*3a90*/  FADD.FTZ R66, -R34, R14 ;  /* 0x0000000e22427221 */ /* 0x000fe20000010100 */
[----:B------:R-:W-:Y:S01]  /*3aa0*/  FMUL.FTZ R67, R72, R119 ;  /* 0x0000007748437220 */ /* 0x000fe20000410000 */
[----:B------:R-:W-:Y:S02]  /*3ab0*/  FFMA.FTZ R69, R58, R59, R69 ;  /* 0x0000003b3a457223 */ /* 0x000fe40000010045 */
[----:B------:R-:W-:Y:S01]  /*3ac0*/  FMUL.FTZ R66, R66, R119 ;  /* 0x0000007742427220 */ /* 0x000fe20000410000 */
[----:B------:R-:W-:Y:S01]  /*3ad0*/  FFMA.FTZ R72, R116, R67, R117 ;  /* 0x0000004374487223 */ /* 0x000fe20000010075 */
[----:B------:R-:W-:-:S02]  /*3ae0*/  FFMA.FTZ R69, R48, R49, R69 ;  /* 0x0000003130457223 */ /* 0x000fc40000010045 */
[----:B------:R-:W-:Y:S02]  /*3af0*/  FFMA.FTZ R77, R35, R66, R118 ;  /* 0x00000042234d7223 */ /* 0x000fe40000010076 */
[----:B------:R-:W-:Y:S02]  /*3b00*/  FFMA.FTZ R69, R52, R53, R69 ;  /* 0x0000003534457223 */ /* 0x000fe40000010045 */
[----:B------:R-:W-:-:S06]  /*3b10*/  FMUL.FTZ R120, R77, -1.4426950216293334961 ;  /* 0xbfb8aa3b4d787820 */ /* 0x000fcc0000410000 */
[----:B------:R-:W0:Y:S02]  /*3b20*/  MUFU.EX2 R120, R120 ;  /* 0x0000007800787308 */ /* 0x000e240000000800 */
[----:B0-----:R-:W-:-:S06]  /*3b30*/  FADD.FTZ R121, R120, 1 ;  /* 0x3f80000078797421 */ /* 0x001fcc0000010000 */
[----:B------:R-:W0:Y:S02]  /*3b40*/  MUFU.RCP R121, R121 ;  /* 0x0000007900797308 */ /* 0x000e240000001000 */
[----:B0-----:R-:W-:-:S04]  /*3b50*/  FADD.FTZ R68, -R121, 1 ;  /* 0x3f80000079447421 */ /* 0x001fc80000010100 */
[----:B------:R-:W-:Y:S01]  /*3b60*/  FFMA.FTZ R77, R77, R68, 1 ;  /* 0x3f8000004d4d7423 */ /* 0x000fe20000010044 */
[----:B------:R-:W-:Y:S01]  /*3b70*/  FMUL.FTZ R68, R16, R121 ;  /* 0x0000007910447220 */ /* 0x000fe20000410000 */
[----:B------:R-:W-:-:S03]  /*3b80*/  FMUL.FTZ R121, R72, -1.4426950216293334961 ;  /* 0xbfb8aa3b48797820 */ /* 0x000fc60000410000 */
[----:B------:R-:W-:Y:S01]  /*3b90*/  FMUL.FTZ R68, R68, R77 ;  /* 0x0000004d44447220 */ /* 0x000fe20000410000 */
[----:B------:R-:W-:Y:S02]  /*3ba0*/  FMUL.FTZ R77, R35, R62 ;  /* 0x0000003e234d7220 */ /* 0x000fe40000410000 */
[----:B------:R-:W0:Y:S02]  /*3bb0*/  MUFU.EX2 R121, R121 ;  /* 0x0000007900797308 */ /* 0x000e240000000800 */
[----:B------:R-:W-:Y:S01]  /*3bc0*/  FFMA.FTZ R73, R61, R77, R76 ;  /* 0x0000004d3d497223 */ /* 0x000fe2000001004c */
[----:B------:R-:W-:Y:S01]  /*3bd0*/  FADD.FTZ R75, R75, R77 ;  /* 0x0000004d4b4b7221 */ /* 0x000fe20000010000 */
[----:B0-----:R-:W-:-:S06]  /*3be0*/  FADD.FTZ R120, R121, 1 ;  /* 0x3f80000079787421 */ /* 0x001fcc0000010000 */
[----:B------:R-:W0:Y:S02]  /*3bf0*/  MUFU.RCP R120, R120 ;  /* 0x0000007800787308 */ /* 0x000e240000001000 */
[----:B0-----:R-:W-:Y:S01]  /*3c00*/  FADD.FTZ R61, -R120, 1 ;  /* 0x3f800000783d7421 */ /* 0x001fe20000010100 */
[----:B------:R-:W-:Y:S01]  /*3c10*/  FMUL.FTZ R62, R17, R120 ;  /* 0x00000078113e7220 */ /* 0x000fe20000410000 */
[----:B------:R-:W-:Y:S02]  /*3c20*/  FMUL.FTZ R120, R116, R59 ;  /* 0x0000003b74787220 */ /* 0x000fe40000410000 */
[----:B------:R-:W-:Y:S01]  /*3c30*/  FFMA.FTZ R61, R72, R61, 1 ;  /* 0x3f800000483d7423 */ /* 0x000fe2000001003d */
[----:B------:R-:W-:Y:S01]  /*3c40*/  FADD.FTZ R72, -R34, R18 ;  /* 0x0000001222487221 */ /* 0x000fe20000010100 */
[----:B------:R-:W-:Y:S01]  /*3c50*/  FFMA.FTZ R76, R58, R120, R73 ;  /* 0x000000783a4c7223 */ /* 0x000fe20000010049 */
[----:B------:R-:W-:Y:S01]  /*3c60*/  FADD.FTZ R75, R120, R75 ;  /* 0x0000004b784b7221 */ /* 0x000fe20000010000 */
[----:B------:R-:W-:Y:S01]  /*3c70*/  FMUL.FTZ R62, R62, R61 ;  /* 0x0000003d3e3e7220 */ /* 0x000fe20000410000 */
        /* <DEDUP_REMOVED lines=8> */
[----:B------:R-:W-:Y:S01]  /*3d00*/  FMUL.FTZ R76, R116, R49 ;  /* 0x00000031744c7220 */ /* 0x000fe20000410000 */
[----:B------:R-:W-:-:S03]  /*3d10*/  FADD.FTZ R75, R75, R121 ;  /* 0x000000794b4b7221 */ /* 0x000fc60000010000 */
[----:B------:R-:W-:Y:S01]  /*3d20*/  FFMA.FTZ R73, R48, R76, R73 ;  /* 0x0000004c30497223 */ /* 0x000fe20000010049 */
[----:B------:R-:W-:Y:S01]  /*3d30*/  FADD.FTZ R75, R76, R75 ;  /* 0x0000004b4c4b7221 */ /* 0x000fe20000010000 */
[----:B0-----:R-:W-:Y:S01]  /*3d40*/  FADD.FTZ R59, -R77, 1 ;  /* 0x3f8000004d3b7421 */ /* 0x001fe20000010100 */
[----:B------:R-:W-:-:S03]  /*3d50*/  FMUL.FTZ R58, R20, R77 ;  /* 0x0000004d143a7220 */ /* 0x000fc60000410000 */
[----:B------:R-:W-:Y:S01]  /*3d60*/  FFMA.FTZ R59, R72, R59, 1 ;  /* 0x3f800000483b7423 */ /* 0x000fe2000001003b */
[----:B------:R-:W-:-:S03]  /*3d70*/  FADD.FTZ R72, -R34, R19 ;  /* 0x0000001322487221 */ /* 0x000fc60000010100 */
[----:B------:R-:W-:Y:S01]  /*3d80*/  FMUL.FTZ R58, R58, R59 ;  /* 0x0000003b3a3a7220 */ /* 0x000fe20000410000 */
[----:B------:R-:W-:-:S04]  /*3d90*/  FMUL.FTZ R59, R72, R119 ;  /* 0x00000077483b7220 */ /* 0x000fc80000410000 */
[----:B------:R-:W-:-:S04]  /*3da0*/  FFMA.FTZ R77, R116, R59, R117 ;  /* 0x0000003b744d7223 */ /* 0x000fc80000010075 */
[----:B------:R-:W-:-:S06]  /*3db0*/  FMUL.FTZ R72, R77, -1.4426950216293334961 ;  /* 0xbfb8aa3b4d487820 */ /* 0x000fcc0000410000 */
[----:B------:R-:W0:Y:S02]  /*3dc0*/  MUFU.EX2 R72, R72 ;  /* 0x0000004800487308 */ /* 0x000e240000000800 */
[----:B0-----:R-:W-:Y:S01]  /*3dd0*/  FADD.FTZ R120, R72, 1 ;  /* 0x3f80000048787421 */ /* 0x001fe20000010000 */
[----:B------:R-:W-:Y:S01]  /*3de0*/  FADD.FTZ R72, R71, R60 ;  /* 0x0000003c47487221 */ /* 0x000fe20000010000 */
[----:B------:R-:W-:Y:S01]  /*3df0*/  FFMA.FTZ R71, R57, R60, R70 ;  /* 0x0000003c39477223 */ /* 0x000fe20000010046 */
[----:B------:R-:W-:Y:S02]  /*3e00*/  FADD.FTZ R70, -R34, R22 ;  /* 0x0000001622467221 */ /* 0x000fe40000010100 */
[----:B------:R-:W-:Y:S01]  /*3e10*/  FADD.FTZ R72, R72, R51 ;  /* 0x0000003348487221 */ /* 0x000fe20000010000 */
[----:B------:R-:W0:Y:S01]  /*3e20*/  MUFU.RCP R120, R120 ;  /* 0x0000007800787308 */ /* 0x000e220000001000 */
[----:B------:R-:W-:Y:S01]  /*3e30*/  FMUL.FTZ R57, R70, R119 ;  /* 0x0000007746397220 */ /* 0x000fe20000410000 */
[----:B------:R-:W-:-:S03]  /*3e40*/  FFMA.FTZ R71, R50, R51, R71 ;  /* 0x0000003332477223 */ /* 0x000fc60000010047 */
[----:B------:R-:W-:Y:S01]  /*3e50*/  FFMA.FTZ R70, R35, R57, R118 ;  /* 0x0000003923467223 */ /* 0x000fe20000010076 */
[----:B------:R-:W-:Y:S01]  /*3e60*/  FFMA.FTZ R71, R56, R63, R71 ;  /* 0x0000003f38477223 */ /* 0x000fe20000010047 */
[----:B0-----:R-:W-:-:S04]  /*3e70*/  FADD.FTZ R60, -R120, 1 ;  /* 0x3f800000783c7421 */ /* 0x001fc80000010100 */
[----:B------:R-:W-:Y:S01]  /*3e80*/  FFMA.FTZ R77, R77, R60, 1 ;  /* 0x3f8000004d4d7423 */ /* 0x000fe2000001003c */
[----:B------:R-:W-:Y:S01]  /*3e90*/  FMUL.FTZ R60, R21, R120 ;  /* 0x00000078153c7220 */ /* 0x000fe20000410000 */
[----:B------:R-:W-:-:S03]  /*3ea0*/  FMUL.FTZ R120, R70, -1.4426950216293334961 ;  /* 0xbfb8aa3b46787820 */ /* 0x000fc60000410000 */
[----:B------:R-:W-:-:S03]  /*3eb0*/  FMUL.FTZ R60, R60, R77 ;  /* 0x0000004d3c3c7220 */ /* 0x000fc60000410000 */
        /* <DEDUP_REMOVED lines=25> */
[----:B------:R-:W-:Y:S01]  /*4050*/  FMUL.FTZ R51, R70, R119 ;  /* 0x0000007746337220 */ /* 0x000fe20000410000 */
[----:B------:R-:W-:Y:S01]  /*4060*/  FADD.FTZ R73, R72, R63 ;  /* 0x0000003f48497221 */ /* 0x000fe20000010000 */
[----:B------:R-:W-:-:S02]  /*4070*/  FMUL.FTZ R72, R35, R63 ;  /* 0x0000003f23487220 */ /* 0x000fc40000410000 */
[----:B------:R-:W-:Y:S02]  /*4080*/  FFMA.FTZ R70, R35, R51, R118 ;  /* 0x0000003323467223 */ /* 0x000fe40000010076 */
[----:B------:R-:W-:Y:S01]  /*4090*/  FFMA.FTZ R77, R56, R72, R77 ;  /* 0x00000048384d7223 */ /* 0x000fe2000001004d */
[----:B------:R-:W-:Y:S01]  /*40a0*/  FADD.FTZ R72, R75, R72 ;  /* 0x000000484b487221 */ /* 0x000fe20000010000 */
[----:B------:R-:W-:Y:S01]  /*40b0*/  FMUL.FTZ R120, R70, -1.4426950216293334961 ;  /* 0xbfb8aa3b46787820 */ /* 0x000fe20000410000 */
[----:B------:R-:W-:Y:S01]  /*40c0*/  FADD.FTZ R75, R74, R65 ;  /* 0x000000414a4b7221 */ /* 0x000fe20000010000 */
[----:B------:R-:W-:-:S03]  /*40d0*/  FMUL.FTZ R74, R116, R65 ;  /* 0x00000041744a7220 */ /* 0x000fc60000410000 */
[----:B------:R-:W-:Y:S01]  /*40e0*/  FADD.FTZ R75, R75, R62 ;  /* 0x0000003e4b4b7221 */ /* 0x000fe20000010000 */
[----:B------:R-:W0:Y:S01]  /*40f0*/  MUFU.EX2 R120, R120 ;  /* 0x0000007800787308 */ /* 0x000e220000000800 */
[----:B------:R-:W-:Y:S01]  /*4100*/  FFMA.FTZ R77, R64, R74, R77 ;  /* 0x0000004a404d7223 */ /* 0x000fe2000001004d */
[----:B------:R-:W-:Y:S01]  /*4110*/  FADD.FTZ R74, R74, R72 ;  /* 0x000000484a4a7221 */ /* 0x000fe20000010000 */
[-C--:B------:R-:W-:Y:S01]  /*4120*/  FFMA.FTZ R72, R66, R68.reuse, R71 ;  /* 0x0000004442487223 */ /* 0x080fe20000010047 */
[----:B------:R-:W-:Y:S01]  /*4130*/  FMUL.FTZ R71, R35, R68 ;  /* 0x0000004423477220 */ /* 0x000fe20000410000 */
[----:B------:R-:W-:-:S04]  /*4140*/  FADD.FTZ R75, R75, R60 ;  /* 0x0000003c4b4b7221 */ /* 0x000fc80000010000 */
[----:B------:R-:W-:Y:S01]  /*4150*/  FADD.FTZ R75, R75, R50 ;  /* 0x000000324b4b7221 */ /* 0x000fe20000010000 */
[----:B0-----:R-:W-:-:S06]  /*4160*/  FADD.FTZ R121, R120, 1 ;  /* 0x3f80000078797421 */ /* 0x001fcc0000010000 */
[----:B------:R-:W0:Y:S02]  /*4170*/  MUFU.RCP R121, R121 ;  /* 0x0000007900797308 */ /* 0x000e240000001000 */
        /* <DEDUP_REMOVED lines=16> */
[----:B------:R-:W-:Y:S01]  /*4280*/  FMUL.FTZ R63, R70, R119 ;  /* 0x00000077463f7220 */ /* 0x000fe20000410000 */
[----:B------:R-:W-:Y:S02]  /*4290*/  FFMA.FTZ R70, R64, R65, R69 ;  /* 0x0000004140467223 */ /* 0x000fe40000010045 */
        /* <DEDUP_REMOVED lines=12> */
[----:B------:R-:W-:Y:S01]  /*4360*/  FFMA.FTZ R76, R66, R71, R77 ;  /* 0x00000047424c7223 */ /* 0x000fe2000001004d */
[----:B------:R-:W-:Y:S01]  /*4370*/  FADD.FTZ R71, R74, R71 ;  /* 0x000000474a477221 */ /* 0x000fe20000010000 */
[----:B------:R-:W-:Y:S01]  /*4380*/  FFMA.FTZ R74, R67, R62, R70 ;  /* 0x0000003e434a7223 */ /* 0x000fe20000010046 */
[----:B------:R-:W-:Y:S01]  /*4390*/  FFMA.FTZ R120, R116, R65, R117 ;  /* 0x0000004174787223 */ /* 0x000fe20000010075 */
[----:B------:R-:W-:Y:S02]  /*43a0*/  FADD.FTZ R70, -R34, R37 ;  /* 0x0000002522467221 */ /* 0x000fe40000010100 */
[----:B------:R-:W-:Y:S01]  /*43b0*/  FFMA.FTZ R74, R59, R60, R74 ;  /* 0x0000003c3b4a7223 */ /* 0x000fe2000001004a */
[----:B------:R-:W-:-:S03]  /*43c0*/  FMUL.FTZ R69, R120, -1.4426950216293334961 ;  /* 0xbfb8aa3b78457820 */ /* 0x000fc60000410000 */
[----:B------:R-:W-:-:S03]  /*43d0*/  FFMA.FTZ R74, R49, R50, R74 ;  /* 0x00000032314a7223 */ /* 0x000fc6000001004a */
[----:B------:R-:W0:Y:S01]  /*43e0*/  MUFU.EX2 R69, R69 ;  /* 0x0000004500457308 */ /* 0x000e220000000800 */
[-C--:B------:R-:W-:Y:S01]  /*43f0*/  FFMA.FTZ R74, R53, R56.reuse, R74 ;  /* 0x00000038354a7223 */ /* 0x080fe2000001004a */
[----:B------:R-:W-:Y:S01]  /*4400*/  FMUL.FTZ R56, R116, R56 ;  /* 0x0000003874387220 */ /* 0x000fe20000410000 */
[----:B0-----:R-:W-:Y:S01]  /*4410*/  FADD.FTZ R121, R69, 1 ;  /* 0x3f80000045797421 */ /* 0x001fe20000010000 */
[----:B------:R-:W-:Y:S01]  /*4420*/  FADD.FTZ R69, R73, R68 ;  /* 0x0000004449457221 */ /* 0x000fe20000010000 */
[----:B------:R-:W-:-:S03]  /*4430*/  FADD.FTZ R68, -R34, R36 ;  /* 0x0000002422447221 */ /* 0x000fc60000010100 */
[----:B------:R-:W-:Y:S01]  /*4440*/  FADD.FTZ R69, R69, R58 ;  /* 0x0000003a45457221 */ /* 0x000fe20000010000 */
[----:B------:R-:W0:Y:S01]  /*4450*/  MUFU.RCP R121, R121 ;  /* 0x0000007900797308 */ /* 0x000e220000001000 */
[----:B------:R-:W-:Y:S02]  /*4460*/  FMUL.FTZ R68, R68, R119 ;  /* 0x0000007744447220 */ /* 0x000fe40000410000 */
[----:B------:R-:W-:-:S04]  /*4470*/  FADD.FTZ R69, R69, R48 ;  /* 0x0000003045457221 */ /* 0x000fc80000010000 */
[----:B------:R-:W-:-:S04]  /*4480*/  FADD.FTZ R69, R69, R52 ;  /* 0x0000003445457221 */ /* 0x000fc80000010000 */
[----:B------:R-:W-:Y:S01]  /*4490*/  FADD.FTZ R69, R69, R64 ;  /* 0x0000004045457221 */ /* 0x000fe20000010000 */
[----:B0-----:R-:W-:Y:S01]  /*44a0*/  FADD.FTZ R73, -R121, 1 ;  /* 0x3f80000079497421 */ /* 0x001fe20000010100 */
[----:B------:R-:W-:Y:S01]  /*44b0*/  FMUL.FTZ R66, R33, R121 ;  /* 0x0000007921427220 */ /* 0x000fe20000410000 */
[----:B------:R-:W-:Y:S02]  /*44c0*/  FMUL.FTZ R121, R116, R62 ;  /* 0x0000003e74797220 */ /* 0x000fe40000410000 */
[----:B------:R-:W-:Y:S02]  /*44d0*/  FFMA.FTZ R73, R120, R73, 1 ;  /* 0x3f80000078497423 */ /* 0x000fe40000010049 */
[----:B------:R-:W-:Y:S01]  /*44e0*/  FFMA.FTZ R76, R67, R121, R76 ;  /* 0x00000079434c7223 */ /* 0x000fe2000001004c */
[----:B------:R-:W-:Y:S01]  /*44f0*/  FMUL.FTZ R67, R70, R119 ;  /* 0x0000007746437220 */ /* 0x000fe20000410000 */
[----:B------:R-:W-:Y:S01]  /*4500*/  FMUL.FTZ R66, R66, R73 ;  /* 0x0000004942427220 */ /* 0x000fe20000410000 */
[----:B------:R-:W-:Y:S01]  /*4510*/  FFMA.FTZ R73, R35, R68, R118 ;  /* 0x0000004423497223 */ /* 0x000fe20000010076 */
[----:B------:R-:W-:Y:S01]  /*4520*/  FADD.FTZ R71, R121, R71 ;  /* 0x0000004779477221 */ /* 0x000fe20000010000 */
[----:B------:R-:W-:Y:S01]  /*4530*/  FFMA.FTZ R70, R61, R58, R72 ;  /* 0x0000003a3d467223 */ /* 0x000fe20000010048 */
[----:B------:R-:W-:Y:S01]  /*4540*/  FFMA.FTZ R74, R65, R66, R74 ;  /* 0x00000042414a7223 */ /* 0x000fe2000001004a */
[----:B------:R-:W-:Y:S01]  /*4550*/  FMUL.FTZ R120, R73, -1.4426950216293334961 ;  /* 0xbfb8aa3b49787820 */ /* 0x000fe20000410000 */
[----:B------:R-:W-:Y:S01]  /*4560*/  FADD.FTZ R75, R75, R66 ;  /* 0x000000424b4b7221 */ /* 0x000fe20000010000 */
[----:B------:R-:W-:-:S04]  /*4570*/  FFMA.FTZ R70, R57, R48, R70 ;  /* 0x0000003039467223 */ /* 0x000fc80000010046 */
[----:B------:R-:W0:Y:S01]  /*4580*/  MUFU.EX2 R120, R120 ;  /* 0x0000007800787308 */ /* 0x000e220000000800 */
[----:B------:R-:W-:Y:S01]  /*4590*/  FFMA.FTZ R70, R51, R52, R70 ;  /* 0x0000003433467223 */ /* 0x000fe20000010046 */
        /* <DEDUP_REMOVED lines=12> */
[----:B------:R-:W-:Y:S01]  /*4660*/  FADD.FTZ R69, R69, R62 ;  /* 0x0000003e45457221 */ /* 0x000fe20000010000 */
[----:B------:R-:W-:-:S04]  /*4670*/  FMUL.FTZ R61, R76, R119 ;  /* 0x000000774c3d7220 */ /* 0x000fc80000410000 */
[----:B------:R-:W0:Y:S02]  /*4680*/  MUFU.EX2 R121, R121 ;  /* 0x0000007900797308 */ /* 0x000e240000000800 */
[----:B0-----:R-:W-:Y:S01]  /*4690*/  FADD.FTZ R120, R121, 1 ;  /* 0x3f80000079787421 */ /* 0x001fe20000010000 */
[----:B------:R-:W-:-:S04]  /*46a0*/  FMUL.FTZ R121, R116, R60 ;  /* 0x0000003c74797220 */ /* 0x000fc80000410000 */
[----:B------:R-:W-:Y:S01]  /*46b0*/  FFMA.FTZ R72, R59, R121, R72 ;  /* 0x000000793b487223 */ /* 0x000fe20000010048 */
[----:B------:R-:W0:Y:S01]  /*46c0*/  MUFU.RCP R120, R120 ;  /* 0x0000007800787308 */ /* 0x000e220000001000 */
        /* <DEDUP_REMOVED lines=10> */
[----:B------:R-:W-:-:S04]  /*4770*/  FADD.FTZ R76, -R34, R45 ;  /* 0x0000002d224c7221 */ /* 0x000fc80000010100 */
[----:B------:R-:W-:Y:S01]  /*4780*/  FMUL.FTZ R59, R76, R119 ;  /* 0x000000774c3b7220 */ /* 0x000fe20000410000 */
[----:B------:R-:W0:Y:S02]  /*4790*/  MUFU.RCP R77, R77 ;  /* 0x0000004d004d7308 */ /* 0x000e240000001000 */
[----:B0-----:R-:W-:-:S04]  /*47a0*/  FADD.FTZ R60, -R77, 1 ;  /* 0x3f8000004d3c7421 */ /* 0x001fc80000010100 */
[----:B------:R-:W-:Y:S01]  /*47b0*/  FFMA.FTZ R73, R73, R60, 1 ;  /* 0x3f80000049497423 */ /* 0x000fe2000001003c */
[----:B------:R-:W-:Y:S01]  /*47c0*/  FMUL.FTZ R60, R46, R77 ;  /* 0x0000004d2e3c7220 */ /* 0x000fe20000410000 */
[----:B------:R-:W-:-:S03]  /*47d0*/  FFMA.FTZ R77, R116, R59, R117 ;  /* 0x0000003b744d7223 */ /* 0x000fc60000010075 */
[----:B------:R-:W-:Y:S01]  /*47e0*/  FMUL.FTZ R60, R60, R73 ;  /* 0x000000493c3c7220 */ /* 0x000fe20000410000 */
[----:B------:R-:W-:Y:S01]  /*47f0*/  FMUL.FTZ R120, R77, -1.4426950216293334961 ;  /* 0xbfb8aa3b4d787820 */ /* 0x000fe20000410000 */
[----:B------:R-:W-:-:S04]  /*4800*/  FMUL.FTZ R73, R35, R48 ;  /* 0x0000003023497220 */ /* 0x000fc80000410000 */
[----:B------:R-:W-:Y:S01]  /*4810*/  FFMA.FTZ R72, R57, R73, R72 ;  /* 0x0000004939487223 */ /* 0x000fe20000010048 */
[----:B------:R-:W0:Y:S02]  /*4820*/  MUFU.EX2 R120, R120 ;  /* 0x0000007800787308 */ /* 0x000e240000000800 */
[----:B0-----:R-:W-:-:S06]  /*4830*/  FADD.FTZ R76, R120, 1 ;  /* 0x3f800000784c7421 */ /* 0x001fcc0000010000 */
[----:B------:R-:W0:Y:S02]  /*4840*/  MUFU.RCP R76, R76 ;  /* 0x0000004c004c7308 */ /* 0x000e240000001000 */
[----:B0-----:R-:W-:Y:S01]  /*4850*/  FADD.FTZ R48, -R76, 1 ;  /* 0x3f8000004c307421 */ /* 0x001fe20000010100 */
[----:B------:R-:W-:-:S03]  /*4860*/  FMUL.FTZ R57, R47, R76 ;  /* 0x0000004c2f397220 */ /* 0x000fc60000410000 */
[----:B------:R-:W-:Y:S01]  /*4870*/  FFMA.FTZ R48, R77, R48, 1 ;  /* 0x3f8000004d307423 */ /* 0x000fe20000010030 */
[C---:B------:R-:W-:Y:S01]  /*4880*/  FMUL.FTZ R77, R116.reuse, R50 ;  /* 0x00000032744d7220 */ /* 0x040fe20000410000 */
[----:B------:R-:W-:Y:S02]  /*4890*/  FMUL.FTZ R50, R35, R62 ;  /* 0x0000003e23327220 */ /* 0x000fe40000410000 */
[----:B------:R-:W-:Y:S01]  /*48a0*/  FMUL.FTZ R57, R57, R48 ;  /* 0x0000003039397220 */ /* 0x000fe20000410000 */
[----:B------:R-:W-:Y:S01]  /*48b0*/  FADD.FTZ R48, R71, R73 ;  /* 0x0000004947307221 */ /* 0x000fe20000010000 */
[----:B------:R-:W-:Y:S01]  /*48c0*/  FFMA.FTZ R72, R49, R77, R72 ;  /* 0x0000004d31487223 */ /* 0x000fe20000010048 */
[----:B------:R-:W-:Y:S01]  /*48d0*/  FMUL.FTZ R49, R35, R52 ;  /* 0x0000003423317220 */ /* 0x000fe20000410000 */
[----:B------:R-:W-:Y:S01]  /*48e0*/  FMUL.FTZ R52, R116, R58 ;  /* 0x0000003a74347220 */ /* 0x000fe20000410000 */
[----:B------:R-:W-:Y:S02]  /*48f0*/  FADD.FTZ R48, R77, R48 ;  /* 0x000000304d307221 */ /* 0x000fe40000010000 */
[----:B------:R-:W-:-:S02]  /*4900*/  FFMA.FTZ R51, R51, R49, R72 ;  /* 0x0000003133337223 */ /* 0x000fc40000010048 */
[----:B------:R-:W-:Y:S02]  /*4910*/  FADD.FTZ R49, R48, R49 ;  /* 0x0000003130317221 */ /* 0x000fe40000010000 */
[----:B------:R-:W-:Y:S01]  /*4920*/  FFMA.FTZ R48, R53, R56, R51 ;  /* 0x0000003835307223 */ /* 0x000fe20000010033 */
[-C--:B------:R-:W-:Y:S01]  /*4930*/  FMUL.FTZ R51, R35, R64.reuse ;  /* 0x0000004023337220 */ /* 0x080fe20000410000 */
[----:B------:R-:W-:Y:S01]  /*4940*/  FADD.FTZ R56, R56, R49 ;  /* 0x0000003138387221 */ /* 0x000fe20000010000 */
[C---:B------:R-:W-:Y:S02]  /*4950*/  FFMA.FTZ R49, R63.reuse, R64, R70 ;  /* 0x000000403f317223 */ /* 0x040fe40000010046 */
[----:B------:R-:W-:Y:S01]  /*4960*/  FFMA.FTZ R63, R63, R51, R48 ;  /* 0x000000333f3f7223 */ /* 0x000fe20000010030 */
[----:B------:R-:W-:Y:S01]  /*4970*/  FMUL.FTZ R48, R116, R66 ;  /* 0x0000004274307220 */ /* 0x000fe20000410000 */
[----:B------:R-:W-:-:S03]  /*4980*/  FADD.FTZ R51, R56, R51 ;  /* 0x0000003338337221 */ /* 0x000fc60000010000 */
[----:B------:R-:W-:Y:S01]  /*4990*/  FFMA.FTZ R63, R65, R48, R63 ;  /* 0x00000030413f7223 */ /* 0x000fe2000001003f */
[----:B------:R-:W-:Y:S01]  /*49a0*/  FADD.FTZ R51, R48, R51 ;  /* 0x0000003330337221 */ /* 0x000fe20000010000 */
[----:B------:R-:W-:Y:S01]  /*49b0*/  FFMA.FTZ R48, R68, R62, R49 ;  /* 0x0000003e44307223 */ /* 0x000fe20000010031 */
[-C--:B------:R-:W-:Y:S01]  /*49c0*/  FMUL.FTZ R62, R116, R57.reuse ;  /* 0x00000039743e7220 */ /* 0x080fe20000410000 */
[----:B------:R-:W-:Y:S01]  /*49d0*/  FFMA.FTZ R56, R68, R50, R63 ;  /* 0x0000003244387223 */ /* 0x000fe2000001003f */
[----:B------:R-:W-:Y:S01]  /*49e0*/  FADD.FTZ R51, R51, R50 ;  /* 0x0000003233337221 */ /* 0x000fe20000010000 */
[-C--:B------:R-:W-:Y:S01]  /*49f0*/  FMUL.FTZ R50, R35, R60.reuse ;  /* 0x0000003c23327220 */ /* 0x080fe20000410000 */
[----:B------:R-:W-:Y:S01]  /*4a00*/  FFMA.FTZ R48, R61, R60, R48 ;  /* 0x0000003c3d307223 */ /* 0x000fe20000010030 */
[----:B------:R-:W-:Y:S01]  /*4a10*/  FFMA.FTZ R56, R67, R52, R56 ;  /* 0x0000003443387223 */ /* 0x000fe20000010038 */
[----:B------:R-:W-:Y:S01]  /*4a20*/  FADD.FTZ R51, R52, R51 ;  /* 0x0000003334337221 */ /* 0x000fe20000010000 */
[----:B------:R-:W-:Y:S01]  /*4a30*/  FADD.FTZ R52, R75, R58 ;  /* 0x0000003a4b347221 */ /* 0x000fe20000010000 */
[----:B------:R-:W-:Y:S01]  /*4a40*/  FFMA.FTZ R49, R59, R57, R74 ;  /* 0x000000393b317223 */ /* 0x000fe2000001004a */
[----:B------:R-:W-:Y:S01]  /*4a50*/  FFMA.FTZ R56, R61, R50, R56 ;  /* 0x000000323d387223 */ /* 0x000fe20000010038 */
[----:B------:R-:W-:Y:S01]  /*4a60*/  FADD.FTZ R51, R51, R50 ;  /* 0x0000003233337221 */ /* 0x000fe20000010000 */
[----:B------:R-:W-:-:S02]  /*4a70*/  FADD.FTZ R50, R69, R60 ;  /* 0x0000003c45327221 */ /* 0x000fc40000010000 */
[----:B------:R-:W-:Y:S01]  /*4a80*/  FFMA.FTZ R58, R59, R62, R56 ;  /* 0x0000003e3b3a7223 */ /* 0x000fe20000010038 */
[----:B------:R-:W-:Y:S01]  /*4a90*/  FADD.FTZ R62, R62, R51 ;  /* 0x000000333e3e7221 */ /* 0x000fe20000010000 */
[----:B------:R-:W-:-:S07]  /*4aa0*/  FADD.FTZ R51, R52, R57 ;  /* 0x0000003934337221 */ /* 0x000fce0000010000 */
.L_x_1574:
        /* <DEDUP_REMOVED lines=42> */
.L_x_1576:
[----:B------:R-:W-:Y:S05]  /*4d50*/  BSYNC.RECONVERGENT B0 ;  /* 0x0000000000007941 */ /* 0x000fea0003800200 */
.L_x_1575:
[----:B------:R-:W-:Y:S01]  /*4d60*/  BAR.SYNC.DEFER_BLOCKING 0x0 ;  /* 0x0000000000007b1d */ /* 0x000fe20000010000 */
[----:B------:R-:W-:-:S05]  /*4d70*/  LEA R120, R55, R100, 0x2 ;  /* 0x0000006437787211 */ /* 0x000fca00078e10ff */
[----:B------:R-:W-:Y:S04]  /*4d80*/  BSSY.RECONVERGENT B0, `(.L_x_1577) ;  /* 0x000000b000007945 */ /* 0x000fe80003800200 */
[----:B------:R-:W-:Y:S05]  /*4d90*/  @P1 BRA `(.L_x_1578) ;  /* 0x0000000000241947 */ /* 0x000fea0003800000 */
[----:B------:R-:W-:-:S09]  /*4da0*/  ULEA UR5, UR11, UR6, 0x18 ;  /* 0x000000060b057291 */ /* 0x000fd2000f8ec0ff */
[----:B-1-3--:R-:W1:Y:S04]  /*4db0*/  LDS.128 R52, [UR5+0x10] ;  /* 0x00001005ff347984 */ /* 0x00ae680008000c00 */
[----:B--2---:R-:W0:Y:S01]  /*4dc0*/  LDS.64 R56, [UR5+0x20] ;  /* 0x00002005ff387984 */ /* 0x004e220008000a00 */
[----:B-1----:R-:W-:Y:S01]  /*4dd0*/  FADD.FTZ R59, R76, R52 ;  /* 0x000000344c3b7221 */ /* 0x002fe20000010000 */
[----:B------:R-:W-:-:S03]  /*4de0*/  FADD.FTZ R52, R77, R53 ;  /* 0x000000354d347221 */ /* 0x000fc60000010000 */
[----:B------:R-:W-:Y:S01]  /*4df0*/  FADD.FTZ R59, R59, R54 ;  /* 0x000000363b3b7221 */ /* 0x000fe20000010000 */
[----:B------:R-:W-:-:S03]  /*4e00*/  FADD.FTZ R52, R52, R55 ;  /* 0x0000003734347221 */ /* 0x000fc60000010000 */
[----:B0-----:R-:W-:Y:S01]  /*4e10*/  FADD.FTZ R76, R59, R56 ;  /* 0x000000383b4c7221 */ /* 0x001fe20000010000 */
[----:B------:R-:W-:-:S07]  /*4e20*/  FADD.FTZ R77, R52, R57 ;  /* 0x00000039344d7221 */ /* 0x000fce0000010000 */
.L_x_1578:
[----:B------:R-:W-:Y:S05]  /*4e30*/  BSYNC.RECONVERGENT B0 ;  /* 0x0000000000007941 */ /* 0x000fea0003800200 */
.L_x_1577:
[----:B------:R-:W-:Y:S06]  /*4e40*/  BAR.SYNC.DEFER_BLOCKING 0x0 ;  /* 0x0000000000007b1d */ /* 0x000fec0000010000 */
[----:B------:R-:W-:Y:S04]  /*4e50*/  BSSY.RECONVERGENT B0, `(.L_x_1579) ;  /* 0x000009d000007945 */ /* 0x000fe80003800200 */
[----:B------:R-:W-:Y:S05]  /*4e60*/  @P4 BRA `(.L_x_1580) ;  /* 0x00000008006c4947 */ /* 0x000fea0003800000 */
[----:B-1-3--:R-:W1:Y:S04]  /*4e70*/  LDS.128 R52, [R121+0x40] ;  /* 0x0000400079347984 */ /* 0x00ae680000000c00 */
[----:B--2---:R-:W2:Y:S04]  /*4e80*/  LDS.128 R56, [R121+0x80] ;  /* 0x0000800079387984 */ /* 0x004ea80000000c00 */
[----:B------:R-:W3:Y:S04]  /*4e90*/  LDS.128 R60, [R121+0xc0] ;  /* 0x0000c000793c7984 */ /* 0x000ee80000000c00 */
        /* <DEDUP_REMOVED lines=152> */
.L_x_1580:
[----:B------:R-:W-:Y:S05]  /*5820*/  BSYNC.RECONVERGENT B0 ;  /* 0x0000000000007941 */ /* 0x000fea0003800200 */
.L_x_1579:
[----:B------:R-:W-:Y:S04]  /*5830*/  BSSY.RECONVERGENT B0, `(.L_x_1581) ;  /* 0x000001c000007945 */ /* 0x000fe80003800200 */
[----:B------:R-:W-:Y:S05]  /*5840*/  @P4 BRA `(.L_x_1582) ;  /* 0x0000000000684947 */ /* 0x000fea0003800000 */
[----:B-1----:R-:W2:Y:S08]  /*5850*/  LDC.64 R52, c[0x0][0x3f8] ;  /* 0x0000fe00ff347b82 */ /* 0x002eb00000000a00 */
[----:B---3--:R-:W1:Y:S01]  /*5860*/  LDC.64 R54, c[0x0][0x3d8] ;  /* 0x0000f600ff367b82 */ /* 0x008e620000000a00 */
[----:B--2---:R-:W-:Y:S01]  /*5870*/  IMAD.WIDE.U32 R56, R52, 0x3, RZ ;  /* 0x0000000334387825 */ /* 0x004fe200078e00ff */
        /* <DEDUP_REMOVED lines=23> */
.L_x_1582:
[----:B------:R-:W-:Y:S05]  /*59f0*/  BSYNC.RECONVERGENT B0 ;  /* 0x0000000000007941 */ /* 0x000fea0003800200 */
.L_x_1581:
        /* <DEDUP_REMOVED lines=14> */
[----:B-1----:R-:W-:-:S03]  /*5ae0*/  LOP3.LUT P0, R52, R102, 0x2, RZ, 0xc0, !PT ;  /* 0x0000000266347812 */ /* 0x002fc6000780c0ff */
[----:B----4-:R-:W-:-:S04]  /*5af0*/  IMAD.WIDE.U32 R48, R51, 0x4, R48 ;  /* 0x0000000433307825 */ /* 0x010fc800078e0030 */
[----:B------:R-:W-:Y:S01]  /*5b00*/  IMAD.WIDE.U32 R50, R53, 0x8, R58 ;  /* 0x0000000835327825 */ /* 0x000fe200078e003a */
[----:B------:R-:W-:Y:S02]  /*5b10*/  IADD3 R53, PT, PT, -R52, 0x1, RZ ;  /* 0x0000000134357810 */ /* 0x000fe40007ffe1ff */
[----:B------:R-:W1:Y:S02]  /*5b20*/  LDC R52, c[0x0][0x370] ;  /* 0x0000dc00ff347b82 */ /* 0x000e640000000800 */
[----:B------:R4:W-:Y:S01]  /*5b30*/  STG.E.64 desc[UR8][R50.64], R76 ;  /* 0x0000004c32007986 */ /* 0x0009e2000c101b08 */
[----:B------:R-:W-:Y:S06]  /*5b40*/  MEMBAR.ALL.GPU ;  /* 0x0000000000007992 */ /* 0x000fec000000a000 */
[----:B------:R-:W-:-:S00]  /*5b50*/  ERRBAR ;  /* 0x00000000000079ab */ /* 0x000fc00000000000 */
[----:B------:R-:W-:Y:S06]  /*5b60*/  CGAERRBAR ;  /* 0x00000000000075ab */ /* 0x000fec0000000000 */
[----:B------:R4:W-:Y:S01]  /*5b70*/  REDG.E.ADD.S32.STRONG.GPU desc[UR8][R48.64], R53 ;  /* 0x000000353000798e */ /* 0x0009e2000c12e308 */
[----:B-1----:R-:W-:-:S04]  /*5b80*/  SEL R55, R52, RZ, !P0 ;  /* 0x000000ff34377207 */ /* 0x002fc80004000000 */
[----:B------:R-:W-:-:S13]  /*5b90*/  ISETP.NE.AND P0, PT, R55, -0x1, PT ;  /* 0xffffffff3700780c */ /* 0x000fda0003f05270 */
[----:B----4-:R-:W-:Y:S05]  /*5ba0*/  @!P0 BRA `(.L_x_1584) ;  /* 0x0000000000148947 */ /* 0x010fea0003800000 */
.L_x_1585:
[----:B------:R-:W4:Y:S04]  /*5bb0*/  LDG.E.STRONG.GPU R50, desc[UR8][R48.64] ;  /* 0x0000000830327981 */ /* 0x000f28000c1ef900 */
[----:B----4-:R-:W-:Y:S01]  /*5bc0*/  CCTL.IVALL ;  /* 0x00000000ff00798f */ /* 0x010fe20002000000 */
[----:B------:R-:W-:Y:S05]  /*5bd0*/  YIELD ;  /* 0x0000000000007946 */ /* 0x000fea0003800000 */
[----:B------:R-:W-:-:S13]  /*5be0*/  ISETP.NE.AND P0, PT, R50, R55, PT ;  /* 0x000000373200720c */ /* 0x000fda0003f05270 */
[----:B------:R-:W-:Y:S05]  /*5bf0*/  @P0 BRA `(.L_x_1585) ;  /* 0xfffffffc00ec0947 */ /* 0x000fea000383ffff */
.L_x_1584:
[----:B------:R-:W4:Y:S01]  /*5c00*/  LDC R48, c[0x0][0x370] ;  /* 0x0000dc00ff307b82 */ /* 0x000f220000000800 */
[----:B------:R-:W-:Y:S05]  /*5c10*/  WARPSYNC.ALL ;  /* 0x0000000000007948 */ /* 0x000fea0003800000 */
[----:B----4-:R-:W-:Y:S02]  /*5c20*/  ISETP.GE.U32.AND P0, PT, R48, 0x8, PT ;  /* 0x000000083000780c */ /* 0x010fe40003f06070 */
[----:B------:R-:W-:Y:S01]  /*5c30*/  BAR.SYNC.DEFER_BLOCKING 0x0 ;  /* 0x0000000000007b1d */ /* 0x000fe20000010000 */
[----:B--2---:R-:W-:-:S10]  /*5c40*/  HFMA2 R56, -RZ, RZ, 0, 0 ;  /* 0x00000000ff387431 */ /* 0x004fd400000001ff */
        /* <DEDUP_REMOVED lines=10> */
[----:B------:R-:W-:-:S11]  /*5cf0*/  MOV R75, R99 ;  /* 0x00000063004b7202 */ /* 0x000fd60000000f00 */
.L_x_1587:
[----:B------:R-:W-:Y:S02]  /*5d00*/  IADD3 R48, PT, PT, R60, 0x1, RZ ;  /* 0x000000013c307810 */ /* 0x000fe40007ffe0ff */
[----:B------:R-:W-:Y:S02]  /*5d10*/  ISETP.EQ.OR P2, PT, RZ, UR5, P1 ;  /* 0x00000005ff007c0c */ /* 0x000fe40008f42670 */
[----:B------:R-:W-:Y:S02]  /*5d20*/  ISETP.EQ.OR P6, PT, R48, UR7, P1 ;  /* 0x0000000730007c0c */ /* 0x000fe40008fc2670 */
[----:B------:R-:W-:-:S04]  /*5d30*/  IADD3 R48, PT, PT, R60, 0x2, RZ ;  /* 0x000000023c307810 */ /* 0x000fc80007ffe0ff */
[----:B------:R-:W-:-:S05]  /*5d40*/  ISETP.EQ.OR P5, PT, R48, UR7, P1 ;  /* 0x0000000730007c0c */ /* 0x000fca0008fa2670 */
[----:B------:R-:W-:-:S04]  /*5d50*/  @!P2 IMAD.WIDE.U32 R48, R75, 0x8, R58 ;  /* 0x000000084b30a825 */ /* 0x000fc800078e003a */
[--C-:B------:R-:W-:Y:S02]  /*5d60*/  @!P6 IMAD.WIDE.U32 R50, R73, 0x8, R58.reuse ;  /* 0x000000084932e825 */ /* 0x100fe400078e003a */
[----:B------:R-:W0:Y:S02]  /*5d70*/  @!P2 LDG.E.64 R48, desc[UR8][R48.64] ;  /* 0x000000083030a981 */ /* 0x000e24000c1e1b00 */
[----:B-1----:R-:W-:Y:S02]  /*5d80*/  @!P5 IMAD.WIDE.U32 R52, R71, 0x8, R58 ;  /* 0x000000084734d825 */ /* 0x002fe400078e003a */
[----:B------:R-:W2:Y:S04]  /*5d90*/  @!P6 LDG.E.64 R50, desc[UR8][R50.64] ;  /* 0x000000083232e981 */ /* 0x000ea8000c1e1b00 */
[----:B------:R-:W4:Y:S01]  /*5da0*/  @!P5 LDG.E.64 R52, desc[UR8][R52.64] ;  /* 0x000000083434d981 */ /* 0x000f22000c1e1b00 */
[----:B---3--:R-:W-:-:S02]  /*5db0*/  IADD3 R54, PT, PT, R60, 0x3, RZ ;  /* 0x000000033c367810 */ /* 0x008fc40007ffe0ff */
[----:B------:R-:W-:Y:S02]  /*5dc0*/  IADD3 R55, PT, PT, R60, 0x4, RZ ;  /* 0x000000043c377810 */ /* 0x000fe40007ffe0ff */
[----:B------:R-:W-:Y:S02]  /*5dd0*/  ISETP.EQ.OR P0, PT, R54, UR7, P1 ;  /* 0x0000000736007c0c */ /* 0x000fe40008f02670 */
[----:B------:R-:W-:Y:S02]  /*5de0*/  ISETP.EQ.OR P4, PT, R55, UR7, P1 ;  /* 0x0000000737007c0c */ /* 0x000fe40008f82670 */
[----:B------:R-:W-:Y:S01]  /*5df0*/  IADD3 R54, PT, PT, R60, 0x5, RZ ;  /* 0x000000053c367810 */ /* 0x000fe20007ffe0ff */
[----:B0-----:R-:W-:Y:S01]  /*5e00*/  @!P2 FADD.FTZ R76, R76, R48 ;  /* 0x000000304c4ca221 */ /* 0x001fe20000010000 */
[----:B------:R-:W-:Y:S01]  /*5e10*/  @!P2 FADD.FTZ R77, R77, R49 ;  /* 0x000000314d4da221 */ /* 0x000fe20000010000 */
[----:B------:R-:W-:Y:S02]  /*5e20*/  IADD3 R48, PT, PT, R60, 0x6, RZ ;  /* 0x000000063c307810 */ /* 0x000fe40007ffe0ff */
[----:B------:R-:W-:Y:S01]  /*5e30*/  ISETP.EQ.OR P2, PT, R54, UR7, P1 ;  /* 0x0000000736007c0c */ /* 0x000fe20008f42670 */
[----:B--2---:R-:W-:Y:S01]  /*5e40*/  @!P6 FADD.FTZ R76, R76, R50 ;  /* 0x000000324c4ce221 */ /* 0x004fe20000010000 */
[----:B------:R-:W-:Y:S01]  /*5e50*/  @!P6 FADD.FTZ R77, R77, R51 ;  /* 0x000000334d4de221 */ /* 0x000fe20000010000 */
[----:B------:R-:W-:Y:S01]  /*5e60*/  ISETP.EQ.OR P6, PT, R48, UR7, P1 ;  /* 0x0000000730007c0c */ /* 0x000fe20008fc2670 */
[----:B------:R-:W-:Y:S01]  /*5e70*/  @!P0 IMAD.WIDE.U32 R48, R63, 0x8, R58 ;  /* 0x000000083f308825 */ /* 0x000fe200078e003a */
[----:B------:R-:W-:-:S03]  /*5e80*/  IADD3 R50, PT, PT, R60, 0x7, RZ ;  /* 0x000000073c327810 */ /* 0x000fc60007ffe0ff */
[----:B----4-:R-:W-:Y:S01]  /*5e90*/  @!P5 FADD.FTZ R76, R76, R52 ;  /* 0x000000344c4cd221 */ /* 0x010fe20000010000 */
[----:B------:R-:W-:Y:S01]  /*5ea0*/  @!P5 FADD.FTZ R77, R77, R53 ;  /* 0x000000354d4dd221 */ /* 0x000fe20000010000 */
[----:B------:R-:W-:Y:S01]  /*5eb0*/  ISETP.EQ.OR P5, PT, R50, UR7, P1 ;  /* 0x0000000732007c0c */ /* 0x000fe20008fa2670 */
[--C-:B------:R-:W-:Y:S01]  /*5ec0*/  @!P4 IMAD.WIDE.U32 R50, R61, 0x8, R58.reuse ;  /* 0x000000083d32c825 */ /* 0x100fe200078e003a */
[----:B------:R-:W2:Y:S03]  /*5ed0*/  @!P0 LDG.E.64 R48, desc[UR8][R48.64] ;  /* 0x0000000830308981 */ /* 0x000ea6000c1e1b00 */
[--C-:B------:R-:W-:Y:S02]  /*5ee0*/  @!P2 IMAD.WIDE.U32 R52, R69, 0x8, R58.reuse ;  /* 0x000000084534a825 */ /* 0x100fe400078e003a */
[----:B------:R-:W3:Y:S02]  /*5ef0*/  @!P4 LDG.E.64 R50, desc[UR8][R50.64] ;  /* 0x000000083232c981 */ /* 0x000ee4000c1e1b00 */
[----:B------:R-:W-:-:S02]  /*5f00*/  @!P6 IMAD.WIDE.U32 R54, R67, 0x8, R58 ;  /* 0x000000084336e825 */ /* 0x000fc400078e003a */
        /* <DEDUP_REMOVED lines=20> */
[----:B------:R-:W-:-:S03]  /*6050*/  @!P2 FADD.FTZ R77, R77, R53 ;  /* 0x000000354d4da221 */ /* 0x000fc60000010000 */
[----:B-----5:R-:W-:Y:S01]  /*6060*/  @!P6 FADD.FTZ R76, R76, R54 ;  /* 0x000000364c4ce221 */ /* 0x020fe20000010000 */
[----:B------:R-:W-:-:S03]  /*6070*/  @!P6 FADD.FTZ R77, R77, R55 ;  /* 0x000000374d4de221 */ /* 0x000fc60000010000 */
[----:B------:R-:W-:Y:S01]  /*6080*/  @!P5 FADD.FTZ R76, R76, R56 ;  /* 0x000000384c4cd221 */ /* 0x000fe20000010000 */
[----:B0-----:R-:W-:Y:S01]  /*6090*/  LOP3.LUT R56, R62, 0x7ffffff8, RZ, 0xc0, !PT ;  /* 0x7ffffff83e387812 */ /* 0x001fe200078ec0ff */
[----:B------:R-:W-:-:S03]  /*60a0*/  @!P5 FADD.FTZ R77, R77, R57 ;  /* 0x000000394d4dd221 */ /* 0x000fc60000010000 */
[----:B------:R-:W-:-:S13]  /*60b0*/  ISETP.NE.AND P0, PT, R60, R56, PT ;  /* 0x000000383c00720c */ /* 0x000fda0003f05270 */
[----:B------:R-:W-:Y:S05]  /*60c0*/  @P0 BRA `(.L_x_1587) ;  /* 0xfffffffc000c0947 */ /* 0x000fea000383ffff */
.L_x_1586:
[----:B------:R-:W2:Y:S02]  /*60d0*/  LDCU UR5, c[0x0][0x370] ;  /* 0x00006e00ff0577ac */ /* 0x000ea40008000800 */
[----:B--2---:R-:W-:-:S09]  /*60e0*/  ULOP3.LUT UP0, URZ, UR5, 0x7, URZ, 0xc0, !UPT ;  /* 0x0000000705ff7892 */ /* 0x004fd2000f80c0ff */
[----:B------:R-:W-:Y:S05]  /*60f0*/  BRA.U !UP0, `(.L_x_1583) ;  /* 0x0000000508007547 */ /* 0x000fea000b800000 */
[----:B------:R-:W2:Y:S01]  /*6100*/  LDCU UR5, c[0x0][0x370] ;  /* 0x00006e00ff0577ac */ /* 0x000ea20008000800 */
[----:B------:R-:W4:Y:S01]  /*6110*/  LDCU UR6, c[0x0][0x370] ;  /* 0x00006e00ff0677ac */ /* 0x000f220008000800 */
[----:B--2---:R-:W-:-:S04]  /*6120*/  ULOP3.LUT UR5, UR5, 0x7, URZ, 0xc0, !UPT ;  /* 0x0000000705057892 */ /* 0x004fc8000f8ec0ff */
[----:B------:R-:W-:Y:S02]  /*6130*/  UIADD3 UR5, UPT, UPT, UR5, -0x1, URZ ;  /* 0xffffffff05057890 */ /* 0x000fe4000fffe0ff */
[----:B----4-:R-:W-:Y:S02]  /*6140*/  ULOP3.LUT UP1, UR6, UR6, 0x3, URZ, 0xc0, !UPT ;  /* 0x0000000306067892 */ /* 0x010fe4000f82c0ff */
[----:B------:R-:W-:-:S09]  /*6150*/  UISETP.GE.U32.AND UP0, UPT, UR5, 0x3, UPT ;  /* 0x000000030500788c */ /* 0x000fd2000bf06070 */
[----:B------:R-:W-:Y:S05]  /*6160*/  BRA.U !UP0, `(.L_x_1588) ;  /* 0x0000000108707547 */ /* 0x000fea000b800000 */
[C---:B------:R-:W-:Y:S02]  /*6170*/  IADD3 R51, PT, PT, R56.reuse, 0x1, RZ ;  /* 0x0000000138337810 */ /* 0x040fe40007ffe0ff */
[C---:B------:R-:W-:Y:S02]  /*6180*/  ISETP.EQ.OR P0, PT, R56.reuse, UR7, P1 ;  /* 0x0000000738007c0c */ /* 0x040fe40008f02670 */
[C---:B------:R-:W-:Y:S02]  /*6190*/  IADD3 R53, PT, PT, R56.reuse, 0x2, RZ ;  /* 0x0000000238357810 */ /* 0x040fe40007ffe0ff */
        /* <DEDUP_REMOVED lines=11> */
[--C-:B-1----:R-:W-:Y:S01]  /*6250*/  @!P4 IMAD.WIDE.U32 R52, R53, 0x8, R58.reuse ;  /* 0x000000083534c825 */ /* 0x102fe200078e003a */
[----:B------:R-:W2:Y:S03]  /*6260*/  @!P2 LDG.E.64 R50, desc[UR8][R50.64] ;  /* 0x000000083232a981 */ /* 0x000ea6000c1e1b00 */
[----:B---3--:R-:W-:-:S02]  /*6270*/  @!P5 IMAD.WIDE.U32 R54, R55, 0x8, R58 ;  /* 0x000000083736d825 */ /* 0x008fc400078e003a */
        /* <DEDUP_REMOVED lines=11> */
.L_x_1588:
[----:B------:R-:W-:Y:S05]  /*6330*/  BRA.U !UP1, `(.L_x_1583) ;  /* 0x0000000109707547 */ /* 0x000fea000b800000 */
[----:B-1----:R-:W1:Y:S01]  /*6340*/  LDC R52, c[0x0][0x370] ;  /* 0x0000dc00ff347b82 */ /* 0x002e620000000800 */
[----:B------:R-:W-:Y:S01]  /*6350*/  UISETP.NE.AND UP0, UPT, UR6, 0x1, UPT ;  /* 0x000000010600788c */ /* 0x000fe2000bf05270 */
[----:B-1----:R-:W-:-:S08]  /*6360*/  LOP3.LUT R52, R52, 0x1, RZ, 0xc0, !PT ;  /* 0x0000000134347812 */ /* 0x002fd000078ec0ff */
        /* <DEDUP_REMOVED lines=15> */
.L_x_1589:
        /* <DEDUP_REMOVED lines=9> */
.L_x_1590:
[----:B------:R-:W-:Y:S05]  /*64f0*/  BSYNC.RECONVERGENT B0 ;  /* 0x0000000000007941 */ /* 0x000fea0003800200 */
.L_x_1583:
[----:B------:R-:W5:Y:S01]  /*6500*/  S2UR UR6, SR_CgaCtaId ;  /* 0x00000000000679c3 */ /* 0x000f620000008800 */
[----:B------:R-:W-:Y:S01]  /*6510*/  UMOV UR5, 0x400 ;  /* 0x0000040000057882 */ /* 0x000fe20000000000 */
[----:B------:R-:W0:Y:S01]  /*6520*/  LDCU.64 UR14, c[0x0][0x400] ;  /* 0x00008000ff0e77ac */ /* 0x000e220008000a00 */
[----:B--2-4-:R-:W-:Y:S01]  /*6530*/  SHF.R.U32.HI R56, RZ, 0x2, R100 ;  /* 0x00000002ff387819 */ /* 0x014fe20000011664 */
[----:B------:R-:W-:Y:S01]  /*6540*/  FADD.FTZ R96, -R34, R96 ;  /* 0x0000006022607221 */ /* 0x000fe20000010100 */
[----:B------:R-:W-:-:S03]  /*6550*/  SHF.R.S32.HI R57, RZ, 0x1f, R115 ;  /* 0x0000001fff397819 */ /* 0x000fc60000011473 */
[----:B------:R-:W2:Y:S01]  /*6560*/  LDC R51, c[0x0][0x41c] ;  /* 0x00010700ff337b82 */ /* 0x000ea20000000800 */
[----:B------:R-:W-:Y:S01]  /*6570*/  FMUL.FTZ R96, R96, R119 ;  /* 0x0000007760607220 */ /* 0x000fe20000410000 */
[----:B-----5:R-:W-:Y:S01]  /*6580*/  ULEA UR5, UR6, UR5, 0x18 ;  /* 0x0000000506057291 */ /* 0x020fe2000f8ec0ff */
[----:B--2---:R-:W-:-:S08]  /*6590*/  IMAD R56, R51, UR7, R56 ;  /* 0x0000000733387c24 */ /* 0x004fd0000f8e0238 */
[----:B------:R-:W-:Y:S01]  /*65a0*/  @!P1 STS.64 [UR5+0x30], R76 ;  /* 0x0000304cff009988 */ /* 0x000fe20008000a05 */
[----:B------:R-:W-:Y:S01]  /*65b0*/  BAR.SYNC.DEFER_BLOCKING 0x0 ;  /* 0x0000000000007b1d */ /* 0x000fe20000010000 */
[----:B0-----:R-:W-:Y:S02]  /*65c0*/  ISETP.GE.U32.AND P1, PT, R115, UR14, PT ;  /* 0x0000000e73007c0c */ /* 0x001fe4000bf26070 */
[----:B------:R-:W-:Y:S02]  /*65d0*/  ISETP.GE.U32.AND P0, PT, R56, UR14, PT ;  /* 0x0000000e38007c0c */ /* 0x000fe4000bf06070 */
[----:B------:R-:W-:Y:S02]  /*65e0*/  SHF.R.S32.HI R50, RZ, 0x1f, R56 ;  /* 0x0000001fff327819 */ /* 0x000fe40000011438 */
[----:B------:R-:W-:Y:S02]  /*65f0*/  ISETP.GE.AND.EX P1, PT, R57, UR15, PT, P1 ;  /* 0x0000000f39007c0c */ /* 0x000fe4000bf26310 */
[----:B------:R-:W-:Y:S01]  /*6600*/  ISETP.GE.AND.EX P0, PT, R50, UR15, PT, P0 ;  /* 0x0000000f32007c0c */ /* 0x000fe2000bf06300 */
[----:B------:R-:W3:Y:S01]  /*6610*/  LDS.64 R48, [UR5+0x30] ;  /* 0x00003005ff307984 */ /* 0x000ee20008000a00 */
[----:B------:R-:W3:Y:S02]  /*6620*/  LDCU UR5, c[0x0][0x42c] ;  /* 0x00008580ff0577ac */ /* 0x000ee40008000800 */
[----:B---3--:R-:W-:Y:S01]  /*6630*/  FMUL.FTZ R54, R48, UR5 ;  /* 0x0000000530367c20 */ /* 0x008fe20008410000 */
        /* <DEDUP_REMOVED lines=23> */
.L_x_1591:
[----:B------:R-:W-:Y:S01]  /*67b0*/  FADD.FTZ R92, -R34, R92 ;  /* 0x0000005c225c7221 */ /* 0x000fe20000010100 */
[----:B------:R-:W-:Y:S01]  /*67c0*/  FFMA.FTZ R49, R54, R63, R55 ;  /* 0x0000003f36317223 */ /* 0x000fe20000010037 */
[----:B------:R-:W-:Y:S01]  /*67d0*/  BSSY.RECONVERGENT B0, `(.L_x_1592) ;  /* 0x0000013000007945 */ /* 0x000fe20003800200 */
[----:B-1----:R-:W-:Y:S01]  /*67e0*/  FFMA.FTZ R52, R35, R94, -R64 ;  /* 0x0000005e23347223 */ /* 0x002fe20000010840 */
[----:B------:R-:W-:Y:S01]  /*67f0*/  FADD.FTZ R60, -R34, R93 ;  /* 0x0000005d223c7221 */ /* 0x000fe20000010100 */
        /* <DEDUP_REMOVED lines=16> */
.L_x_1593:
[----:B------:R-:W-:Y:S05]  /*6900*/  BSYNC.RECONVERGENT B0 ;  /* 0x0000000000007941 */ /* 0x000fea0003800200 */
.L_x_1592:
        /* <DEDUP_REMOVED lines=21> */
.L_x_1594:
[----:B------:R-:W-:Y:S01]  /*6a60*/  FFMA.FTZ R49, R54, R61, R55 ;  /* 0x0000003d36317223 */ /* 0x000fe20000010037 */
[----:B------:R-:W-:Y:S01]  /*6a70*/  BSSY.RECONVERGENT B0, `(.L_x_1595) ;  /* 0x0000013000007945 */ /* 0x000fe20003800200 */
[----:B------:R-:W-:Y:S01]  /*6a80*/  FFMA.FTZ R58, R35, R90, -R62 ;  /* 0x0000005a233a7223 */ /* 0x000fe2000001083e */
[----:B------:R-:W-:Y:S01]  /*6a90*/  FADD.FTZ R88, -R34, R88 ;  /* 0x0000005822587221 */ /* 0x000fe20000010100 */
[----:B0-----:R-:W-:Y:S01]  /*6aa0*/  SHF.R.S32.HI R52, RZ, 0x1f, R114 ;  /* 0x0000001fff347819 */ /* 0x001fe20000011472 */
        /* <DEDUP_REMOVED lines=15> */
.L_x_1596:
[----:B------:R-:W-:Y:S05]  /*6ba0*/  BSYNC.RECONVERGENT B0 ;  /* 0x0000000000007941 */ /* 0x000fea0003800200 */
.L_x_1595:
[----:B------:R-:W-:Y:S01]  /*6bb0*/  IADD3 R61, PT, PT, R56, 0x60, RZ ;  /* 0x00000060383d7810 */ /* 0x000fe20007ffe0ff */
[-C--:B------:R-:W-:Y:S01]  /*6bc0*/  FMUL.FTZ R88, R88, R119.reuse ;  /* 0x0000007758587220 */ /* 0x080fe20000410000 */
[----:B------:R-:W-:Y:S01]  /*6bd0*/  IADD3 R56, PT, PT, R56, 0xe0, RZ ;  /* 0x000000e038387810 */ /* 0x000fe20007ffe0ff */
[----:B------:R-:W-:Y:S01]  /*6be0*/  FADD.FTZ R48, -R34, R89 ;  /* 0x0000005922307221 */ /* 0x000fe20000010100 */
[----:B------:R-:W-:Y:S01]  /*6bf0*/  SHF.R.S32.HI R60, RZ, 0x1f, R113 ;  /* 0x0000001fff3c7819 */ /* 0x000fe20000011471 */
[----:B------:R-:W-:Y:S01]  /*6c00*/  FFMA.FTZ R68, R54, R88, R55 ;  /* 0x0000005836447223 */ /* 0x000fe20000010037 */
[----:B0-----:R-:W-:Y:S01]  /*6c10*/  SHF.R.S32.HI R59, RZ, 0x1f, R112 ;  /* 0x0000001fff3b7819 */ /* 0x001fe20000011470 */
        /* <DEDUP_REMOVED lines=9> */
[----:B------:R-:W-:Y:S02]  /*6cb0*/  SHF.R.S32.HI R57, RZ, 0x1f, R56 ;  /* 0x0000001fff397819 */ /* 0x000fe40000011438 */
[----:B------:R-:W-:Y:S02]  /*6cc0*/  ISETP.GE.AND.EX P2, PT, R52, UR15, PT, P2 ;  /* 0x0000000f34007c0c */ /* 0x000fe4000bf46320 */
[----:B------:R-:W-:Y:S02]  /*6cd0*/  ISETP.GE.AND.EX P1, PT, R60, UR15, PT, P1 ;  /* 0x0000000f3c007c0c */ /* 0x000fe4000bf26310 */
[----:B------:R-:W-:Y:S02]  /*6ce0*/  ISETP.GE.AND.EX P0, PT, R59, UR15, PT, P0 ;  /* 0x0000000f3b007c0c */ /* 0x000fe4000bf06300 */
[----:B------:R-:W-:Y:S02]  /*6cf0*/  ISETP.GE.AND.EX P6, PT, R58, UR15, PT, P6 ;  /* 0x0000000f3a007c0c */ /* 0x000fe4000bfc6360 */
[----:B------:R-:W-:-:S02]  /*6d00*/  ISETP.GE.AND.EX P4, PT, R62, UR15, PT, P4 ;  /* 0x0000000f3e007c0c */ /* 0x000fc4000bf86340 */
[----:B------:R-:W-:Y:S01]  /*6d10*/  ISETP.GE.AND.EX P5, PT, R57, UR15, PT, P5 ;  /* 0x0000000f39007c0c */ /* 0x000fe2000bfa6350 */
[----:B------:R-:W-:-:S12]  /*6d20*/  @!P3 BRA `(.L_x_1597) ;  /* 0x000000000048b947 */ /* 0x000fd80003800000 */
        /* <DEDUP_REMOVED lines=18> */
.L_x_1597:
        /* <DEDUP_REMOVED lines=14> */
[----:B------:R-:W-:Y:S01]  /*6f30*/  FMUL.FTZ R52, R68, R119 ;  /* 0x0000007744347220 */ /* 0x000fe20000410000 */
[----:B------:R-:W-:-:S04]  /*6f40*/  IMAD.WIDE.U32 R48, R114, UR12, R48 ;  /* 0x0000000c72307c25 */ /* 0x000fc8000f8e0030 */
[----:B------:R-:W-:Y:S01]  /*6f50*/  IMAD R51, R114, UR13, R51 ;  /* 0x0000000d72337c24 */ /* 0x000fe2000f8e0233 */
[----:B-1----:R-:W-:-:S04]  /*6f60*/  LEA R50, P2, R48, UR16, 0x2 ;  /* 0x0000001030327c11 */ /* 0x002fc8000f8410ff */
[----:B------:R-:W-:-:S04]  /*6f70*/  IADD3 R51, PT, PT, R49, R51, RZ ;  /* 0x0000003331337210 */ /* 0x000fc80007ffe0ff */
[----:B------:R-:W-:-:S05]  /*6f80*/  LEA.HI.X R51, R48, UR17, R51, 0x2, P2 ;  /* 0x0000001130337c11 */ /* 0x000fca00090f1433 */
[----:B------:R0:W-:Y:S02]  /*6f90*/  STG.E.64 desc[UR8][R50.64], R52 ;  /* 0x0000003432007986 */ /* 0x0001e4000c101b08 */
.L_x_1599:
[----:B------:R-:W-:Y:S05]  /*6fa0*/  BSYNC.RECONVERGENT B0 ;  /* 0x0000000000007941 */ /* 0x000fea0003800200 */
.L_x_1598:
        /* <DEDUP_REMOVED lines=21> */
.L_x_1600:
[----:B------:R-:W-:Y:S01]  /*7100*/  FADD.FTZ R80, -R34, R80 ;  /* 0x0000005022507221 */ /* 0x000fe20000010100 */
[----:B------:R-:W-:Y:S01]  /*7110*/  FFMA.FTZ R49, R54, R65, R55 ;  /* 0x0000004136317223 */ /* 0x000fe20000010037 */
[----:B------:R-:W-:Y:S01]  /*7120*/  BSSY.RECONVERGENT B0, `(.L_x_1601) ;  /* 0x0000013000007945 */ /* 0x000fe20003800200 */
[----:B0-----:R-:W-:Y:S01]  /*7130*/  FFMA.FTZ R52, R35, R82, -R68 ;  /* 0x0000005223347223 */ /* 0x001fe20000010844 */
        /* <DEDUP_REMOVED lines=17> */
.L_x_1602:
[----:B------:R-:W-:Y:S05]  /*7250*/  BSYNC.RECONVERGENT B0 ;  /* 0x0000000000007941 */ /* 0x000fea0003800200 */
.L_x_1601:
        /* <DEDUP_REMOVED lines=21> */
.L_x_1603:
        /* <DEDUP_REMOVED lines=21> */
.L_x_1605:
[----:B------:R-:W-:Y:S05]  /*7500*/  BSYNC.RECONVERGENT B0 ;  /* 0x0000000000007941 */ /* 0x000fea0003800200 */
.L_x_1604:
        /* <DEDUP_REMOVED lines=21> */
.L_x_1606:
[----:B------:R-:W-:Y:S01]  /*7660*/  FADD.FTZ R6, -R34, R6 ;  /* 0x0000000622067221 */ /* 0x000fe20000010100 */
[----:B------:R-:W-:Y:S01]  /*7670*/  FFMA.FTZ R3, R54, R61, R55 ;  /* 0x0000003d36037223 */ /* 0x000fe20000010037 */
[----:B------:R-:W-:Y:S01]  /*7680*/  BSSY.RECONVERGENT B0, `(.L_x_1607) ;  /* 0x0000013000007945 */ /* 0x000fe20003800200 */
[----:B0-----:R-:W-:Y:S01]  /*7690*/  FADD.FTZ R48, -R34, R7 ;  /* 0x0000000722307221 */ /* 0x001fe20000010100 */
[----:B------:R-:W-:Y:S01]  /*76a0*/  FMUL.FTZ R7, R6, R119 ;  /* 0x0000007706077220 */ /* 0x000fe20000410000 */
[----:B------:R-:W-:Y:S01]  /*76b0*/  FFMA.FTZ R62, R35, R4, -R62 ;  /* 0x00000004233e7223 */ /* 0x000fe2000001083e */
        /* <DEDUP_REMOVED lines=15> */
.L_x_1608:
[----:B------:R-:W-:Y:S05]  /*77b0*/  BSYNC.RECONVERGENT B0 ;  /* 0x0000000000007941 */ /* 0x000fea0003800200 */
.L_x_1607:
        /* <DEDUP_REMOVED lines=21> */
.L_x_1609:
[----:B------:R-:W-:Y:S01]  /*7910*/  FADD.FTZ R40, -R34, R40 ;  /* 0x0000002822287221 */ /* 0x000fe20000010100 */
[----:B0-----:R-:W-:Y:S01]  /*7920*/  FFMA.FTZ R3, R54, R51, R55 ;  /* 0x0000003336037223 */ /* 0x001fe20000010037 */
        /* <DEDUP_REMOVED lines=19> */
.L_x_1611:
[----:B------:R-:W-:Y:S05]  /*7a60*/  BSYNC.RECONVERGENT B0 ;  /* 0x0000000000007941 */ /* 0x000fea0003800200 */
.L_x_1610:
        /* <DEDUP_REMOVED lines=21> */
.L_x_1612:
[----:B0-----:R-:W-:Y:S01]  /*7bc0*/  FFMA.FTZ R3, R54, R41, R55 ;  /* 0x0000002936037223 */ /* 0x001fe20000010037 */
[----:B------:R-:W-:Y:S01]  /*7bd0*/  BSSY.RECONVERGENT B0, `(.L_x_1613) ;  /* 0x0000013000007945 */ /* 0x000fe20003800200 */
[----:B------:R-:W-:Y:S01]  /*7be0*/  FFMA.FTZ R48, R35, R42, -R48 ;  /* 0x0000002a23307223 */ /* 0x000fe20000010830 */
[C---:B------:R-:W-:Y:S01]  /*7bf0*/  FADD.FTZ R10, -R34.reuse, R10 ;  /* 0x0000000a220a7221 */ /* 0x040fe20000010100 */
[----:B------:R-:W-:Y:S01]  /*7c00*/  FADD.FTZ R8, -R34, R11 ;  /* 0x0000000b22087221 */ /* 0x000fe20000010100 */
        /* <DEDUP_REMOVED lines=15> */
.L_x_1614:
[----:B------:R-:W-:Y:S05]  /*7d00*/  BSYNC.RECONVERGENT B0 ;  /* 0x0000000000007941 */ /* 0x000fea0003800200 */
.L_x_1613:
[----:B------:R-:W-:Y:S01]  /*7d10*/  UISETP.NE.AND UP0, UPT, UR10, URZ, UPT ;  /* 0x000000ff0a00728c */ /* 0x000fe2000bf05270 */
[----:B------:R-:W-:Y:S01]  /*7d20*/  FADD.FTZ R42, -R34, R15 ;  /* 0x0000000f222a7221 */ /* 0x000fe20000010100 */
[----:B------:R-:W-:Y:S01]  /*7d30*/  SHF.R.S32.HI R15, RZ, 0x1f, R110 ;  /* 0x0000001fff0f7819 */ /* 0x000fe2000001146e */
[-C--:B------:R-:W-:Y:S01]  /*7d40*/  FMUL.FTZ R10, R10, R119.reuse ;  /* 0x000000770a0a7220 */ /* 0x080fe20000410000 */
[----:B------:R-:W-:Y:S01]  /*7d50*/  ISETP.GE.U32.AND P0, PT, R110, UR14, PT ;  /* 0x0000000e6e007c0c */ /* 0x000fe2000bf06070 */
[----:B------:R-:W-:Y:S01]  /*7d60*/  FMUL.FTZ R8, R8, R119 ;  /* 0x0000007708087220 */ /* 0x000fe20000410000 */
[C---:B------:R-:W-:Y:S01]  /*7d70*/  FADD.FTZ R40, -R34.reuse, R14 ;  /* 0x0000000e22287221 */ /* 0x040fe20000010100 */
[C---:B------:R-:W-:Y:S01]  /*7d80*/  FADD.FTZ R18, -R34.reuse, R18 ;  /* 0x0000001222127221 */ /* 0x040fe20000010100 */
[C---:B0-----:R-:W-:Y:S01]  /*7d90*/  FADD.FTZ R48, -R34.reuse, R19 ;  /* 0x0000001322307221 */ /* 0x041fe20000010100 */
        /* <DEDUP_REMOVED lines=32> */
.L_x_1615:
        /* <DEDUP_REMOVED lines=17> */
.L_x_1617:
[----:B------:R-:W-:Y:S05]  /*80b0*/  BSYNC.RECONVERGENT B0 ;  /* 0x0000000000007941 */ /* 0x000fea0003800200 */
.L_x_1616:
        /* <DEDUP_REMOVED lines=11> */
[-C--:B------:R-:W-:Y:S01]  /*8170*/  FMUL.FTZ R10, R64, R119.reuse ;  /* 0x00000077400a7220 */ /* 0x080fe20000410000 */
[-C--:B------:R-:W-:Y:S01]  /*8180*/  FMUL.FTZ R4, R66, R119.reuse ;  /* 0x0000007742047220 */ /* 0x080fe20000410000 */
[----:B------:R-:W-:Y:S01]  /*8190*/  SHF.R.S32.HI R49, RZ, 0x1f, R109 ;  /* 0x0000001fff317819 */ /* 0x000fe2000001146d */
[----:B------:R-:W-:Y:S01]  /*81a0*/  FMUL.FTZ R2, R68, R119 ;  /* 0x0000007744027220 */ /* 0x000fe20000410000 */
[----:B------:R-:W-:Y:S01]  /*81b0*/  SHF.R.S32.HI R23, RZ, 0x1f, R108 ;  /* 0x0000001fff177819 */ /* 0x000fe2000001146c */
[C---:B------:R-:W-:Y:S01]  /*81c0*/  FFMA.FTZ R56, R54.reuse, R27, R55 ;  /* 0x0000001b36387223 */ /* 0x040fe20000010037 */
[----:B------:R-:W-:Y:S01]  /*81d0*/  SHF.R.S32.HI R15, RZ, 0x1f, R107 ;  /* 0x0000001fff0f7819 */ /* 0x000fe2000001146b */
[C-C-:B------:R-:W-:Y:S01]  /*81e0*/  FFMA.FTZ R43, R54.reuse, R42, R55.reuse ;  /* 0x0000002a362b7223 */ /* 0x140fe20000010037 */
[----:B------:R-:W-:Y:S01]  /*81f0*/  SHF.R.S32.HI R13, RZ, 0x1f, R106 ;  /* 0x0000001fff0d7819 */ /* 0x000fe2000001146a */
[C---:B------:R-:W-:Y:S01]  /*8200*/  FFMA.FTZ R58, R54.reuse, R60, R55 ;  /* 0x0000003c363a7223 */ /* 0x040fe20000010037 */
[----:B------:R-:W-:Y:S01]  /*8210*/  SHF.R.S32.HI R7, RZ, 0x1f, R105 ;  /* 0x0000001fff077819 */ /* 0x000fe20000011469 */
[C-C-:B------:R-:W-:Y:S01]  /*8220*/  FFMA.FTZ R45, R54.reuse, R62, R55.reuse ;  /* 0x0000003e362d7223 */ /* 0x140fe20000010037 */
[----:B------:R-:W-:Y:S01]  /*8230*/  SHF.R.S32.HI R3, RZ, 0x1f, R104 ;  /* 0x0000001fff037819 */ /* 0x000fe20000011468 */
        /* <DEDUP_REMOVED lines=42> */
.L_x_1618:
        /* <DEDUP_REMOVED lines=17> */
.L_x_1620:
[----:B------:R-:W-:Y:S05]  /*85f0*/  BSYNC.RECONVERGENT B0 ;  /* 0x0000000000007941 */ /* 0x000fea0003800200 */
.L_x_1619:
        /* <DEDUP_REMOVED lines=19> */
.L_x_1621:
[----:B------:R-:W-:Y:S01]  /*8730*/  BSSY.RECONVERGENT B0, `(.L_x_1622) ;  /* 0x0000011000007945 */ /* 0x000fe20003800200 */
[----:B------:R-:W-:Y:S01]  /*8740*/  FFMA.FTZ R58, R35, R20, -R58 ;  /* 0x00000014233a7223 */ /* 0x000fe2000001083a */
[----:B0-----:R-:W-:Y:S02]  /*8750*/  FFMA.FTZ R36, R116, R21, -R45 ;  /* 0x0000001574247223 */ /* 0x001fe4000001082d */
        /* <DEDUP_REMOVED lines=14> */
.L_x_1623:
[----:B------:R-:W-:Y:S05]  /*8840*/  BSYNC.RECONVERGENT B0 ;  /* 0x0000000000007941 */ /* 0x000fea0003800200 */
.L_x_1622:
        /* <DEDUP_REMOVED lines=19> */
.L_x_1624:
[----:B------:R-:W-:Y:S01]  /*8980*/  BSSY.RECONVERGENT B0, `(.L_x_1625) ;  /* 0x0000011000007945 */ /* 0x000fe20003800200 */
[----:B------:R-:W-:Y:S01]  /*8990*/  FFMA.FTZ R40, R35, R24, -R40 ;  /* 0x0000001823287223 */ /* 0x000fe20000010828 */
[----:B------:R-:W-:Y:S02]  /*89a0*/  FFMA.FTZ R24, R116, R25, -R19 ;  /* 0x0000001974187223 */ /* 0x000fe40000010813 */
[----:B------:R-:W-:Y:S05]  /*89b0*/  @P0 BRA `(.L_x_1626) ;  /* 0x0000000000340947 */ /* 0x000fea0003800000 */
[----:B------:R-:W1:Y:S01]  /*89c0*/  LDCU.64 UR12, c[0x0][0x3f8] ;  /* 0x00007f00ff0c77ac */ /* 0x000e620008000a00 */
[----:B------:R-:W-:Y:S01]  /*89d0*/  MOV R16, R124 ;  /* 0x0000007c00107202 */ /* 0x000fe20000000f00 */
[----:B------:R-:W-:Y:S01]  /*89e0*/  FMUL.FTZ R40, R40, R119 ;  /* 0x0000007728287220 */ /* 0x000fe20000410000 */
[----:B------:R-:W-:Y:S01]  /*89f0*/  MOV R17, R123 ;  /* 0x0000007b00117202 */ /* 0x000fe20000000f00 */
[----:B------:R-:W2:Y:S01]  /*8a00*/  LDCU.64 UR16, c[0x0][0x380] ;  /* 0x00007000ff1077ac */ /* 0x000ea20008000a00 */
[----:B------:R-:W-:Y:S01]  /*8a10*/  FMUL.FTZ R41, R24, R119 ;  /* 0x0000007718297220 */ /* 0x000fe20000410000 */
[----:B-1----:R-:W-:Y:S02]  /*8a20*/  IMAD R36, R15, UR12, RZ ;  /* 0x0000000c0f247c24 */ /* 0x002fe4000f8e02ff */
[----:B0-----:R-:W-:-:S04]  /*8a30*/  IMAD.WIDE.U32 R20, R107, UR12, R16 ;  /* 0x0000000c6b147c25 */ /* 0x001fc8000f8e0010 */
[----:B------:R-:W-:Y:S01]  /*8a40*/  IMAD R15, R107, UR13, R36 ;  /* 0x0000000d6b0f7c24 */ /* 0x000fe2000f8e0224 */
[----:B--2---:R-:W-:-:S04]  /*8a50*/  LEA R16, P0, R20, UR16, 0x2 ;  /* 0x0000001014107c11 */ /* 0x004fc8000f8010ff */
[----:B------:R-:W-:-:S04]  /*8a60*/  IADD3 R15, PT, PT, R21, R15, RZ ;  /* 0x0000000f150f7210 */ /* 0x000fc80007ffe0ff */
[----:B------:R-:W-:-:S05]  /*8a70*/  LEA.HI.X R17, R20, UR17, R15, 0x2, P0 ;  /* 0x0000001114117c11 */ /* 0x000fca00080f140f */
[----:B------:R1:W-:Y:S02]  /*8a80*/  STG.E.64 desc[UR8][R16.64], R40 ;  /* 0x0000002810007986 */ /* 0x0003e4000c101b08 */
.L_x_1626:
[----:B------:R-:W-:Y:S05]  /*8a90*/  BSYNC.RECONVERGENT B0 ;  /* 0x0000000000007941 */ /* 0x000fea0003800200 */
.L_x_1625:
        /* <DEDUP_REMOVED lines=19> */
.L_x_1627:
[----:B------:R-:W-:Y:S01]  /*8bd0*/  BSSY.RECONVERGENT B0, `(.L_x_1628) ;  /* 0x0000011000007945 */ /* 0x000fe20003800200 */
[----:B------:R-:W-:Y:S01]  /*8be0*/  FFMA.FTZ R26, R35, R28, -R26 ;  /* 0x0000001c231a7223 */ /* 0x000fe2000001081a */
[----:B------:R-:W-:Y:S02]  /*8bf0*/  FFMA.FTZ R24, R116, R29, -R11 ;  /* 0x0000001d74187223 */ /* 0x000fe4000001080b */
[----:B------:R-:W-:Y:S05]  /*8c00*/  @P6 BRA `(.L_x_1629) ;  /* 0x0000000000346947 */ /* 0x000fea0003800000 */
[----:B------:R-:W2:Y:S01]  /*8c10*/  LDCU.64 UR12, c[0x0][0x3f8] ;  /* 0x00007f00ff0c77ac */ /* 0x000ea20008000a00 */
[----:B-1----:R-:W-:Y:S01]  /*8c20*/  MOV R16, R124 ;  /* 0x0000007c00107202 */ /* 0x002fe20000000f00 */
[----:B------:R-:W-:Y:S01]  /*8c30*/  FMUL.FTZ R26, R26, R119 ;  /* 0x000000771a1a7220 */ /* 0x000fe20000410000 */
[----:B------:R-:W-:Y:S01]  /*8c40*/  MOV R17, R123 ;  /* 0x0000007b00117202 */ /* 0x000fe20000000f00 */
[----:B------:R-:W1:Y:S01]  /*8c50*/  LDCU.64 UR16, c[0x0][0x380] ;  /* 0x00007000ff1077ac */ /* 0x000e620008000a00 */
[----:B------:R-:W-:Y:S01]  /*8c60*/  FMUL.FTZ R27, R24, R119 ;  /* 0x00000077181b7220 */ /* 0x000fe20000410000 */
[----:B--2---:R-:W-:Y:S02]  /*8c70*/  IMAD R13, R13, UR12, RZ ;  /* 0x0000000c0d0d7c24 */ /* 0x004fe4000f8e02ff */
[----:B0-----:R-:W-:-:S04]  /*8c80*/  IMAD.WIDE.U32 R20, R106, UR12, R16 ;  /* 0x0000000c6a147c25 */ /* 0x001fc8000f8e0010 */
[----:B------:R-:W-:Y:S01]  /*8c90*/  IMAD R13, R106, UR13, R13 ;  /* 0x0000000d6a0d7c24 */ /* 0x000fe2000f8e020d */
[----:B-1----:R-:W-:-:S04]  /*8ca0*/  LEA R16, P0, R20, UR16, 0x2 ;  /* 0x0000001014107c11 */ /* 0x002fc8000f8010ff */
[----:B------:R-:W-:-:S04]  /*8cb0*/  IADD3 R13, PT, PT, R21, R13, RZ ;  /* 0x0000000d150d7210 */ /* 0x000fc80007ffe0ff */
[----:B------:R-:W-:-:S05]  /*8cc0*/  LEA.HI.X R17, R20, UR17, R13, 0x2, P0 ;  /* 0x0000001114117c11 */ /* 0x000fca00080f140d */
[----:B------:R2:W-:Y:S02]  /*8cd0*/  STG.E.64 desc[UR8][R16.64], R26 ;  /* 0x0000001a10007986 */ /* 0x0005e4000c101b08 */
.L_x_1629:
[----:B------:R-:W-:Y:S05]  /*8ce0*/  BSYNC.RECONVERGENT B0 ;  /* 0x0000000000007941 */ /* 0x000fea0003800200 */
.L_x_1628:
[----:B------:R-:W-:Y:S05]  /*8cf0*/  BRA.U !UP0, `(.L_x_1630) ;  /* 0x0000000108487547 */ /* 0x000fea000b800000 */
[----:B------:R-:W-:Y:S01]  /*8d00*/  FFMA.FTZ R14, R35, R14, R118 ;  /* 0x0000000e230e7223 */ /* 0x000fe20000010076 */
[----:B------:R-:W-:-:S03]  /*8d10*/  FFMA.FTZ R18, R116, R18, R117 ;  /* 0x0000001274127223 */ /* 0x000fc60000010075 */
[----:B------:R-:W-:Y:S01]  /*8d20*/  FMUL.FTZ R11, R14, -1.4426950216293334961 ;  /* 0xbfb8aa3b0e0b7820 */ /* 0x000fe20000410000 */
[----:B------:R-:W-:-:S05]  /*8d30*/  FMUL.FTZ R15, R18, -1.4426950216293334961 ;  /* 0xbfb8aa3b120f7820 */ /* 0x000fca0000410000 */
[----:B------:R-:W3:Y:S04]  /*8d40*/  MUFU.EX2 R11, R11 ;  /* 0x0000000b000b7308 */ /* 0x000ee80000000800 */
[----:B------:R-:W1:Y:S01]  /*8d50*/  MUFU.EX2 R15, R15 ;  /* 0x0000000f000f7308 */ /* 0x000e620000000800 */
[----:B---3--:R-:W-:Y:S01]  /*8d60*/  FADD.FTZ R13, R11, 1 ;  /* 0x3f8000000b0d7421 */ /* 0x008fe20000010000 */
[----:B-12---:R-:W-:-:S05]  /*8d70*/  FADD.FTZ R16, R15, 1 ;  /* 0x3f8000000f107421 */ /* 0x006fca0000010000 */
        /* <DEDUP_REMOVED lines=10> */
.L_x_1630:
        /* <DEDUP_REMOVED lines=8> */
[----:B------:R-:W3:Y:S01]  /*8ea0*/  LDCU.64 UR16, c[0x0][0x380] ;  /* 0x00007000ff1077ac */ /* 0x000ee20008000a00 */
[----:B------:R-:W-:Y:S01]  /*8eb0*/  FMUL.FTZ R23, R18, R119 ;  /* 0x0000007712177220 */ /* 0x000fe20000410000 */
[----:B0-----:R-:W-:Y:S02]  /*8ec0*/  IMAD R20, R7, UR12, RZ ;  /* 0x0000000c07147c24 */ /* 0x001fe4000f8e02ff */
[----:B-12---:R-:W-:-:S04]  /*8ed0*/  IMAD.WIDE.U32 R16, R105, UR12, R14 ;  /* 0x0000000c69107c25 */ /* 0x006fc8000f8e000e */
[----:B------:R-:W-:Y:S01]  /*8ee0*/  IMAD R7, R105, UR13, R20 ;  /* 0x0000000d69077c24 */ /* 0x000fe2000f8e0214 */
[----:B---3--:R-:W-:-:S04]  /*8ef0*/  LEA R14, P0, R16, UR16, 0x2 ;  /* 0x00000010100e7c11 */ /* 0x008fc8000f8010ff */
[----:B------:R-:W-:-:S04]  /*8f00*/  IADD3 R7, PT, PT, R17, R7, RZ ;  /* 0x0000000711077210 */ /* 0x000fc80007ffe0ff */
[----:B------:R-:W-:-:S05]  /*8f10*/  LEA.HI.X R15, R16, UR17, R7, 0x2, P0 ;  /* 0x00000011100f7c11 */ /* 0x000fca00080f1407 */
[----:B------:R3:W-:Y:S02]  /*8f20*/  STG.E.64 desc[UR8][R14.64], R22 ;  /* 0x000000160e007986 */ /* 0x0007e4000c101b08 */
.L_x_1632:
[----:B------:R-:W-:Y:S05]  /*8f30*/  BSYNC.RECONVERGENT B0 ;  /* 0x0000000000007941 */ /* 0x000fea0003800200 */
.L_x_1631:
        /* <DEDUP_REMOVED lines=8> */
[----:B-----5:R-:W-:-:S05]  /*8fc0*/  FADD.FTZ R13, R11, 1 ;  /* 0x3f8000000b0d7421 */ /* 0x020fca0000010000 */
[----:B------:R-:W4:Y:S08]  /*8fd0*/  MUFU.RCP R9, R9 ;  /* 0x0000000900097308 */ /* 0x000f300000001000 */
[----:B---3--:R-:W1:Y:S01]  /*8fe0*/  MUFU.RCP R14, R13 ;  /* 0x0000000d000e7308 */ /* 0x008e620000001000 */
[----:B----4-:R-:W-:Y:S01]  /*8ff0*/  FADD.FTZ R15, -R9, 1 ;  /* 0x3f800000090f7421 */ /* 0x010fe20000010100 */
[----:B------:R-:W-:-:S03]  /*9000*/  FMUL.FTZ R38, R38, R9 ;  /* 0x0000000926267220 */ /* 0x000fc60000410000 */
[----:B------:R-:W-:Y:S01]  /*9010*/  FFMA.FTZ R15, R8, R15, 1 ;  /* 0x3f800000080f7423 */ /* 0x000fe2000001000f */
[----:B-12---:R-:W-:Y:S01]  /*9020*/  FADD.FTZ R17, -R14, 1 ;  /* 0x3f8000000e117421 */ /* 0x006fe20000010100 */
[----:B------:R-:W-:Y:S02]  /*9030*/  FMUL.FTZ R39, R39, R14 ;  /* 0x0000000e27277220 */ /* 0x000fe40000410000 */
[----:B------:R-:W-:Y:S01]  /*9040*/  FMUL.FTZ R38, R38, R15 ;  /* 0x0000000f26267220 */ /* 0x000fe20000410000 */
[----:B------:R-:W-:-:S04]  /*9050*/  FFMA.FTZ R10, R10, R17, 1 ;  /* 0x3f8000000a0a7423 */ /* 0x000fc80000010011 */
[----:B------:R-:W-:-:S07]  /*9060*/  FMUL.FTZ R39, R39, R10 ;  /* 0x0000000a27277220 */ /* 0x000fce0000410000 */
.L_x_1633:
[----:B------:R-:W-:Y:S01]  /*9070*/  BSSY.RECONVERGENT B0, `(.L_x_1634) ;  /* 0x0000012000007945 */ /* 0x000fe20003800200 */
[----:B------:R-:W-:Y:S01]  /*9080*/  FFMA.FTZ R12, R35, R38, -R12 ;  /* 0x00000026230c7223 */ /* 0x000fe2000001080c */
[----:B---3--:R-:W-:Y:S01]  /*9090*/  SHF.R.S32.HI R15, RZ, 0x1f, R103 ;  /* 0x0000001fff0f7819 */ /* 0x008fe20000011467 */
[----:B------:R-:W-:Y:S01]  /*90a0*/  FFMA.FTZ R14, R116, R39, -R5 ;  /* 0x00000027740e7223 */ /* 0x000fe20000010805 */
[----:B------:R-:W-:Y:S06]  /*90b0*/  @P5 BRA `(.L_x_1635) ;  /* 0x0000000000345947 */ /* 0x000fec0003800000 */
[----:B------:R-:W3:Y:S01]  /*90c0*/  LDCU.64 UR12, c[0x0][0x3f8] ;  /* 0x00007f00ff0c77ac */ /* 0x000ee20008000a00 */
[----:B------:R-:W-:Y:S01]  /*90d0*/  MOV R8, R124 ;  /* 0x0000007c00087202 */ /* 0x000fe20000000f00 */
[----:B------:R-:W-:Y:S01]  /*90e0*/  FMUL.FTZ R12, R12, R119 ;  /* 0x000000770c0c7220 */ /* 0x000fe20000410000 */
[----:B------:R-:W-:Y:S01]  /*90f0*/  MOV R9, R123 ;  /* 0x0000007b00097202 */ /* 0x000fe20000000f00 */
[----:B------:R-:W4:Y:S01]  /*9100*/  LDCU.64 UR16, c[0x0][0x380] ;  /* 0x00007000ff1077ac */ /* 0x000f220008000a00 */
[----:B------:R-:W-:Y:S01]  /*9110*/  FMUL.FTZ R13, R14, R119 ;  /* 0x000000770e0d7220 */ /* 0x000fe20000410000 */
[----:B---3--:R-:W-:Y:S02]  /*9120*/  IMAD R3, R3, UR12, RZ ;  /* 0x0000000c03037c24 */ /* 0x008fe4000f8e02ff */
[----:B------:R-:W-:-:S04]  /*9130*/  IMAD.WIDE.U32 R10, R104, UR12, R8 ;  /* 0x0000000c680a7c25 */ /* 0x000fc8000f8e0008 */
[----:B------:R-:W-:Y:S01]  /*9140*/  IMAD R3, R104, UR13, R3 ;  /* 0x0000000d68037c24 */ /* 0x000fe2000f8e0203 */
[----:B----4-:R-:W-:-:S04]  /*9150*/  LEA R8, P0, R10, UR16, 0x2 ;  /* 0x000000100a087c11 */ /* 0x010fc8000f8010ff */
[----:B------:R-:W-:-:S04]  /*9160*/  IADD3 R3, PT, PT, R11, R3, RZ ;  /* 0x000000030b037210 */ /* 0x000fc80007ffe0ff */
[----:B------:R-:W-:-:S05]  /*9170*/  LEA.HI.X R9, R10, UR17, R3, 0x2, P0 ;  /* 0x000000110a097c11 */ /* 0x000fca00080f1403 */
[----:B------:R3:W-:Y:S02]  /*9180*/  STG.E.64 desc[UR8][R8.64], R12 ;  /* 0x0000000c08007986 */ /* 0x0007e4000c101b08 */
.L_x_1635:
[----:B------:R-:W-:Y:S05]  /*9190*/  BSYNC.RECONVERGENT B0 ;  /* 0x0000000000007941 */ /* 0x000fea0003800200 */
.L_x_1634:
[----:B------:R-:W-:Y:S05]  /*91a0*/  BRA.U !UP0, `(.L_x_1636) ;  /* 0x0000000108487547 */ /* 0x000fea000b800000 */
[----:B------:R-:W-:Y:S01]  /*91b0*/  FFMA.FTZ R4, R35, R4, R118 ;  /* 0x0000000423047223 */ /* 0x000fe20000010076 */
[----:B------:R-:W-:-:S03]  /*91c0*/  FFMA.FTZ R2, R116, R2, R117 ;  /* 0x0000000274027223 */ /* 0x000fc60000010075 */
[----:B------:R-:W-:Y:S01]  /*91d0*/  FMUL.FTZ R3, R4, -1.4426950216293334961 ;  /* 0xbfb8aa3b04037820 */ /* 0x000fe20000410000 */
[----:B------:R-:W-:-:S05]  /*91e0*/  FMUL.FTZ R7, R2, -1.4426950216293334961 ;  /* 0xbfb8aa3b02077820 */ /* 0x000fca0000410000 */
[----:B------:R-:W4:Y:S04]  /*91f0*/  MUFU.EX2 R3, R3 ;  /* 0x0000000300037308 */ /* 0x000f280000000800 */
[----:B------:R-:W3:Y:S01]  /*9200*/  MUFU.EX2 R7, R7 ;  /* 0x0000000700077308 */ /* 0x000ee20000000800 */
[----:B----4-:R-:W-:Y:S01]  /*9210*/  FADD.FTZ R5, R3, 1 ;  /* 0x3f80000003057421 */ /* 0x010fe20000010000 */
[----:B---3--:R-:W-:-:S05]  /*9220*/  FADD.FTZ R8, R7, 1 ;  /* 0x3f80000007087421 */ /* 0x008fca0000010000 */
[----:B------:R-:W3:Y:S08]  /*9230*/  MUFU.RCP R5, R5 ;  /* 0x0000000500057308 */ /* 0x000ef00000001000 */
[----:B------:R-:W4:Y:S01]  /*9240*/  MUFU.RCP R8, R8 ;  /* 0x0000000800087308 */ /* 0x000f220000001000 */
[----:B---3--:R-:W-:Y:S01]  /*9250*/  FADD.FTZ R9, -R5, 1 ;  /* 0x3f80000005097421 */ /* 0x008fe20000010100 */
[----:B------:R-:W-:-:S03]  /*9260*/  FMUL.FTZ R46, R46, R5 ;  /* 0x000000052e2e7220 */ /* 0x000fc60000410000 */
[----:B------:R-:W-:Y:S01]  /*9270*/  FFMA.FTZ R9, R4, R9, 1 ;  /* 0x3f80000004097423 */ /* 0x000fe20000010009 */
[----:B----4-:R-:W-:Y:S01]  /*9280*/  FADD.FTZ R11, -R8, 1 ;  /* 0x3f800000080b7421 */ /* 0x010fe20000010100 */
[----:B------:R-:W-:Y:S02]  /*9290*/  FMUL.FTZ R47, R47, R8 ;  /* 0x000000082f2f7220 */ /* 0x000fe40000410000 */
[----:B------:R-:W-:Y:S01]  /*92a0*/  FMUL.FTZ R46, R46, R9 ;  /* 0x000000092e2e7220 */ /* 0x000fe20000410000 */
[----:B------:R-:W-:-:S04]  /*92b0*/  FFMA.FTZ R2, R2, R11, 1 ;  /* 0x3f80000002027423 */ /* 0x000fc8000001000b */
[----:B------:R-:W-:-:S07]  /*92c0*/  FMUL.FTZ R47, R47, R2 ;  /* 0x000000022f2f7220 */ /* 0x000fce0000410000 */
.L_x_1636:
[----:B------:R-:W-:Y:S01]  /*92d0*/  ISETP.GE.AND.EX P3, PT, R15, UR15, PT, P3 ;  /* 0x0000000f0f007c0c */ /* 0x000fe2000bf66330 */
[----:B------:R-:W-:Y:S01]  /*92e0*/  FFMA.FTZ R6, R35, R46, -R6 ;  /* 0x0000002e23067223 */ /* 0x000fe20000010806 */
[----:B------:R-:W-:Y:S01]  /*92f0*/  FFMA.FTZ R116, R116, R47, -R55 ;  /* 0x0000002f74747223 */ /* 0x000fe20000010837 */
[----:B------:R-:W-:Y:S02]  /*9300*/  BSSY.RECONVERGENT B0, `(.L_x_1637) ;  /* 0x000000e000007945 */ /* 0x000fe40003800200 */
[-C--:B------:R-:W-:Y:S01]  /*9310*/  FMUL.FTZ R6, R6, R119.reuse ;  /* 0x0000007706067220 */ /* 0x080fe20000410000 */
[----:B------:R-:W-:-:S07]  /*9320*/  FMUL.FTZ R7, R116, R119 ;  /* 0x0000007774077220 */ /* 0x000fce0000410000 */
[----:B------:R-:W-:Y:S05]  /*9330*/  @P3 BRA `(.L_x_1638) ;  /* 0x0000000000283947 */ /* 0x000fea0003800000 */
[----:B------:R-:W4:Y:S01]  /*9340*/  LDCU.64 UR12, c[0x0][0x3f8] ;  /* 0x00007f00ff0c77ac */ /* 0x000f220008000a00 */
[----:B------:R-:W-:Y:S01]  /*9350*/  MOV R122, R124 ;  /* 0x0000007c007a7202 */ /* 0x000fe20000000f00 */
[----:B------:R-:W5:Y:S01]  /*9360*/  LDCU.64 UR14, c[0x0][0x380] ;  /* 0x00007000ff0e77ac */ /* 0x000f620008000a00 */
[----:B----4-:R-:W-:-:S03]  /*9370*/  IMAD R2, R15, UR12, RZ ;  /* 0x0000000c0f027c24 */ /* 0x010fc6000f8e02ff */
[----:B------:R-:W-:-:S04]  /*9380*/  IMAD.WIDE.U32 R122, R103, UR12, R122 ;  /* 0x0000000c677a7c25 */ /* 0x000fc8000f8e007a */
[----:B------:R-:W-:Y:S01]  /*9390*/  IMAD R3, R103, UR13, R2 ;  /* 0x0000000d67037c24 */ /* 0x000fe2000f8e0202 */
[----:B-----5:R-:W-:-:S04]  /*93a0*/  LEA R2, P0, R122, UR14, 0x2 ;  /* 0x0000000e7a027c11 */ /* 0x020fc8000f8010ff */
[----:B------:R-:W-:-:S04]  /*93b0*/  IADD3 R3, PT, PT, R123, R3, RZ ;  /* 0x000000037b037210 */ /* 0x000fc80007ffe0ff */
[----:B------:R-:W-:-:S05]  /*93c0*/  LEA.HI.X R3, R122, UR15, R3, 0x2, P0 ;  /* 0x0000000f7a037c11 */ /* 0x000fca00080f1403 */
[----:B------:R4:W-:Y:S02]  /*93d0*/  STG.E.64 desc[UR8][R2.64], R6 ;  /* 0x0000000602007986 */ /* 0x0009e4000c101b08 */
.L_x_1638:
[----:B------:R-:W-:Y:S05]  /*93e0*/  BSYNC.RECONVERGENT B0 ;  /* 0x0000000000007941 */ /* 0x000fea0003800200 */
.L_x_1637:
[----:B------:R-:W-:Y:S02]  /*93f0*/  IADD3 R101, PT, PT, R98, R101, RZ ;  /* 0x0000006562657210 */ /* 0x000fe40007ffe0ff */
[----:B------:R-:W-:Y:S02]  /*9400*/  IADD3 R102, PT, PT, R102, 0x1, RZ ;  /* 0x0000000166667810 */ /* 0x000fe40007ffe0ff */
[----:B------:R-:W-:-:S13]  /*9410*/  ISETP.GE.AND P0, PT, R101, UR4, PT ;  /* 0x0000000465007c0c */ /* 0x000fda000bf06270 */
[----:B------:R-:W-:Y:S05]  /*9420*/  @!P0 BRA `(.L_x_1639) ;  /* 0xffffff6c00708947 */ /* 0x000fea000383ffff */
.L_x_1572:
[----:B------:R-:W5:Y:S01]  /*9430*/  LDC R4, c[0x0][0x370] ;  /* 0x0000dc00ff047b82 */ /* 0x000f620000000800 */
[----:B------:R-:W-:Y:S01]  /*9440*/  ISETP.NE.AND P2, PT, R100, RZ, PT ;  /* 0x000000ff6400720c */ /* 0x000fe20003f45270 */
[----:B------:R-:W-:Y:S06]  /*9450*/  BSSY.RECONVERGENT B0, `(.L_x_1640) ;  /* 0x0000011000007945 */ /* 0x000fec0003800200 */
[----:B----4-:R-:W4:Y:S08]  /*9460*/  LDC R7, c[0x0][0x374] ;  /* 0x0000dd00ff077b82 */ /* 0x010f300000000800 */
[----:B------:R-:W0:Y:S01]  /*9470*/  LDC.64 R2, c[0x0][0x3c8] ;  /* 0x0000f200ff027b82 */ /* 0x000e220000000a00 */
        /* <DEDUP_REMOVED lines=14> */
.L_x_1641:
[----:B------:R-:W-:Y:S05]  /*9560*/  BSYNC.RECONVERGENT B0 ;  /* 0x0000000000007941 */ /* 0x000fea0003800200 */
.L_x_1640:
[----:B------:R-:W-:Y:S05]  /*9570*/  @P0 EXIT ;  /* 0x000000000000094d */ /* 0x000fea0003800000 */
[----:B------:R-:W-:Y:S05]  /*9580*/  @P2 BRA `(.L_x_1642) ;  /* 0x0000000000202947 */ /* 0x000fea0003800000 */
[----:B------:R-:W-:-:S05]  /*9590*/  IMAD R0, R4, R7, RZ ;  /* 0x0000000704007224 */ /* 0x000fca00078e02ff */
[----:B------:R-:W-:-:S13]  /*95a0*/  ISETP.NE.AND P0, PT, R0, -0x1, PT ;  /* 0xffffffff0000780c */ /* 0x000fda0003f05270 */
[----:B------:R-:W-:Y:S05]  /*95b0*/  @!P0 BRA `(.L_x_1642) ;  /* 0x0000000000148947 */ /* 0x000fea0003800000 */
.L_x_1643:
[----:B0-----:R-:W4:Y:S04]  /*95c0*/  LDG.E.STRONG.GPU R5, desc[UR8][R2.64] ;  /* 0x0000000802057981 */ /* 0x001f28000c1ef900 */
[----:B----4-:R-:W-:Y:S01]  /*95d0*/  CCTL.IVALL ;  /* 0x00000000ff00798f */ /* 0x010fe20002000000 */
[----:B------:R-:W-:Y:S05]  /*95e0*/  YIELD ;  /* 0x0000000000007946 */ /* 0x000fea0003800000 */
[----:B------:R-:W-:-:S13]  /*95f0*/  ISETP.NE.AND P0, PT, R5, R0, PT ;  /* 0x000000000500720c */ /* 0x000fda0003f05270 */
[----:B------:R-:W-:Y:S05]  /*9600*/  @P0 BRA `(.L_x_1643) ;  /* 0xfffffffc00ec0947 */ /* 0x000fea000383ffff */
.L_x_1642:
        /* <DEDUP_REMOVED lines=17> */
[----:B---3--:R-:W-:Y:S02]  /*9720*/  LEA R9, R33, R33, 0x1 ;  /* 0x0000002121097211 */ /* 0x008fe400078e08ff */
        /* <DEDUP_REMOVED lines=20> */
[----:B------:R-:W3:Y:S01]  /*9870*/  LDCU.64 UR6, c[0x0][0x390] ;  /* 0x00007200ff0677ac */ /* 0x000ee20008000a00 */
        /* <DEDUP_REMOVED lines=11> */
[----:B---3--:R-:W-:-:S02]  /*9930*/  IADD3 R20, P2, PT, R18, UR6, RZ ;  /* 0x0000000612147c10 */ /* 0x008fc4000ff5e0ff */
[C---:B------:R-:W-:Y:S02]  /*9940*/  IADD3.X R23, PT, PT, R19.reuse, UR5, RZ, P1, !PT ;  /* 0x0000000513177c10 */ /* 0x040fe40008ffe4ff */
[C---:B------:R-:W-:Y:S02]  /*9950*/  IADD3.X R21, PT, PT, R19.reuse, UR7, RZ, P2, !PT ;  /* 0x0000000713157c10 */ /* 0x040fe400097fe4ff */
[----:B----4-:R-:W-:Y:S02]  /*9960*/  IADD3 R18, P1, PT, R18, UR10, RZ ;  /* 0x0000000a12127c10 */ /* 0x010fe4000ff3e0ff */
[----:B------:R-:W-:Y:S02]  /*9970*/  IADD3 R14, P2, PT, RZ, -R14, RZ ;  /* 0x8000000eff0e7210 */ /* 0x000fe40007f5e0ff */
[----:B------:R-:W-:Y:S02]  /*9980*/  IADD3.X R19, PT, PT, R19, UR11, RZ, P1, !PT ;  /* 0x0000000b13137c10 */ /* 0x000fe40008ffe4ff */
[----:B------:R-:W-:-:S02]  /*9990*/  SHF.L.U64.HI R24, R25, 0x2, R30 ;  /* 0x0000000219187819 */ /* 0x000fc4000001021e */
[----:B--2---:R-:W-:Y:S02]  /*99a0*/  IADD3 R26, PT, PT, R5, R7, RZ ;  /* 0x00000007051a7210 */ /* 0x004fe40007ffe0ff */
[----:B-1----:R-:W-:Y:S02]  /*99b0*/  IADD3.X R16, PT, PT, RZ, -0x1, RZ, P2, !PT ;  /* 0xffffffffff107810 */ /* 0x002fe400017fe4ff */
[----:B------:R-:W-:-:S07]  /*99c0*/  IADD3.X R31, PT, PT, RZ, R31, RZ, P3, !PT ;  /* 0x0000001fff1f7210 */ /* 0x000fce0001ffe4ff */
.L_x_1646:
        /* <DEDUP_REMOVED lines=31> */
.L_x_1645:
[----:B------:R-:W-:Y:S05]  /*9bc0*/  BSYNC.RECONVERGENT B0 ;  /* 0x0000000000007941 */ /* 0x000fea0003800200 */
.L_x_1644:
[----:B------:R-:W-:Y:S05]  /*9bd0*/  @!P0 EXIT ;  /* 0x000000000000894d */ /* 0x000fea0003800000 */
[C---:B------:R-:W-:Y:S01]  /*9be0*/  SHF.L.U64.HI R29, R32.reuse, 0x2, R33 ;  /* 0x00000002201d7819 */ /* 0x040fe20000010221 */
[----:B------:R-:W3:Y:S01]  /*9bf0*/  LDCU.64 UR4, c[0x0][0x3d8] ;  /* 0x00007b00ff0477ac */ /* 0x000ee20008000a00 */
[----:B--2---:R-:W-:Y:S02]  /*9c00*/  SHF.L.U32 R27, R32, 0x2, RZ ;  /* 0x00000002201b7819 */ /* 0x004fe400000006ff */
[C---:B------:R-:W-:Y:S01]  /*9c10*/  SHF.L.U64.HI R37, R25.reuse, 0x2, R30 ;  /* 0x0000000219257819 */ /* 0x040fe2000001021e */
[----:B------:R-:W2:Y:S01]  /*9c20*/  LDCU.64 UR6, c[0x0][0x388] ;  /* 0x00007100ff0677ac */ /* 0x000ea20008000a00 */
[----:B------:R-:W-:Y:S02]  /*9c30*/  SHF.L.U32 R39, R25, 0x2, RZ ;  /* 0x0000000219277819 */ /* 0x000fe400000006ff */
[C---:B------:R-:W-:Y:S01]  /*9c40*/  SHF.L.U64.HI R33, R3.reuse, 0x2, R0 ;  /* 0x0000000203217819 */ /* 0x040fe20000010200 */
[----:B------:R-:W4:Y:S01]  /*9c50*/  LDCU.64 UR10, c[0x0][0x390] ;  /* 0x00007200ff0a77ac */ /* 0x000f220008000a00 */
[----:B------:R-:W-:-:S07]  /*9c60*/  SHF.L.U32 R35, R3, 0x2, RZ ;  /* 0x0000000203237819 */ /* 0x000fce00000006ff */
.L_x_1647:
[C---:B------:R-:W-:Y:S02]  /*9c70*/  SHF.L.U32 R22, R100.reuse, 0x2, RZ ;  /* 0x0000000264167819 */ /* 0x040fe400000006ff */
[----:B------:R-:W-:Y:S02]  /*9c80*/  SHF.L.U64.HI R24, R100, 0x2, R31 ;  /* 0x0000000264187819 */ /* 0x000fe4000001021f */
[----:B---3--:R-:W-:-:S04]  /*9c90*/  IADD3 R4, P0, PT, R22, UR4, RZ ;  /* 0x0000000416047c10 */ /* 0x008fc8000ff1e0ff */
[----:B-1----:R-:W-:Y:S02]  /*9ca0*/  IADD3.X R5, PT, PT, R24, UR5, RZ, P0, !PT ;  /* 0x0000000518057c10 */ /* 0x002fe400087fe4ff */
[C---:B0-----:R-:W-:Y:S02]  /*9cb0*/  IADD3 R6, P0, PT, R4.reuse, R35, RZ ;  /* 0x0000002304067210 */ /* 0x041fe40007f1e0ff */
[C---:B------:R-:W-:Y:S01]  /*9cc0*/  IADD3 R10, P2, PT, R4.reuse, R39, RZ ;  /* 0x00000027040a7210 */ /* 0x040fe20007f5e0ff */
[----:B------:R0:W3:Y:S01]  /*9cd0*/  LDG.E R2, desc[UR8][R4.64] ;  /* 0x0000000804027981 */ /* 0x0000e2000c1e1900 */
[C---:B------:R-:W-:Y:S02]  /*9ce0*/  IADD3.X R7, PT, PT, R5.reuse, R33, RZ, P0, !PT ;  /* 0x0000002105077210 */ /* 0x040fe400007fe4ff */
[----:B------:R-:W-:Y:S02]  /*9cf0*/  IADD3 R8, P1, PT, R4, R27, RZ ;  /* 0x0000001b04087210 */ /* 0x000fe40007f3e0ff */
[----:B------:R-:W-:-:S02]  /*9d00*/  IADD3.X R11, PT, PT, R5, R37, RZ, P2, !PT ;  /* 0x00000025050b7210 */ /* 0x000fc400017fe4ff */
[----:B------:R-:W-:Y:S01]  /*9d10*/  IADD3.X R9, PT, PT, R5, R29, RZ, P1, !PT ;  /* 0x0000001d05097210 */ /* 0x000fe20000ffe4ff */
[----:B------:R-:W3:Y:S04]  /*9d20*/  LDG.E R7, desc[UR8][R6.64] ;  /* 0x0000000806077981 */ /* 0x000ee8000c1e1900 */
[----:B------:R-:W5:Y:S04]  /*9d30*/  LDG.E R8, desc[UR8][R8.64] ;  /* 0x0000000808087981 */ /* 0x000f68000c1e1900 */
[----:B------:R-:W5:Y:S01]  /*9d40*/  LDG.E R11, desc[UR8][R10.64] ;  /* 0x000000080a0b7981 */ /* 0x000f62000c1e1900 */
[----:B-1----:R-:W-:-:S02]  /*9d50*/  LOP3.LUT R16, R22, 0xfffffffc, RZ, 0xc0, !PT ;  /* 0xfffffffc16107812 */ /* 0x002fc400078ec0ff */
[----:B------:R-:W-:Y:S02]  /*9d60*/  LOP3.LUT R15, R24, 0x1, RZ, 0xc0, !PT ;  /* 0x00000001180f7812 */ /* 0x000fe400078ec0ff */
[----:B--2---:R-:W-:-:S04]  /*9d70*/  IADD3 R12, P0, PT, R16, UR6, RZ ;  /* 0x00000006100c7c10 */ /* 0x004fc8000ff1e0ff */
[C---:B------:R-:W-:Y:S02]  /*9d80*/  IADD3.X R13, PT, PT, R15.reuse, UR7, RZ, P0, !PT ;  /* 0x000000070f0d7c10 */ /* 0x040fe400087fe4ff */
[C---:B----4-:R-:W-:Y:S02]  /*9d90*/  IADD3 R14, P0, PT, R16.reuse, UR10, RZ ;  /* 0x0000000a100e7c10 */ /* 0x050fe4000ff1e0ff */
[----:B------:R-:W-:Y:S02]  /*9da0*/  IADD3 R16, P1, PT, R16, UR4, RZ ;  /* 0x0000000410107c10 */ /* 0x000fe4000ff3e0ff */
[----:B------:R-:W-:Y:S02]  /*9db0*/  IADD3.X R15, PT, PT, R15, UR11, RZ, P0, !PT ;  /* 0x0000000b0f0f7c10 */ /* 0x000fe400087fe4ff */
[----:B0-----:R-:W-:Y:S02]  /*9dc0*/  IADD3 R4, P0, PT, R16, R35, RZ ;  /* 0x0000002310047210 */ /* 0x001fe40007f1e0ff */
[----:B---3--:R-:W-:-:S02]  /*9dd0*/  F2FP.BF16.F32.PACK_AB R19, R7, R2 ;  /* 0x000000020713723e */ /* 0x008fc400000010ff */
[----:B------:R-:W-:-:S04]  /*9de0*/  LOP3.LUT R2, R24, 0x3, RZ, 0xc0, !PT ;  /* 0x0000000318027812 */ /* 0x000fc800078ec0ff */
[----:B------:R-:W-:Y:S02]  /*9df0*/  IADD3.X R17, PT, PT, R2, UR5, RZ, P1, !PT ;  /* 0x0000000502117c10 */ /* 0x000fe40008ffe4ff */
[----:B-----5:R-:W-:Y:S02]  /*9e00*/  F2FP.BF16.F32.PACK_AB R21, R11, R8 ;  /* 0x000000080b15723e */ /* 0x020fe400000010ff */
[C---:B------:R-:W-:Y:S02]  /*9e10*/  IADD3 R6, P1, PT, R16.reuse, R27, RZ ;  /* 0x0000001b10067210 */ /* 0x040fe40007f3e0ff */
[----:B------:R-:W-:Y:S02]  /*9e20*/  IADD3 R8, P2, PT, R16, R39, RZ ;  /* 0x0000002710087210 */ /* 0x000fe40007f5e0ff */
[C---:B------:R-:W-:Y:S02]  /*9e30*/  IADD3.X R5, PT, PT, R17.reuse, R33, RZ, P0, !PT ;  /* 0x0000002111057210 */ /* 0x040fe400007fe4ff */
[----:B------:R-:W-:-:S02]  /*9e40*/  IADD3.X R7, PT, PT, R17, R29, RZ, P1, !PT ;  /* 0x0000001d11077210 */ /* 0x000fc40000ffe4ff */
        /* <DEDUP_REMOVED lines=57> */
.L_x_1648:
        /* <DEDUP_REMOVED lines=10> */
.L_x_3435:


//--------------------- .text._Z35group_norm_nhwc_bwd_one_pass_kernelI11Fp32IOFp16WLi64ELi8ELi128EEv26Group_norm_nhwc_bwd_params --------------------------
	.section	.text._Z35group_norm_nhwc_bwd_one_pass_kernelI11Fp32IOFp16WLi64ELi8ELi128EEv26Group_norm_nhwc_bwd_params,"ax",@progbits
	.align	128
        .global         _Z35group_norm_nhwc_bwd_one_pass_kernelI11Fp32IOFp16WLi64ELi8ELi128EEv26Group_norm_nhwc_bwd_params
        .type           _Z35group_norm_nhwc_bwd_one_pass_kernelI11Fp32IOFp16WLi64ELi8ELi128EEv26Group_norm_nhwc_bwd_params,@function
        .size           _Z35group_norm_nhwc_bwd_one_pass_kernelI11Fp32IOFp16WLi64ELi8ELi128EEv26Group_norm_nhwc_bwd_params,(.L_x_3436 - _Z35group_norm_nhwc_bwd_one_pass_kernelI11Fp32IOFp16WLi64ELi8ELi128EEv26Group_norm_nhwc_bwd_params)
        .other          _Z35group_norm_nhwc_bwd_one_pass_kernelI11Fp32IOFp16WLi64ELi8ELi128EEv26Group_norm_nhwc_bwd_params,@"STO_CUDA_ENTRY STV_DEFAULT"
_Z35group_norm_nhwc_bwd_one_pass_kernelI11Fp32IOFp16WLi64ELi8ELi128EEv26Group_norm_nhwc_bwd_params:
.text._Z35group_norm_nhwc_bwd_one_pass_kernelI11Fp32IOFp16WLi64ELi8ELi128EEv26Group_norm_nhwc_bwd_params:
        /* <DEDUP_REMOVED lines=32> */
.L_x_1674:
        /* <DEDUP_REMOVED lines=111> */
[----:B--2---:R-:W-:Y:S02]  /*08f0*/  @P2 HADD2.F32 R34, -RZ, R27.H0_H0 ;  /* 0x2000001bff222230 */ /* 0x004fe40000004100 */
[----:B----4-:R-:W-:Y:S02]  /*0900*/  HADD2.F32 R5, -RZ, R0.H0_H0 ;  /* 0x20000000ff057230 */ /* 0x010fe40000004100 */
[----:B------:R-:W-:Y:S02]  /*0910*/  @P2 HADD2.F32 R35, -RZ, R26.H0_H0 ;  /* 0x2000001aff232230 */ /* 0x000fe40000004100 */
[----:B------:R-:W-:Y:S01]  /*0920*/  HADD2.F32 R0, -RZ, R16.H0_H0 ;  /* 0x20000010ff007230 */ /* 0x000fe20000004100 */
        /* <DEDUP_REMOVED lines=30> */
.L_x_1650:
        /* <DEDUP_REMOVED lines=64> */
.L_x_1651:
        /* <DEDUP_REMOVED lines=35> */
.L_x_1653:
[----:B------:R-:W-:Y:S05]  /*1140*/  BSYNC.RECONVERGENT B0 ;  /* 0x0000000000007941 */ /* 0x000fea0003800200 */
.L_x_1652:
        /* <DEDUP_REMOVED lines=15> */
.L_x_1655:
[----:B------:R-:W-:Y:S05]  /*1240*/  BSYNC.RECONVERGENT B0 ;  /* 0x0000000000007941 */ /* 0x000fea0003800200 */
.L_x_1654:
        /* <DEDUP_REMOVED lines=158> */
.L_x_1657:
[----:B------:R-:W-:Y:S05]  /*1c30*/  BSYNC.RECONVERGENT B0 ;  /* 0x0000000000007941 */ /* 0x000fea0003800200 */
.L_x_1656:
        /* <DEDUP_REMOVED lines=28> */
.L_x_1659:
[----:B------:R-:W-:Y:S05]  /*1e00*/  BSYNC.RECONVERGENT B0 ;  /* 0x0000000000007941 */ /* 0x000fea0003800200 */
.L_x_1658:
        /* <DEDUP_REMOVED lines=30> */
.L_x_1662:
[----:B------:R-:W2:Y:S04]  /*1ff0*/  LDG.E.STRONG.GPU R4, desc[UR16][R12.64] ;  /* 0x000000100c047981 */ /* 0x000ea8000c1ef900 */
[----:B--2---:R-:W-:Y:S01]  /*2000*/  CCTL.IVALL ;  /* 0x00000000ff00798f */ /* 0x004fe20002000000 */
[----:B------:R-:W-:Y:S05]  /*2010*/  YIELD ;  /* 0x0000000000007946 */ /* 0x000fea0003800000 */
[----:B------:R-:W-:-:S13]  /*2020*/  ISETP.NE.AND P1, PT, R4, R19, PT ;  /* 0x000000130400720c */ /* 0x000fda0003f25270 */
[----:B------:R-:W-:Y:S05]  /*2030*/  @P1 BRA `(.L_x_1662) ;  /* 0xfffffffc00ec1947 */ /* 0x000fea000383ffff */
.L_x_1661:
        /* <DEDUP_REMOVED lines=14> */
.L_x_1664:
        /* <DEDUP_REMOVED lines=84> */
.L_x_1663:
        /* <DEDUP_REMOVED lines=42> */
.L_x_1665:
        /* <DEDUP_REMOVED lines=23> */
.L_x_1666:
        /* <DEDUP_REMOVED lines=11> */
.L_x_1667:
[----:B------:R-:W-:Y:S05]  /*2b20*/  BSYNC.RECONVERGENT B0 ;  /* 0x0000000000007941 */ /* 0x000fea0003800200 */
.L_x_1660:
        /* <DEDUP_REMOVED lines=34> */
.L_x_1668:
        /* <DEDUP_REMOVED lines=19> */
.L_x_1670:
[----:B------:R-:W-:Y:S05]  /*2e80*/  BSYNC.RECONVERGENT B0 ;  /* 0x0000000000007941 */ /* 0x000fea0003800200 */
.L_x_1669:
        /* <DEDUP_REMOVED lines=22> */
.L_x_1671:
        /* <DEDUP_REMOVED lines=21> */
.L_x_1673:
[----:B------:R-:W-:Y:S05]  /*3140*/  BSYNC.RECONVERGENT B0 ;  /* 0x0000000000007941 */ /* 0x000fea0003800200 */
.L_x_1672:
[----:B------:R-:W-:Y:S02]  /*3150*/  UIADD3 UR10, UPT, UPT, UR18, UR10, URZ ;  /* 0x0000000a120a7290 */ /* 0x000fe4000fffe0ff */
[----:B------:R-:W-:Y:S02]  /*3160*/  UIADD3 UR4, UPT, UPT, UR4, 0x1, URZ ;  /* 0x0000000104047890 */ /* 0x000fe4000fffe0ff */
[----:B------:R-:W-:-:S09]  /*3170*/  UISETP.GE.AND UP0, UPT, UR10, UR8, UPT ;  /* 0x000000080a00728c */ /* 0x000fd2000bf06270 */
[----:B------:R-:W-:Y:S05]  /*3180*/  BRA.U !UP0, `(.L_x_1674) ;  /* 0xffffffd1081c7547 */ /* 0x000fea000b83ffff */
.L_x_1649:
        /* <DEDUP_REMOVED lines=19> */
.L_x_1676:
[----:B------:R-:W-:Y:S05]  /*32c0*/  BSYNC.RECONVERGENT B0 ;  /* 0x0000000000007941 */ /* 0x000fea0003800200 */
.L_x_1675:
[----:B------:R-:W-:Y:S05]  /*32d0*/  @P0 EXIT ;  /* 0x000000000000094d */ /* 0x000fea0003800000 */
[----:B------:R-:W-:Y:S05]  /*32e0*/  @P2 BRA `(.L_x_1677) ;  /* 0x0000000000202947 */ /* 0x000fea0003800000 */
[----:B------:R-:W-:-:S05]  /*32f0*/  IMAD R0, R4, R7, RZ ;  /* 0x0000000704007224 */ /* 0x000fca00078e02ff */
[----:B------:R-:W-:-:S13]  /*3300*/  ISETP.NE.AND P0, PT, R0, -0x1, PT ;  /* 0xffffffff0000780c */ /* 0x000fda0003f05270 */
[----:B------:R-:W-:Y:S05]  /*3310*/  @!P0 BRA `(.L_x_1677) ;  /* 0x0000000000148947 */ /* 0x000fea0003800000 */
.L_x_1678:
[----:B-1----:R-:W4:Y:S04]  /*3320*/  LDG.E.STRONG.GPU R5, desc[UR16][R2.64] ;  /* 0x0000001002057981 */ /* 0x002f28000c1ef900 */
[----:B----4-:R-:W-:Y:S01]  /*3330*/  CCTL.IVALL ;  /* 0x00000000ff00798f */ /* 0x010fe20002000000 */
[----:B------:R-:W-:Y:S05]  /*3340*/  YIELD ;  /* 0x0000000000007946 */ /* 0x000fea0003800000 */
[----:B------:R-:W-:-:S13]  /*3350*/  ISETP.NE.AND P0, PT, R5, R0, PT ;  /* 0x000000000500720c */ /* 0x000fda0003f05270 */
[----:B------:R-:W-:Y:S05]  /*3360*/  @P0 BRA `(.L_x_1678) ;  /* 0xfffffffc00ec0947 */ /* 0x000fea000383ffff */
.L_x_1677:
        /* <DEDUP_REMOVED lines=60> */
.L_x_1681:
        /* <DEDUP_REMOVED lines=29> */
.L_x_1680:
[----:B------:R-:W-:Y:S05]  /*3900*/  BSYNC.RECONVERGENT B0 ;  /* 0x0000000000007941 */ /* 0x000fea0003800200 */
.L_x_1679:
        /* <DEDUP_REMOVED lines=10> */
.L_x_1682:
        /* <DEDUP_REMOVED lines=21> */
[----:B-----5:R-:W-:Y:S02]  /*3b00*/  F2FP.F16.F32.PACK_AB R13, R15, R10 ;  /* 0x0000000a0f0d723e */ /* 0x020fe400000000ff */
        /* <DEDUP_REMOVED lines=23> */
[----:B---3--:R-:W-:Y:S02]  /*3c80*/  F2FP.F16.F32.PACK_AB R13, R13, R26 ;  /* 0x0000001a0d0d723e */ /* 0x008fe400000000ff */
[----:B----4-:R-:W-:-:S03]  /*3c90*/  F2FP.F16.F32.PACK_AB R29, R29, R28 ;  /* 0x0000001c1d1d723e */ /* 0x010fc600000000ff */
        /* <DEDUP_REMOVED lines=15> */
[----:B--2---:R-:W-:-:S03]  /*3d90*/  F2FP.F16.F32.PACK_AB R31, R31, R28 ;  /* 0x0000001c1f1f723e */ /* 0x004fc600000000ff */
        /* <DEDUP_REMOVED lines=18> */
[----:B---3--:R-:W-:Y:S02]  /*3ec0*/  F2FP.F16.F32.PACK_AB R19, R19, R10 ;  /* 0x0000000a1313723e */ /* 0x008fe400000000ff */
[----:B----4-:R-:W-:-:S03]  /*3ed0*/  F2FP.F16.F32.PACK_AB R9, R17, R14 ;  /* 0x0000000e1109723e */ /* 0x010fc600000000ff */
[----:B------:R0:W-:Y:S04]  /*3ee0*/  STG.E desc[UR16][R12.64], R19 ;  /* 0x000000130c007986 */ /* 0x0001e8000c101910 */
[----:B------:R0:W-:Y:S02]  /*3ef0*/  STG.E desc[UR16][R20.64], R9 ;  /* 0x0000000914007986 */ /* 0x0001e4000c101910 */
[----:B------:R-:W-:Y:S05]  /*3f00*/  @P0 BRA `(.L_x_1682) ;  /* 0xfffffff800a80947 */ /* 0x000fea000383ffff */
[----:B------:R-:W-:Y:S05]  /*3f10*/  EXIT ;  /* 0x000000000000794d */ /* 0x000fea0003800000 */
.L_x_1683:
        /* <DEDUP_REMOVED lines=14> */
.L_x_3436:


//--------------------- .text._Z35group_norm_nhwc_bwd_one_pass_kernelI11Fp32IOFp16WLi128ELi8ELi128EEv26Group_norm_nhwc_bwd_params --------------------------
	.section	.text._Z35group_norm_nhwc_bwd_one_pass_kernelI11Fp32IOFp16WLi128ELi8ELi128EEv26Group_norm_nhwc_bwd_params,"ax",@progbits
	.align	128
        .global         _Z35group_norm_nhwc_bwd_one_pass_kernelI11Fp32IOFp16WLi128ELi8ELi128EEv26Group_norm_nhwc_bwd_params
        .type           _Z35group_norm_nhwc_bwd_one_pass_kernelI11Fp32IOFp16WLi128ELi8ELi128EEv26Group_norm_nhwc_bwd_params,@function
        .size           _Z35group_norm_nhwc_bwd_one_pass_kernelI11Fp32IOFp16WLi128ELi8ELi128EEv26Group_norm_nhwc_bwd_params,(.L_x_3437 - _Z35group_norm_nhwc_bwd_one_pass_kernelI11Fp32IOFp16WLi128ELi8ELi128EEv26Group_norm_nhwc_bwd_params)
        .other          _Z35group_norm_nhwc_bwd_one_pass_kernelI11Fp32IOFp16WLi128ELi8ELi128EEv26Group_norm_nhwc_bwd_params,@"STO_CUDA_ENTRY STV_DEFAULT"
_Z35group_norm_nhwc_bwd_one_pass_kernelI11Fp32IOFp16WLi128ELi8ELi128EEv26Group_norm_nhwc_bwd_params:
.text._Z35group_norm_nhwc_bwd_one_pass_kernelI11Fp32IOFp16WLi128ELi8ELi128EEv26Group_norm_nhwc_bwd_params:
        /* <DEDUP_REMOVED lines=35> */
.L_x_1715:
        /* <DEDUP_REMOVED lines=159> */
[----:B---3--:R-:W-:Y:S02]  /*0c20*/  HADD2.F32 R37, -RZ, R37.H0_H0 ;  /* 0x20000025ff257230 */ /* 0x008fe40000004100 */
[----:B----4-:R-:W-:Y:S02]  /*0c30*/  @P4 HADD2.F32 R40, -RZ, R32.H0_H0 ;  /* 0x20000020ff284230 */ /* 0x010fe40000004100 */
[----:B------:R-:W-:Y:S02]  /*0c40*/  @P4 HADD2.F32 R43, -RZ, R33.H0_H0 ;  /* 0x20000021ff2b4230 */ /* 0x000fe40000004100 */
[----:B------:R-:W-:Y:S01]  /*0c50*/  HADD2.F32 R0, -RZ, R0.H0_H0 ;  /* 0x20000000ff007230 */ /* 0x000fe20000004100 */
        /* <DEDUP_REMOVED lines=58> */
.L_x_1685:
        /* <DEDUP_REMOVED lines=128> */
.L_x_1686:
        /* <DEDUP_REMOVED lines=34> */
.L_x_1688:
[----:B------:R-:W-:Y:S05]  /*1a20*/  BSYNC.RECONVERGENT B0 ;  /* 0x0000000000007941 */ /* 0x000fea0003800200 */
.L_x_1687:
        /* <DEDUP_REMOVED lines=15> */
.L_x_1690:
[----:B------:R-:W-:Y:S05]  /*1b20*/  BSYNC.RECONVERGENT B0 ;  /* 0x0000000000007941 */ /* 0x000fea0003800200 */
.L_x_1689:
        /* <DEDUP_REMOVED lines=158> */
.L_x_1692:
[----:B------:R-:W-:Y:S05]  /*2510*/  BSYNC.RECONVERGENT B0 ;  /* 0x0000000000007941 */ /* 0x000fea0003800200 */
.L_x_1691:
        /* <DEDUP_REMOVED lines=28> */
.L_x_1694:
[----:B------:R-:W-:Y:S05]  /*26e0*/  BSYNC.RECONVERGENT B0 ;  /* 0x0000000000007941 */ /* 0x000fea0003800200 */
.L_x_1693:
        /* <DEDUP_REMOVED lines=29> */
.L_x_1697:
[----:B-1----:R-:W2:Y:S04]  /*28c0*/  LDG.E.STRONG.GPU R20, desc[UR14][R22.64] ;  /* 0x0000000e16147981 */ /* 0x002ea8000c1ef900 */
[----:B--2---:R-:W-:Y:S01]  /*28d0*/  CCTL.IVALL ;  /* 0x00000000ff00798f */ /* 0x004fe20002000000 */
[----:B------:R-:W-:Y:S05]  /*28e0*/  YIELD ;  /* 0x0000000000007946 */ /* 0x000fea0003800000 */
[----:B------:R-:W-:-:S13]  /*28f0*/  ISETP.NE.AND P1, PT, R20, R27, PT ;  /* 0x0000001b1400720c */ /* 0x000fda0003f25270 */
[----:B------:R-:W-:Y:S05]  /*2900*/  @P1 BRA `(.L_x_1697) ;  /* 0xfffffffc00ec1947 */ /* 0x000fea000383ffff */
.L_x_1696:
        /* <DEDUP_REMOVED lines=14> */
.L_x_1699:
        /* <DEDUP_REMOVED lines=84> */
.L_x_1698:
        /* <DEDUP_REMOVED lines=41> */
.L_x_1700:
        /* <DEDUP_REMOVED lines=22> */
.L_x_1701:
        /* <DEDUP_REMOVED lines=11> */
.L_x_1702:
[----:B------:R-:W-:Y:S05]  /*33d0*/  BSYNC.RECONVERGENT B0 ;  /* 0x0000000000007941 */ /* 0x000fea0003800200 */
.L_x_1695:
        /* <DEDUP_REMOVED lines=40> */
.L_x_1703:
        /* <DEDUP_REMOVED lines=21> */
.L_x_1705:
[----:B------:R-:W-:Y:S05]  /*37b0*/  BSYNC.RECONVERGENT B0 ;  /* 0x0000000000007941 */ /* 0x000fea0003800200 */
.L_x_1704:
        /* <DEDUP_REMOVED lines=21> */
.L_x_1706:
        /* <DEDUP_REMOVED lines=20> */
.L_x_1708:
[----:B------:R-:W-:Y:S05]  /*3a50*/  BSYNC.RECONVERGENT B0 ;  /* 0x0000000000007941 */ /* 0x000fea0003800200 */
.L_x_1707:
        /* <DEDUP_REMOVED lines=23> */
.L_x_1709:
        /* <DEDUP_REMOVED lines=19> */
.L_x_1711:
[----:B------:R-:W-:Y:S05]  /*3d00*/  BSYNC.RECONVERGENT B0 ;  /* 0x0000000000007941 */ /* 0x000fea0003800200 */
.L_x_1710:
        /* <DEDUP_REMOVED lines=25> */
.L_x_1712:
        /* <DEDUP_REMOVED lines=17> */
.L_x_1714:
[----:B------:R-:W-:Y:S05]  /*3fb0*/  BSYNC.RECONVERGENT B0 ;  /* 0x0000000000007941 */ /* 0x000fea0003800200 */
.L_x_1713:
[----:B------:R-:W-:Y:S02]  /*3fc0*/  UIADD3 UR10, UPT, UPT, UR17, UR10, URZ ;  /* 0x0000000a110a7290 */ /* 0x000fe4000fffe0ff */
[----:B------:R-:W-:Y:S02]  /*3fd0*/  UIADD3 UR4, UPT, UPT, UR4, 0x1, URZ ;  /* 0x0000000104047890 */ /* 0x000fe4000fffe0ff */
[----:B------:R-:W-:-:S09]  /*3fe0*/  UISETP.GE.AND UP0, UPT, UR10, UR8, UPT ;  /* 0x000000080a00728c */ /* 0x000fd2000bf06270 */
[----:B------:R-:W-:Y:S05]  /*3ff0*/  BRA.U !UP0, `(.L_x_1715) ;  /* 0xffffffc1088c7547 */ /* 0x000fea000b83ffff */
.L_x_1684:
        /* <DEDUP_REMOVED lines=19> */
.L_x_1717:
[----:B------:R-:W-:Y:S05]  /*4130*/  BSYNC.RECONVERGENT B0 ;  /* 0x0000000000007941 */ /* 0x000fea0003800200 */
.L_x_1716:
[----:B------:R-:W-:Y:S05]  /*4140*/  @P0 EXIT ;  /* 0x000000000000094d */ /* 0x000fea0003800000 */
[----:B------:R-:W-:Y:S05]  /*4150*/  @P2 BRA `(.L_x_1718) ;  /* 0x0000000000202947 */ /* 0x000fea0003800000 */
[----:B------:R-:W-:-:S05]  /*4160*/  IMAD R0, R4, R7, RZ ;  /* 0x0000000704007224 */ /* 0x000fca00078e02ff */
[----:B------:R-:W-:-:S13]  /*4170*/  ISETP.NE.AND P0, PT, R0, -0x1, PT ;  /* 0xffffffff0000780c */ /* 0x000fda0003f05270 */
[----:B------:R-:W-:Y:S05]  /*4180*/  @!P0 BRA `(.L_x_1718) ;  /* 0x0000000000148947 */ /* 0x000fea0003800000 */
.L_x_1719:
[----:B0-----:R-:W3:Y:S04]  /*4190*/  LDG.E.STRONG.GPU R5, desc[UR14][R2.64] ;  /* 0x0000000e02057981 */ /* 0x001ee8000c1ef900 */
[----:B---3--:R-:W-:Y:S01]  /*41a0*/  CCTL.IVALL ;  /* 0x00000000ff00798f */ /* 0x008fe20002000000 */
[----:B------:R-:W-:Y:S05]  /*41b0*/  YIELD ;  /* 0x0000000000007946 */ /* 0x000fea0003800000 */
[----:B------:R-:W-:-:S13]  /*41c0*/  ISETP.NE.AND P0, PT, R5, R0, PT ;  /* 0x000000000500720c */ /* 0x000fda0003f05270 */
[----:B------:R-:W-:Y:S05]  /*41d0*/  @P0 BRA `(.L_x_1719) ;  /* 0xfffffffc00ec0947 */ /* 0x000fea000383ffff */
.L_x_1718:
        /* <DEDUP_REMOVED lines=60> */
.L_x_1722:
        /* <DEDUP_REMOVED lines=31> */
.L_x_1721:
[----:B------:R-:W-:Y:S05]  /*4790*/  BSYNC.RECONVERGENT B0 ;  /* 0x0000000000007941 */ /* 0x000fea0003800200 */
.L_x_1720:
        /* <DEDUP_REMOVED lines=10> */
.L_x_1723:
        /* <DEDUP_REMOVED lines=20> */
[----:B----4-:R-:W-:Y:S02]  /*4980*/  F2FP.F16.F32.PACK_AB R19, R13, R10 ;  /* 0x0000000a0d13723e */ /* 0x010fe400000000ff */
[----:B------:R-:W-:-:S02]  /*4990*/  IADD3 R10, P1, PT, R23, UR4, RZ ;  /* 0x00000004170a7c10 */ /* 0x000fc4000ff3e0ff */
[----:B------:R-:W-:Y:S02]  /*49a0*/  IADD3.X R23, PT, PT, R24, UR9, RZ, P0, !PT ;  /* 0x0000000918177c10 */ /* 0x000fe400087fe4ff */
[----:B------:R-:W-:Y:S02]  /*49b0*/  IADD3.X R11, PT, PT, R11, UR5, RZ, P1, !PT ;  /* 0x000000050b0b7c10 */ /* 0x000fe40008ffe4ff */
[----:B-----5:R-:W-:Y:S02]  /*49c0*/  F2FP.F16.F32.PACK_AB R27, R17, R14 ;  /* 0x0000000e111b723e */ /* 0x020fe400000000ff */
        /* <DEDUP_REMOVED lines=56> */
[----:B---3--:R-:W-:Y:S02]  /*4d50*/  F2FP.F16.F32.PACK_AB R17, R17, R10 ;  /* 0x0000000a1111723e */ /* 0x008fe400000000ff */
[----:B-----5:R-:W-:-:S03]  /*4d60*/  F2FP.F16.F32.PACK_AB R9, R15, R12 ;  /* 0x0000000c0f09723e */ /* 0x020fc600000000ff */
[----:B------:R4:W-:Y:S04]  /*4d70*/  STG.E desc[UR14][R18.64], R17 ;  /* 0x0000001112007986 */ /* 0x0009e8000c10190e */
[----:B------:R4:W-:Y:S02]  /*4d80*/  STG.E desc[UR14][R22.64], R9 ;  /* 0x0000000916007986 */ /* 0x0009e4000c10190e */
[----:B------:R-:W-:Y:S05]  /*4d90*/  @P0 BRA `(.L_x_1723) ;  /* 0xfffffff800a80947 */ /* 0x000fea000383ffff */
[----:B------:R-:W-:Y:S05]  /*4da0*/  EXIT ;  /* 0x000000000000794d */ /* 0x000fea0003800000 */
.L_x_1724:
        /* <DEDUP_REMOVED lines=13> */
.L_x_3437:


//--------------------- .text._Z35group_norm_nhwc_bwd_one_pass_kernelI11Fp32IOFp16WLi256ELi8ELi128EEv26Group_norm_nhwc_bwd_params --------------------------
	.section	.text._Z35group_norm_nhwc_bwd_one_pass_kernelI11Fp32IOFp16WLi256ELi8ELi128EEv26Group_norm_nhwc_bwd_params,"ax",@progbits
	.align	128
        .global         _Z35group_norm_nhwc_bwd_one_pass_kernelI11Fp32IOFp16WLi256ELi8ELi128EEv26Group_norm_nhwc_bwd_params
        .type           _Z35group_norm_nhwc_bwd_one_pass_kernelI11Fp32IOFp16WLi256ELi8ELi128EEv26Group_norm_nhwc_bwd_params,@function
        .size           _Z35group_norm_nhwc_bwd_one_pass_kernelI11Fp32IOFp16WLi256ELi8ELi128EEv26Group_norm_nhwc_bwd_params,(.L_x_3438 - _Z35group_norm_nhwc_bwd_one_pass_kernelI11Fp32IOFp16WLi256ELi8ELi128EEv26Group_norm_nhwc_bwd_params)
        .other          _Z35group_norm_nhwc_bwd_one_pass_kernelI11Fp32IOFp16WLi256ELi8ELi128EEv26Group_norm_nhwc_bwd_params,@"STO_CUDA_ENTRY STV_DEFAULT"
_Z35group_norm_nhwc_bwd_one_pass_kernelI11Fp32IOFp16WLi256ELi8ELi128EEv26Group_norm_nhwc_bwd_params:
.text._Z35group_norm_nhwc_bwd_one_pass_kernelI11Fp32IOFp16WLi256ELi8ELi128EEv26Group_norm_nhwc_bwd_params:
        /* <DEDUP_REMOVED lines=34> */
.L_x_1768:
[----:B0-----:R-:W0:Y:S01]  /*0220*/  LDC R6, c[0x0][0x410] ;  /* 0x00010400ff067b82 */ /* 0x001e220000000800 */
[----:B-1----:R-:W1:Y:S01]  /*0230*/  LDCU.128 UR16, c[0x0][0x400] ;  /* 0x00008000ff1077ac */ /* 0x002e620008000c00 */
[----:B------:R-:W-:Y:S02]  /*0240*/  IADD3 R9, PT, PT, R65, 0x20, RZ ;  /* 0x0000002041097810 */ /* 0x000fe40007ffe0ff */
[----:B------:R-:W-:Y:S02]  /*0250*/  CS2R R50, SRZ ;  /* 0x0000000000327805 */ /* 0x000fe4000001ff00 */
[----:B------:R-:W-:Y:S01]  /*0260*/  ISETP.LE.AND P0, PT, RZ, UR14, PT ;  /* 0x0000000eff007c0c */ /* 0x000fe2000bf03270 */
[----:B------:R-:W2:Y:S01]  /*0270*/  LDCU.64 UR6, c[0x0][0x3b8] ;  /* 0x00007700ff0677ac */ /* 0x000ea20008000a00 */
[----:B------:R-:W-:Y:S02]  /*0280*/  SHF.R.S32.HI R11, RZ, 0x1f, R9 ;  /* 0x0000001fff0b7819 */ /* 0x000fe40000011409 */
[----:B------:R-:W-:-:S02]  /*0290*/  CS2R R48, SRZ ;  /* 0x0000000000307805 */ /* 0x000fc4000001ff00 */
[C---:B------:R-:W-:Y:S02]  /*02a0*/  IADD3 R13, PT, PT, R65.reuse, 0x60, RZ ;  /* 0x00000060410d7810 */ /* 0x040fe40007ffe0ff */
[C---:B------:R-:W-:Y:S02]  /*02b0*/  IADD3 R22, PT, PT, R65.reuse, 0x80, RZ ;  /* 0x0000008041167810 */ /* 0x040fe40007ffe0ff */
[----:B------:R-:W-:Y:S02]  /*02c0*/  SHF.R.S32.HI R23, RZ, 0x1f, R13 ;  /* 0x0000001fff177819 */ /* 0x000fe4000001140d */
[----:B------:R-:W-:Y:S02]  /*02d0*/  SHF.R.S32.HI R31, RZ, 0x1f, R22 ;  /* 0x0000001fff1f7819 */ /* 0x000fe40000011416 */
[C---:B------:R-:W-:Y:S02]  /*02e0*/  IADD3 R17, PT, PT, R65.reuse, 0xa0, RZ ;  /* 0x000000a041117810 */ /* 0x040fe40007ffe0ff */
[----:B------:R-:W-:-:S02]  /*02f0*/  IADD3 R16, PT, PT, R65, 0xc0, RZ ;  /* 0x000000c041107810 */ /* 0x000fc40007ffe0ff */
[----:B-1----:R-:W-:Y:S02]  /*0300*/  ISETP.GE.U32.AND P5, PT, R9, UR16, PT ;  /* 0x0000001009007c0c */ /* 0x002fe4000bfa6070 */
[----:B------:R-:W-:Y:S02]  /*0310*/  SHF.R.S32.HI R25, RZ, 0x1f, R17 ;  /* 0x0000001fff197819 */ /* 0x000fe40000011411 */
[----:B0-----:R-:W-:Y:S02]  /*0320*/  IABS R5, R6 ;  /* 0x0000000600057213 */ /* 0x001fe40000000000 */
[----:B------:R-:W-:Y:S02]  /*0330*/  ISETP.GE.AND.EX P5, PT, R11, UR17, PT, P5 ;  /* 0x000000110b007c0c */ /* 0x000fe4000bfa6350 */
[----:B------:R-:W0:Y:S01]  /*0340*/  I2F.RP R0, R5 ;  /* 0x0000000500007306 */ /* 0x000e220000209400 */
[----:B------:R-:W-:-:S04]  /*0350*/  IADD3 R28, PT, PT, R65, 0x40, RZ ;  /* 0x00000040411c7810 */ /* 0x000fc80007ffe0ff */
[----:B------:R-:W-:-:S06]  /*0360*/  SHF.R.S32.HI R39, RZ, 0x1f, R28 ;  /* 0x0000001fff277819 */ /* 0x000fcc000001141c */
        /* <DEDUP_REMOVED lines=30> */
[C---:B------:R-:W-:Y:S02]  /*0550*/  SEL R29, R7.reuse, R0, !P2 ;  /* 0x00000000071d7207 */ /* 0x040fe40005000000 */
[----:B------:R-:W-:Y:S02]  /*0560*/  SHF.L.U32 R0, R60, 0x1, RZ ;  /* 0x000000013c007819 */ /* 0x000fe400000006ff */
[----:B------:R-:W-:Y:S02]  /*0570*/  SEL R7, R7, R3, !P2 ;  /* 0x0000000307077207 */ /* 0x000fe40005000000 */
[----:B------:R-:W-:Y:S02]  /*0580*/  ISETP.GE.AND.EX P4, PT, R23, UR17, PT, P4 ;  /* 0x0000001117007c0c */ /* 0x000fe4000bf86340 */
        /* <DEDUP_REMOVED lines=20> */
[----:B------:R-:W-:Y:S01]  /*06d0*/  @!P5 SHF.L.U32 R11, R4, 0x2, RZ ;  /* 0x00000002040bd819 */ /* 0x000fe200000006ff */
[----:B----4-:R-:W-:-:S02]  /*06e0*/  @!P4 IMAD R10, R23, R2, RZ ;  /* 0x00000002170ac224 */ /* 0x010fc400078e02ff */
[----:B------:R-:W4:Y:S01]  /*06f0*/  @!P4 LDC.64 R8, c[0x0][0x3a0] ;  /* 0x0000e800ff08cb82 */ /* 0x000f220000000a00 */
[----:B------:R-:W-:Y:S02]  /*0700*/  @!P5 SHF.L.U64.HI R24, R4, 0x2, R5 ;  /* 0x000000020418d819 */ /* 0x000fe40000010205 */
[----:B------:R-:W-:Y:S01]  /*0710*/  @!P4 MOV R4, R68 ;  /* 0x000000440004c202 */ /* 0x000fe20000000f00 */
[----:B------:R-:W-:Y:S01]  /*0720*/  @!P4 IMAD R27, R13, R3, R10 ;  /* 0x000000030d1bc224 */ /* 0x000fe200078e020a */
[----:B------:R-:W-:Y:S02]  /*0730*/  @!P4 MOV R5, R67 ;  /* 0x000000430005c202 */ /* 0x000fe40000000f00 */
[----:B------:R-:W-:Y:S01]  /*0740*/  SHF.R.S32.HI R23, RZ, 0x1f, R16 ;  /* 0x0000001fff177819 */ /* 0x000fe20000011410 */
[----:B------:R-:W4:Y:S01]  /*0750*/  @!P4 LDC.64 R6, c[0x0][0x398] ;  /* 0x0000e600ff06cb82 */ /* 0x000f220000000a00 */
[----:B-1----:R-:W-:Y:S01]  /*0760*/  @!P5 IADD3 R14, P0, PT, R11, R14, RZ ;  /* 0x0000000e0b0ed210 */ /* 0x002fe20007f1e0ff */
[----:B------:R-:W-:Y:S01]  /*0770*/  @!P4 IMAD.WIDE.U32 R4, R13, R2, R4 ;  /* 0x000000020d04c225 */ /* 0x000fe200078e0004 */
[----:B---3--:R-:W-:-:S02]  /*0780*/  @!P5 IADD3 R20, P6, PT, R11, R20, RZ ;  /* 0x000000140b14d210 */ /* 0x008fc40007fde0ff */
[----:B------:R-:W-:Y:S02]  /*0790*/  ISETP.GE.AND.EX P3, PT, R23, UR17, PT, P3 ;  /* 0x0000001117007c0c */ /* 0x000fe4000bf66330 */
[----:B------:R-:W-:Y:S01]  /*07a0*/  @!P4 IADD3 R5, PT, PT, R5, R27, RZ ;  /* 0x0000001b0505c210 */ /* 0x000fe20007ffe0ff */
[----:B0-----:R-:W-:Y:S01]  /*07b0*/  @!P2 IMAD R26, R31, R18, RZ ;  /* 0x000000121f1aa224 */ /* 0x001fe200078e02ff */
[----:B------:R-:W-:Y:S01]  /*07c0*/  @!P4 SHF.L.U32 R27, R4, 0x2, RZ ;  /* 0x00000002041bc819 */ /* 0x000fe200000006ff */
[----:B------:R-:W0:Y:S01]  /*07d0*/  @!P1 LDC.64 R2, c[0x0][0x3f8] ;  /* 0x0000fe00ff029b82 */ /* 0x000e220000000a00 */
[----:B------:R-:W-:Y:S01]  /*07e0*/  @!P5 IADD3.X R15, PT, PT, R24, R15, RZ, P0, !PT ;  /* 0x0000000f180fd210 */ /* 0x000fe200007fe4ff */
[----:B------:R-:W-:Y:S01]  /*07f0*/  @!P2 IMAD R19, R22, R19, R26 ;  /* 0x000000131613a224 */ /* 0x000fe200078e021a */
[----:B------:R-:W-:Y:S02]  /*0800*/  @!P5 IADD3.X R21, PT, PT, R24, R21, RZ, P6, !PT ;  /* 0x000000151815d210 */ /* 0x000fe400037fe4ff */
[----:B------:R-:W-:Y:S01]  /*0810*/  @!P2 MOV R26, R68 ;  /* 0x00000044001aa202 */ /* 0x000fe20000000f00 */
[----:B--2---:R-:W-:Y:S01]  /*0820*/  UIMAD.WIDE UR6, UR14, 0x8, UR6 ;  /* 0x000000080e0678a5 */ /* 0x004fe2000f8e0206 */
[C---:B----4-:R-:W-:Y:S01]  /*0830*/  @!P4 IADD3 R8, P0, PT, R27.reuse, R8, RZ ;  /* 0x000000081b08c210 */ /* 0x050fe20007f1e0ff */
[----:B------:R-:W1:Y:S01]  /*0840*/  @!P2 LDC.64 R12, c[0x0][0x3a0] ;  /* 0x0000e800ff0cab82 */ /* 0x000e620000000a00 */
[----:B------:R-:W-:Y:S01]  /*0850*/  @!P4 SHF.L.U64.HI R24, R4, 0x2, R5 ;  /* 0x000000020418c819 */ /* 0x000fe20000010205 */
[----:B------:R2:W5:Y:S03]  /*0860*/  @!P5 LDG.E.64 R50, desc[UR20][R14.64] ;  /* 0x000000140e32d981 */ /* 0x000566000c1e1b00 */
[----:B------:R-:W-:Y:S01]  /*0870*/  @!P4 IADD3.X R9, PT, PT, R24, R9, RZ, P0, !PT ;  /* 0x000000091809c210 */ /* 0x000fe200007fe4ff */
[----:B------:R-:W5:Y:S01]  /*0880*/  @!P5 LDG.E.64 R48, desc[UR20][R20.64] ;  /* 0x000000141430d981 */ /* 0x000f62000c1e1b00 */
[----:B------:R-:W-:Y:S01]  /*0890*/  @!P4 IADD3 R6, P6, PT, R27, R6, RZ ;  /* 0x000000061b06c210 */ /* 0x000fe20007fde0ff */
[----:B------:R-:W3:Y:S01]  /*08a0*/  @!P2 LDC.64 R10, c[0x0][0x398] ;  /* 0x0000e600ff0aab82 */ /* 0x000ee20000000a00 */
[----:B------:R-:W-:-:S02]  /*08b0*/  @!P2 MOV R27, R67 ;  /* 0x00000043001ba202 */ /* 0x000fc40000000f00 */
[----:B------:R-:W-:Y:S02]  /*08c0*/  @!P4 IADD3.X R7, PT, PT, R24, R7, RZ, P6, !PT ;  /* 0x000000071807c210 */ /* 0x000fe400037fe4ff */
[----:B------:R-:W-:Y:S01]  /*08d0*/  @!P1 MOV R24, R68 ;  /* 0x0000004400189202 */ /* 0x000fe20000000f00 */
[----:B------:R-:W-:Y:S02]  /*08e0*/  @!P2 IMAD.WIDE.U32 R26, R22, R18, R26 ;  /* 0x00000012161aa225 */ /* 0x000fe400078e001a */
[----:B------:R-:W4:Y:S02]  /*08f0*/  @!P3 LDC.64 R4, c[0x0][0x3f8] ;  /* 0x0000fe00ff04bb82 */ /* 0x000f240000000a00 */
[----:B0-----:R-:W-:Y:S01]  /*0900*/  @!P1 IMAD R22, R25, R2, RZ ;  /* 0x0000000219169224 */ /* 0x001fe200078e02ff */
[----:B------:R-:W-:Y:S02]  /*0910*/  @!P2 IADD3 R31, PT, PT, R27, R19, RZ ;  /* 0x000000131b1fa210 */ /* 0x000fe40007ffe0ff */
[----:B------:R-:W-:-:S02]  /*0920*/  @!P2 SHF.L.U32 R27, R26, 0x2, RZ ;  /* 0x000000021a1ba819 */ /* 0x000fc400000006ff */
[----:B------:R-:W-:Y:S01]  /*0930*/  @!P1 MOV R25, R67 ;  /* 0x0000004300199202 */ /* 0x000fe20000000f00 */
[----:B------:R-:W0:Y:S01]  /*0940*/  @!P1 LDC.64 R18, c[0x0][0x3a0] ;  /* 0x0000e800ff129b82 */ /* 0x000e220000000a00 */
[----:B------:R-:W-:Y:S02]  /*0950*/  @!P2 SHF.L.U64.HI R26, R26, 0x2, R31 ;  /* 0x000000021a1aa819 */ /* 0x000fe4000001021f */
[----:B-1----:R-:W-:-:S04]  /*0960*/  @!P2 IADD3 R12, P0, PT, R27, R12, RZ ;  /* 0x0000000c1b0ca210 */ /* 0x002fc80007f1e0ff */
[----:B------:R-:W-:Y:S01]  /*0970*/  @!P2 IADD3.X R13, PT, PT, R26, R13, RZ, P0, !PT ;  /* 0x0000000d1a0da210 */ /* 0x000fe200007fe4ff */
[----:B------:R-:W1:Y:S01]  /*0980*/  @!P1 LDC.64 R40, c[0x0][0x398] ;  /* 0x0000e600ff289b82 */ /* 0x000e620000000a00 */
[----:B---3--:R-:W-:Y:S01]  /*0990*/  @!P2 IADD3 R10, P6, PT, R27, R10, RZ ;  /* 0x0000000a1b0aa210 */ /* 0x008fe20007fde0ff */
[C---:B------:R-:W-:Y:S01]  /*09a0*/  @!P1 IMAD R27, R17.reuse, R3, R22 ;  /* 0x00000003111b9224 */ /* 0x040fe200078e0216 */
[----:B------:R-:W-:Y:S01]  /*09b0*/  ISETP.GE.U32.AND P0, PT, R28, UR16, PT ;  /* 0x000000101c007c0c */ /* 0x000fe2000bf06070 */
[----:B------:R-:W-:Y:S01]  /*09c0*/  @!P1 IMAD.WIDE.U32 R2, R17, R2, R24 ;  /* 0x0000000211029225 */ /* 0x000fe200078e0018 */
[----:B------:R-:W-:Y:S02]  /*09d0*/  @!P3 MOV R24, R68 ;  /* 0x000000440018b202 */ /* 0x000fe40000000f00 */
[----:B------:R-:W-:Y:S01]  /*09e0*/  @!P3 MOV R25, R67 ;  /* 0x000000430019b202 */ /* 0x000fe20000000f00 */
[----:B----4-:R-:W-:Y:S01]  /*09f0*/  @!P3 IMAD R23, R23, R4, RZ ;  /* 0x000000041717b224 */ /* 0x010fe200078e02ff */
[----:B------:R-:W-:-:S02]  /*0a00*/  @!P1 IADD3 R3, PT, PT, R3, R27, RZ ;  /* 0x0000001b03039210 */ /* 0x000fc40007ffe0ff */
[----:B------:R-:W-:Y:S01]  /*0a10*/  @!P1 SHF.L.U32 R33, R2, 0x2, RZ ;  /* 0x0000000202219819 */ /* 0x000fe200000006ff */
[C---:B------:R-:W-:Y:S01]  /*0a20*/  @!P3 IMAD R35, R16.reuse, R5, R23 ;  /* 0x000000051023b224 */ /* 0x040fe200078e0217 */
[----:B------:R-:W-:Y:S01]  /*0a30*/  ISETP.GE.AND.EX P0, PT, R39, UR17, PT, P0 ;  /* 0x0000001127007c0c */ /* 0x000fe2000bf06300 */
[----:B------:R-:W-:Y:S01]  /*0a40*/  @!P3 IMAD.WIDE.U32 R24, R16, R4, R24 ;  /* 0x000000041018b225 */ /* 0x000fe200078e0018 */
[----:B------:R-:W-:Y:S01]  /*0a50*/  @!P2 IADD3.X R11, PT, PT, R26, R11, RZ, P6, !PT ;  /* 0x0000000b1a0ba210 */ /* 0x000fe200037fe4ff */
[----:B------:R-:W3:Y:S01]  /*0a60*/  @!P3 LDC.64 R22, c[0x0][0x3a0] ;  /* 0x0000e800ff16bb82 */ /* 0x000ee20000000a00 */
[----:B------:R-:W-:Y:S02]  /*0a70*/  @!P1 SHF.L.U64.HI R32, R2, 0x2, R3 ;  /* 0x0000000202209819 */ /* 0x000fe40000010203 */
[----:B0-----:R-:W-:Y:S01]  /*0a80*/  @!P1 IADD3 R18, P6, PT, R33, R18, RZ ;  /* 0x0000001221129210 */ /* 0x001fe20007fde0ff */
[----:B------:R-:W-:Y:S01]  /*0a90*/  HFMA2 R3, -RZ, RZ, 0, 0 ;  /* 0x00000000ff037431 */ /* 0x000fe200000001ff */
[----:B------:R-:W-:-:S02]  /*0aa0*/  MOV R2, RZ ;  /* 0x000000ff00027202 */ /* 0x000fc40000000f00 */
[----:B------:R-:W-:Y:S02]  /*0ab0*/  CS2R R4, SRZ ;  /* 0x0000000000047805 */ /* 0x000fe4000001ff00 */
[----:B------:R-:W-:Y:S01]  /*0ac0*/  @!P1 IADD3.X R19, PT, PT, R32, R19, RZ, P6, !PT ;  /* 0x0000001320139210 */ /* 0x000fe200037fe4ff */
[----:B------:R-:W0:Y:S01]  /*0ad0*/  @!P3 LDC.64 R26, c[0x0][0x398] ;  /* 0x0000e600ff1abb82 */ /* 0x000e220000000a00 */
[----:B------:R-:W-:Y:S01]  /*0ae0*/  ISETP.GE.U32.AND P6, PT, R65, UR16, PT ;  /* 0x0000001041007c0c */ /* 0x000fe2000bfc6070 */
[----:B------:R-:W5:Y:S04]  /*0af0*/  @!P4 LDG.E.64 R2, desc[UR20][R8.64] ;  /* 0x000000140802c981 */ /* 0x000f68000c1e1b00 */
[----:B------:R4:W5:Y:S01]  /*0b00*/  @!P4 LDG.E.64 R4, desc[UR20][R6.64] ;  /* 0x000000140604c981 */ /* 0x000962000c1e1b00 */
[----:B------:R-:W-:Y:S01]  /*0b10*/  ISETP.GE.AND.EX P4, PT, R59, UR17, PT, P6 ;  /* 0x000000113b007c0c */ /* 0x000fe2000bf86360 */
[----:B------:R-:W4:Y:S01]  /*0b20*/  @!P0 LDC.64 R30, c[0x0][0x3f8] ;  /* 0x0000fe00ff1e8b82 */ /* 0x000f220000000a00 */
[----:B-1----:R-:W-:-:S02]  /*0b30*/  @!P1 IADD3 R40, P6, PT, R33, R40, RZ ;  /* 0x0000002821289210 */ /* 0x002fc40007fde0ff */
[----:B------:R-:W-:Y:S02]  /*0b40*/  MOV R33, UR7 ;  /* 0x0000000700217c02 */ /* 0x000fe40008000f00 */
[----:B------:R-:W-:Y:S02]  /*0b50*/  @!P1 IADD3.X R41, PT, PT, R32, R41, RZ, P6, !PT ;  /* 0x0000002920299210 */ /* 0x000fe400037fe4ff */
[----:B------:R-:W-:Y:S01]  /*0b60*/  MOV R32, UR6 ;  /* 0x0000000600207c02 */ /* 0x000fe20008000f00 */
[----:B------:R-:W1:Y:S05]  /*0b70*/  @!P0 LDC.64 R36, c[0x0][0x398] ;  /* 0x0000e600ff248b82 */ /* 0x000e6a0000000a00 */
[----:B------:R-:W3:Y:S01]  /*0b80*/  LDG.E.64 R32, desc[UR20][R32.64] ;  /* 0x0000001420207981 */ /* 0x000ee2000c1e1b00 */
[----:B------:R-:W-:-:S02]  /*0b90*/  IADD3 R16, PT, PT, R65, 0xe0, RZ ;  /* 0x000000e041107810 */ /* 0x000fc40007ffe0ff */
[----:B--2---:R-:W-:Y:S02]  /*0ba0*/  @!P3 IADD3 R15, PT, PT, R25, R35, RZ ;  /* 0x00000023190fb210 */ /* 0x004fe40007ffe0ff */
[----:B------:R-:W-:Y:S01]  /*0bb0*/  ISETP.GE.U32.AND P5, PT, R16, UR16, PT ;  /* 0x0000001010007c0c */ /* 0x000fe2000bfa6070 */
[----:B------:R-:W2:Y:S01]  /*0bc0*/  @!P0 LDC.64 R34, c[0x0][0x3a0] ;  /* 0x0000e800ff228b82 */ /* 0x000ea20000000a00 */
[----:B------:R-:W-:Y:S01]  /*0bd0*/  SHF.R.S32.HI R17, RZ, 0x1f, R16 ;  /* 0x0000001fff117819 */ /* 0x000fe20000011410 */
[----:B----4-:R-:W-:Y:S01]  /*0be0*/  @!P0 IMAD R6, R39, R30, RZ ;  /* 0x0000001e27068224 */ /* 0x010fe200078e02ff */
[C---:B------:R-:W-:Y:S02]  /*0bf0*/  @!P3 SHF.L.U32 R21, R24.reuse, 0x2, RZ ;  /* 0x000000021815b819 */ /* 0x040fe400000006ff */
[----:B------:R-:W-:Y:S01]  /*0c00*/  @!P3 SHF.L.U64.HI R8, R24, 0x2, R15 ;  /* 0x000000021808b819 */ /* 0x000fe2000001020f */
[----:B------:R-:W-:Y:S01]  /*0c10*/  @!P0 IMAD R9, R28, R31, R6 ;  /* 0x0000001f1c098224 */ /* 0x000fe200078e0206 */
[----:B------:R-:W-:Y:S01]  /*0c20*/  @!P0 MOV R6, R68 ;  /* 0x0000004400068202 */ /* 0x000fe20000000f00 */
[----:B------:R-:W4:Y:S01]  /*0c30*/  @!P4 LDC.64 R24, c[0x0][0x3f8] ;  /* 0x0000fe00ff18cb82 */ /* 0x000f220000000a00 */
[----:B------:R-:W-:-:S02]  /*0c40*/  @!P0 MOV R7, R67 ;  /* 0x0000004300078202 */ /* 0x000fc40000000f00 */
[----:B------:R-:W-:Y:S02]  /*0c50*/  ISETP.GE.AND.EX P5, PT, R17, UR17, PT, P5 ;  /* 0x0000001111007c0c */ /* 0x000fe4000bfa6350 */
[C---:B---3--:R-:W-:Y:S01]  /*0c60*/  @!P3 IADD3 R22, P6, PT, R21.reuse, R22, RZ ;  /* 0x000000161516b210 */ /* 0x048fe20007fde0ff */
[----:B------:R-:W-:Y:S02]  /*0c70*/  @!P0 IMAD.WIDE.U32 R30, R28, R30, R6 ;  /* 0x0000001e1c1e8225 */ /* 0x000fe400078e0006 */
[----:B------:R-:W3:Y:S01]  /*0c80*/  @!P4 LDC.64 R38, c[0x0][0x3a0] ;  /* 0x0000e800ff26cb82 */ /* 0x000ee20000000a00 */
[----:B------:R-:W-:Y:S02]  /*0c90*/  @!P3 IADD3.X R23, PT, PT, R8, R23, RZ, P6, !PT ;  /* 0x000000170817b210 */ /* 0x000fe400037fe4ff */
[----:B0-----:R-:W-:Y:S02]  /*0ca0*/  @!P3 IADD3 R20, P6, PT, R21, R26, RZ ;  /* 0x0000001a1514b210 */ /* 0x001fe40007fde0ff */
[----:B------:R-:W-:-:S02]  /*0cb0*/  @!P0 IADD3 R9, PT, PT, R31, R9, RZ ;  /* 0x000000091f098210 */ /* 0x000fc40007ffe0ff */
[----:B------:R-:W-:Y:S02]  /*0cc0*/  CS2R R6, SRZ ;  /* 0x0000000000067805 */ /* 0x000fe4000001ff00 */
[----:B------:R-:W-:Y:S01]  /*0cd0*/  @!P3 IADD3.X R21, PT, PT, R8, R27, RZ, P6, !PT ;  /* 0x0000001b0815b210 */ /* 0x000fe200037fe4ff */
[----:B------:R-:W0:Y:S01]  /*0ce0*/  @!P5 LDC.64 R14, c[0x0][0x3f8] ;  /* 0x0000fe00ff0edb82 */ /* 0x000e220000000a00 */
[C---:B------:R-:W-:Y:S02]  /*0cf0*/  @!P0 SHF.L.U64.HI R28, R30.reuse, 0x2, R9 ;  /* 0x000000021e1c8819 */ /* 0x040fe40000010209 */
[----:B------:R-:W-:Y:S02]  /*0d00*/  CS2R R8, SRZ ;  /* 0x0000000000087805 */ /* 0x000fe4000001ff00 */
[----:B------:R-:W-:Y:S01]  /*0d10*/  @!P0 SHF.L.U32 R27, R30, 0x2, RZ ;  /* 0x000000021e1b8819 */ /* 0x000fe200000006ff */
[----:B------:R1:W5:Y:S04]  /*0d20*/  @!P2 LDG.E.64 R6, desc[UR20][R12.64] ;  /* 0x000000140c06a981 */ /* 0x000368000c1e1b00 */
[----:B------:R1:W5:Y:S01]  /*0d30*/  @!P2 LDG.E.64 R8, desc[UR20][R10.64] ;  /* 0x000000140a08a981 */ /* 0x000362000c1e1b00 */
[----:B--2---:R-:W-:Y:S01]  /*0d40*/  @!P0 IADD3 R34, P2, PT, R27, R34, RZ ;  /* 0x000000221b228210 */ /* 0x004fe20007f5e0ff */
[----:B----4-:R-:W-:Y:S01]  /*0d50*/  @!P4 IMAD R26, R59, R24, RZ ;  /* 0x000000183b1ac224 */ /* 0x010fe200078e02ff */
[----:B------:R-:W2:Y:S01]  /*0d60*/  @!P4 LDC.64 R30, c[0x0][0x398] ;  /* 0x0000e600ff1ecb82 */ /* 0x000ea20000000a00 */
[----:B-1----:R-:W-:-:S02]  /*0d70*/  @!P4 MOV R12, R68 ;  /* 0x00000044000cc202 */ /* 0x002fc40000000f00 */
[----:B------:R-:W-:Y:S02]  /*0d80*/  @!P4 MOV R13, R67 ;  /* 0x00000043000dc202 */ /* 0x000fe40000000f00 */
[C---:B------:R-:W-:Y:S02]  /*0d90*/  @!P0 IADD3.X R35, PT, PT, R28.reuse, R35, RZ, P2, !PT ;  /* 0x000000231c238210 */ /* 0x040fe400017fe4ff */
[----:B------:R-:W-:Y:S01]  /*0da0*/  ISETP.NE.AND P2, PT, RZ, UR25, PT ;  /* 0x00000019ff007c0c */ /* 0x000fe2000bf45270 */
[----:B------:R-:W-:Y:S01]  /*0db0*/  @!P4 IMAD R25, R65, R25, R26 ;  /* 0x000000194119c224 */ /* 0x000fe200078e021a */
[----:B------:R-:W-:Y:S01]  /*0dc0*/  @!P0 IADD3 R36, P6, PT, R27, R36, RZ ;  /* 0x000000241b248210 */ /* 0x000fe20007fde0ff */
[----:B------:R-:W-:Y:S01]  /*0dd0*/  @!P4 IMAD.WIDE.U32 R12, R65, R24, R12 ;  /* 0x00000018410cc225 */ /* 0x000fe200078e000c */
[----:B------:R-:W1:Y:S04]  /*0de0*/  @!P5 LDC.64 R26, c[0x0][0x3a0] ;  /* 0x0000e800ff1adb82 */ /* 0x000e680000000a00 */
[----:B------:R-:W-:Y:S01]  /*0df0*/  @!P4 IADD3 R11, PT, PT, R13, R25, RZ ;  /* 0x000000190d0bc210 */ /* 0x000fe20007ffe0ff */
[----:B0-----:R-:W-:Y:S01]  /*0e00*/  @!P5 IMAD R13, R17, R14, RZ ;  /* 0x0000000e110dd224 */ /* 0x001fe200078e02ff */
[----:B------:R-:W-:-:S02]  /*0e10*/  @!P0 IADD3.X R37, PT, PT, R28, R37, RZ, P6, !PT ;  /* 0x000000251c258210 */ /* 0x000fc400037fe4ff */
[----:B------:R-:W0:Y:S01]  /*0e20*/  @!P5 LDC.64 R24, c[0x0][0x398] ;  /* 0x0000e600ff18db82 */ /* 0x000e220000000a00 */
[C---:B------:R-:W-:Y:S02]  /*0e30*/  @!P4 SHF.L.U64.HI R28, R12.reuse, 0x2, R11 ;  /* 0x000000020c1cc819 */ /* 0x040fe4000001020b */
[----:B------:R-:W-:Y:S02]  /*0e40*/  @!P4 SHF.L.U32 R17, R12, 0x2, RZ ;  /* 0x000000020c11c819 */ /* 0x000fe400000006ff */
[----:B------:R-:W-:Y:S02]  /*0e50*/  @!P5 MOV R42, R68 ;  /* 0x00000044002ad202 */ /* 0x000fe40000000f00 */
[----:B------:R-:W-:Y:S01]  /*0e60*/  @!P5 MOV R43, R67 ;  /* 0x00000043002bd202 */ /* 0x000fe20000000f00 */
[----:B------:R-:W4:Y:S01]  /*0e70*/  @P2 LDC.64 R10, c[0x0][0x3b0] ;  /* 0x0000ec00ff0a2b82 */ /* 0x000f220000000a00 */
[C---:B------:R-:W-:Y:S01]  /*0e80*/  @!P5 IMAD R45, R16.reuse, R15, R13 ;  /* 0x0000000f102dd224 */ /* 0x040fe200078e020d */
[----:B---3--:R-:W-:Y:S01]  /*0e90*/  @!P4 IADD3 R38, P6, PT, R17, R38, RZ ;  /* 0x000000261126c210 */ /* 0x008fe20007fde0ff */
[----:B------:R-:W-:-:S05]  /*0ea0*/  @!P5 IMAD.WIDE.U32 R14, R16, R14, R42 ;  /* 0x0000000e100ed225 */ /* 0x000fca00078e002a */
[----:B------:R-:W3:Y:S01]  /*0eb0*/  LDC.64 R12, c[0x0][0x3a8] ;  /* 0x0000ea00ff0c7b82 */ /* 0x000ee20000000a00 */
[----:B------:R-:W-:Y:S02]  /*0ec0*/  @!P4 IADD3.X R39, PT, PT, R28, R39, RZ, P6, !PT ;  /* 0x000000271c27c210 */ /* 0x000fe400037fe4ff */
[----:B--2---:R-:W-:Y:S02]  /*0ed0*/  @!P4 IADD3 R30, P6, PT, R17, R30, RZ ;  /* 0x0000001e111ec210 */ /* 0x004fe40007fde0ff */
[----:B------:R-:W-:Y:S02]  /*0ee0*/  @!P5 IADD3 R17, PT, PT, R15, R45, RZ ;  /* 0x0000002d0f11d210 */ /* 0x000fe40007ffe0ff */
[----:B------:R-:W-:Y:S02]  /*0ef0*/  @!P5 SHF.L.U32 R15, R14, 0x2, RZ ;  /* 0x000000020e0fd819 */ /* 0x000fe400000006ff */
[----:B------:R-:W-:Y:S02]  /*0f00*/  @!P4 IADD3.X R31, PT, PT, R28, R31, RZ, P6, !PT ;  /* 0x0000001f1c1fc210 */ /* 0x000fe400037fe4ff */
[----:B------:R-:W-:-:S02]  /*0f10*/  @!P5 SHF.L.U64.HI R14, R14, 0x2, R17 ;  /* 0x000000020e0ed819 */ /* 0x000fc40000010211 */
[----:B------:R-:W-:Y:S02]  /*0f20*/  SHF.L.U32 R43, R29, 0x3, RZ ;  /* 0x000000031d2b7819 */ /* 0x000fe400000006ff */
[C---:B-1----:R-:W-:Y:S02]  /*0f30*/  @!P5 IADD3 R26, P6, PT, R15.reuse, R26, RZ ;  /* 0x0000001a0f1ad210 */ /* 0x042fe40007fde0ff */
[----:B------:R-:W-:Y:S02]  /*0f40*/  IADD3 R43, PT, PT, R0, R43, RZ ;  /* 0x0000002b002b7210 */ /* 0x000fe40007ffe0ff */
[----:B------:R-:W-:Y:S02]  /*0f50*/  @!P5 IADD3.X R27, PT, PT, R14, R27, RZ, P6, !PT ;  /* 0x0000001b0e1bd210 */ /* 0x000fe400037fe4ff */
[----:B0-----:R-:W-:Y:S01]  /*0f60*/  @!P5 IADD3 R24, P6, PT, R15, R24, RZ ;  /* 0x000000180f18d210 */ /* 0x001fe20007fde0ff */
[----:B----4-:R-:W-:Y:S01]  /*0f70*/  @P2 IMAD.WIDE R44, R43, 0x2, R10 ;  /* 0x000000022b2c2825 */ /* 0x010fe200078e020a */
[----:B------:R-:W-:-:S02]  /*0f80*/  CS2R R10, SRZ ;  /* 0x00000000000a7805 */ /* 0x000fc4000001ff00 */
[----:B------:R-:W-:Y:S02]  /*0f90*/  CS2R R16, SRZ ;  /* 0x0000000000107805 */ /* 0x000fe4000001ff00 */
[----:B------:R-:W-:Y:S02]  /*0fa0*/  @!P5 IADD3.X R25, PT, PT, R14, R25, RZ, P6, !PT ;  /* 0x000000190e19d210 */ /* 0x000fe400037fe4ff */
[----:B------:R-:W-:Y:S01]  /*0fb0*/  CS2R R14, SRZ ;  /* 0x00000000000e7805 */ /* 0x000fe2000001ff00 */
[----:B---3--:R-:W-:Y:S01]  /*0fc0*/  IMAD.WIDE R42, R43, 0x2, R12 ;  /* 0x000000022b2a7825 */ /* 0x008fe200078e020c */
        /* <DEDUP_REMOVED lines=9> */
[----:B------:R-:W4:Y:S01]  /*1060*/  @P2 LDG.E.U16 R0, desc[UR20][R44.64+0x2] ;  /* 0x000002142c002981 */ /* 0x000f22000c1e1500 */
        /* <DEDUP_REMOVED lines=27> */
[----:B----4-:R-:W-:Y:S02]  /*1220*/  @P2 HADD2.F32 R61, -RZ, R0.H0_H0 ;  /* 0x20000000ff3d2230 */ /* 0x010fe40000004100 */
[----:B--2---:R-:W-:Y:S02]  /*1230*/  HADD2.F32 R57, -RZ, R57.H0_H0 ;  /* 0x20000039ff397230 */ /* 0x004fe40000004100 */
[----:B------:R-:W-:Y:S01]  /*1240*/  HADD2.F32 R56, -RZ, R56.H0_H0 ;  /* 0x20000038ff387230 */ /* 0x000fe20000004100 */
        /* <DEDUP_REMOVED lines=114> */
.L_x_1726:
        /* <DEDUP_REMOVED lines=256> */
.L_x_1727:
        /* <DEDUP_REMOVED lines=35> */
.L_x_1729:
[----:B------:R-:W-:Y:S05]  /*2ba0*/  BSYNC.RECONVERGENT B0 ;  /* 0x0000000000007941 */ /* 0x000fea0003800200 */
.L_x_1728:
        /* <DEDUP_REMOVED lines=15> */
.L_x_1731:
[----:B------:R-:W-:Y:S05]  /*2ca0*/  BSYNC.RECONVERGENT B0 ;  /* 0x0000000000007941 */ /* 0x000fea0003800200 */
.L_x_1730:
        /* <DEDUP_REMOVED lines=158> */
.L_x_1733:
[----:B------:R-:W-:Y:S05]  /*3690*/  BSYNC.RECONVERGENT B0 ;  /* 0x0000000000007941 */ /* 0x000fea0003800200 */
.L_x_1732:
        /* <DEDUP_REMOVED lines=28> */
.L_x_1735:
[----:B------:R-:W-:Y:S05]  /*3860*/  BSYNC.RECONVERGENT B0 ;  /* 0x0000000000007941 */ /* 0x000fea0003800200 */
.L_x_1734:
        /* <DEDUP_REMOVED lines=29> */
.L_x_1738:
[----:B------:R-:W2:Y:S04]  /*3a40*/  LDG.E.STRONG.GPU R0, desc[UR20][R24.64] ;  /* 0x0000001418007981 */ /* 0x000ea8000c1ef900 */
[----:B--2---:R-:W-:Y:S01]  /*3a50*/  CCTL.IVALL ;  /* 0x00000000ff00798f */ /* 0x004fe20002000000 */
[----:B------:R-:W-:Y:S05]  /*3a60*/  YIELD ;  /* 0x0000000000007946 */ /* 0x000fea0003800000 */
[----:B------:R-:W-:-:S13]  /*3a70*/  ISETP.NE.AND P1, PT, R0, R31, PT ;  /* 0x0000001f0000720c */ /* 0x000fda0003f25270 */
[----:B------:R-:W-:Y:S05]  /*3a80*/  @P1 BRA `(.L_x_1738) ;  /* 0xfffffffc00ec1947 */ /* 0x000fea000383ffff */
.L_x_1737:
        /* <DEDUP_REMOVED lines=14> */
.L_x_1740:
        /* <DEDUP_REMOVED lines=84> */
.L_x_1739:
        /* <DEDUP_REMOVED lines=41> */
.L_x_1741:
        /* <DEDUP_REMOVED lines=23> */
.L_x_1742:
        /* <DEDUP_REMOVED lines=11> */
.L_x_1743:
[----:B------:R-:W-:Y:S05]  /*4560*/  BSYNC.RECONVERGENT B0 ;  /* 0x0000000000007941 */ /* 0x000fea0003800200 */
.L_x_1736:
        /* <DEDUP_REMOVED lines=40> */
.L_x_1744:
        /* <DEDUP_REMOVED lines=21> */
.L_x_1746:
[----:B------:R-:W-:Y:S05]  /*4940*/  BSYNC.RECONVERGENT B0 ;  /* 0x0000000000007941 */ /* 0x000fea0003800200 */
.L_x_1745:
        /* <DEDUP_REMOVED lines=21> */
.L_x_1747:
        /* <DEDUP_REMOVED lines=20> */
.L_x_1749:
[----:B------:R-:W-:Y:S05]  /*4be0*/  BSYNC.RECONVERGENT B0 ;  /* 0x0000000000007941 */ /* 0x000fea0003800200 */
.L_x_1748:
        /* <DEDUP_REMOVED lines=23> */
.L_x_1750:
[----:B------:R-:W-:Y:S04]  /*4d60*/  BSSY.RECONVERGENT B0, `(.L_x_1751) ;  /* 0x0000015000007945 */ /* 0x000fe80003800200 */
[----:B------:R-:W-:Y:S05]  /*4d70*/  @P0 BRA `(.L_x_1752) ;  /* 0x00000000004c0947 */ /* 0x000fea0003800000 */
[----:B------:R-:W4:Y:S01]  /*4d80*/  LDCU.64 UR6, c[0x0][0x3f8] ;  /* 0x00007f00ff0677ac */ /* 0x000f220008000a00 */
[----:B0-2---:R-:W-:Y:S01]  /*4d90*/  IADD3 R31, PT, PT, R65, 0x40, RZ ;  /* 0x00000040411f7810 */ /* 0x005fe20007ffe0ff */
[C-C-:B------:R-:W-:Y:S01]  /*4da0*/  FFMA.FTZ R24, R25.reuse, R46, R0.reuse ;  /* 0x0000002e19187223 */ /* 0x140fe20000010000 */
[----:B------:R-:W-:Y:S01]  /*4db0*/  MOV R26, R68 ;  /* 0x00000044001a7202 */ /* 0x000fe20000000f00 */
[----:B------:R-:W0:Y:S01]  /*4dc0*/  LDCU.64 UR18, c[0x0][0x380] ;  /* 0x00007000ff1277ac */ /* 0x000e220008000a00 */
[----:B-1----:R-:W-:Y:S01]  /*4dd0*/  SHF.R.S32.HI R28, RZ, 0x1f, R31 ;  /* 0x0000001fff1c7819 */ /* 0x002fe2000001141f */
[----:B------:R-:W-:Y:S01]  /*4de0*/  FFMA.FTZ R29, R25, R47, R0 ;  /* 0x0000002f191d7223 */ /* 0x000fe20000010000 */
[----:B------:R-:W-:Y:S01]  /*4df0*/  MOV R27, R67 ;  /* 0x00000043001b7202 */ /* 0x000fe20000000f00 */
[----:B------:R-:W-:Y:S02]  /*4e00*/  FFMA.FTZ R24, R57, R18, -R24 ;  /* 0x0000001239187223 */ /* 0x000fe40000010818 */
[----:B------:R-:W-:-:S04]  /*4e10*/  FFMA.FTZ R29, R56, R19, -R29 ;  /* 0x00000013381d7223 */ /* 0x000fc8000001081d */
[----:B------:R-:W-:Y:S01]  /*4e20*/  FMUL.FTZ R29, R29, UR30 ;  /* 0x0000001e1d1d7c20 */ /* 0x000fe20008410000 */
[----:B----4-:R-:W-:Y:S02]  /*4e30*/  IMAD R28, R28, UR6, RZ ;  /* 0x000000061c1c7c24 */ /* 0x010fe4000f8e02ff */
[----:B------:R-:W-:-:S04]  /*4e40*/  IMAD.WIDE.U32 R26, R31, UR6, R26 ;  /* 0x000000061f1a7c25 */ /* 0x000fc8000f8e001a */
[----:B------:R-:W-:Y:S01]  /*4e50*/  IMAD R31, R31, UR7, R28 ;  /* 0x000000071f1f7c24 */ /* 0x000fe2000f8e021c */
[----:B0-----:R-:W-:Y:S01]  /*4e60*/  LEA R18, P0, R26, UR18, 0x2 ;  /* 0x000000121a127c11 */ /* 0x001fe2000f8010ff */
[----:B------:R-:W-:-:S03]  /*4e70*/  FMUL.FTZ R28, R24, UR30 ;  /* 0x0000001e181c7c20 */ /* 0x000fc60008410000 */
[----:B------:R-:W-:-:S04]  /*4e80*/  IADD3 R31, PT, PT, R27, R31, RZ ;  /* 0x0000001f1b1f7210 */ /* 0x000fc80007ffe0ff */
[----:B------:R-:W-:-:S05]  /*4e90*/  LEA.HI.X R19, R26, UR19, R31, 0x2, P0 ;  /* 0x000000131a137c11 */ /* 0x000fca00080f141f */
[----:B------:R4:W-:Y:S02]  /*4ea0*/  STG.E.64 desc[UR20][R18.64], R28 ;  /* 0x0000001c12007986 */ /* 0x0009e4000c101b14 */
.L_x_1752:
[----:B------:R-:W-:Y:S05]  /*4eb0*/  BSYNC.RECONVERGENT B0 ;  /* 0x0000000000007941 */ /* 0x000fea0003800200 */
.L_x_1751:
        /* <DEDUP_REMOVED lines=66> */
.L_x_1753:
[----:B------:R-:W-:Y:S01]  /*52e0*/  BSSY.RECONVERGENT B0, `(.L_x_1754) ;  /* 0x0000011000007945 */ /* 0x000fe20003800200 */
[----:B------:R-:W-:Y:S01]  /*52f0*/  FFMA.FTZ R6, R57, R4, -R6 ;  /* 0x0000000439067223 */ /* 0x000fe20000010806 */
[----:B------:R-:W-:Y:S02]  /*5300*/  FFMA.FTZ R0, R56, R5, -R3 ;  /* 0x0000000538007223 */ /* 0x000fe40000010803 */
[----:B------:R-:W-:Y:S05]  /*5310*/  @P1 BRA `(.L_x_1755) ;  /* 0x0000000000341947 */ /* 0x000fea0003800000 */
[----:B------:R-:W0:Y:S01]  /*5320*/  LDCU.64 UR6, c[0x0][0x3f8] ;  /* 0x00007f00ff0677ac */ /* 0x000e220008000a00 */
[----:B------:R-:W-:Y:S01]  /*5330*/  MOV R3, R67 ;  /* 0x0000004300037202 */ /* 0x000fe20000000f00 */
        /* <DEDUP_REMOVED lines=8> */
[----:B------:R-:W-:Y:S01]  /*53c0*/  LEA.HI.X R5, R2, UR19, R7, 0x2, P1 ;  /* 0x0000001302057c11 */ /* 0x000fe200088f1407 */
[----:B------:R-:W-:-:S05]  /*53d0*/  FMUL.FTZ R7, R0, UR30 ;  /* 0x0000001e00077c20 */ /* 0x000fca0008410000 */
[----:B------:R0:W-:Y:S02]  /*53e0*/  STG.E.64 desc[UR20][R4.64], R6 ;  /* 0x0000000604007986 */ /* 0x0001e4000c101b14 */
.L_x_1755:
[----:B------:R-:W-:Y:S05]  /*53f0*/  BSYNC.RECONVERGENT B0 ;  /* 0x0000000000007941 */ /* 0x000fea0003800200 */
.L_x_1754:
        /* <DEDUP_REMOVED lines=19> */
.L_x_1756:
        /* <DEDUP_REMOVED lines=17> */
.L_x_1758:
[----:B------:R-:W-:Y:S05]  /*5640*/  BSYNC.RECONVERGENT B0 ;  /* 0x0000000000007941 */ /* 0x000fea0003800200 */
.L_x_1757:
        /* <DEDUP_REMOVED lines=19> */
.L_x_1759:
        /* <DEDUP_REMOVED lines=17> */
.L_x_1761:
[----:B------:R-:W-:Y:S05]  /*5890*/  BSYNC.RECONVERGENT B0 ;  /* 0x0000000000007941 */ /* 0x000fea0003800200 */
.L_x_1760:
        /* <DEDUP_REMOVED lines=19> */
.L_x_1762:
        /* <DEDUP_REMOVED lines=18> */
.L_x_1764:
[----:B------:R-:W-:Y:S05]  /*5af0*/  BSYNC.RECONVERGENT B0 ;  /* 0x0000000000007941 */ /* 0x000fea0003800200 */
.L_x_1763:
        /* <DEDUP_REMOVED lines=19> */
.L_x_1765:
        /* <DEDUP_REMOVED lines=17> */
.L_x_1767:
[----:B------:R-:W-:Y:S05]  /*5d40*/  BSYNC.RECONVERGENT B0 ;  /* 0x0000000000007941 */ /* 0x000fea0003800200 */
.L_x_1766:
[----:B------:R-:W-:Y:S02]  /*5d50*/  UIADD3 UR14, UPT, UPT, UR23, UR14, URZ ;  /* 0x0000000e170e7290 */ /* 0x000fe4000fffe0ff */
[----:B------:R-:W-:Y:S02]  /*5d60*/  UIADD3 UR4, UPT, UPT, UR4, 0x1, URZ ;  /* 0x0000000104047890 */ /* 0x000fe4000fffe0ff */
[----:B------:R-:W-:-:S09]  /*5d70*/  UISETP.GE.AND UP0, UPT, UR14, UR8, UPT ;  /* 0x000000080e00728c */ /* 0x000fd2000bf06270 */
[----:B------:R-:W-:Y:S05]  /*5d80*/  BRA.U !UP0, `(.L_x_1768) ;  /* 0xffffffa508247547 */ /* 0x000fea000b83ffff */
.L_x_1725:
        /* <DEDUP_REMOVED lines=19> */
.L_x_1770:
[----:B------:R-:W-:Y:S05]  /*5ec0*/  BSYNC.RECONVERGENT B0 ;  /* 0x0000000000007941 */ /* 0x000fea0003800200 */
.L_x_1769:
[----:B------:R-:W-:Y:S05]  /*5ed0*/  @P0 EXIT ;  /* 0x000000000000094d */ /* 0x000fea0003800000 */
[----:B------:R-:W-:Y:S05]  /*5ee0*/  @P2 BRA `(.L_x_1771) ;  /* 0x0000000000202947 */ /* 0x000fea0003800000 */
[----:B------:R-:W-:-:S05]  /*5ef0*/  IMAD R0, R4, R7, RZ ;  /* 0x0000000704007224 */ /* 0x000fca00078e02ff */
[----:B------:R-:W-:-:S13]  /*5f00*/  ISETP.NE.AND P0, PT, R0, -0x1, PT ;  /* 0xffffffff0000780c */ /* 0x000fda0003f05270 */
[----:B------:R-:W-:Y:S05]  /*5f10*/  @!P0 BRA `(.L_x_1771) ;  /* 0x0000000000148947 */ /* 0x000fea0003800000 */
.L_x_1772:
[----:B0-----:R-:W2:Y:S04]  /*5f20*/  LDG.E.STRONG.GPU R5, desc[UR20][R2.64] ;  /* 0x0000001402057981 */ /* 0x001ea8000c1ef900 */
[----:B--2---:R-:W-:Y:S01]  /*5f30*/  CCTL.IVALL ;  /* 0x00000000ff00798f */ /* 0x004fe20002000000 */
[----:B------:R-:W-:Y:S05]  /*5f40*/  YIELD ;  /* 0x0000000000007946 */ /* 0x000fea0003800000 */
[----:B------:R-:W-:-:S13]  /*5f50*/  ISETP.NE.AND P0, PT, R5, R0, PT ;  /* 0x000000000500720c */ /* 0x000fda0003f05270 */
[----:B------:R-:W-:Y:S05]  /*5f60*/  @P0 BRA `(.L_x_1772) ;  /* 0xfffffffc00ec0947 */ /* 0x000fea000383ffff */
.L_x_1771:
        /* <DEDUP_REMOVED lines=60> */
.L_x_1775:
        /* <DEDUP_REMOVED lines=26> */
[----:B----4-:R-:W-:Y:S01]  /*64d0*/  F2FP.F16.F32.PACK_AB R19, R15, R12 ;  /* 0x0000000c0f13723e */ /* 0x010fe200000000ff */
[----:B------:R0:W-:Y:S04]  /*64e0*/  STG.E desc[UR20][R6.64], R17 ;  /* 0x0000001106007986 */ /* 0x0001e8000c101914 */
[----:B------:R0:W-:Y:S01]  /*64f0*/  STG.E desc[UR20][R8.64], R19 ;  /* 0x0000001308007986 */ /* 0x0001e2000c101914 */
[----:B------:R-:W-:Y:S01]  /*6500*/  IADD3.X R23, PT, PT, RZ, R23, RZ, P3, !PT ;  /* 0x00000017ff177210 */ /* 0x000fe20001ffe4ff */
[----:B------:R-:W-:Y:S06]  /*6510*/  @P1 BRA `(.L_x_1775) ;  /* 0xfffffffc00841947 */ /* 0x000fec000383ffff */
.L_x_1774:
[----:B------:R-:W-:Y:S05]  /*6520*/  BSYNC.RECONVERGENT B0 ;  /* 0x0000000000007941 */ /* 0x000fea0003800200 */
.L_x_1773:
        /* <DEDUP_REMOVED lines=10> */
.L_x_1776:
        /* <DEDUP_REMOVED lines=21> */
[----:B----4-:R-:W-:Y:S02]  /*6720*/  F2FP.F16.F32.PACK_AB R29, R7, R4 ;  /* 0x00000004071d723e */ /* 0x010fe400000000ff */
[----:B------:R-:W-:-:S04]  /*6730*/  IADD3 R4, P1, PT, R12, UR4, RZ ;  /* 0x000000040c047c10 */ /* 0x000fc8000ff3e0ff */
        /* <DEDUP_REMOVED lines=23> */
[----:B----4-:R-:W-:-:S03]  /*68b0*/  F2FP.F16.F32.PACK_AB R35, R35, R14 ;  /* 0x0000000e2323723e */ /* 0x010fc600000000ff */
        /* <DEDUP_REMOVED lines=14> */
[----:B----4-:R-:W-:Y:S02]  /*69a0*/  F2FP.F16.F32.PACK_AB R31, R31, R12 ;  /* 0x0000000c1f1f723e */ /* 0x010fe400000000ff */
[----:B-----5:R-:W-:-:S03]  /*69b0*/  F2FP.F16.F32.PACK_AB R37, R37, R14 ;  /* 0x0000000e2525723e */ /* 0x020fc600000000ff */
        /* <DEDUP_REMOVED lines=18> */
[----:B-----5:R-:W-:Y:S02]  /*6ae0*/  F2FP.F16.F32.PACK_AB R23, R23, R4 ;  /* 0x000000041717723e */ /* 0x020fe400000000ff */
[----:B---3--:R-:W-:-:S03]  /*6af0*/  F2FP.F16.F32.PACK_AB R5, R7, R8 ;  /* 0x000000080705723e */ /* 0x008fc600000000ff */
[----:B------:R4:W-:Y:S04]  /*6b00*/  STG.E desc[UR20][R28.64], R23 ;  /* 0x000000171c007986 */ /* 0x0009e8000c101914 */
[----:B------:R4:W-:Y:S02]  /*6b10*/  STG.E desc[UR20][R26.64], R5 ;  /* 0x000000051a007986 */ /* 0x0009e4000c101914 */
[----:B------:R-:W-:Y:S05]  /*6b20*/  @P0 BRA `(.L_x_1776) ;  /* 0xfffffff800a80947 */ /* 0x000fea000383ffff */
[----:B------:R-:W-:Y:S05]  /*6b30*/  EXIT ;  /* 0x000000000000794d */ /* 0x000fea0003800000 */
.L_x_1777:
        /* <DEDUP_REMOVED lines=12> */
.L_x_3438:


//--------------------- .text._Z35group_norm_nhwc_bwd_one_pass_kernelI11Fp32IOFp16WLi512ELi8ELi128EEv26Group_norm_nhwc_bwd_params --------------------------
	.section	.text._Z35group_norm_nhwc_bwd_one_pass_kernelI11Fp32IOFp16WLi512ELi8ELi128EEv26Group_norm_nhwc_bwd_params,"ax",@progbits
	.align	128
        .global         _Z35group_norm_nhwc_bwd_one_pass_kernelI11Fp32IOFp16WLi512ELi8ELi128EEv26Group_norm_nhwc_bwd_params
        .type           _Z35group_norm_nhwc_bwd_one_pass_kernelI11Fp32IOFp16WLi512ELi8ELi128EEv26Group_norm_nhwc_bwd_params,@function
        .size           _Z35group_norm_nhwc_bwd_one_pass_kernelI11Fp32IOFp16WLi512ELi8ELi128EEv26Group_norm_nhwc_bwd_params,(.L_x_3439 - _Z35group_norm_nhwc_bwd_one_pass_kernelI11Fp32IOFp16WLi512ELi8ELi128EEv26Group_norm_nhwc_bwd_params)
        .other          _Z35group_norm_nhwc_bwd_one_pass_kernelI11Fp32IOFp16WLi512ELi8ELi128EEv26Group_norm_nhwc_bwd_params,@"STO_CUDA_ENTRY STV_DEFAULT"
_Z35group_norm_nhwc_bwd_one_pass_kernelI11Fp32IOFp16WLi512ELi8ELi128EEv26Group_norm_nhwc_bwd_params:
.text._Z35group_norm_nhwc_bwd_one_pass_kernelI11Fp32IOFp16WLi512ELi8ELi128EEv26Group_norm_nhwc_bwd_params:
        /* <DEDUP_REMOVED lines=31> */
.L_x_1845:
        /* <DEDUP_REMOVED lines=422> */
[----:B---3--:R-:W-:Y:S02]  /*1c50*/  @P3 HADD2.F32 R118, -RZ, R68.H0_H0 ;  /* 0x20000044ff763230 */ /* 0x008fe40000004100 */
[----:B--2---:R-:W-:Y:S02]  /*1c60*/  @P3 HADD2.F32 R117, -RZ, R67.H0_H0 ;  /* 0x20000043ff753230 */ /* 0x004fe40000004100 */
[----:B----4-:R-:W-:Y:S02]  /*1c70*/  HADD2.F32 R35, -RZ, R66.H0_H0 ;  /* 0x20000042ff237230 */ /* 0x010fe40000004100 */
[----:B------:R-:W-:Y:S01]  /*1c80*/  HADD2.F32 R116, -RZ, R116.H0_H0 ;  /* 0x20000074ff747230 */ /* 0x000fe20000004100 */
        /* <DEDUP_REMOVED lines=226> */
.L_x_1779:
        /* <DEDUP_REMOVED lines=512> */
.L_x_1780:
        /* <DEDUP_REMOVED lines=42> */
.L_x_1782:
[----:B------:R-:W-:Y:S05]  /*4d50*/  BSYNC.RECONVERGENT B0 ;  /* 0x0000000000007941 */ /* 0x000fea0003800200 */
.L_x_1781:
        /* <DEDUP_REMOVED lines=13> */
.L_x_1784:
[----:B------:R-:W-:Y:S05]  /*4e30*/  BSYNC.RECONVERGENT B0 ;  /* 0x0000000000007941 */ /* 0x000fea0003800200 */
.L_x_1783:
        /* <DEDUP_REMOVED lines=158> */
.L_x_1786:
[----:B------:R-:W-:Y:S05]  /*5820*/  BSYNC.RECONVERGENT B0 ;  /* 0x0000000000007941 */ /* 0x000fea0003800200 */
.L_x_1785:
        /* <DEDUP_REMOVED lines=28> */
.L_x_1788:
[----:B------:R-:W-:Y:S05]  /*59f0*/  BSYNC.RECONVERGENT B0 ;  /* 0x0000000000007941 */ /* 0x000fea0003800200 */
.L_x_1787:
        /* <DEDUP_REMOVED lines=27> */
.L_x_1791:
[----:B------:R-:W4:Y:S04]  /*5bb0*/  LDG.E.STRONG.GPU R50, desc[UR8][R48.64] ;  /* 0x0000000830327981 */ /* 0x000f28000c1ef900 */
[----:B----4-:R-:W-:Y:S01]  /*5bc0*/  CCTL.IVALL ;  /* 0x00000000ff00798f */ /* 0x010fe20002000000 */
[----:B------:R-:W-:Y:S05]  /*5bd0*/  YIELD ;  /* 0x0000000000007946 */ /* 0x000fea0003800000 */
[----:B------:R-:W-:-:S13]  /*5be0*/  ISETP.NE.AND P0, PT, R50, R55, PT ;  /* 0x000000373200720c */ /* 0x000fda0003f05270 */
[----:B------:R-:W-:Y:S05]  /*5bf0*/  @P0 BRA `(.L_x_1791) ;  /* 0xfffffffc00ec0947 */ /* 0x000fea000383ffff */
.L_x_1790:
        /* <DEDUP_REMOVED lines=16> */
.L_x_1793:
        /* <DEDUP_REMOVED lines=61> */
.L_x_1792:
        /* <DEDUP_REMOVED lines=38> */
.L_x_1794:
        /* <DEDUP_REMOVED lines=19> */
.L_x_1795:
        /* <DEDUP_REMOVED lines=9> */
.L_x_1796:
[----:B------:R-:W-:Y:S05]  /*64f0*/  BSYNC.RECONVERGENT B0 ;  /* 0x0000000000007941 */ /* 0x000fea0003800200 */
.L_x_1789:
        /* <DEDUP_REMOVED lines=43> */
.L_x_1797:
        /* <DEDUP_REMOVED lines=21> */
.L_x_1799:
[----:B------:R-:W-:Y:S05]  /*6900*/  BSYNC.RECONVERGENT B0 ;  /* 0x0000000000007941 */ /* 0x000fea0003800200 */
.L_x_1798:
        /* <DEDUP_REMOVED lines=21> */
.L_x_1800:
        /* <DEDUP_REMOVED lines=20> */
.L_x_1802:
[----:B------:R-:W-:Y:S05]  /*6ba0*/  BSYNC.RECONVERGENT B0 ;  /* 0x0000000000007941 */ /* 0x000fea0003800200 */
.L_x_1801:
        /* <DEDUP_REMOVED lines=42> */
.L_x_1803:
        /* <DEDUP_REMOVED lines=21> */
.L_x_1805:
[----:B------:R-:W-:Y:S05]  /*6fa0*/  BSYNC.RECONVERGENT B0 ;  /* 0x0000000000007941 */ /* 0x000fea0003800200 */
.L_x_1804:
        /* <DEDUP_REMOVED lines=21> */
.L_x_1806:
        /* <DEDUP_REMOVED lines=21> */
.L_x_1808:
[----:B------:R-:W-:Y:S05]  /*7250*/  BSYNC.RECONVERGENT B0 ;  /* 0x0000000000007941 */ /* 0x000fea0003800200 */
.L_x_1807:
        /* <DEDUP_REMOVED lines=21> */
.L_x_1809:
        /* <DEDUP_REMOVED lines=21> */
.L_x_1811:
[----:B------:R-:W-:Y:S05]  /*7500*/  BSYNC.RECONVERGENT B0 ;  /* 0x0000000000007941 */ /* 0x000fea0003800200 */
.L_x_1810:
        /* <DEDUP_REMOVED lines=21> */
.L_x_1812:
        /* <DEDUP_REMOVED lines=21> */
.L_x_1814:
[----:B------:R-:W-:Y:S05]  /*77b0*/  BSYNC.RECONVERGENT B0 ;  /* 0x0000000000007941 */ /* 0x000fea0003800200 */
.L_x_1813:
        /* <DEDUP_REMOVED lines=21> */
.L_x_1815:
        /* <DEDUP_REMOVED lines=21> */
.L_x_1817:
[----:B------:R-:W-:Y:S05]  /*7a60*/  BSYNC.RECONVERGENT B0 ;  /* 0x0000000000007941 */ /* 0x000fea0003800200 */
.L_x_1816:
        /* <DEDUP_REMOVED lines=21> */
.L_x_1818:
        /* <DEDUP_REMOVED lines=20> */
.L_x_1820:
[----:B------:R-:W-:Y:S05]  /*7d00*/  BSYNC.RECONVERGENT B0 ;  /* 0x0000000000007941 */ /* 0x000fea0003800200 */
.L_x_1819:
        /* <DEDUP_REMOVED lines=41> */
.L_x_1821:
        /* <DEDUP_REMOVED lines=17> */
.L_x_1823:
[----:B------:R-:W-:Y:S05]  /*80b0*/  BSYNC.RECONVERGENT B0 ;  /* 0x0000000000007941 */ /* 0x000fea0003800200 */
.L_x_1822:
        /* <DEDUP_REMOVED lines=66> */
.L_x_1824:
        /* <DEDUP_REMOVED lines=17> */
.L_x_1826:
[----:B------:R-:W-:Y:S05]  /*85f0*/  BSYNC.RECONVERGENT B0 ;  /* 0x0000000000007941 */ /* 0x000fea0003800200 */
.L_x_1825:
        /* <DEDUP_REMOVED lines=19> */
.L_x_1827:
        /* <DEDUP_REMOVED lines=17> */
.L_x_1829:
[----:B------:R-:W-:Y:S05]  /*8840*/  BSYNC.RECONVERGENT B0 ;  /* 0x0000000000007941 */ /* 0x000fea0003800200 */
.L_x_1828:
        /* <DEDUP_REMOVED lines=19> */
.L_x_1830:
        /* <DEDUP_REMOVED lines=17> */
.L_x_1832:
[----:B------:R-:W-:Y:S05]  /*8a90*/  BSYNC.RECONVERGENT B0 ;  /* 0x0000000000007941 */ /* 0x000fea0003800200 */
.L_x_1831:
        /* <DEDUP_REMOVED lines=19> */
.L_x_1833:
        /* <DEDUP_REMOVED lines=17> */
.L_x_1835:
[----:B------:R-:W-:Y:S05]  /*8ce0*/  BSYNC.RECONVERGENT B0 ;  /* 0x0000000000007941 */ /* 0x000fea0003800200 */
.L_x_1834:
        /* <DEDUP_REMOVED lines=19> */
.L_x_1836:
        /* <DEDUP_REMOVED lines=17> */
.L_x_1838:
[----:B------:R-:W-:Y:S05]  /*8f30*/  BSYNC.RECONVERGENT B0 ;  /* 0x0000000000007941 */ /* 0x000fea0003800200 */
.L_x_1837:
        /* <DEDUP_REMOVED lines=19> */
.L_x_1839:
        /* <DEDUP_REMOVED lines=18> */
.L_x_1841:
[----:B------:R-:W-:Y:S05]  /*9190*/  BSYNC.RECONVERGENT B0 ;  /* 0x0000000000007941 */ /* 0x000fea0003800200 */
.L_x_1840:
        /* <DEDUP_REMOVED lines=19> */
.L_x_1842:
        /* <DEDUP_REMOVED lines=17> */
.L_x_1844:
[----:B------:R-:W-:Y:S05]  /*93e0*/  BSYNC.RECONVERGENT B0 ;  /* 0x0000000000007941 */ /* 0x000fea0003800200 */
.L_x_1843:
[----:B------:R-:W-:Y:S02]  /*93f0*/  IADD3 R101, PT, PT, R98, R101, RZ ;  /* 0x0000006562657210 */ /* 0x000fe40007ffe0ff */
[----:B------:R-:W-:Y:S02]  /*9400*/  IADD3 R102, PT, PT, R102, 0x1, RZ ;  /* 0x0000000166667810 */ /* 0x000fe40007ffe0ff */
[----:B------:R-:W-:-:S13]  /*9410*/  ISETP.GE.AND P0, PT, R101, UR4, PT ;  /* 0x0000000465007c0c */ /* 0x000fda000bf06270 */
[----:B------:R-:W-:Y:S05]  /*9420*/  @!P0 BRA `(.L_x_1845) ;  /* 0xffffff6c00708947 */ /* 0x000fea000383ffff */
.L_x_1778:
        /* <DEDUP_REMOVED lines=19> */
.L_x_1847:
[----:B------:R-:W-:Y:S05]  /*9560*/  BSYNC.RECONVERGENT B0 ;  /* 0x0000000000007941 */ /* 0x000fea0003800200 */
.L_x_1846:
[----:B------:R-:W-:Y:S05]  /*9570*/  @P0 EXIT ;  /* 0x000000000000094d */ /* 0x000fea0003800000 */
[----:B------:R-:W-:Y:S05]  /*9580*/  @P2 BRA `(.L_x_1848) ;  /* 0x0000000000202947 */ /* 0x000fea0003800000 */
[----:B------:R-:W-:-:S05]  /*9590*/  IMAD R0, R4, R7, RZ ;  /* 0x0000000704007224 */ /* 0x000fca00078e02ff */
[----:B------:R-:W-:-:S13]  /*95a0*/  ISETP.NE.AND P0, PT, R0, -0x1, PT ;  /* 0xffffffff0000780c */ /* 0x000fda0003f05270 */
[----:B------:R-:W-:Y:S05]  /*95b0*/  @!P0 BRA `(.L_x_1848) ;  /* 0x0000000000148947 */ /* 0x000fea0003800000 */
.L_x_1849:
[----:B0-----:R-:W4:Y:S04]  /*95c0*/  LDG.E.STRONG.GPU R5, desc[UR8][R2.64] ;  /* 0x0000000802057981 */ /* 0x001f28000c1ef900 */
[----:B----4-:R-:W-:Y:S01]  /*95d0*/  CCTL.IVALL ;  /* 0x00000000ff00798f */ /* 0x010fe20002000000 */
[----:B------:R-:W-:Y:S05]  /*95e0*/  YIELD ;  /* 0x0000000000007946 */ /* 0x000fea0003800000 */
[----:B------:R-:W-:-:S13]  /*95f0*/  ISETP.NE.AND P0, PT, R5, R0, PT ;  /* 0x000000000500720c */ /* 0x000fda0003f05270 */
[----:B------:R-:W-:Y:S05]  /*9600*/  @P0 BRA `(.L_x_1849) ;  /* 0xfffffffc00ec0947 */ /* 0x000fea000383ffff */
.L_x_1848:
        /* <DEDUP_REMOVED lines=60> */
.L_x_1852:
        /* <DEDUP_REMOVED lines=31> */
.L_x_1851:
[----:B------:R-:W-:Y:S05]  /*9bc0*/  BSYNC.RECONVERGENT B0 ;  /* 0x0000000000007941 */ /* 0x000fea0003800200 */
.L_x_1850:
        /* <DEDUP_REMOVED lines=10> */
.L_x_1853:
        /* <DEDUP_REMOVED lines=22> */
[----:B---3--:R-:W-:-:S02]  /*9dd0*/  F2FP.F16.F32.PACK_AB R19, R7, R2 ;  /* 0x000000020713723e */ /* 0x008fc400000000ff */
[----:B------:R-:W-:-:S04]  /*9de0*/  LOP3.LUT R2, R24, 0x3, RZ, 0xc0, !PT ;  /* 0x0000000318027812 */ /* 0x000fc800078ec0ff */
[----:B------:R-:W-:Y:S02]  /*9df0*/  IADD3.X R17, PT, PT, R2, UR5, RZ, P1, !PT ;  /* 0x0000000502117c10 */ /* 0x000fe40008ffe4ff */
[----:B-----5:R-:W-:Y:S02]  /*9e00*/  F2FP.F16.F32.PACK_AB R21, R11, R8 ;  /* 0x000000080b15723e */ /* 0x020fe400000000ff */
        /* <DEDUP_REMOVED lines=61> */
.L_x_1854:
        /* <DEDUP_REMOVED lines=10> */
.L_x_3439:


//--------------------- .text._Z35group_norm_nhwc_fwd_one_pass_kernelI11Bf16IOFp32WLi64ELi8ELi128EEv26Group_norm_nhwc_fwd_params --------------------------
	.section	.text._Z35group_norm_nhwc_fwd_one_pass_kernelI11Bf16IOFp32WLi64ELi8ELi128EEv26Group_norm_nhwc_fwd_params,"ax",@progbits
	.align	128
        .global         _Z35group_norm_nhwc_fwd_one_pass_kernelI11Bf16IOFp32WLi64ELi8ELi128EEv26Group_norm_nhwc_fwd_params
        .type           _Z35group_norm_nhwc_fwd_one_pass_kernelI11Bf16IOFp32WLi64ELi8ELi128EEv26Group_norm_nhwc_fwd_params,@function
        .size           _Z35group_norm_nhwc_fwd_one_pass_kernelI11Bf16IOFp32WLi64ELi8ELi128EEv26Group_norm_nhwc_fwd_params,(.L_x_3440 - _Z35group_norm_nhwc_fwd_one_pass_kernelI11Bf16IOFp32WLi64ELi8ELi128EEv26Group_norm_nhwc_fwd_params)
        .other          _Z35group_norm_nhwc_fwd_one_pass_kernelI11Bf16IOFp32WLi64ELi8ELi128EEv26Group_norm_nhwc_fwd_params,@"STO_CUDA_ENTRY STV_DEFAULT"
_Z35group_norm_nhwc_fwd_one_pass_kernelI11Bf16IOFp32WLi64ELi8ELi128EEv26Group_norm_nhwc_fwd_params:
.text._Z35group_norm_nhwc_fwd_one_pass_kernelI11Bf16IOFp32WLi64ELi8ELi128EEv26Group_norm_nhwc_fwd_params:
[----:B------:R-:W-:Y:S08]  /*0000*/  LDC R1, c[0x0][0x37c] ;  /* 0x0000df00ff017b82 */ /* 0x000ff00000000800 */
[----:B------:R-:W0:Y:S01]  /*0010*/  S2UR UR6, SR_CTAID.Y ;  /* 0x00000000000679c3 */ /* 0x000e220000002600 */
[----:B------:R-:W1:Y:S01]  /*0020*/  LDCU UR7, c[0x0][0x3f8] ;  /* 0x00007f00ff0777ac */ /* 0x000e620008000800 */
[----:B------:R-:W1:Y:S02]  /*0030*/  LDCU UR4, c[0x0][0x3c8] ;  /* 0x00007900ff0477ac */ /* 0x000e640008000800 */
[----:B-1----:R-:W-:-:S04]  /*0040*/  UIMAD UR7, UR7, UR4, URZ ;  /* 0x00000004070772a4 */ /* 0x002fc8000f8e02ff */
[----:B0-----:R-:W-:-:S06]  /*0050*/  UISETP.GE.AND UP0, UPT, UR6, UR7, UPT ;  /* 0x000000070600728c */ /* 0x001fcc000bf06270 */
[----:B------:R-:W-:-:S13]  /*0060*/  PLOP3.LUT P0, PT, PT, PT, UP0, 0x80, 0x8 ;  /* 0x000000000008781c */ /* 0x000fda0003f0f008 */
[----:B------:R-:W-:Y:S05]  /*0070*/  @P0 EXIT ;  /* 0x000000000000094d */ /* 0x000fea0003800000 */
[----:B------:R-:W0:Y:S01]  /*0080*/  S2R R3, SR_TID.X ;  /* 0x0000000000037919 */ /* 0x000e220000002100 */
[----:B------:R-:W0:Y:S01]  /*0090*/  S2UR UR18, SR_CTAID.X ;  /* 0x00000000001279c3 */ /* 0x000e220000002500 */
[----:B------:R-:W1:Y:S01]  /*00a0*/  LDCU UR19, c[0x0][0x374] ;  /* 0x00006e80ff1377ac */ /* 0x000e620008000800 */
[----:B------:R-:W2:Y:S01]  /*00b0*/  S2R R0, SR_LANEID ;  /* 0x0000000000007919 */ /* 0x000ea20000000000 */
[----:B------:R-:W3:Y:S05]  /*00c0*/  LDCU UR4, c[0x0][0x404] ;  /* 0x00008080ff0477ac */ /* 0x000eea0008000800 */
[----:B------:R-:W4:Y:S01]  /*00d0*/  LDC R2, c[0x0][0x370] ;  /* 0x0000dc00ff027b82 */ /* 0x000f220000000800 */
[----:B------:R-:W5:Y:S01]  /*00e0*/  LDCU.64 UR8, c[0x0][0x388] ;  /* 0x00007100ff0877ac */ /* 0x000f620008000a00 */
[----:B------:R-:W1:Y:S01]  /*00f0*/  LDCU.U8 UR5, c[0x0][0x3fc] ;  /* 0x00007f80ff0577ac */ /* 0x000e620008000000 */
[----:B------:R-:W0:Y:S01]  /*0100*/  LDCU.64 UR14, c[0x0][0x358] ;  /* 0x00006b00ff0e77ac */ /* 0x000e220008000a00 */
[----:B---3--:R-:W-:Y:S01]  /*0110*/  MOV R4, UR4 ;  /* 0x0000000400047c02 */ /* 0x008fe20008000f00 */
[----:B------:R-:W-:Y:S01]  /*0120*/  UMOV UR4, URZ ;  /* 0x000000ff00047c82 */ /* 0x000fe20008000000 */
[----:B-----5:R-:W-:Y:S01]  /*0130*/  ISETP.NE.U32.AND P1, PT, RZ, UR8, PT ;  /* 0x00000008ff007c0c */ /* 0x020fe2000bf25070 */
[----:B------:R-:W-:Y:S01]  /*0140*/  UMOV UR8, UR6 ;  /* 0x0000000600087c82 */ /* 0x000fe20008000000 */
[----:B0-----:R-:W-:Y:S01]  /*0150*/  LOP3.LUT P0, RZ, R3, UR18, RZ, 0xfc, !PT ;  /* 0x0000001203ff7c12 */ /* 0x001fe2000f80fcff */
[----:B-1----:R-:W-:Y:S01]  /*0160*/  UISETP.NE.AND UP0, UPT, UR5, URZ, UPT ;  /* 0x000000ff0500728c */ /* 0x002fe2000bf05270 */
[----:B------:R-:W-:-:S02]  /*0170*/  SHF.R.U32.HI R3, RZ, 0x2, R3 ;  /* 0x00000002ff037819 */ /* 0x000fc40000011603 */
[----:B------:R-:W-:-:S03]  /*0180*/  ISETP.NE.AND.EX P0, PT, RZ, UR9, !P0, P1 ;  /* 0x00000009ff007c0c */ /* 0x000fc6000c705310 */
[----:B------:R-:W-:Y:S01]  /*0190*/  IMAD R3, R4, UR18, R3 ;  /* 0x0000001204037c24 */ /* 0x000fe2000f8e0203 */
[----:B--2-4-:R-:W-:-:S09]  /*01a0*/  LOP3.LUT R4, R2, 0x7ffffff8, RZ, 0xc0, !PT ;  /* 0x7ffffff802047812 */ /* 0x014fd200078ec0ff */
.L_x_1874:
[----:B0-23--:R-:W0:Y:S01]  /*01b0*/  LDC R5, c[0x0][0x3f8] ;  /* 0x0000fe00ff057b82 */ /* 0x00de220000000800 */
[----:B-1----:R-:W1:Y:S01]  /*01c0*/  LDCU.64 UR10, c[0x0][0x3e8] ;  /* 0x00007d00ff0a77ac */ /* 0x002e620008000a00 */
[----:B------:R-:W2:Y:S01]  /*01d0*/  S2R R16, SR_TID.X ;  /* 0x0000000000107919 */ /* 0x000ea20000002100 */
[----:B------:R-:W-:Y:S01]  /*01e0*/  VIADD R14, R3, 0x20 ;  /* 0x00000020030e7836 */ /* 0x000fe20000000000 */
[----:B------:R-:W-:-:S04]  /*01f0*/  SHF.R.S32.HI R17, RZ, 0x1f, R3 ;  /* 0x0000001fff117819 */ /* 0x000fc80000011403 */
[----:B------:R-:W-:Y:S02]  /*0200*/  SHF.R.S32.HI R15, RZ, 0x1f, R14 ;  /* 0x0000001fff0f7819 */ /* 0x000fe4000001140e */
[----:B0----5:R-:W-:Y:S02]  /*0210*/  IABS R9, R5 ;  /* 0x0000000500097213 */ /* 0x021fe40000000000 */
[----:B------:R-:W-:Y:S02]  /*0220*/  ISETP.NE.AND P3, PT, R5, RZ, PT ;  /* 0x000000ff0500720c */ /* 0x000fe40003f65270 */
[----:B------:R-:W0:Y:S08]  /*0230*/  I2F.RP R8, R9 ;  /* 0x0000000900087306 */ /* 0x000e300000209400 */
[----:B0-----:R-:W0:Y:S02]  /*0240*/  MUFU.RCP R8, R8 ;  /* 0x0000000800087308 */ /* 0x001e240000001000 */
[----:B0-----:R-:W-:-:S06]  /*0250*/  VIADD R6, R8, 0xffffffe ;  /* 0x0ffffffe08067836 */ /* 0x001fcc0000000000 */
[----:B------:R0:W3:Y:S02]  /*0260*/  F2I.FTZ.U32.TRUNC.NTZ R7, R6 ;  /* 0x0000000600077305 */ /* 0x0000e4000021f000 */
[----:B0-----:R-:W-:Y:S01]  /*0270*/  IMAD.MOV.U32 R6, RZ, RZ, RZ ;  /* 0x000000ffff067224 */ /* 0x001fe200078e00ff */
        /* <DEDUP_REMOVED lines=10> */
[----:B------:R-:W-:Y:S01]  /*0320*/  @!P2 IMAD.IADD R8, R8, 0x1, -R9 ;  /* 0x000000010808a824 */ /* 0x000fe200078e0a09 */
[----:B------:R-:W-:Y:S02]  /*0330*/  @!P2 IADD3 R7, PT, PT, R7, 0x1, RZ ;  /* 0x000000010707a810 */ /* 0x000fe40007ffe0ff */
[----:B-1----:R-:W-:Y:S02]  /*0340*/  ISETP.GE.U32.AND P2, PT, R14, UR10, PT ;  /* 0x0000000a0e007c0c */ /* 0x002fe4000bf46070 */
[----:B------:R-:W-:Y:S02]  /*0350*/  ISETP.GE.U32.AND P1, PT, R8, R9, PT ;  /* 0x000000090800720c */ /* 0x000fe40003f26070 */
[----:B------:R-:W-:Y:S02]  /*0360*/  ISETP.GE.AND.EX P2, PT, R15, UR11, PT, P2 ;  /* 0x0000000b0f007c0c */ /* 0x000fe4000bf46320 */
[----:B--2---:R-:W-:-:S04]  /*0370*/  SHF.L.U32 R8, R16, 0x1, RZ ;  /* 0x0000000110087819 */ /* 0x004fc800000006ff */
[----:B------:R-:W-:-:S05]  /*0380*/  LOP3.LUT R20, R8, 0x6, RZ, 0xc0, !PT ;  /* 0x0000000608147812 */ /* 0x000fca00078ec0ff */
[----:B------:R-:W-:Y:S02]  /*0390*/  @P1 IADD3 R7, PT, PT, R7, 0x1, RZ ;  /* 0x0000000107071810 */ /* 0x000fe40007ffe0ff */
[----:B------:R-:W-:Y:S02]  /*03a0*/  ISETP.GE.U32.AND P1, PT, R3, UR10, PT ;  /* 0x0000000a03007c0c */ /* 0x000fe4000bf26070 */
[----:B------:R-:W-:Y:S02]  /*03b0*/  MOV R19, R7 ;  /* 0x0000000700137202 */ /* 0x000fe40000000f00 */
[----:B------:R-:W-:Y:S01]  /*03c0*/  ISETP.GE.AND.EX P1, PT, R17, UR11, PT, P1 ;  /* 0x0000000b11007c0c */ /* 0x000fe2000bf26310 */
[----:B------:R-:W0:Y:S02]  /*03d0*/  LDCU.64 UR10, c[0x0][0x3f0] ;  /* 0x00007e00ff0a77ac */ /* 0x000e240008000a00 */
[----:B------:R-:W-:Y:S01]  /*03e0*/  @!P4 IMAD.MOV R19, RZ, RZ, -R19 ;  /* 0x000000ffff13c224 */ /* 0x000fe200078e0a13 */
[----:B------:R-:W-:-:S04]  /*03f0*/  @!P3 LOP3.LUT R19, RZ, R5, RZ, 0x33, !PT ;  /* 0x00000005ff13b212 */ /* 0x000fc800078e33ff */
[----:B------:R-:W-:Y:S02]  /*0400*/  IADD3 R6, PT, PT, -R19, RZ, RZ ;  /* 0x000000ff13067210 */ /* 0x000fe40007ffe1ff */
[----:B------:R-:W-:-:S03]  /*0410*/  SHF.R.S32.HI R10, RZ, 0x1f, R19 ;  /* 0x0000001fff0a7819 */ /* 0x000fc60000011413 */
[----:B------:R-:W1:Y:S01]  /*0420*/  @!P1 LDC.64 R12, c[0x0][0x3e0] ;  /* 0x0000f800ff0c9b82 */ /* 0x000e620000000a00 */
[----:B------:R-:W-:-:S04]  /*0430*/  IMAD R5, R5, R6, UR8 ;  /* 0x0000000805057e24 */ /* 0x000fc8000f8e0206 */
[----:B------:R-:W-:Y:S02]  /*0440*/  IMAD.SHL.U32 R5, R5, 0x8, RZ ;  /* 0x0000000805057824 */ /* 0x000fe400078e00ff */
[----:B0-----:R-:W-:Y:S01]  /*0450*/  IMAD R18, R10, UR10, RZ ;  /* 0x0000000a0a127c24 */ /* 0x001fe2000f8e02ff */
[----:B------:R-:W0:Y:S02]  /*0460*/  @!P2 LDC.64 R6, c[0x0][0x3e0] ;  /* 0x0000f800ff06ab82 */ /* 0x000e240000000a00 */
[----:B------:R-:W-:Y:S01]  /*0470*/  LOP3.LUT R20, R5, R20, RZ, 0xfc, !PT ;  /* 0x0000001405147212 */ /* 0x000fe200078efcff */
[----:B------:R-:W-:Y:S01]  /*0480*/  IMAD R23, R19, UR11, R18 ;  /* 0x0000000b13177c24 */ /* 0x000fe2000f8e0212 */
[----:B------:R-:W-:-:S04]  /*0490*/  SHF.R.S32.HI R21, RZ, 0x1f, R5 ;  /* 0x0000001fff157819 */ /* 0x000fc80000011405 */
[----:B------:R-:W2:Y:S01]  /*04a0*/  @!P1 LDC.64 R8, c[0x0][0x390] ;  /* 0x0000e400ff089b82 */ /* 0x000ea20000000a00 */
[----:B------:R-:W-:-:S05]  /*04b0*/  IMAD.WIDE.U32 R20, R19, UR10, R20 ;  /* 0x0000000a13147c25 */ /* 0x000fca000f8e0014 */
[----:B------:R-:W-:Y:S02]  /*04c0*/  IADD3 R23, PT, PT, R21, R23, RZ ;  /* 0x0000001715177210 */ /* 0x000fe40007ffe0ff */
[----:B------:R-:W3:Y:S01]  /*04d0*/  @!P2 LDC.64 R10, c[0x0][0x390] ;  /* 0x0000e400ff0aab82 */ /* 0x000ee20000000a00 */
[----:B-1----:R-:W-:Y:S01]  /*04e0*/  @!P1 IMAD R18, R17, R12, RZ ;  /* 0x0000000c11129224 */ /* 0x002fe200078e02ff */
[----:B------:R-:W-:Y:S02]  /*04f0*/  @!P1 MOV R22, R20 ;  /* 0x0000001400169202 */ /* 0x000fe40000000f00 */
[----:B------:R-:W-:Y:S01]  /*0500*/  @!P2 MOV R19, R23 ;  /* 0x000000170013a202 */ /* 0x000fe20000000f00 */
[----:B0-----:R-:W-:Y:S02]  /*0510*/  @!P2 IMAD R17, R15, R6, RZ ;  /* 0x000000060f11a224 */ /* 0x001fe400078e02ff */
[----:B------:R-:W-:Y:S02]  /*0520*/  @!P1 IMAD R15, R3, R13, R18 ;  /* 0x0000000d030f9224 */ /* 0x000fe400078e0212 */
[----:B------:R-:W-:-:S02]  /*0530*/  @!P2 IMAD.MOV.U32 R18, RZ, RZ, R20 ;  /* 0x000000ffff12a224 */ /* 0x000fc400078e0014 */
[----:B------:R-:W-:-:S04]  /*0540*/  @!P1 IMAD.WIDE.U32 R12, R3, R12, R22 ;  /* 0x0000000c030c9225 */ /* 0x000fc800078e0016 */
[----:B------:R-:W-:Y:S01]  /*0550*/  @!P2 IMAD R17, R14, R7, R17 ;  /* 0x000000070e11a224 */ /* 0x000fe200078e0211 */
[----:B--2---:R-:W-:Y:S01]  /*0560*/  @!P1 LEA R8, P3, R12, R8, 0x1 ;  /* 0x000000080c089211 */ /* 0x004fe200078608ff */
[----:B------:R-:W-:Y:S01]  /*0570*/  @!P2 IMAD.WIDE.U32 R6, R14, R6, R18 ;  /* 0x000000060e06a225 */ /* 0x000fe200078e0012 */
[----:B------:R-:W-:-:S03]  /*0580*/  @!P1 IADD3 R14, PT, PT, R13, R15, RZ ;  /* 0x0000000f0d0e9210 */ /* 0x000fc60007ffe0ff */
[----:B------:R-:W-:Y:S01]  /*0590*/  @!P2 IMAD.IADD R13, R7, 0x1, R17 ;  /* 0x00000001070da824 */ /* 0x000fe200078e0211 */
[----:B---3--:R-:W-:Y:S01]  /*05a0*/  @!P2 LEA R10, P4, R6, R10, 0x1 ;  /* 0x0000000a060aa211 */ /* 0x008fe200078808ff */
[----:B------:R-:W-:Y:S01]  /*05b0*/  HFMA2 R7, -RZ, RZ, 0, 0 ;  /* 0x00000000ff077431 */ /* 0x000fe200000001ff */
[----:B------:R-:W-:Y:S02]  /*05c0*/  @!P1 LEA.HI.X R9, R12, R9, R14, 0x1, P3 ;  /* 0x000000090c099211 */ /* 0x000fe400018f0c0e */
[----:B------:R-:W-:Y:S02]  /*05d0*/  @!P2 LEA.HI.X R11, R6, R11, R13, 0x1, P4 ;  /* 0x0000000b060ba211 */ /* 0x000fe400020f0c0d */
[----:B------:R-:W-:Y:S01]  /*05e0*/  MOV R13, RZ ;  /* 0x000000ff000d7202 */ /* 0x000fe20000000f00 */
[----:B------:R-:W2:Y:S05]  /*05f0*/  @!P1 LDG.E R7, desc[UR14][R8.64] ;  /* 0x0000000e08079981 */ /* 0x000eaa000c1e1900 */
[----:B------:R-:W3:Y:S01]  /*0600*/  @!P2 LDG.E R13, desc[UR14][R10.64] ;  /* 0x0000000e0a0da981 */ /* 0x000ee2000c1e1900 */
[C---:B------:R-:W-:Y:S01]  /*0610*/  ISETP.GT.AND P2, PT, R0.reuse, 0x1e, PT ;  /* 0x0000001e0000780c */ /* 0x040fe20003f44270 */
[----:B------:R-:W-:Y:S01]  /*0620*/  BSSY.RECONVERGENT B0, `(.L_x_1855) ;  /* 0x0000033000007945 */ /* 0x000fe20003800200 */
[----:B------:R-:W-:-:S02]  /*0630*/  ISETP.GT.AND P3, PT, R0, 0xf, PT ;  /* 0x0000000f0000780c */ /* 0x000fc40003f64270 */
[C---:B--2---:R-:W-:Y:S02]  /*0640*/  PRMT R6, R7.reuse, 0x7632, R6 ;  /* 0x0000763207067816 */ /* 0x044fe40000000006 */
[----:B------:R-:W-:Y:S02]  /*0650*/  SHF.L.U32 R7, R7, 0x10, RZ ;  /* 0x0000001007077819 */ /* 0x000fe400000006ff */
[C---:B---3--:R-:W-:Y:S01]  /*0660*/  PRMT R12, R13.reuse, 0x7632, R12 ;  /* 0x000076320d0c7816 */ /* 0x048fe2000000000c */
[----:B------:R-:W-:Y:S02]  /*0670*/  IMAD.U32 R6, R6, 0x10000, RZ ;  /* 0x0001000006067824 */ /* 0x000fe400078e00ff */
[----:B------:R-:W-:Y:S01]  /*0680*/  IMAD.U32 R13, R13, 0x10000, RZ ;  /* 0x000100000d0d7824 */ /* 0x000fe200078e00ff */
[----:B------:R-:W-:Y:S01]  /*0690*/  SHF.L.U32 R12, R12, 0x10, RZ ;  /* 0x000000100c0c7819 */ /* 0x000fe200000006ff */
[----:B------:R-:W-:Y:S01]  /*06a0*/  FMUL.FTZ R18, R6, R6 ;  /* 0x0000000606127220 */ /* 0x000fe20000410000 */
[----:B------:R-:W-:-:S03]  /*06b0*/  FADD.FTZ R14, R7, R6 ;  /* 0x00000006070e7221 */ /* 0x000fc60000010000 */
[----:B------:R-:W-:Y:S01]  /*06c0*/  FMUL.FTZ R24, R12, R12 ;  /* 0x0000000c0c187220 */ /* 0x000fe20000410000 */
[----:B------:R-:W-:Y:S01]  /*06d0*/  FFMA.FTZ R18, R7, R7, R18 ;  /* 0x0000000707127223 */ /* 0x000fe20000010012 */
[C---:B------:R-:W-:Y:S01]  /*06e0*/  FADD.FTZ R9, R13.reuse, R12 ;  /* 0x0000000c0d097221 */ /* 0x040fe20000010000 */
[----:B------:R-:W-:Y:S01]  /*06f0*/  FADD.FTZ R14, RZ, R14 ;  /* 0x0000000eff0e7221 */ /* 0x000fe20000010000 */
[----:B------:R-:W-:Y:S01]  /*0700*/  FFMA.FTZ R11, R13, R13, R24 ;  /* 0x0000000d0d0b7223 */ /* 0x000fe20000010018 */
[----:B------:R-:W-:Y:S02]  /*0710*/  FADD.FTZ R18, RZ, R18 ;  /* 0x00000012ff127221 */ /* 0x000fe40000010000 */
[----:B------:R-:W-:Y:S02]  /*0720*/  FADD.FTZ R9, R14, R9 ;  /* 0x000000090e097221 */ /* 0x000fe40000010000 */
[----:B------:R-:W-:-:S03]  /*0730*/  FADD.FTZ R11, R18, R11 ;  /* 0x0000000b120b7221 */ /* 0x000fc60000010000 */
[----:B------:R-:W0:Y:S04]  /*0740*/  SHFL.DOWN PT, R8, R9, 0x1, 0x1f ;  /* 0x08201f0009087f89 */ /* 0x000e2800000e0000 */
[----:B------:R-:W1:Y:S01]  /*0750*/  SHFL.DOWN PT, R10, R11, 0x1, 0x1f ;  /* 0x08201f000b0a7f89 */ /* 0x000e6200000e0000 */
        /* <DEDUP_REMOVED lines=22> */
[----:B------:R-:W3:Y:S01]  /*08c0*/  S2UR UR9, SR_CgaCtaId ;  /* 0x00000000000979c3 */ /* 0x000ee20000008800 */
[----:B------:R-:W-:Y:S01]  /*08d0*/  ISETP.NE.AND P2, PT, R0, RZ, PT ;  /* 0x000000ff0000720c */ /* 0x000fe20003f45270 */
[----:B------:R-:W-:Y:S01]  /*08e0*/  UMOV UR5, 0x400 ;  /* 0x0000040000057882 */ /* 0x000fe20000000000 */
[----:B------:R-:W-:Y:S01]  /*08f0*/  SHF.R.U32.HI R9, RZ, 0x2, R16 ;  /* 0x00000002ff097819 */ /* 0x000fe20000011610 */
[----:B01----:R-:W-:Y:S01]  /*0900*/  FADD.FTZ R14, R8, R17 ;  /* 0x00000011080e7221 */ /* 0x003fe20000010000 */
[----:B--2---:R-:W-:Y:S02]  /*0910*/  FADD.FTZ R15, R10, R19 ;  /* 0x000000130a0f7221 */ /* 0x004fe40000010000 */
[----:B------:R-:W-:Y:S01]  /*0920*/  LOP3.LUT R9, R9, 0xf8, RZ, 0xc0, !PT ;  /* 0x000000f809097812 */ /* 0x000fe200078ec0ff */
[----:B---3--:R-:W-:-:S09]  /*0930*/  ULEA UR5, UR9, UR5, 0x18 ;  /* 0x0000000509057291 */ /* 0x008fd2000f8ec0ff */
[----:B------:R3:W-:Y:S03]  /*0940*/  @!P2 STS.64 [R9+UR5+0x8], R14 ;  /* 0x0000080e0900a988 */ /* 0x0007e60008000a05 */
.L_x_1856:
[----:B------:R-:W-:Y:S05]  /*0950*/  BSYNC.RECONVERGENT B0 ;  /* 0x0000000000007941 */ /* 0x000fea0003800200 */
.L_x_1855:
[----:B------:R-:W-:Y:S01]  /*0960*/  BAR.SYNC.DEFER_BLOCKING 0x0 ;  /* 0x0000000000007b1d */ /* 0x000fe20000010000 */
[----:B------:R-:W-:Y:S02]  /*0970*/  ISETP.NE.AND P3, PT, R16, RZ, PT ;  /* 0x000000ff1000720c */ /* 0x000fe40003f65270 */
[----:B------:R-:W-:-:S03]  /*0980*/  ISETP.GE.U32.AND P2, PT, R2, 0x2, PT ;  /* 0x000000020200780c */ /* 0x000fc60003f46070 */
[----:B------:R-:W-:Y:S08]  /*0990*/  BSSY.RECONVERGENT B0, `(.L_x_1857) ;  /* 0x000000d000007945 */ /* 0x000ff00003800200 */
[----:B------:R-:W-:Y:S05]  /*09a0*/  @P3 BRA `(.L_x_1858) ;  /* 0x00000000002c3947 */ /* 0x000fea0003800000 */
[----:B------:R-:W4:Y:S01]  /*09b0*/  S2UR UR9, SR_CgaCtaId ;  /* 0x00000000000979c3 */ /* 0x000f220000008800 */
[----:B------:R-:W-:Y:S02]  /*09c0*/  UMOV UR5, 0x400 ;  /* 0x0000040000057882 */ /* 0x000fe40000000000 */
[----:B----4-:R-:W-:-:S09]  /*09d0*/  ULEA UR5, UR9, UR5, 0x18 ;  /* 0x0000000509057291 */ /* 0x010fd2000f8ec0ff */
[----:B---3--:R-:W2:Y:S04]  /*09e0*/  LDS.128 R8, [UR5+0x10] ;  /* 0x00001005ff087984 */ /* 0x008ea80008000c00 */
[----:B-1----:R-:W0:Y:S01]  /*09f0*/  LDS.64 R16, [UR5+0x20] ;  /* 0x00002005ff107984 */ /* 0x002e220008000a00 */
[----:B--2---:R-:W-:Y:S01]  /*0a00*/  FADD.FTZ R19, R14, R8 ;  /* 0x000000080e137221 */ /* 0x004fe20000010000 */
[----:B------:R-:W-:-:S03]  /*0a10*/  FADD.FTZ R8, R15, R9 ;  /* 0x000000090f087221 */ /* 0x000fc60000010000 */
[----:B------:R-:W-:Y:S01]  /*0a20*/  FADD.FTZ R19, R19, R10 ;  /* 0x0000000a13137221 */ /* 0x000fe20000010000 */
[----:B------:R-:W-:-:S03]  /*0a30*/  FADD.FTZ R8, R8, R11 ;  /* 0x0000000b08087221 */ /* 0x000fc60000010000 */
[----:B0-----:R-:W-:Y:S01]  /*0a40*/  FADD.FTZ R14, R19, R16 ;  /* 0x00000010130e7221 */ /* 0x001fe20000010000 */
[----:B------:R-:W-:-:S07]  /*0a50*/  FADD.FTZ R15, R8, R17 ;  /* 0x00000011080f7221 */ /* 0x000fce0000010000 */
.L_x_1858:
[----:B------:R-:W-:Y:S05]  /*0a60*/  BSYNC.RECONVERGENT B0 ;  /* 0x0000000000007941 */ /* 0x000fea0003800200 */
.L_x_1857:
[----:B------:R-:W-:Y:S05]  /*0a70*/  @!P2 BRA `(.L_x_1859) ;  /* 0x0000000c00b0a947 */ /* 0x000fea0003800000 */
[----:B---3--:R-:W3:Y:S01]  /*0a80*/  LDC.64 R8, c[0x0][0x3b8] ;  /* 0x0000ee00ff087b82 */ /* 0x008ee20000000a00 */
[----:B------:R-:W-:Y:S01]  /*0a90*/  ULOP3.LUT UR5, UR4, 0x1, URZ, 0xc0, !UPT ;  /* 0x0000000104057892 */ /* 0x000fe2000f8ec0ff */
[----:B------:R-:W-:-:S03]  /*0aa0*/  ISETP.GE.U32.AND P2, PT, R2, 0x8, PT ;  /* 0x000000080200780c */ /* 0x000fc60003f46070 */
[----:B------:R-:W-:-:S06]  /*0ab0*/  UIMAD UR5, UR5, UR19, URZ ;  /* 0x00000013050572a4 */ /* 0x000fcc000f8e02ff */
[----:B------:R-:W-:-:S05]  /*0ac0*/  IMAD R10, R2, UR5, RZ ;  /* 0x00000005020a7c24 */ /* 0x000fca000f8e02ff */
[----:B------:R-:W-:-:S05]  /*0ad0*/  SHF.L.U32 R11, R10, 0x1, RZ ;  /* 0x000000010a0b7819 */ /* 0x000fca00000006ff */
[----:B---3--:R-:W-:-:S03]  /*0ae0*/  IMAD.WIDE R8, R11, 0x4, R8 ;  /* 0x000000040b087825 */ /* 0x008fc600078e0208 */
[----:B------:R-:W-:Y:S02]  /*0af0*/  R2UR UR16, R8 ;  /* 0x00000000081072ca */ /* 0x000fe400000e0000 */
[----:B------:R-:W-:Y:S01]  /*0b00*/  R2UR UR17, R9 ;  /* 0x00000000091172ca */ /* 0x000fe200000e0000 */
[----:B------:R-:W-:-:S14]  /*0b10*/  @P3 BRA `(.L_x_1860) ;  /* 0x00000000006c3947 */ /* 0x000fdc0003800000 */
[----:B------:R-:W3:Y:S01]  /*0b20*/  LDC.64 R8, c[0x0][0x3b0] ;  /* 0x0000ec00ff087b82 */ /* 0x000ee20000000a00 */
[----:B------:R-:W-:Y:S02]  /*0b30*/  UIADD3 UR12, UPT, UPT, UR5, UR6, URZ ;  /* 0x00000006050c7290 */ /* 0x000fe4000fffe0ff */
[----:B------:R-:W-:Y:S02]  /*0b40*/  ULOP3.LUT UP1, UR9, UR4, 0x2, URZ, 0xc0, !UPT ;  /* 0x0000000204097892 */ /* 0x000fe4000f82c0ff */
[----:B------:R-:W-:Y:S02]  /*0b50*/  UIMAD UR10, UR18, UR19, UR6 ;  /* 0x00000013120a72a4 */ /* 0x000fe4000f8e0206 */
[----:B------:R-:W-:Y:S01]  /*0b60*/  MOV R11, UR12 ;  /* 0x0000000c000b7c02 */ /* 0x000fe20008000f00 */
[----:B------:R-:W-:Y:S01]  /*0b70*/  IMAD.U32 R16, RZ, RZ, UR12 ;  /* 0x0000000cff107e24 */ /* 0x000fe2000f8e00ff */
[----:B------:R-:W-:Y:S02]  /*0b80*/  UIMAD.WIDE.U32 UR10, UR10, 0x8, UR16 ;  /* 0x000000080a0a78a5 */ /* 0x000fe4000f8e0010 */
[----:B------:R-:W-:-:S04]  /*0b90*/  UIADD3 UR9, UPT, UPT, -UR9, 0x1, URZ ;  /* 0x0000000109097890 */ /* 0x000fc8000fffe1ff */
[----:B------:R-:W-:Y:S02]  /*0ba0*/  MOV R10, UR10 ;  /* 0x0000000a000a7c02 */ /* 0x000fe40008000f00 */
[----:B--2---:R-:W-:Y:S01]  /*0bb0*/  IMAD.U32 R19, RZ, RZ, UR9 ;  /* 0x00000009ff137e24 */ /* 0x004fe2000f8e00ff */
[----:B---3--:R-:W-:Y:S02]  /*0bc0*/  LEA R8, P4, R11, R8, 0x2 ;  /* 0x000000080b087211 */ /* 0x008fe400078810ff */
[----:B------:R-:W-:Y:S02]  /*0bd0*/  MOV R11, UR11 ;  /* 0x0000000b000b7c02 */ /* 0x000fe40008000f00 */
[----:B------:R-:W-:Y:S02]  /*0be0*/  LEA.HI.X R9, R16, R9, RZ, 0x2, P4 ;  /* 0x0000000910097211 */ /* 0x000fe400020f14ff */
[----:B------:R-:W-:Y:S01]  /*0bf0*/  PLOP3.LUT P4, PT, PT, PT, UP1, 0x80, 0x8 ;  /* 0x000000000008781c */ /* 0x000fe20003f8f018 */
[----:B------:R3:W-:Y:S03]  /*0c00*/  STG.E.64 desc[UR14][R10.64], R14 ;  /* 0x0000000e0a007986 */ /* 0x0007e6000c101b0e */
[----:B-1----:R-:W-:Y:S01]  /*0c10*/  SEL R17, R2, RZ, !P4 ;  /* 0x000000ff02117207 */ /* 0x002fe20006000000 */
[----:B------:R-:W-:Y:S06]  /*0c20*/  MEMBAR.ALL.GPU ;  /* 0x0000000000007992 */ /* 0x000fec000000a000 */
[----:B------:R-:W-:-:S00]  /*0c30*/  ERRBAR ;  /* 0x00000000000079ab */ /* 0x000fc00000000000 */
[----:B------:R-:W-:Y:S06]  /*0c40*/  CGAERRBAR ;  /* 0x00000000000075ab */ /* 0x000fec0000000000 */
[----:B------:R3:W-:Y:S01]  /*0c50*/  REDG.E.ADD.S32.STRONG.GPU desc[UR14][R8.64], R19 ;  /* 0x000000130800798e */ /* 0x0007e2000c12e30e */
[----:B------:R-:W-:-:S13]  /*0c60*/  ISETP.NE.AND P4, PT, R17, -0x1, PT ;  /* 0xffffffff1100780c */ /* 0x000fda0003f85270 */
[----:B---3--:R-:W-:Y:S05]  /*0c70*/  @!P4 BRA `(.L_x_1860) ;  /* 0x000000000014c947 */ /* 0x008fea0003800000 */
.L_x_1861:
[----:B------:R-:W2:Y:S04]  /*0c80*/  LDG.E.STRONG.GPU R10, desc[UR14][R8.64] ;  /* 0x0000000e080a7981 */ /* 0x000ea8000c1ef900 */
[----:B--2---:R-:W-:Y:S01]  /*0c90*/  CCTL.IVALL ;  /* 0x00000000ff00798f */ /* 0x004fe20002000000 */
[----:B------:R-:W-:Y:S05]  /*0ca0*/  YIELD ;  /* 0x0000000000007946 */ /* 0x000fea0003800000 */
[----:B------:R-:W-:-:S13]  /*0cb0*/  ISETP.NE.AND P4, PT, R10, R17, PT ;  /* 0x000000110a00720c */ /* 0x000fda0003f85270 */
[----:B------:R-:W-:Y:S05]  /*0cc0*/  @P4 BRA `(.L_x_1861) ;  /* 0xfffffffc00ec4947 */ /* 0x000fea000383ffff */
.L_x_1860:
[----:B------:R-:W-:Y:S05]  /*0cd0*/  WARPSYNC.ALL ;  /* 0x0000000000007948 */ /* 0x000fea0003800000 */
[----:B------:R-:W-:Y:S06]  /*0ce0*/  BAR.SYNC.DEFER_BLOCKING 0x0 ;  /* 0x0000000000007b1d */ /* 0x000fec0000010000 */
[----:B------:R-:W-:Y:S01]  /*0cf0*/  UMOV UR5, URZ ;  /* 0x000000ff00057c82 */ /* 0x000fe20008000000 */
[----:B------:R-:W-:Y:S05]  /*0d00*/  @!P2 BRA `(.L_x_1862) ;  /* 0x000000040094a947 */ /* 0x000fea0003800000 */
[----:B------:R-:W-:Y:S02]  /*0d10*/  ULEA UR22, UR19, UR6, 0x1 ;  /* 0x0000000613167291 */ /* 0x000fe4000f8e08ff */
[----:B------:R-:W-:Y:S02]  /*0d20*/  UIMAD UR23, UR19, 0x3, UR6 ;  /* 0x00000003131778a4 */ /* 0x000fe4000f8e0206 */
[----:B------:R-:W-:Y:S02]  /*0d30*/  UIMAD UR10, UR19, 0x5, UR6 ;  /* 0x00000005130a78a4 */ /* 0x000fe4000f8e0206 */
[----:B------:R-:W-:Y:S02]  /*0d40*/  UIMAD UR11, UR19, 0x7, UR6 ;  /* 0x00000007130b78a4 */ /* 0x000fe4000f8e0206 */
[----:B------:R-:W-:Y:S02]  /*0d50*/  UIMAD UR12, UR19, 0x6, UR6 ;  /* 0x00000006130c78a4 */ /* 0x000fe4000f8e0206 */
[----:B------:R-:W-:-:S02]  /*0d60*/  ULEA UR13, UR19, UR6, 0x2 ;  /* 0x00000006130d7291 */ /* 0x000fc4000f8e10ff */
[----:B------:R-:W-:Y:S02]  /*0d70*/  UIADD3 UR20, UPT, UPT, UR6, UR19, URZ ;  /* 0x0000001306147290 */ /* 0x000fe4000fffe0ff */
[----:B------:R-:W-:Y:S01]  /*0d80*/  UIADD3 UR21, UPT, UPT, -UR18, URZ, URZ ;  /* 0x000000ff12157290 */ /* 0x000fe2000fffe1ff */
[----:B------:R-:W-:Y:S01]  /*0d90*/  UMOV UR5, URZ ;  /* 0x000000ff00057c82 */ /* 0x000fe20008000000 */
[----:B------:R-:W-:-:S10]  /*0da0*/  UMOV UR9, UR6 ;  /* 0x0000000600097c82 */ /* 0x000fd40008000000 */
.L_x_1863:
[----:B------:R-:W-:Y:S01]  /*0db0*/  UIADD3 UR24, UPT, UPT, UR5, 0x1, URZ ;  /* 0x0000000105187890 */ /* 0x000fe2000fffe0ff */
[----:B------:R-:W-:Y:S01]  /*0dc0*/  ISETP.EQ.OR P2, PT, RZ, UR21, P3 ;  /* 0x00000015ff007c0c */ /* 0x000fe20009f42670 */
[----:B------:R-:W-:-:S04]  /*0dd0*/  UIADD3 UR25, UPT, UPT, UR5, 0x2, URZ ;  /* 0x0000000205197890 */ /* 0x000fc8000fffe0ff */
[----:B------:R-:W-:Y:S01]  /*0de0*/  MOV R8, UR24 ;  /* 0x0000001800087c02 */ /* 0x000fe20008000f00 */
[----:B------:R-:W-:Y:S01]  /*0df0*/  UIADD3 UR24, UPT, UPT, UR5, 0x3, URZ ;  /* 0x0000000305187890 */ /* 0x000fe2000fffe0ff */
[----:B------:R-:W-:Y:S02]  /*0e00*/  MOV R9, UR25 ;  /* 0x0000001900097c02 */ /* 0x000fe40008000f00 */
[----:B------:R-:W-:Y:S02]  /*0e10*/  ISETP.EQ.OR P4, PT, R8, UR18, P3 ;  /* 0x0000001208007c0c */ /* 0x000fe40009f82670 */
[----:B------:R-:W-:Y:S01]  /*0e20*/  ISETP.EQ.OR P6, PT, R9, UR18, P3 ;  /* 0x0000001209007c0c */ /* 0x000fe20009fc2670 */
[----:B------:R-:W-:Y:S01]  /*0e30*/  IMAD.U32 R8, RZ, RZ, UR24 ;  /* 0x00000018ff087e24 */ /* 0x000fe2000f8e00ff */
[----:B------:R-:W-:-:S04]  /*0e40*/  VOTEU.ALL UP1, P2 ;  /* 0x0000000000ff7886 */ /* 0x000fc80001020000 */
[----:B------:R-:W-:Y:S01]  /*0e50*/  ISETP.EQ.OR P5, PT, R8, UR18, P3 ;  /* 0x0000001208007c0c */ /* 0x000fe20009fa2670 */
[----:B------:R-:W-:-:S04]  /*0e60*/  @!UP1 UIMAD.WIDE.U32 UR24, UR9, 0x8, UR16 ;  /* 0x00000008091898a5 */ /* 0x000fc8000f8e0010 */
[----:B------:R-:W-:Y:S02]  /*0e70*/  VOTEU.ALL UP1, P4 ;  /* 0x0000000000ff7886 */ /* 0x000fe40002020000 */
[----:B------:R-:W-:Y:S01]  /*0e80*/  MOV R8, UR24 ;  /* 0x0000001800087c02 */ /* 0x000fe20008000f00 */
[----:B------:R-:W-:Y:S01]  /*0e90*/  VOTEU.ALL UP2, P6 ;  /* 0x0000000000ff7886 */ /* 0x000fe20003040000 */
[----:B------:R-:W-:Y:S01]  /*0ea0*/  MOV R9, UR25 ;  /* 0x0000001900097c02 */ /* 0x000fe20008000f00 */
[----:B------:R-:W-:-:S03]  /*0eb0*/  @!UP1 UIMAD.WIDE.U32 UR24, UR20, 0x8, UR16 ;  /* 0x00000008141898a5 */ /* 0x000fc6000f8e0010 */
[----:B------:R-:W-:Y:S01]  /*0ec0*/  VOTEU.ALL UP1, P5 ;  /* 0x0000000000ff7886 */ /* 0x000fe20002820000 */
[----:B------:R-:W-:Y:S01]  /*0ed0*/  @!UP2 UIMAD.WIDE.U32 UR26, UR22, 0x8, UR16 ;  /* 0x00000008161aa8a5 */ /* 0x000fe2000f8e0010 */
[----:B------:R-:W0:Y:S01]  /*0ee0*/  @!P2 LDG.E.64 R8, desc[UR14][R8.64] ;  /* 0x0000000e0808a981 */ /* 0x000e22000c1e1b00 */
[----:B------:R-:W-:Y:S01]  /*0ef0*/  IMAD.U32 R10, RZ, RZ, UR24 ;  /* 0x00000018ff0a7e24 */ /* 0x000fe2000f8e00ff */
[----:B------:R-:W-:Y:S01]  /*0f00*/  MOV R11, UR25 ;  /* 0x00000019000b7c02 */ /* 0x000fe20008000f00 */
[----:B------:R-:W-:Y:S02]  /*0f10*/  @!UP1 UIMAD.WIDE.U32 UR24, UR23, 0x8, UR16 ;  /* 0x00000008171898a5 */ /* 0x000fe4000f8e0010 */
[----:B------:R-:W-:Y:S01]  /*0f20*/  MOV R16, UR26 ;  /* 0x0000001a00107c02 */ /* 0x000fe20008000f00 */
[----:B-1----:R-:W-:Y:S02]  /*0f30*/  IMAD.U32 R17, RZ, RZ, UR27 ;  /* 0x0000001bff117e24 */ /* 0x002fe4000f8e00ff */
[----:B------:R-:W3:Y:S01]  /*0f40*/  @!P4 LDG.E.64 R10, desc[UR14][R10.64] ;  /* 0x0000000e0a0ac981 */ /* 0x000ee2000c1e1b00 */
[----:B------:R-:W-:-:S02]  /*0f50*/  MOV R18, UR24 ;  /* 0x0000001800127c02 */ /* 0x000fc40008000f00 */
[----:B--2---:R-:W-:Y:S01]  /*0f60*/  MOV R19, UR25 ;  /* 0x0000001900137c02 */ /* 0x004fe20008000f00 */
[----:B------:R-:W2:Y:S05]  /*0f70*/  @!P6 LDG.E.64 R16, desc[UR14][R16.64] ;  /* 0x0000000e1010e981 */ /* 0x000eaa000c1e1b00 */
[----:B------:R-:W4:Y:S01]  /*0f80*/  @!P5 LDG.E.64 R18, desc[UR14][R18.64] ;  /* 0x0000000e1212d981 */ /* 0x000f22000c1e1b00 */
[----:B------:R-:W-:Y:S02]  /*0f90*/  UIADD3 UR24, UPT, UPT, UR5, 0x4, URZ ;  /* 0x0000000405187890 */ /* 0x000fe4000fffe0ff */
[----:B------:R-:W-:-:S04]  /*0fa0*/  UIADD3 UR25, UPT, UPT, UR5, 0x5, URZ ;  /* 0x0000000505197890 */ /* 0x000fc8000fffe0ff */
[----:B------:R-:W-:Y:S01]  /*0fb0*/  IMAD.U32 R24, RZ, RZ, UR24 ;  /* 0x00000018ff187e24 */ /* 0x000fe2000f8e00ff */
[----:B------:R-:W-:Y:S01]  /*0fc0*/  UIADD3 UR24, UPT, UPT, UR5, 0x6, URZ ;  /* 0x0000000605187890 */ /* 0x000fe2000fffe0ff */
[----:B0-----:R-:W-:Y:S01]  /*0fd0*/  @!P2 FADD.FTZ R14, R14, R8 ;  /* 0x000000080e0ea221 */ /* 0x001fe20000010000 */
[----:B------:R-:W-:Y:S02]  /*0fe0*/  @!P2 FADD.FTZ R15, R15, R9 ;  /* 0x000000090f0fa221 */ /* 0x000fe40000010000 */
[----:B------:R-:W-:Y:S02]  /*0ff0*/  ISETP.EQ.OR P2, PT, R24, UR18, P3 ;  /* 0x0000001218007c0c */ /* 0x000fe40009f42670 */
[----:B------:R-:W-:Y:S01]  /*1000*/  MOV R8, UR25 ;  /* 0x0000001900087c02 */ /* 0x000fe20008000f00 */
[----:B------:R-:W-:Y:S01]  /*1010*/  UIADD3 UR25, UPT, UPT, UR5, 0x7, URZ ;  /* 0x0000000705197890 */ /* 0x000fe2000fffe0ff */
[----:B---3--:R-:W-:Y:S01]  /*1020*/  @!P4 FADD.FTZ R14, R14, R10 ;  /* 0x0000000a0e0ec221 */ /* 0x008fe20000010000 */
[----:B------:R-:W-:Y:S01]  /*1030*/  @!P4 FADD.FTZ R15, R15, R11 ;  /* 0x0000000b0f0fc221 */ /* 0x000fe20000010000 */
[----:B------:R-:W-:-:S03]  /*1040*/  ISETP.EQ.OR P4, PT, R8, UR18, P3 ;  /* 0x0000001208007c0c */ /* 0x000fc60009f82670 */
[----:B------:R-:W-:Y:S01]  /*1050*/  IMAD.U32 R9, RZ, RZ, UR25 ;  /* 0x00000019ff097e24 */ /* 0x000fe2000f8e00ff */
[----:B------:R-:W-:Y:S01]  /*1060*/  MOV R8, UR24 ;  /* 0x0000001800087c02 */ /* 0x000fe20008000f00 */
[----:B--2---:R-:W-:Y:S01]  /*1070*/  @!P6 FADD.FTZ R14, R14, R16 ;  /* 0x000000100e0ee221 */ /* 0x004fe20000010000 */
[----:B------:R-:W-:Y:S01]  /*1080*/  @!P6 FADD.FTZ R15, R15, R17 ;  /* 0x000000110f0fe221 */ /* 0x000fe20000010000 */
[----:B------:R-:W-:Y:S01]  /*1090*/  VOTEU.ALL UP1, P2 ;  /* 0x0000000000ff7886 */ /* 0x000fe20001020000 */
[----:B------:R-:W-:Y:S01]  /*10a0*/  ISETP.EQ.OR P6, PT, R8, UR18, P3 ;  /* 0x0000001208007c0c */ /* 0x000fe20009fc2670 */
[----:B----4-:R-:W-:Y:S01]  /*10b0*/  @!P5 FADD.FTZ R14, R14, R18 ;  /* 0x000000120e0ed221 */ /* 0x010fe20000010000 */
[----:B------:R-:W-:Y:S01]  /*10c0*/  @!P5 FADD.FTZ R15, R15, R19 ;  /* 0x000000130f0fd221 */ /* 0x000fe20000010000 */
[----:B------:R-:W-:Y:S01]  /*10d0*/  ISETP.EQ.OR P5, PT, R9, UR18, P3 ;  /* 0x0000001209007c0c */ /* 0x000fe20009fa2670 */
[----:B------:R-:W-:Y:S01]  /*10e0*/  @!UP1 UIMAD.WIDE.U32 UR24, UR13, 0x8, UR16 ;  /* 0x000000080d1898a5 */ /* 0x000fe2000f8e0010 */
[----:B------:R-:W-:-:S05]  /*10f0*/  VOTEU.ALL UP2, P4 ;  /* 0x0000000000ff7886 */ /* 0x000fca0002040000 */
[----:B------:R-:W-:Y:S02]  /*1100*/  MOV R8, UR24 ;  /* 0x0000001800087c02 */ /* 0x000fe40008000f00 */
[----:B------:R-:W-:Y:S01]  /*1110*/  MOV R9, UR25 ;  /* 0x0000001900097c02 */ /* 0x000fe20008000f00 */
[----:B------:R-:W-:Y:S01]  /*1120*/  VOTEU.ALL UP1, P6 ;  /* 0x0000000000ff7886 */ /* 0x000fe20003020000 */
[----:B------:R-:W-:Y:S02]  /*1130*/  @!UP2 UIMAD.WIDE.U32 UR26, UR10, 0x8, UR16 ;  /* 0x000000080a1aa8a5 */ /* 0x000fe4000f8e0010 */
[----:B------:R-:W-:Y:S02]  /*1140*/  VOTEU.ALL UP2, P5 ;  /* 0x0000000000ff7886 */ /* 0x000fe40002840000 */
[----:B------:R-:W-:Y:S01]  /*1150*/  @!UP1 UIMAD.WIDE.U32 UR24, UR12, 0x8, UR16 ;  /* 0x000000080c1898a5 */ /* 0x000fe2000f8e0010 */
[----:B------:R-:W2:Y:S01]  /*1160*/  @!P2 LDG.E.64 R8, desc[UR14][R8.64] ;  /* 0x0000000e0808a981 */ /* 0x000ea2000c1e1b00 */
[----:B------:R-:W-:Y:S01]  /*1170*/  IMAD.U32 R10, RZ, RZ, UR26 ;  /* 0x0000001aff0a7e24 */ /* 0x000fe2000f8e00ff */
[----:B------:R-:W-:Y:S01]  /*1180*/  MOV R11, UR27 ;  /* 0x0000001b000b7c02 */ /* 0x000fe20008000f00 */
[----:B------:R-:W-:-:S02]  /*1190*/  @!UP2 UIMAD.WIDE.U32 UR26, UR11, 0x8, UR16 ;  /* 0x000000080b1aa8a5 */ /* 0x000fc4000f8e0010 */
[----:B------:R-:W-:Y:S01]  /*11a0*/  MOV R16, UR24 ;  /* 0x0000001800107c02 */ /* 0x000fe20008000f00 */
[----:B------:R-:W-:Y:S02]  /*11b0*/  IMAD.U32 R17, RZ, RZ, UR25 ;  /* 0x00000019ff117e24 */ /* 0x000fe4000f8e00ff */
[----:B------:R-:W3:Y:S01]  /*11c0*/  @!P4 LDG.E.64 R10, desc[UR14][R10.64] ;  /* 0x0000000e0a0ac981 */ /* 0x000ee2000c1e1b00 */
[----:B------:R-:W-:Y:S02]  /*11d0*/  MOV R18, UR26 ;  /* 0x0000001a00127c02 */ /* 0x000fe40008000f00 */
[----:B------:R-:W-:Y:S01]  /*11e0*/  MOV R19, UR27 ;  /* 0x0000001b00137c02 */ /* 0x000fe20008000f00 */
[----:B------:R-:W4:Y:S05]  /*11f0*/  @!P6 LDG.E.64 R16, desc[UR14][R16.64] ;  /* 0x0000000e1010e981 */ /* 0x000f2a000c1e1b00 */
[----:B------:R-:W5:Y:S01]  /*1200*/  @!P5 LDG.E.64 R18, desc[UR14][R18.64] ;  /* 0x0000000e1212d981 */ /* 0x000f62000c1e1b00 */
[----:B------:R-:W-:-:S02]  /*1210*/  UIADD3 UR5, UPT, UPT, UR5, 0x8, URZ ;  /* 0x0000000805057890 */ /* 0x000fc4000fffe0ff */
[----:B------:R-:W-:Y:S02]  /*1220*/  UIADD3 UR21, UPT, UPT, UR21, 0x8, URZ ;  /* 0x0000000815157890 */ /* 0x000fe4000fffe0ff */
[----:B------:R-:W-:Y:S02]  /*1230*/  ULEA UR9, UR19, UR9, 0x3 ;  /* 0x0000000913097291 */ /* 0x000fe4000f8e18ff */
[----:B------:R-:W-:Y:S02]  /*1240*/  ULEA UR20, UR19, UR20, 0x3 ;  /* 0x0000001413147291 */ /* 0x000fe4000f8e18ff */
[----:B------:R-:W-:Y:S02]  /*1250*/  ULEA UR22, UR19, UR22, 0x3 ;  /* 0x0000001613167291 */ /* 0x000fe4000f8e18ff */
[----:B------:R-:W-:Y:S02]  /*1260*/  ULEA UR23, UR19, UR23, 0x3 ;  /* 0x0000001713177291 */ /* 0x000fe4000f8e18ff */
[----:B------:R-:W-:-:S02]  /*1270*/  ULEA UR13, UR19, UR13, 0x3 ;  /* 0x0000000d130d7291 */ /* 0x000fc4000f8e18ff */
        /* <DEDUP_REMOVED lines=13> */
[----:B------:R-:W-:-:S15]  /*1350*/  R2UR UR5, R4 ;  /* 0x00000000040572ca */ /* 0x000fde00000e0000 */
.L_x_1862:
[----:B------:R-:W-:-:S04]  /*1360*/  LOP3.LUT R8, R2, 0x7, RZ, 0xc0, !PT ;  /* 0x0000000702087812 */ /* 0x000fc800078ec0ff */
[----:B------:R-:W-:-:S13]  /*1370*/  ISETP.NE.AND P2, PT, R8, RZ, PT ;  /* 0x000000ff0800720c */ /* 0x000fda0003f45270 */
[----:B------:R-:W-:Y:S05]  /*1380*/  @!P2 BRA `(.L_x_1859) ;  /* 0x00000004006ca947 */ /* 0x000fea0003800000 */
[----:B------:R-:W-:Y:S01]  /*1390*/  VIADD R8, R8, 0xffffffff ;  /* 0xffffffff08087836 */ /* 0x000fe20000000000 */
[----:B------:R-:W-:-:S04]  /*13a0*/  LOP3.LUT P2, R18, R2, 0x3, RZ, 0xc0, !PT ;  /* 0x0000000302127812 */ /* 0x000fc8000784c0ff */
[----:B------:R-:W-:-:S13]  /*13b0*/  ISETP.GE.U32.AND P4, PT, R8, 0x3, PT ;  /* 0x000000030800780c */ /* 0x000fda0003f86070 */
[----:B------:R-:W-:Y:S05]  /*13c0*/  @!P4 BRA `(.L_x_1864) ;  /* 0x0000000000b8c947 */ /* 0x000fea0003800000 */
[----:B------:R-:W-:-:S04]  /*13d0*/  MOV R8, UR5 ;  /* 0x0000000500087c02 */ /* 0x000fc80008000f00 */
[----:B------:R-:W-:-:S13]  /*13e0*/  ISETP.EQ.OR P6, PT, R8, UR18, P3 ;  /* 0x0000001208007c0c */ /* 0x000fda0009fc2670 */
[----:B------:R-:W-:-:S05]  /*13f0*/  VOTEU.ALL UP1, P6 ;  /* 0x0000000000ff7886 */ /* 0x000fca0003020000 */
[----:B------:R-:W-:-:S04]  /*1400*/  @!UP1 UIMAD UR10, UR5, UR19, UR6 ;  /* 0x00000013050a92a4 */ /* 0x000fc8000f8e0206 */
[----:B------:R-:W-:-:S06]  /*1410*/  @!UP1 UIMAD.WIDE.U32 UR10, UR10, 0x8, UR16 ;  /* 0x000000080a0a98a5 */ /* 0x000fcc000f8e0010 */
[----:B------:R-:W-:Y:S01]  /*1420*/  MOV R8, UR10 ;  /* 0x0000000a00087c02 */ /* 0x000fe20008000f00 */
[----:B------:R-:W-:-:S06]  /*1430*/  IMAD.U32 R9, RZ, RZ, UR11 ;  /* 0x0000000bff097e24 */ /* 0x000fcc000f8e00ff */
[----:B------:R-:W0:Y:S01]  /*1440*/  @!P6 LDG.E.64 R8, desc[UR14][R8.64] ;  /* 0x0000000e0808e981 */ /* 0x000e22000c1e1b00 */
[----:B------:R-:W-:Y:S02]  /*1450*/  UIADD3 UR10, UPT, UPT, UR5, 0x1, URZ ;  /* 0x00000001050a7890 */ /* 0x000fe4000fffe0ff */
[----:B------:R-:W-:Y:S02]  /*1460*/  UIADD3 UR12, UPT, UPT, UR5, 0x2, URZ ;  /* 0x00000002050c7890 */ /* 0x000fe4000fffe0ff */
[----:B------:R-:W-:Y:S02]  /*1470*/  UIADD3 UR9, UPT, UPT, UR5, 0x3, URZ ;  /* 0x0000000305097890 */ /* 0x000fe4000fffe0ff */
[----:B------:R-:W-:Y:S02]  /*1480*/  MOV R10, UR10 ;  /* 0x0000000a000a7c02 */ /* 0x000fe40008000f00 */
[----:B------:R-:W-:Y:S02]  /*1490*/  MOV R11, UR12 ;  /* 0x0000000c000b7c02 */ /* 0x000fe40008000f00 */
[----:B------:R-:W-:Y:S01]  /*14a0*/  ISETP.EQ.OR P5, PT, R10, UR18, P3 ;  /* 0x000000120a007c0c */ /* 0x000fe20009fa2670 */
[----:B------:R-:W-:Y:S01]  /*14b0*/  IMAD.U32 R10, RZ, RZ, UR9 ;  /* 0x00000009ff0a7e24 */ /* 0x000fe2000f8e00ff */
[----:B------:R-:W-:-:S11]  /*14c0*/  ISETP.EQ.OR P4, PT, R11, UR18, P3 ;  /* 0x000000120b007c0c */ /* 0x000fd60009f82670 */
[----:B------:R-:W-:Y:S02]  /*14d0*/  VOTEU.ALL UP1, P5 ;  /* 0x0000000000ff7886 */ /* 0x000fe40002820000 */
[----:B------:R-:W-:-:S03]  /*14e0*/  VOTEU.ALL UP2, P4 ;  /* 0x0000000000ff7886 */ /* 0x000fc60002040000 */
[----:B------:R-:W-:Y:S02]  /*14f0*/  @!UP1 UIMAD UR10, UR10, UR19, UR6 ;  /* 0x000000130a0a92a4 */ /* 0x000fe4000f8e0206 */
[----:B------:R-:W-:Y:S02]  /*1500*/  @!UP2 UIMAD UR12, UR12, UR19, UR6 ;  /* 0x000000130c0ca2a4 */ /* 0x000fe4000f8e0206 */
[----:B------:R-:W-:Y:S02]  /*1510*/  @!UP1 UIMAD.WIDE.U32 UR10, UR10, 0x8, UR16 ;  /* 0x000000080a0a98a5 */ /* 0x000fe4000f8e0010 */
[----:B------:R-:W-:-:S06]  /*1520*/  @!UP2 UIMAD.WIDE.U32 UR12, UR12, 0x8, UR16 ;  /* 0x000000080c0ca8a5 */ /* 0x000fcc000f8e0010 */
[----:B------:R-:W-:Y:S01]  /*1530*/  MOV R11, UR13 ;  /* 0x0000000d000b7c02 */ /* 0x000fe20008000f00 */
[----:B0-----:R-:W-:Y:S01]  /*1540*/  @!P6 FADD.FTZ R14, R14, R8 ;  /* 0x000000080e0ee221 */ /* 0x001fe20000010000 */
[----:B------:R-:W-:Y:S01]  /*1550*/  @!P6 FADD.FTZ R15, R15, R9 ;  /* 0x000000090f0fe221 */ /* 0x000fe20000010000 */
[----:B------:R-:W-:Y:S01]  /*1560*/  ISETP.EQ.OR P6, PT, R10, UR18, P3 ;  /* 0x000000120a007c0c */ /* 0x000fe20009fc2670 */
[----:B------:R-:W-:Y:S01]  /*1570*/  IMAD.U32 R10, RZ, RZ, UR12 ;  /* 0x0000000cff0a7e24 */ /* 0x000fe2000f8e00ff */
[----:B------:R-:W-:Y:S02]  /*1580*/  MOV R8, UR10 ;  /* 0x0000000a00087c02 */ /* 0x000fe40008000f00 */
[----:B------:R-:W-:-:S03]  /*1590*/  MOV R9, UR11 ;  /* 0x0000000b00097c02 */ /* 0x000fc60008000f00 */
[----:B------:R-:W3:Y:S04]  /*15a0*/  @!P4 LDG.E.64 R10, desc[UR14][R10.64] ;  /* 0x0000000e0a0ac981 */ /* 0x000ee8000c1e1b00 */
[----:B------:R-:W4:Y:S02]  /*15b0*/  @!P5 LDG.E.64 R8, desc[UR14][R8.64] ;  /* 0x0000000e0808d981 */ /* 0x000f24000c1e1b00 */
[----:B------:R-:W-:-:S05]  /*15c0*/  VOTEU.ALL UP3, P6 ;  /* 0x0000000000ff7886 */ /* 0x000fca0003060000 */
[----:B------:R-:W-:-:S04]  /*15d0*/  @!UP3 UIMAD UR9, UR9, UR19, UR6 ;  /* 0x000000130909b2a4 */ /* 0x000fc8000f8e0206 */
[----:B------:R-:W-:-:S06]  /*15e0*/  @!UP3 UIMAD.WIDE.U32 UR10, UR9, 0x8, UR16 ;  /* 0x00000008090ab8a5 */ /* 0x000fcc000f8e0010 */
[----:B------:R-:W-:Y:S01]  /*15f0*/  MOV R16, UR10 ;  /* 0x0000000a00107c02 */ /* 0x000fe20008000f00 */
[----:B-1----:R-:W-:-:S06]  /*1600*/  IMAD.U32 R17, RZ, RZ, UR11 ;  /* 0x0000000bff117e24 */ /* 0x002fcc000f8e00ff */
[----:B------:R-:W5:Y:S01]  /*1610*/  @!P6 LDG.E.64 R16, desc[UR14][R16.64] ;  /* 0x0000000e1010e981 */ /* 0x000f62000c1e1b00 */
[----:B--2---:R-:W-:-:S04]  /*1620*/  MOV R19, UR5 ;  /* 0x0000000500137c02 */ /* 0x004fc80008000f00 */
[----:B------:R-:W-:-:S04]  /*1630*/  IADD3 R19, PT, PT, R19, 0x4, RZ ;  /* 0x0000000413137810 */ /* 0x000fc80007ffe0ff */
[----:B------:R-:W-:Y:S01]  /*1640*/  R2UR UR5, R19 ;  /* 0x00000000130572ca */ /* 0x000fe200000e0000 */
[----:B----4-:R-:W-:Y:S01]  /*1650*/  @!P5 FADD.FTZ R14, R14, R8 ;  /* 0x000000080e0ed221 */ /* 0x010fe20000010000 */
[----:B------:R-:W-:-:S03]  /*1660*/  @!P5 FADD.FTZ R15, R15, R9 ;  /* 0x000000090f0fd221 */ /* 0x000fc60000010000 */
[----:B---3--:R-:W-:Y:S01]  /*1670*/  @!P4 FADD.FTZ R14, R14, R10 ;  /* 0x0000000a0e0ec221 */ /* 0x008fe20000010000 */
[----:B------:R-:W-:-:S03]  /*1680*/  @!P4 FADD.FTZ R15, R15, R11 ;  /* 0x0000000b0f0fc221 */ /* 0x000fc60000010000 */
[----:B-----5:R-:W-:Y:S01]  /*1690*/  @!P6 FADD.FTZ R14, R14, R16 ;  /* 0x000000100e0ee221 */ /* 0x020fe20000010000 */
[----:B------:R-:W-:-:S07]  /*16a0*/  @!P6 FADD.FTZ R15, R15, R17 ;  /* 0x000000110f0fe221 */ /* 0x000fce0000010000 */
.L_x_1864:
[----:B------:R-:W-:Y:S05]  /*16b0*/  @!P2 BRA `(.L_x_1859) ;  /* 0x0000000000a0a947 */ /* 0x000fea0003800000 */
[----:B------:R-:W-:-:S13]  /*16c0*/  ISETP.NE.AND P2, PT, R18, 0x1, PT ;  /* 0x000000011200780c */ /* 0x000fda0003f45270 */
[----:B------:R-:W-:Y:S05]  /*16d0*/  @!P2 BRA `(.L_x_1865) ;  /* 0x000000000060a947 */ /* 0x000fea0003800000 */
[----:B------:R-:W-:Y:S02]  /*16e0*/  UIADD3 UR10, UPT, UPT, UR5, 0x1, URZ ;  /* 0x00000001050a7890 */ /* 0x000fe4000fffe0ff */
[----:B------:R-:W-:-:S05]  /*16f0*/  IMAD.U32 R8, RZ, RZ, UR5 ;  /* 0x00000005ff087e24 */ /* 0x000fca000f8e00ff */
[----:B------:R-:W-:Y:S02]  /*1700*/  ISETP.EQ.OR P4, PT, R8, UR18, P3 ;  /* 0x0000001208007c0c */ /* 0x000fe40009f82670 */
[----:B------:R-:W-:-:S04]  /*1710*/  MOV R8, UR10 ;  /* 0x0000000a00087c02 */ /* 0x000fc80008000f00 */
[----:B------:R-:W-:-:S07]  /*1720*/  ISETP.EQ.OR P2, PT, R8, UR18, P3 ;  /* 0x0000001208007c0c */ /* 0x000fce0009f42670 */
[----:B------:R-:W-:-:S05]  /*1730*/  VOTEU.ALL UP1, P4 ;  /* 0x0000000000ff7886 */ /* 0x000fca0002020000 */
[----:B------:R-:W-:Y:S01]  /*1740*/  @!UP1 UIMAD UR12, UR5, UR19, UR6 ;  /* 0x00000013050c92a4 */ /* 0x000fe2000f8e0206 */
[----:B------:R-:W-:-:S03]  /*1750*/  VOTEU.ALL UP2, P2 ;  /* 0x0000000000ff7886 */ /* 0x000fc60001040000 */
[----:B------:R-:W-:Y:S02]  /*1760*/  @!UP1 UIMAD.WIDE.U32 UR12, UR12, 0x8, UR16 ;  /* 0x000000080c0c98a5 */ /* 0x000fe4000f8e0010 */
[----:B------:R-:W-:-:S04]  /*1770*/  @!UP2 UIMAD UR10, UR10, UR19, UR6 ;  /* 0x000000130a0aa2a4 */ /* 0x000fc8000f8e0206 */
[----:B------:R-:W-:Y:S01]  /*1780*/  MOV R8, UR12 ;  /* 0x0000000c00087c02 */ /* 0x000fe20008000f00 */
[----:B------:R-:W-:Y:S01]  /*1790*/  @!UP2 UIMAD.WIDE.U32 UR10, UR10, 0x8, UR16 ;  /* 0x000000080a0aa8a5 */ /* 0x000fe2000f8e0010 */
[----:B------:R-:W-:-:S05]  /*17a0*/  IMAD.U32 R9, RZ, RZ, UR13 ;  /* 0x0000000dff097e24 */ /* 0x000fca000f8e00ff */
[----:B------:R-:W-:Y:S01]  /*17b0*/  MOV R10, UR10 ;  /* 0x0000000a000a7c02 */ /* 0x000fe20008000f00 */
[----:B------:R-:W0:Y:S01]  /*17c0*/  @!P4 LDG.E.64 R8, desc[UR14][R8.64] ;  /* 0x0000000e0808c981 */ /* 0x000e22000c1e1b00 */
[----:B------:R-:W-:-:S06]  /*17d0*/  MOV R11, UR11 ;  /* 0x0000000b000b7c02 */ /* 0x000fcc0008000f00 */
[----:B------:R-:W3:Y:S01]  /*17e0*/  @!P2 LDG.E.64 R10, desc[UR14][R10.64] ;  /* 0x0000000e0a0aa981 */ /* 0x000ee2000c1e1b00 */
[----:B------:R-:W-:-:S05]  /*17f0*/  IMAD.U32 R16, RZ, RZ, UR5 ;  /* 0x00000005ff107e24 */ /* 0x000fca000f8e00ff */
[----:B------:R-:W-:-:S04]  /*1800*/  IADD3 R16, PT, PT, R16, 0x2, RZ ;  /* 0x0000000210107810 */ /* 0x000fc80007ffe0ff */
[----:B------:R-:W-:Y:S01]  /*1810*/  R2UR UR5, R16 ;  /* 0x00000000100572ca */ /* 0x000fe200000e0000 */
[----:B0-----:R-:W-:Y:S01]  /*1820*/  @!P4 FADD.FTZ R14, R14, R8 ;  /* 0x000000080e0ec221 */ /* 0x001fe20000010000 */
[----:B------:R-:W-:-:S03]  /*1830*/  @!P4 FADD.FTZ R15, R15, R9 ;  /* 0x000000090f0fc221 */ /* 0x000fc60000010000 */
[----:B---3--:R-:W-:Y:S01]  /*1840*/  @!P2 FADD.FTZ R14, R14, R10 ;  /* 0x0000000a0e0ea221 */ /* 0x008fe20000010000 */
[----:B------:R-:W-:-:S09]  /*1850*/  @!P2 FADD.FTZ R15, R15, R11 ;  /* 0x0000000b0f0fa221 */ /* 0x000fd20000010000 */
.L_x_1865:
[----:B------:R-:W-:Y:S01]  /*1860*/  MOV R9, UR5 ;  /* 0x0000000500097c02 */ /* 0x000fe20008000f00 */
[----:B------:R-:W-:Y:S01]  /*1870*/  BSSY.RECONVERGENT B0, `(.L_x_1859) ;  /* 0x000000c000007945 */ /* 0x000fe20003800200 */
[----:B------:R-:W-:Y:S02]  /*1880*/  LOP3.LUT R8, R2, 0x1, RZ, 0xc0, !PT ;  /* 0x0000000102087812 */ /* 0x000fe400078ec0ff */
[----:B------:R-:W-:-:S04]  /*1890*/  ISETP.EQ.OR P2, PT, R9, UR18, P3 ;  /* 0x0000001209007c0c */ /* 0x000fc80009f42670 */
[----:B------:R-:W-:-:S13]  /*18a0*/  ISETP.NE.U32.OR P2, PT, R8, 0x1, P2 ;  /* 0x000000010800780c */ /* 0x000fda0001745470 */
[----:B------:R-:W-:Y:S05]  /*18b0*/  @P2 BRA `(.L_x_1866) ;  /* 0x00000000001c2947 */ /* 0x000fea0003800000 */
[----:B------:R-:W-:Y:S01]  /*18c0*/  UIMAD UR9, UR19, UR5, UR6 ;  /* 0x00000005130972a4 */ /* 0x000fe2000f8e0206 */
[----:B------:R-:W-:-:S05]  /*18d0*/  IMAD.MOV.U32 R9, RZ, RZ, 0x8 ;  /* 0x00000008ff097424 */ /* 0x000fca00078e00ff */
[----:B------:R-:W-:-:S05]  /*18e0*/  MOV R8, UR9 ;  /* 0x0000000900087c02 */ /* 0x000fca0008000f00 */
[----:B------:R-:W-:-:S06]  /*18f0*/  IMAD.WIDE.U32 R8, R8, R9, UR16 ;  /* 0x0000001008087e25 */ /* 0x000fcc000f8e0009 */
[----:B------:R-:W0:Y:S02]  /*1900*/  LDG.E.64 R8, desc[UR14][R8.64] ;  /* 0x0000000e08087981 */ /* 0x000e24000c1e1b00 */
[----:B0-----:R-:W-:Y:S01]  /*1910*/  FADD.FTZ R14, R14, R8 ;  /* 0x000000080e0e7221 */ /* 0x001fe20000010000 */
[----:B------:R-:W-:-:S07]  /*1920*/  FADD.FTZ R15, R15, R9 ;  /* 0x000000090f0f7221 */ /* 0x000fce0000010000 */
.L_x_1866:
[----:B------:R-:W-:Y:S05]  /*1930*/  BSYNC.RECONVERGENT B0 ;  /* 0x0000000000007941 */ /* 0x000fea0003800200 */
.L_x_1859:
[----:B------:R-:W4:Y:S01]  /*1940*/  S2R R18, SR_TID.X ;  /* 0x0000000000127919 */ /* 0x000f220000002100 */
[----:B------:R-:W0:Y:S01]  /*1950*/  S2UR UR9, SR_CgaCtaId ;  /* 0x00000000000979c3 */ /* 0x000e220000008800 */
[----:B------:R-:W4:Y:S01]  /*1960*/  LDCU UR10, c[0x0][0x414] ;  /* 0x00008280ff0a77ac */ /* 0x000f220008000800 */
[----:B--2---:R-:W-:Y:S01]  /*1970*/  IMAD.U32 R19, RZ, RZ, UR8 ;  /* 0x00000008ff137e24 */ /* 0x004fe2000f8e00ff */
[----:B------:R-:W-:-:S05]  /*1980*/  UMOV UR5, 0x400 ;  /* 0x0000040000057882 */ /* 0x000fca0000000000 */
[----:B-1----:R-:W1:Y:S08]  /*1990*/  @P0 LDC.64 R16, c[0x0][0x388] ;  /* 0x0000e200ff100b82 */ /* 0x002e700000000a00 */
[----:B---3--:R-:W2:Y:S01]  /*19a0*/  LDC.64 R8, c[0x0][0x398] ;  /* 0x0000e600ff087b82 */ /* 0x008ea20000000a00 */
[----:B0-----:R-:W-:-:S07]  /*19b0*/  ULEA UR5, UR9, UR5, 0x18 ;  /* 0x0000000509057291 */ /* 0x001fce000f8ec0ff */
[----:B------:R-:W0:Y:S01]  /*19c0*/  LDC.64 R10, c[0x0][0x3a0] ;  /* 0x0000e800ff0a7b82 */ /* 0x000e220000000a00 */
[----:B----4-:R-:W-:Y:S01]  /*19d0*/  SHF.L.U32 R18, R18, 0x1, RZ ;  /* 0x0000000112127819 */ /* 0x010fe200000006ff */
[----:B------:R-:W-:Y:S03]  /*19e0*/  @!P3 STS.64 [UR5+0x30], R14 ;  /* 0x0000300eff00b988 */ /* 0x000fe60008000a05 */
[----:B------:R-:W-:-:S04]  /*19f0*/  LOP3.LUT R18, R18, 0x6, RZ, 0xc0, !PT ;  /* 0x0000000612127812 */ /* 0x000fc800078ec0ff */
[----:B------:R-:W-:Y:S01]  /*1a00*/  IADD3 R5, PT, PT, R18, R5, RZ ;  /* 0x0000000512057210 */ /* 0x000fe20007ffe0ff */
[----:B-1----:R-:W-:-:S04]  /*1a10*/  @P0 IMAD.WIDE R18, R19, 0x8, R16 ;  /* 0x0000000813120825 */ /* 0x002fc800078e0210 */
[----:B------:R-:W-:Y:S01]  /*1a20*/  @P0 FMUL.FTZ R16, R14, UR10 ;  /* 0x0000000a0e100c20 */ /* 0x000fe20008410000 */
[----:B------:R-:W-:Y:S01]  /*1a30*/  @P0 FMUL.FTZ R17, R15, UR10 ;  /* 0x0000000a0f110c20 */ /* 0x000fe20008410000 */
[----:B--2---:R-:W-:-:S04]  /*1a40*/  IMAD.WIDE R8, R5, 0x4, R8 ;  /* 0x0000000405087825 */ /* 0x004fc800078e0208 */
[----:B------:R1:W-:Y:S01]  /*1a50*/  @P0 STG.E.64 desc[UR14][R18.64], R16 ;  /* 0x0000001012000986 */ /* 0x0003e2000c101b0e */
[----:B0-----:R-:W-:Y:S01]  /*1a60*/  IMAD.WIDE R10, R5, 0x4, R10 ;  /* 0x00000004050a7825 */ /* 0x001fe200078e020a */
[----:B------:R-:W-:Y:S06]  /*1a70*/  BAR.SYNC.DEFER_BLOCKING 0x0 ;  /* 0x0000000000007b1d */ /* 0x000fec0000010000 */
[----:B------:R-:W5:Y:S04]  /*1a80*/  LDG.E.64 R8, desc[UR14][R8.64] ;  /* 0x0000000e08087981 */ /* 0x000f68000c1e1b00 */
[----:B------:R-:W5:Y:S01]  /*1a90*/  LDG.E.64 R10, desc[UR14][R10.64] ;  /* 0x0000000e0a0a7981 */ /* 0x000f62000c1e1b00 */
[----:B-1----:R-:W-:Y:S01]  /*1aa0*/  HFMA2 R16, -RZ, RZ, 1.875, 0 ;  /* 0x3f800000ff107431 */ /* 0x002fe200000001ff */
[----:B------:R-:W-:Y:S01]  /*1ab0*/  BSSY.RECONVERGENT B0, `(.L_x_1867) ;  /* 0x000007b000007945 */ /* 0x000fe20003800200 */
[----:B------:R-:W-:Y:S01]  /*1ac0*/  VIADD R17, R3, 0x20 ;  /* 0x0000002003117836 */ /* 0x000fe20000000000 */
[----:B------:R-:W0:Y:S02]  /*1ad0*/  LDS.64 R24, [UR5+0x30] ;  /* 0x00003005ff187984 */ /* 0x000e240008000a00 */
[----:B0-----:R-:W-:-:S04]  /*1ae0*/  FMUL.FTZ R5, R24, UR10 ;  /* 0x0000000a18057c20 */ /* 0x001fc80008410000 */
[----:B------:R-:W-:-:S04]  /*1af0*/  FMUL.FTZ R24, R5, R5 ;  /* 0x0000000505187220 */ /* 0x000fc80000410000 */
[----:B------:R-:W-:-:S05]  /*1b00*/  FFMA.FTZ R24, R25, UR10, -R24 ;  /* 0x0000000a19187c23 */ /* 0x000fca0008010818 */
[----:B------:R-:W-:-:S13]  /*1b10*/  FSETP.GTU.FTZ.AND P2, PT, R24, RZ, PT ;  /* 0x000000ff1800720b */ /* 0x000fda0003f5c000 */
[----:B------:R-:W0:Y:S02]  /*1b20*/  @P2 LDC R25, c[0x0][0x3a8] ;  /* 0x0000ea00ff192b82 */ /* 0x000e240000000800 */
[----:B0-----:R-:W-:-:S04]  /*1b30*/  @P2 FADD.FTZ R24, R24, R25 ;  /* 0x0000001918182221 */ /* 0x001fc80000010000 */
[----:B------:R0:W1:Y:S01]  /*1b40*/  @P2 MUFU.RSQ R16, R24 ;  /* 0x0000001800102308 */ /* 0x0000620000001400 */
[----:B------:R-:W-:Y:S05]  /*1b50*/  BRA.U UP0, `(.L_x_1868) ;  /* 0x0000000100bc7547 */ /* 0x000fea000b800000 */
[----:B------:R-:W2:Y:S01]  /*1b60*/  LDCU.64 UR12, c[0x0][0x3e8] ;  /* 0x00007d00ff0c77ac */ /* 0x000ea20008000a00 */
[----:B0-----:R-:W-:Y:S01]  /*1b70*/  SHF.R.S32.HI R24, RZ, 0x1f, R3 ;  /* 0x0000001fff187819 */ /* 0x001fe20000011403 */
[----:B------:R-:W-:Y:S01]  /*1b80*/  BSSY.RECONVERGENT B1, `(.L_x_1869) ;  /* 0x0000019000017945 */ /* 0x000fe20003800200 */
[----:B------:R-:W-:Y:S02]  /*1b90*/  SHF.R.S32.HI R18, RZ, 0x1f, R17 ;  /* 0x0000001fff127819 */ /* 0x000fe40000011411 */
[----:B--2---:R-:W-:Y:S02]  /*1ba0*/  ISETP.GE.U32.AND P1, PT, R3, UR12, PT ;  /* 0x0000000c03007c0c */ /* 0x004fe4000bf26070 */
[----:B------:R-:W-:Y:S02]  /*1bb0*/  ISETP.GE.U32.AND P2, PT, R17, UR12, PT ;  /* 0x0000000c11007c0c */ /* 0x000fe4000bf46070 */
[----:B------:R-:W-:Y:S02]  /*1bc0*/  ISETP.GE.AND.EX P1, PT, R24, UR13, PT, P1 ;  /* 0x0000000d18007c0c */ /* 0x000fe4000bf26310 */
[----:B------:R-:W-:-:S11]  /*1bd0*/  ISETP.GE.AND.EX P2, PT, R18, UR13, PT, P2 ;  /* 0x0000000d12007c0c */ /* 0x000fd6000bf46320 */
[----:B------:R-:W-:Y:S05]  /*1be0*/  @P1 BRA `(.L_x_1870) ;  /* 0x0000000000481947 */ /* 0x000fea0003800000 */
[----:B------:R-:W0:Y:S01]  /*1bf0*/  LDCU.64 UR16, c[0x0][0x3e0] ;  /* 0x00007c00ff1077ac */ /* 0x000e220008000a00 */
[--C-:B------:R-:W-:Y:S01]  /*1c00*/  FADD.FTZ R15, R7, -R5.reuse ;  /* 0x80000005070f7221 */ /* 0x100fe20000010000 */
[----:B------:R-:W-:Y:S01]  /*1c10*/  FADD.FTZ R19, R6, -R5 ;  /* 0x8000000506137221 */ /* 0x000fe20000010000 */
[----:B------:R-:W-:Y:S01]  /*1c20*/  MOV R6, R20 ;  /* 0x0000001400067202 */ /* 0x000fe20000000f00 */
[----:B------:R-:W2:Y:S01]  /*1c30*/  LDCU.64 UR10, c[0x0][0x380] ;  /* 0x00007000ff0a77ac */ /* 0x000ea20008000a00 */
[----:B------:R-:W-:Y:S01]  /*1c40*/  MOV R7, R23 ;  /* 0x0000001700077202 */ /* 0x000fe20000000f00 */
[-C--:B-1----:R-:W-:Y:S01]  /*1c50*/  FMUL.FTZ R15, R15, R16.reuse ;  /* 0x000000100f0f7220 */ /* 0x082fe20000410000 */
[----:B------:R-:W-:-:S03]  /*1c60*/  FMUL.FTZ R14, R19, R16 ;  /* 0x00000010130e7220 */ /* 0x000fc60000410000 */
[----:B-----5:R-:W-:Y:S01]  /*1c70*/  FFMA.FTZ R19, R8, R15, R10 ;  /* 0x0000000f08137223 */ /* 0x020fe2000001000a */
[----:B0-----:R-:W-:Y:S02]  /*1c80*/  IMAD R24, R24, UR16, RZ ;  /* 0x0000001018187c24 */ /* 0x001fe4000f8e02ff */
[----:B------:R-:W-:-:S04]  /*1c90*/  IMAD.WIDE.U32 R6, R3, UR16, R6 ;  /* 0x0000001003067c25 */ /* 0x000fc8000f8e0006 */
[----:B------:R-:W-:Y:S02]  /*1ca0*/  IMAD R25, R3, UR17, R24 ;  /* 0x0000001103197c24 */ /* 0x000fe4000f8e0218 */
[----:B------:R-:W-:Y:S01]  /*1cb0*/  FFMA.FTZ R24, R9, R14, R11 ;  /* 0x0000000e09187223 */ /* 0x000fe2000001000b */
[----:B--2---:R-:W-:Y:S01]  /*1cc0*/  LEA R14, P1, R6, UR10, 0x1 ;  /* 0x0000000a060e7c11 */ /* 0x004fe2000f8208ff */
[----:B------:R-:W-:-:S03]  /*1cd0*/  IMAD.IADD R25, R7, 0x1, R25 ;  /* 0x0000000107197824 */ /* 0x000fc600078e0219 */
[----:B------:R-:W-:Y:S02]  /*1ce0*/  F2FP.BF16.F32.PACK_AB R7, R24, R19 ;  /* 0x000000131807723e */ /* 0x000fe400000010ff */
[----:B------:R-:W-:-:S05]  /*1cf0*/  LEA.HI.X R15, R6, UR11, R25, 0x1, P1 ;  /* 0x0000000b060f7c11 */ /* 0x000fca00088f0c19 */
[----:B------:R0:W-:Y:S02]  /*1d00*/  STG.E desc[UR14][R14.64], R7 ;  /* 0x000000070e007986 */ /* 0x0001e4000c10190e */
.L_x_1870:
[----:B------:R-:W-:Y:S05]  /*1d10*/  BSYNC.RECONVERGENT B1 ;  /* 0x0000000000017941 */ /* 0x000fea0003800200 */
.L_x_1869:
[----:B------:R-:W-:Y:S05]  /*1d20*/  @P2 BRA `(.L_x_1871) ;  /* 0x00000004004c2947 */ /* 0x000fea0003800000 */
[----:B------:R-:W2:Y:S01]  /*1d30*/  LDCU.64 UR10, c[0x0][0x3e0] ;  /* 0x00007c00ff0a77ac */ /* 0x000ea20008000a00 */
[----:B------:R-:W-:Y:S01]  /*1d40*/  MOV R21, R23 ;  /* 0x0000001700157202 */ /* 0x000fe20000000f00 */
[--C-:B------:R-:W-:Y:S01]  /*1d50*/  FADD.FTZ R13, R13, -R5.reuse ;  /* 0x800000050d0d7221 */ /* 0x100fe20000010000 */
[----:B------:R-:W-:Y:S01]  /*1d60*/  FADD.FTZ R5, R12, -R5 ;  /* 0x800000050c057221 */ /* 0x000fe20000010000 */
[----:B------:R-:W3:Y:S02]  /*1d70*/  LDCU.64 UR12, c[0x0][0x380] ;  /* 0x00007000ff0c77ac */ /* 0x000ee40008000a00 */
[-C--:B-1----:R-:W-:Y:S01]  /*1d80*/  FMUL.FTZ R13, R13, R16.reuse ;  /* 0x000000100d0d7220 */ /* 0x082fe20000410000 */
[----:B------:R-:W-:-:S03]  /*1d90*/  FMUL.FTZ R16, R5, R16 ;  /* 0x0000001005107220 */ /* 0x000fc60000410000 */
[----:B-----5:R-:W-:Y:S01]  /*1da0*/  FFMA.FTZ R5, R8, R13, R10 ;  /* 0x0000000d08057223 */ /* 0x020fe2000001000a */
[----:B------:R-:W-:-:S05]  /*1db0*/  FFMA.FTZ R16, R9, R16, R11 ;  /* 0x0000001009107223 */ /* 0x000fca000001000b */
[----:B------:R-:W-:Y:S01]  /*1dc0*/  F2FP.BF16.F32.PACK_AB R5, R16, R5 ;  /* 0x000000051005723e */ /* 0x000fe200000010ff */
[----:B--2---:R-:W-:Y:S02]  /*1dd0*/  IMAD R18, R18, UR10, RZ ;  /* 0x0000000a12127c24 */ /* 0x004fe4000f8e02ff */
[----:B------:R-:W-:-:S04]  /*1de0*/  IMAD.WIDE.U32 R20, R17, UR10, R20 ;  /* 0x0000000a11147c25 */ /* 0x000fc8000f8e0014 */
[----:B------:R-:W-:Y:S01]  /*1df0*/  IMAD R17, R17, UR11, R18 ;  /* 0x0000000b11117c24 */ /* 0x000fe2000f8e0212 */
[----:B---3--:R-:W-:-:S04]  /*1e00*/  LEA R6, P1, R20, UR12, 0x1 ;  /* 0x0000000c14067c11 */ /* 0x008fc8000f8208ff */
[----:B------:R-:W-:-:S04]  /*1e10*/  IADD3 R17, PT, PT, R21, R17, RZ ;  /* 0x0000001115117210 */ /* 0x000fc80007ffe0ff */
[----:B0-----:R-:W-:-:S05]  /*1e20*/  LEA.HI.X R7, R20, UR13, R17, 0x1, P1 ;  /* 0x0000000d14077c11 */ /* 0x001fca00088f0c11 */
[----:B------:R2:W-:Y:S01]  /*1e30*/  STG.E desc[UR14][R6.64], R5 ;  /* 0x0000000506007986 */ /* 0x0005e2000c10190e */
[----:B------:R-:W-:Y:S05]  /*1e40*/  BRA `(.L_x_1871) ;  /* 0x0000000400047947 */ /* 0x000fea0003800000 */
.L_x_1868:
[----:B------:R-:W-:Y:S04]  /*1e50*/  BSSY.RECONVERGENT B1, `(.L_x_1872) ;  /* 0x000001f000017945 */ /* 0x000fe80003800200 */
[----:B------:R-:W-:Y:S05]  /*1e60*/  @P1 BRA `(.L_x_1873) ;  /* 0x0000000000741947 */ /* 0x000fea0003800000 */
[--C-:B------:R-:W-:Y:S01]  /*1e70*/  FADD.FTZ R7, R7, -R5.reuse ;  /* 0x8000000507077221 */ /* 0x100fe20000010000 */
[----:B------:R-:W-:Y:S01]  /*1e80*/  FADD.FTZ R19, R6, -R5 ;  /* 0x8000000506137221 */ /* 0x000fe20000010000 */
[----:B------:R-:W2:Y:S01]  /*1e90*/  LDCU.64 UR10, c[0x0][0x3e0] ;  /* 0x00007c00ff0a77ac */ /* 0x000ea20008000a00 */
[----:B------:R-:W-:Y:S01]  /*1ea0*/  SHF.R.S32.HI R26, RZ, 0x1f, R3 ;  /* 0x0000001fff1a7819 */ /* 0x000fe20000011403 */
[-C--:B-1----:R-:W-:Y:S01]  /*1eb0*/  FMUL.FTZ R7, R7, R16.reuse ;  /* 0x0000001007077220 */ /* 0x082fe20000410000 */
[----:B------:R-:W-:Y:S01]  /*1ec0*/  FMUL.FTZ R14, R19, R16 ;  /* 0x00000010130e7220 */ /* 0x000fe20000410000 */
[----:B------:R-:W1:Y:S02]  /*1ed0*/  LDCU.64 UR12, c[0x0][0x380] ;  /* 0x00007000ff0c77ac */ /* 0x000e640008000a00 */
[----:B-----5:R-:W-:Y:S01]  /*1ee0*/  FFMA.FTZ R15, R8, R7, R10 ;  /* 0x00000007080f7223 */ /* 0x020fe2000001000a */
[----:B------:R-:W-:Y:S01]  /*1ef0*/  FFMA.FTZ R14, R9, R14, R11 ;  /* 0x0000000e090e7223 */ /* 0x000fe2000001000b */
[----:B------:R-:W-:-:S02]  /*1f00*/  MOV R7, R23 ;  /* 0x0000001700077202 */ /* 0x000fc40000000f00 */
[----:B------:R-:W-:Y:S01]  /*1f10*/  FMUL.FTZ R6, R15, -1.4426950216293334961 ;  /* 0xbfb8aa3b0f067820 */ /* 0x000fe20000410000 */
[----:B------:R-:W-:-:S05]  /*1f20*/  FMUL.FTZ R19, R14, -1.4426950216293334961 ;  /* 0xbfb8aa3b0e137820 */ /* 0x000fca0000410000 */
[----:B------:R-:W3:Y:S01]  /*1f30*/  MUFU.EX2 R6, R6 ;  /* 0x0000000600067308 */ /* 0x000ee20000000800 */
[----:B--2---:R-:W-:-:S03]  /*1f40*/  IMAD R26, R26, UR10, RZ ;  /* 0x0000000a1a1a7c24 */ /* 0x004fc6000f8e02ff */
[----:B------:R-:W0:Y:S01]  /*1f50*/  MUFU.EX2 R19, R19 ;  /* 0x0000001300137308 */ /* 0x000e220000000800 */
[----:B------:R-:W-:Y:S02]  /*1f60*/  IMAD R27, R3, UR11, R26 ;  /* 0x0000000b031b7c24 */ /* 0x000fe4000f8e021a */
[----:B---3--:R-:W-:Y:S01]  /*1f70*/  FADD.FTZ R18, R6, 1 ;  /* 0x3f80000006127421 */ /* 0x008fe20000010000 */
[----:B------:R-:W-:Y:S02]  /*1f80*/  IMAD.MOV.U32 R6, RZ, RZ, R20 ;  /* 0x000000ffff067224 */ /* 0x000fe400078e0014 */
[----:B0-----:R-:W-:Y:S02]  /*1f90*/  FADD.FTZ R24, R19, 1 ;  /* 0x3f80000013187421 */ /* 0x001fe40000010000 */
[----:B------:R-:W-:Y:S01]  /*1fa0*/  IMAD.WIDE.U32 R6, R3, UR10, R6 ;  /* 0x0000000a03067c25 */ /* 0x000fe2000f8e0006 */
[----:B------:R-:W0:Y:S04]  /*1fb0*/  MUFU.RCP R18, R18 ;  /* 0x0000001200127308 */ /* 0x000e280000001000 */
[----:B------:R-:W-:-:S04]  /*1fc0*/  IADD3 R27, PT, PT, R7, R27, RZ ;  /* 0x0000001b071b7210 */ /* 0x000fc80007ffe0ff */
[----:B------:R-:W2:Y:S01]  /*1fd0*/  MUFU.RCP R25, R24 ;  /* 0x0000001800197308 */ /* 0x000ea20000001000 */
[----:B0-----:R-:W-:Y:S01]  /*1fe0*/  FMUL.FTZ R19, R15, R18 ;  /* 0x000000120f137220 */ /* 0x001fe20000410000 */
[----:B--2---:R-:W-:Y:S01]  /*1ff0*/  FMUL.FTZ R18, R14, R25 ;  /* 0x000000190e127220 */ /* 0x004fe20000410000 */
[----:B-1----:R-:W-:-:S04]  /*2000*/  LEA R14, P1, R6, UR12, 0x1 ;  /* 0x0000000c060e7c11 */ /* 0x002fc8000f8208ff */
[----:B------:R-:W-:Y:S02]  /*2010*/  LEA.HI.X R15, R6, UR13, R27, 0x1, P1 ;  /* 0x0000000d060f7c11 */ /* 0x000fe400088f0c1b */
[----:B------:R-:W-:-:S05]  /*2020*/  F2FP.BF16.F32.PACK_AB R19, R18, R19 ;  /* 0x000000131213723e */ /* 0x000fca00000010ff */
[----:B------:R2:W-:Y:S02]  /*2030*/  STG.E desc[UR14][R14.64], R19 ;  /* 0x000000130e007986 */ /* 0x0005e4000c10190e */
.L_x_1873:
[----:B------:R-:W-:Y:S05]  /*2040*/  BSYNC.RECONVERGENT B1 ;  /* 0x0000000000017941 */ /* 0x000fea0003800200 */
.L_x_1872:
[----:B------:R-:W3:Y:S01]  /*2050*/  LDCU.64 UR10, c[0x0][0x3e8] ;  /* 0x00007d00ff0a77ac */ /* 0x000ee20008000a00 */
[----:B------:R-:W-:Y:S02]  /*2060*/  SHF.R.S32.HI R6, RZ, 0x1f, R17 ;  /* 0x0000001fff067819 */ /* 0x000fe40000011411 */
[----:B---3--:R-:W-:-:S04]  /*2070*/  ISETP.GE.U32.AND P1, PT, R17, UR10, PT ;  /* 0x0000000a11007c0c */ /* 0x008fc8000bf26070 */
[----:B------:R-:W-:-:S13]  /*2080*/  ISETP.GE.AND.EX P1, PT, R6, UR11, PT, P1 ;  /* 0x0000000b06007c0c */ /* 0x000fda000bf26310 */
[----:B------:R-:W-:Y:S05]  /*2090*/  @P1 BRA `(.L_x_1871) ;  /* 0x0000000000701947 */ /* 0x000fea0003800000 */
[--C-:B------:R-:W-:Y:S01]  /*20a0*/  FADD.FTZ R13, R13, -R5.reuse ;  /* 0x800000050d0d7221 */ /* 0x100fe20000010000 */
[----:B------:R-:W-:Y:S01]  /*20b0*/  FADD.FTZ R5, R12, -R5 ;  /* 0x800000050c057221 */ /* 0x000fe20000010000 */
[----:B------:R-:W3:Y:S01]  /*20c0*/  LDCU.64 UR10, c[0x0][0x3e0] ;  /* 0x00007c00ff0a77ac */ /* 0x000ee20008000a00 */
[----:B------:R-:W-:Y:S01]  /*20d0*/  MOV R7, R23 ;  /* 0x0000001700077202 */ /* 0x000fe20000000f00 */
[-C--:B-1----:R-:W-:Y:S01]  /*20e0*/  FMUL.FTZ R13, R13, R16.reuse ;  /* 0x000000100d0d7220 */ /* 0x082fe20000410000 */
[----:B------:R-:W-:Y:S01]  /*20f0*/  FMUL.FTZ R16, R5, R16 ;  /* 0x0000001005107220 */ /* 0x000fe20000410000 */
[----:B------:R-:W1:Y:S02]  /*2100*/  LDCU.64 UR12, c[0x0][0x380] ;  /* 0x00007000ff0c77ac */ /* 0x000e640008000a00 */
[----:B-----5:R-:W-:Y:S01]  /*2110*/  FFMA.FTZ R8, R8, R13, R10 ;  /* 0x0000000d08087223 */ /* 0x020fe2000001000a */
[----:B------:R-:W-:-:S03]  /*2120*/  FFMA.FTZ R16, R9, R16, R11 ;  /* 0x0000001009107223 */ /* 0x000fc6000001000b */
[----:B------:R-:W-:Y:S01]  /*2130*/  FMUL.FTZ R5, R8, -1.4426950216293334961 ;  /* 0xbfb8aa3b08057820 */ /* 0x000fe20000410000 */
[----:B------:R-:W-:-:S05]  /*2140*/  FMUL.FTZ R10, R16, -1.4426950216293334961 ;  /* 0xbfb8aa3b100a7820 */ /* 0x000fca0000410000 */
[----:B------:R-:W4:Y:S01]  /*2150*/  MUFU.EX2 R5, R5 ;  /* 0x0000000500057308 */ /* 0x000f220000000800 */
[----:B---3--:R-:W-:-:S03]  /*2160*/  IMAD R12, R6, UR10, RZ ;  /* 0x0000000a060c7c24 */ /* 0x008fc6000f8e02ff */
[----:B------:R-:W3:Y:S01]  /*2170*/  MUFU.EX2 R10, R10 ;  /* 0x0000000a000a7308 */ /* 0x000ee20000000800 */
[----:B------:R-:W-:-:S04]  /*2180*/  IMAD.MOV.U32 R6, RZ, RZ, R20 ;  /* 0x000000ffff067224 */ /* 0x000fc800078e0014 */
[----:B------:R-:W-:-:S04]  /*2190*/  IMAD.WIDE.U32 R6, R17, UR10, R6 ;  /* 0x0000000a11067c25 */ /* 0x000fc8000f8e0006 */
[----:B------:R-:W-:Y:S02]  /*21a0*/  IMAD R17, R17, UR11, R12 ;  /* 0x0000000b11117c24 */ /* 0x000fe4000f8e020c */
[----:B----4-:R-:W-:Y:S01]  /*21b0*/  FADD.FTZ R9, R5, 1 ;  /* 0x3f80000005097421 */ /* 0x010fe20000010000 */
[----:B---3--:R-:W-:Y:S02]  /*21c0*/  FADD.FTZ R11, R10, 1 ;  /* 0x3f8000000a0b7421 */ /* 0x008fe40000010000 */
[----:B------:R-:W-:-:S03]  /*21d0*/  IADD3 R17, PT, PT, R7, R17, RZ ;  /* 0x0000001107117210 */ /* 0x000fc60007ffe0ff */
[----:B------:R-:W3:Y:S08]  /*21e0*/  MUFU.RCP R9, R9 ;  /* 0x0000000900097308 */ /* 0x000ef00000001000 */
[----:B------:R-:W4:Y:S01]  /*21f0*/  MUFU.RCP R11, R11 ;  /* 0x0000000b000b7308 */ /* 0x000f220000001000 */
[----:B---3--:R-:W-:Y:S01]  /*2200*/  FMUL.FTZ R5, R8, R9 ;  /* 0x0000000908057220 */ /* 0x008fe20000410000 */
[----:B-1----:R-:W-:-:S04]  /*2210*/  LEA R8, P1, R6, UR12, 0x1 ;  /* 0x0000000c06087c11 */ /* 0x002fc8000f8208ff */
[----:B------:R-:W-:Y:S01]  /*2220*/  LEA.HI.X R9, R6, UR13, R17, 0x1, P1 ;  /* 0x0000000d06097c11 */ /* 0x000fe200088f0c11 */
[----:B----4-:R-:W-:-:S05]  /*2230*/  FMUL.FTZ R10, R16, R11 ;  /* 0x0000000b100a7220 */ /* 0x010fca0000410000 */
[----:B------:R-:W-:-:S05]  /*2240*/  F2FP.BF16.F32.PACK_AB R5, R10, R5 ;  /* 0x000000050a05723e */ /* 0x000fca00000010ff */
[----:B------:R3:W-:Y:S02]  /*2250*/  STG.E desc[UR14][R8.64], R5 ;  /* 0x0000000508007986 */ /* 0x0007e4000c10190e */
.L_x_1871:
[----:B------:R-:W-:Y:S05]  /*2260*/  BSYNC.RECONVERGENT B0 ;  /* 0x0000000000007941 */ /* 0x000fea0003800200 */
.L_x_1867:
[----:B------:R-:W-:Y:S02]  /*2270*/  UIADD3 UR8, UPT, UPT, UR19, UR8, URZ ;  /* 0x0000000813087290 */ /* 0x000fe4000fffe0ff */
[----:B------:R-:W-:Y:S02]  /*2280*/  UIADD3 UR4, UPT, UPT, UR4, 0x1, URZ ;  /* 0x0000000104047890 */ /* 0x000fe4000fffe0ff */
[----:B------:R-:W-:-:S09]  /*2290*/  UISETP.GE.AND UP1, UPT, UR8, UR7, UPT ;  /* 0x000000070800728c */ /* 0x000fd2000bf26270 */
[----:B------:R-:W-:Y:S05]  /*22a0*/  BRA.U !UP1, `(.L_x_1874) ;  /* 0xffffffdd09c07547 */ /* 0x000fea000b83ffff */
[----:B------:R-:W-:Y:S05]  /*22b0*/  EXIT ;  /* 0x000000000000794d */ /* 0x000fea0003800000 */
.L_x_1875:
        /* <DEDUP_REMOVED lines=12> */
.L_x_3440:


//--------------------- .text._Z35group_norm_nhwc_fwd_one_pass_kernelI11Bf16IOFp32WLi128ELi8ELi128EEv26Group_norm_nhwc_fwd_params --------------------------
	.section	.text._Z35group_norm_nhwc_fwd_one_pass_kernelI11Bf16IOFp32WLi128ELi8ELi128EEv26Group_norm_nhwc_fwd_params,"ax",@progbits
	.align	128
        .global         _Z35group_norm_nhwc_fwd_one_pass_kernelI11Bf16IOFp32WLi128ELi8ELi128EEv26Group_norm_nhwc_fwd_params
        .type           _Z35group_norm_nhwc_fwd_one_pass_kernelI11Bf16IOFp32WLi128ELi8ELi128EEv26Group_norm_nhwc_fwd_params,@function
        .size           _Z35group_norm_nhwc_fwd_one_pass_kernelI11Bf16IOFp32WLi128ELi8ELi128EEv26Group_norm_nhwc_fwd_params,(.L_x_3441 - _Z35group_norm_nhwc_fwd_one_pass_kernelI11Bf16IOFp32WLi128ELi8ELi128EEv26Group_norm_nhwc_fwd_params)
        .other          _Z35group_norm_nhwc_fwd_one_pass_kernelI11Bf16IOFp32WLi128ELi8ELi128EEv26Group_norm_nhwc_fwd_params,@"STO_CUDA_ENTRY STV_DEFAULT"
_Z35group_norm_nhwc_fwd_one_pass_kernelI11Bf16IOFp32WLi128ELi8ELi128EEv26Group_norm_nhwc_fwd_params:
.text._Z35group_norm_nhwc_fwd_one_pass_kernelI11Bf16IOFp32WLi128ELi8ELi128EEv26Group_norm_nhwc_fwd_params:
        /* <DEDUP_REMOVED lines=9> */
[----:B------:R-:W-:Y:S01]  /*0090*/  S2UR UR20, SR_CTAID.X ;  /* 0x00000000001479c3 */ /* 0x000fe20000002500 */
[----:B------:R-:W1:Y:S01]  /*00a0*/  LDCU UR5, c[0x0][0x404] ;  /* 0x00008080ff0577ac */ /* 0x000e620008000800 */
[----:B------:R-:W2:Y:S01]  /*00b0*/  S2R R15, SR_LANEID ;  /* 0x00000000000f7919 */ /* 0x000ea20000000000 */
[----:B------:R-:W3:Y:S05]  /*00c0*/  LDCU UR21, c[0x0][0x374] ;  /* 0x00006e80ff1577ac */ /* 0x000eea0008000800 */
[----:B------:R-:W4:Y:S01]  /*00d0*/  S2UR UR4, SR_CgaCtaId ;  /* 0x00000000000479c3 */ /* 0x000f220000008800 */
[----:B------:R-:W5:Y:S01]  /*00e0*/  LDCU.64 UR8, c[0x0][0x388] ;  /* 0x00007100ff0877ac */ /* 0x000f620008000a00 */
[----:B------:R-:W3:Y:S06]  /*00f0*/  LDCU.U8 UR10, c[0x0][0x3fc] ;  /* 0x00007f80ff0a77ac */ /* 0x000eec0008000000 */
[----:B------:R-:W2:Y:S01]  /*0100*/  LDC R0, c[0x0][0x370] ;  /* 0x0000dc00ff007b82 */ /* 0x000ea20000000800 */
[----:B------:R-:W2:Y:S01]  /*0110*/  LDCU.64 UR16, c[0x0][0x358] ;  /* 0x00006b00ff1077ac */ /* 0x000ea20008000a00 */
[----:B-1----:R-:W-:-:S02]  /*0120*/  MOV R22, UR5 ;  /* 0x0000000500167c02 */ /* 0x002fc40008000f00 */
[----:B-----5:R-:W-:Y:S01]  /*0130*/  ISETP.NE.U32.AND P1, PT, RZ, UR8, PT ;  /* 0x00000008ff007c0c */ /* 0x020fe2000bf25070 */
[----:B------:R-:W-:Y:S01]  /*0140*/  UMOV UR8, 0x400 ;  /* 0x0000040000087882 */ /* 0x000fe20000000000 */
[----:B0-----:R-:W-:Y:S01]  /*0150*/  SHF.R.U32.HI R21, RZ, 0x2, R20 ;  /* 0x00000002ff157819 */ /* 0x001fe20000011614 */
[----:B----4-:R-:W-:Y:S01]  /*0160*/  ULEA UR8, UR4, UR8, 0x18 ;  /* 0x0000000804087291 */ /* 0x010fe2000f8ec0ff */
[C---:B------:R-:W-:Y:S01]  /*0170*/  SHF.L.U32 R23, R20.reuse, 0x1, RZ ;  /* 0x0000000114177819 */ /* 0x040fe200000006ff */
[----:B---3--:R-:W-:Y:S01]  /*0180*/  UISETP.NE.AND UP0, UPT, UR10, URZ, UPT ;  /* 0x000000ff0a00728c */ /* 0x008fe2000bf05270 */
[----:B------:R-:W-:Y:S01]  /*0190*/  LOP3.LUT P0, RZ, R20, UR20, RZ, 0xfc, !PT ;  /* 0x0000001414ff7c12 */ /* 0x000fe2000f80fcff */
[----:B------:R-:W-:Y:S01]  /*01a0*/  IMAD R22, R22, UR20, R21 ;  /* 0x0000001416167c24 */ /* 0x000fe2000f8e0215 */
[----:B------:R-:W-:Y:S01]  /*01b0*/  LOP3.LUT R21, R21, 0xf8, RZ, 0xc0, !PT ;  /* 0x000000f815157812 */ /* 0x000fe200078ec0ff */
[----:B------:R-:W-:Y:S01]  /*01c0*/  UMOV UR4, URZ ;  /* 0x000000ff00047c82 */ /* 0x000fe20008000000 */
[----:B------:R-:W-:-:S02]  /*01d0*/  LOP3.LUT R23, R23, 0x6, RZ, 0xc0, !PT ;  /* 0x0000000617177812 */ /* 0x000fc400078ec0ff */
[----:B------:R-:W-:Y:S02]  /*01e0*/  SHF.R.S32.HI R2, RZ, 0x1f, R22 ;  /* 0x0000001fff027819 */ /* 0x000fe40000011416 */
[----:B------:R-:W-:Y:S01]  /*01f0*/  ISETP.NE.AND.EX P0, PT, RZ, UR9, !P0, P1 ;  /* 0x00000009ff007c0c */ /* 0x000fe2000c705310 */
[----:B------:R-:W-:-:S12]  /*0200*/  UMOV UR9, UR6 ;  /* 0x0000000600097c82 */ /* 0x000fd80008000000 */
.L_x_1903:
[----:B0-----:R-:W0:Y:S01]  /*0210*/  LDCU UR5, c[0x0][0x3f8] ;  /* 0x00007f00ff0577ac */ /* 0x001e220008000800 */
[----:B-----5:R-:W-:Y:S02]  /*0220*/  IABS R8, UR9 ;  /* 0x0000000900087c13 */ /* 0x020fe40008000000 */
[----:B------:R-:W-:Y:S01]  /*0230*/  IADD3 R16, PT, PT, R22, 0x40, RZ ;  /* 0x0000004016107810 */ /* 0x000fe20007ffe0ff */
[----:B-1----:R-:W1:Y:S01]  /*0240*/  LDCU.64 UR14, c[0x0][0x3e8] ;  /* 0x00007d00ff0e77ac */ /* 0x002e620008000a00 */
[----:B------:R-:W-:Y:S02]  /*0250*/  R2UR UR12, R8 ;  /* 0x00000000080c72ca */ /* 0x000fe400000e0000 */
[----:B------:R-:W-:Y:S01]  /*0260*/  SHF.R.S32.HI R17, RZ, 0x1f, R16 ;  /* 0x0000001fff117819 */ /* 0x000fe20000011410 */
[----:B------:R-:W3:Y:S01]  /*0270*/  LDCU.64 UR18, c[0x0][0x3f0] ;  /* 0x00007e00ff1277ac */ /* 0x000ee20008000a00 */
[----:B0-----:R-:W-:Y:S01]  /*0280*/  IMAD.U32 R3, RZ, RZ, UR5 ;  /* 0x00000005ff037e24 */ /* 0x001fe2000f8e00ff */
[----:B------:R-:W-:Y:S01]  /*0290*/  UISETP.NE.AND UP1, UPT, UR5, URZ, UPT ;  /* 0x000000ff0500728c */ /* 0x000fe2000bf25270 */
[----:B-1----:R-:W-:-:S03]  /*02a0*/  ISETP.GE.U32.AND P3, PT, R22, UR14, PT ;  /* 0x0000000e16007c0c */ /* 0x002fc6000bf66070 */
[----:B--2---:R-:W-:Y:S02]  /*02b0*/  IABS R6, R3 ;  /* 0x0000000300067213 */ /* 0x004fe40000000000 */
[----:B------:R-:W-:Y:S02]  /*02c0*/  ISETP.GE.AND.EX P3, PT, R2, UR15, PT, P3 ;  /* 0x0000000f02007c0c */ /* 0x000fe4000bf66330 */
[----:B------:R-:W0:Y:S08]  /*02d0*/  I2F.RP R3, R6 ;  /* 0x0000000600037306 */ /* 0x000e300000209400 */
[----:B0-----:R-:W0:Y:S02]  /*02e0*/  MUFU.RCP R3, R3 ;  /* 0x0000000300037308 */ /* 0x001e240000001000 */
[----:B0-----:R-:W-:-:S06]  /*02f0*/  IADD3 R4, PT, PT, R3, 0xffffffe, RZ ;  /* 0x0ffffffe03047810 */ /* 0x001fcc0007ffe0ff */
[----:B------:R0:W1:Y:S02]  /*0300*/  F2I.FTZ.U32.TRUNC.NTZ R5, R4 ;  /* 0x0000000400057305 */ /* 0x000064000021f000 */
[----:B0-----:R-:W-:-:S05]  /*0310*/  IMAD.MOV.U32 R4, RZ, RZ, RZ ;  /* 0x000000ffff047224 */ /* 0x001fca00078e00ff */
[----:B------:R-:W-:Y:S02]  /*0320*/  R2UR UR10, R4 ;  /* 0x00000000040a72ca */ /* 0x000fe400000e0000 */
[----:B-1----:R-:W-:Y:S02]  /*0330*/  R2UR UR11, R5 ;  /* 0x00000000050b72ca */ /* 0x002fe400000e0000 */
[----:B------:R-:W-:-:S05]  /*0340*/  IADD3 R7, PT, PT, RZ, -R5, RZ ;  /* 0x80000005ff077210 */ /* 0x000fca0007ffe0ff */
[----:B------:R-:W-:-:S06]  /*0350*/  IMAD R7, R7, R6, RZ ;  /* 0x0000000607077224 */ /* 0x000fcc00078e02ff */
[----:B------:R-:W-:-:S04]  /*0360*/  IMAD.HI.U32 R7, R5, R7, UR10 ;  /* 0x0000000a05077e27 */ /* 0x000fc8000f8e0007 */
[----:B---3--:R-:W-:Y:S01]  /*0370*/  IMAD.U32 R5, RZ, RZ, UR18 ;  /* 0x00000012ff057e24 */ /* 0x008fe2000f8e00ff */
[----:B------:R-:W-:Y:S01]  /*0380*/  R2UR UR10, R7 ;  /* 0x00000000070a72ca */ /* 0x000fe200000e0000 */
[----:B------:R-:W-:-:S05]  /*0390*/  VIADD R7, R22, 0x20 ;  /* 0x0000002016077836 */ /* 0x000fca0000000000 */
[----:B------:R-:W-:-:S07]  /*03a0*/  ISETP.GE.U32.AND P2, PT, R7, UR14, PT ;  /* 0x0000000e07007c0c */ /* 0x000fce000bf46070 */
[----:B------:R-:W-:Y:S02]  /*03b0*/  UIMAD.WIDE.U32 UR10, UR10, UR12, URZ ;  /* 0x0000000c0a0a72a5 */ /* 0x000fe4000f8e00ff */
[----:B------:R-:W-:-:S04]  /*03c0*/  ULOP3.LUT UR10, UR9, UR5, URZ, 0x3c, !UPT ;  /* 0x00000005090a7292 */ /* 0x000fc8000f8e3cff */
[----:B------:R-:W-:-:S05]  /*03d0*/  IADD3 R3, PT, PT, RZ, -UR11, RZ ;  /* 0x8000000bff037c10 */ /* 0x000fca000fffe0ff */
[----:B------:R-:W-:-:S05]  /*03e0*/  IMAD R3, R6, R3, UR12 ;  /* 0x0000000c06037e24 */ /* 0x000fca000f8e0203 */
[----:B------:R-:W-:-:S13]  /*03f0*/  ISETP.GT.U32.AND P1, PT, R6, R3, PT ;  /* 0x000000030600720c */ /* 0x000fda0003f24070 */
[----:B------:R-:W-:Y:S01]  /*0400*/  VOTEU.ANY UP3, P1 ;  /* 0x0000000000ff7886 */ /* 0x000fe20000860100 */
[----:B------:R-:W-:-:S04]  /*0410*/  PLOP3.LUT P1, PT, PT, PT, UP3, 0x80, 0x8 ;  /* 0x000000000008781c */ /* 0x000fc80003f2f038 */
[----:B------:R-:W-:Y:S02]  /*0420*/  @!UP3 UIADD3 UR11, UPT, UPT, UR11, 0x1, URZ ;  /* 0x000000010b0bb890 */ /* 0x000fe4000fffe0ff */
[----:B------:R-:W-:-:S07]  /*0430*/  UISETP.GE.AND UP3, UPT, UR10, URZ, UPT ;  /* 0x000000ff0a00728c */ /* 0x000fce000bf66270 */
[----:B------:R-:W-:-:S04]  /*0440*/  @!P1 IADD3 R3, PT, PT, R3, -R6, RZ ;  /* 0x8000000603039210 */ /* 0x000fc80007ffe0ff */
[----:B------:R-:W-:Y:S02]  /*0450*/  ISETP.GE.U32.AND P1, PT, R3, R6, PT ;  /* 0x000000060300720c */ /* 0x000fe40003f26070 */
[----:B------:R-:W-:-:S04]  /*0460*/  SHF.R.S32.HI R3, RZ, 0x1f, R7 ;  /* 0x0000001fff037819 */ /* 0x000fc80000011407 */
[----:B------:R-:W-:-:S07]  /*0470*/  ISETP.GE.AND.EX P2, PT, R3, UR15, PT, P2 ;  /* 0x0000000f03007c0c */ /* 0x000fce000bf46320 */
[----:B------:R-:W-:Y:S01]  /*0480*/  VOTEU.ANY UP2, P1 ;  /* 0x0000000000ff7886 */ /* 0x000fe20000840100 */
[----:B------:R-:W-:-:S04]  /*0490*/  ISETP.GE.U32.AND P1, PT, R16, UR14, PT ;  /* 0x0000000e10007c0c */ /* 0x000fc8000bf26070 */
[----:B------:R-:W-:Y:S01]  /*04a0*/  @UP2 UIADD3 UR11, UPT, UPT, UR11, 0x1, URZ ;  /* 0x000000010b0b2890 */ /* 0x000fe2000fffe0ff */
[----:B------:R-:W0:Y:S01]  /*04b0*/  @!P2 LDC.64 R12, c[0x0][0x3e0] ;  /* 0x0000f800ff0cab82 */ /* 0x000e220000000a00 */
[----:B------:R-:W-:Y:S02]  /*04c0*/  ISETP.GE.AND.EX P1, PT, R17, UR15, PT, P1 ;  /* 0x0000000f11007c0c */ /* 0x000fe4000bf26310 */
[----:B------:R-:W-:Y:S02]  /*04d0*/  @!UP3 UIADD3 UR11, UPT, UPT, -UR11, URZ, URZ ;  /* 0x000000ff0b0bb290 */ /* 0x000fe4000fffe1ff */
[----:B------:R-:W-:-:S03]  /*04e0*/  @!UP1 ULOP3.LUT UR11, URZ, UR5, URZ, 0x33, !UPT ;  /* 0x00000005ff0b9292 */ /* 0x000fc6000f8e33ff */
[----:B------:R-:W1:Y:S01]  /*04f0*/  @!P2 LDC.64 R10, c[0x0][0x390] ;  /* 0x0000e400ff0aab82 */ /* 0x000e620000000a00 */
[----:B------:R-:W-:-:S04]  /*0500*/  UIADD3 UR10, UPT, UPT, -UR11, URZ, URZ ;  /* 0x000000ff0b0a7290 */ /* 0x000fc8000fffe1ff */
[----:B------:R-:W-:Y:S02]  /*0510*/  UIMAD UR10, UR5, UR10, UR9 ;  /* 0x0000000a050a72a4 */ /* 0x000fe4000f8e0209 */
[----:B------:R-:W-:Y:S01]  /*0520*/  USHF.R.S32.HI UR5, URZ, 0x1f, UR11 ;  /* 0x0000001fff057899 */ /* 0x000fe2000801140b */
[----:B------:R-:W3:Y:S01]  /*0530*/  @!P1 LDC.64 R8, c[0x0][0x3e0] ;  /* 0x0000f800ff089b82 */ /* 0x000ee20000000a00 */
[----:B------:R-:W-:Y:S02]  /*0540*/  USHF.L.U32 UR10, UR10, 0x3, URZ ;  /* 0x000000030a0a7899 */ /* 0x000fe400080006ff */
[----:B------:R-:W-:Y:S02]  /*0550*/  UIMAD UR5, UR5, UR18, URZ ;  /* 0x00000012050572a4 */ /* 0x000fe4000f8e02ff */
[----:B------:R-:W-:Y:S02]  /*0560*/  USHF.R.S32.HI UR12, URZ, 0x1f, UR10 ;  /* 0x0000001fff0c7899 */ /* 0x000fe4000801140a */
[----:B------:R-:W-:Y:S01]  /*0570*/  LOP3.LUT R26, R23, UR10, RZ, 0xfc, !PT ;  /* 0x0000000a171a7c12 */ /* 0x000fe2000f8efcff */
[----:B------:R-:W-:Y:S01]  /*0580*/  UIMAD UR5, UR11, UR19, UR5 ;  /* 0x000000130b0572a4 */ /* 0x000fe2000f8e0205 */
[----:B0-----:R-:W-:Y:S01]  /*0590*/  @!P2 IMAD R4, R3, R12, RZ ;  /* 0x0000000c0304a224 */ /* 0x001fe200078e02ff */
[----:B------:R-:W-:-:S02]  /*05a0*/  IADD3 R3, PT, PT, R22, 0x60, RZ ;  /* 0x0000006016037810 */ /* 0x000fc40007ffe0ff */
[----:B------:R-:W-:Y:S01]  /*05b0*/  MOV R27, UR12 ;  /* 0x0000000c001b7c02 */ /* 0x000fe20008000f00 */
[----:B------:R-:W-:Y:S01]  /*05c0*/  @!P2 IMAD R19, R7, R13, R4 ;  /* 0x0000000d0713a224 */ /* 0x000fe200078e0204 */
[----:B------:R-:W-:Y:S02]  /*05d0*/  ISETP.GE.U32.AND P4, PT, R3, UR14, PT ;  /* 0x0000000e03007c0c */ /* 0x000fe4000bf86070 */
[----:B------:R-:W-:Y:S01]  /*05e0*/  SHF.R.S32.HI R14, RZ, 0x1f, R3 ;  /* 0x0000001fff0e7819 */ /* 0x000fe20000011403 */
[----:B------:R-:W-:Y:S02]  /*05f0*/  IMAD.WIDE.U32 R26, R5, UR11, R26 ;  /* 0x0000000b051a7c25 */ /* 0x000fe4000f8e001a */
[----:B------:R-:W0:Y:S01]  /*0600*/  @!P1 LDC.64 R4, c[0x0][0x390] ;  /* 0x0000e400ff049b82 */ /* 0x000e220000000a00 */
[----:B------:R-:W-:Y:S01]  /*0610*/  ISETP.GE.AND.EX P4, PT, R14, UR15, PT, P4 ;  /* 0x0000000f0e007c0c */ /* 0x000fe2000bf86340 */
[----:B------:R-:W-:Y:S01]  /*0620*/  @!P2 IMAD.MOV.U32 R24, RZ, RZ, R26 ;  /* 0x000000ffff18a224 */ /* 0x000fe200078e001a */
[----:B------:R-:W-:Y:S01]  /*0630*/  IADD3 R25, PT, PT, R27, UR5, RZ ;  /* 0x000000051b197c10 */ /* 0x000fe2000fffe0ff */
[----:B---3--:R-:W-:Y:S01]  /*0640*/  @!P1 IMAD R18, R17, R8, RZ ;  /* 0x0000000811129224 */ /* 0x008fe200078e02ff */
[----:B------:R-:W-:Y:S01]  /*0650*/  @!P1 MOV R28, R26 ;  /* 0x0000001a001c9202 */ /* 0x000fe20000000f00 */
[----:B------:R-:W-:Y:S01]  /*0660*/  @!P2 IMAD.WIDE.U32 R12, R7, R12, R24 ;  /* 0x0000000c070ca225 */ /* 0x000fe200078e0018 */
[----:B------:R-:W-:Y:S01]  /*0670*/  @!P1 MOV R29, R25 ;  /* 0x00000019001d9202 */ /* 0x000fe20000000f00 */
[----:B------:R-:W3:Y:S02]  /*0680*/  @!P3 LDC.64 R6, c[0x0][0x3e0] ;  /* 0x0000f800ff06bb82 */ /* 0x000ee40000000a00 */
[----:B------:R-:W-:Y:S01]  /*0690*/  @!P1 IMAD R18, R16, R9, R18 ;  /* 0x0000000910129224 */ /* 0x000fe200078e0212 */
[----:B-1----:R-:W-:Y:S01]  /*06a0*/  @!P2 LEA R10, P5, R12, R10, 0x1 ;  /* 0x0000000a0c0aa211 */ /* 0x002fe200078a08ff */
[----:B------:R-:W-:-:S04]  /*06b0*/  @!P1 IMAD.WIDE.U32 R16, R16, R8, R28 ;  /* 0x0000000810109225 */ /* 0x000fc800078e001c */
[----:B------:R-:W-:Y:S01]  /*06c0*/  @!P2 IMAD.IADD R19, R13, 0x1, R19 ;  /* 0x000000010d13a824 */ /* 0x000fe200078e0213 */
[----:B------:R-:W1:Y:S01]  /*06d0*/  @!P3 LDC.64 R8, c[0x0][0x390] ;  /* 0x0000e400ff08bb82 */ /* 0x000e620000000a00 */
[----:B------:R-:W-:-:S03]  /*06e0*/  @!P1 IADD3 R17, PT, PT, R17, R18, RZ ;  /* 0x0000001211119210 */ /* 0x000fc60007ffe0ff */
[----:B------:R-:W-:Y:S02]  /*06f0*/  @!P2 LEA.HI.X R11, R12, R11, R19, 0x1, P5 ;  /* 0x0000000b0c0ba211 */ /* 0x000fe400028f0c13 */
[C---:B0-----:R-:W-:Y:S02]  /*0700*/  @!P1 LEA R18, P5, R16.reuse, R4, 0x1 ;  /* 0x0000000410129211 */ /* 0x041fe400078a08ff */
[----:B------:R-:W0:Y:S02]  /*0710*/  @!P4 LDC.64 R12, c[0x0][0x3e0] ;  /* 0x0000f800ff0ccb82 */ /* 0x000e240000000a00 */
[----:B------:R-:W-:Y:S01]  /*0720*/  @!P1 LEA.HI.X R19, R16, R5, R17, 0x1, P5 ;  /* 0x0000000510139211 */ /* 0x000fe200028f0c11 */
[----:B------:R-:W-:Y:S02]  /*0730*/  @!P3 IMAD.MOV.U32 R5, RZ, RZ, R25 ;  /* 0x000000ffff05b224 */ /* 0x000fe400078e0019 */
[----:B---3--:R-:W-:-:S04]  /*0740*/  @!P3 IMAD R4, R2, R6, RZ ;  /* 0x000000060204b224 */ /* 0x008fc800078e02ff */
[----:B------:R-:W-:Y:S01]  /*0750*/  @!P3 IMAD R17, R22, R7, R4 ;  /* 0x000000071611b224 */ /* 0x000fe200078e0204 */
[----:B------:R-:W-:-:S05]  /*0760*/  @!P3 MOV R4, R26 ;  /* 0x0000001a0004b202 */ /* 0x000fca0000000f00 */
[----:B------:R-:W-:Y:S02]  /*0770*/  @!P3 IMAD.WIDE.U32 R6, R22, R6, R4 ;  /* 0x000000061606b225 */ /* 0x000fe400078e0004 */
[----:B------:R-:W3:Y:S03]  /*0780*/  @!P4 LDC.64 R4, c[0x0][0x390] ;  /* 0x0000e400ff04cb82 */ /* 0x000ee60000000a00 */
[----:B------:R-:W-:Y:S02]  /*0790*/  @!P3 IADD3 R7, PT, PT, R7, R17, RZ ;  /* 0x000000110707b210 */ /* 0x000fe40007ffe0ff */
[----:B------:R-:W-:Y:S02]  /*07a0*/  CS2R R16, SRZ ;  /* 0x0000000000107805 */ /* 0x000fe4000001ff00 */
[----:B-1----:R-:W-:Y:S01]  /*07b0*/  @!P3 LEA R8, P5, R6, R8, 0x1 ;  /* 0x000000080608b211 */ /* 0x002fe200078a08ff */
[----:B0-----:R-:W-:-:S03]  /*07c0*/  @!P4 IMAD R14, R14, R12, RZ ;  /* 0x0000000c0e0ec224 */ /* 0x001fc600078e02ff */
[----:B------:R-:W-:Y:S01]  /*07d0*/  @!P3 LEA.HI.X R9, R6, R9, R7, 0x1, P5 ;  /* 0x000000090609b211 */ /* 0x000fe200028f0c07 */
[----:B------:R-:W-:Y:S01]  /*07e0*/  @!P4 IMAD.MOV.U32 R6, RZ, RZ, R26 ;  /* 0x000000ffff06c224 */ /* 0x000fe200078e001a */
[----:B------:R-:W-:Y:S01]  /*07f0*/  @!P4 MOV R7, R25 ;  /* 0x000000190007c202 */ /* 0x000fe20000000f00 */
[----:B--2---:R-:W2:Y:S01]  /*0800*/  @!P2 LDG.E R17, desc[UR16][R10.64] ;  /* 0x000000100a11a981 */ /* 0x004ea2000c1e1900 */
[----:B------:R-:W-:-:S03]  /*0810*/  @!P4 IMAD R13, R3, R13, R14 ;  /* 0x0000000d030dc224 */ /* 0x000fc600078e020e */
[----:B------:R0:W4:Y:S01]  /*0820*/  @!P3 LDG.E R16, desc[UR16][R8.64] ;  /* 0x000000100810b981 */ /* 0x000122000c1e1900 */
[----:B------:R-:W-:-:S05]  /*0830*/  @!P4 IMAD.WIDE.U32 R6, R3, R12, R6 ;  /* 0x0000000c0306c225 */ /* 0x000fca00078e0006 */
[----:B------:R-:W-:Y:S02]  /*0840*/  @!P4 IADD3 R3, PT, PT, R7, R13, RZ ;  /* 0x0000000d0703c210 */ /* 0x000fe40007ffe0ff */
[C---:B---3--:R-:W-:Y:S01]  /*0850*/  @!P4 LEA R12, P2, R6.reuse, R4, 0x1 ;  /* 0x00000004060cc211 */ /* 0x048fe200078408ff */
[----:B0-----:R-:W-:Y:S02]  /*0860*/  HFMA2 R8, -RZ, RZ, 0, 0 ;  /* 0x00000000ff087431 */ /* 0x001fe400000001ff */
[----:B------:R-:W-:Y:S01]  /*0870*/  IMAD.MOV.U32 R14, RZ, RZ, RZ ;  /* 0x000000ffff0e7224 */ /* 0x000fe200078e00ff */
[----:B------:R-:W-:-:S03]  /*0880*/  @!P4 LEA.HI.X R13, R6, R5, R3, 0x1, P2 ;  /* 0x00000005060dc211 */ /* 0x000fc600010f0c03 */
[----:B------:R-:W3:Y:S04]  /*0890*/  @!P1 LDG.E R8, desc[UR16][R18.64] ;  /* 0x0000001012089981 */ /* 0x000ee8000c1e1900 */
[----:B------:R0:W5:Y:S01]  /*08a0*/  @!P4 LDG.E R14, desc[UR16][R12.64] ;  /* 0x000000100c0ec981 */ /* 0x000162000c1e1900 */
[C---:B------:R-:W-:Y:S01]  /*08b0*/  ISETP.GT.AND P2, PT, R15.reuse, 0x1e, PT ;  /* 0x0000001e0f00780c */ /* 0x040fe20003f44270 */
[----:B------:R-:W-:Y:S01]  /*08c0*/  BSSY.RECONVERGENT B0, `(.L_x_1876) ;  /* 0x000003e000007945 */ /* 0x000fe20003800200 */
[----:B------:R-:W-:Y:S02]  /*08d0*/  ISETP.GT.AND P3, PT, R15, 0xf, PT ;  /* 0x0000000f0f00780c */ /* 0x000fe40003f64270 */
[C---:B--2---:R-:W-:Y:S02]  /*08e0*/  PRMT R6, R17.reuse, 0x7632, R6 ;  /* 0x0000763211067816 */ /* 0x044fe40000000006 */
[----:B------:R-:W-:-:S02]  /*08f0*/  SHF.L.U32 R3, R17, 0x10, RZ ;  /* 0x0000001011037819 */ /* 0x000fc400000006ff */
[C---:B----4-:R-:W-:Y:S01]  /*0900*/  PRMT R4, R16.reuse, 0x7632, R4 ;  /* 0x0000763210047816 */ /* 0x050fe20000000004 */
[----:B------:R-:W-:Y:S01]  /*0910*/  IMAD.U32 R5, R16, 0x10000, RZ ;  /* 0x0001000010057824 */ /* 0x000fe200078e00ff */
[----:B------:R-:W-:Y:S02]  /*0920*/  SHF.L.U32 R6, R6, 0x10, RZ ;  /* 0x0000001006067819 */ /* 0x000fe400000006ff */
[----:B------:R-:W-:-:S03]  /*0930*/  SHF.L.U32 R4, R4, 0x10, RZ ;  /* 0x0000001004047819 */ /* 0x000fc600000006ff */
[----:B0-----:R-:W-:Y:S01]  /*0940*/  FMUL.FTZ R12, R6, R6 ;  /* 0x00000006060c7220 */ /* 0x001fe20000410000 */
[----:B------:R-:W-:Y:S01]  /*0950*/  FADD.FTZ R16, R3, R6 ;  /* 0x0000000603107221 */ /* 0x000fe20000010000 */
[----:B------:R-:W-:Y:S01]  /*0960*/  FMUL.FTZ R10, R4, R4 ;  /* 0x00000004040a7220 */ /* 0x000fe20000410000 */
[----:B------:R-:W-:Y:S01]  /*0970*/  FADD.FTZ R9, R5, R4 ;  /* 0x0000000405097221 */ /* 0x000fe20000010000 */
[----:B------:R-:W-:Y:S02]  /*0980*/  FFMA.FTZ R11, R3, R3, R12 ;  /* 0x00000003030b7223 */ /* 0x000fe4000001000c */
[----:B------:R-:W-:Y:S01]  /*0990*/  FFMA.FTZ R10, R5, R5, R10 ;  /* 0x00000005050a7223 */ /* 0x000fe2000001000a */
[----:B------:R-:W-:Y:S01]  /*09a0*/  FADD.FTZ R9, RZ, R9 ;  /* 0x00000009ff097221 */ /* 0x000fe20000010000 */
[C---:B---3--:R-:W-:Y:S02]  /*09b0*/  PRMT R7, R8.reuse, 0x7632, R7 ;  /* 0x0000763208077816 */ /* 0x048fe40000000007 */
[----:B------:R-:W-:Y:S01]  /*09c0*/  FADD.FTZ R10, RZ, R10 ;  /* 0x0000000aff0a7221 */ /* 0x000fe20000010000 */
[----:B------:R-:W-:-:S02]  /*09d0*/  IMAD.U32 R12, R8, 0x10000, RZ ;  /* 0x00010000080c7824 */ /* 0x000fc400078e00ff */
[----:B------:R-:W-:Y:S01]  /*09e0*/  FADD.FTZ R9, R9, R16 ;  /* 0x0000001009097221 */ /* 0x000fe20000010000 */
[----:B------:R-:W-:Y:S01]  /*09f0*/  SHF.L.U32 R7, R7, 0x10, RZ ;  /* 0x0000001007077819 */ /* 0x000fe200000006ff */
[----:B------:R-:W-:Y:S01]  /*0a00*/  FADD.FTZ R10, R10, R11 ;  /* 0x0000000b0a0a7221 */ /* 0x000fe20000010000 */
[C---:B-----5:R-:W-:Y:S02]  /*0a10*/  PRMT R13, R14.reuse, 0x7632, R13 ;  /* 0x000076320e0d7816 */ /* 0x060fe4000000000d */
[----:B------:R-:W-:Y:S01]  /*0a20*/  SHF.L.U32 R14, R14, 0x10, RZ ;  /* 0x000000100e0e7819 */ /* 0x000fe200000006ff */
[----:B------:R-:W-:Y:S01]  /*0a30*/  FMUL.FTZ R11, R7, R7 ;  /* 0x00000007070b7220 */ /* 0x000fe20000410000 */
[----:B------:R-:W-:Y:S01]  /*0a40*/  SHF.L.U32 R13, R13, 0x10, RZ ;  /* 0x000000100d0d7819 */ /* 0x000fe200000006ff */
[C---:B------:R-:W-:Y:S02]  /*0a50*/  FADD.FTZ R8, R12.reuse, R7 ;  /* 0x000000070c087221 */ /* 0x040fe40000010000 */
[----:B------:R-:W-:-:S02]  /*0a60*/  FFMA.FTZ R11, R12, R12, R11 ;  /* 0x0000000c0c0b7223 */ /* 0x000fc4000001000b */
[----:B------:R-:W-:Y:S01]  /*0a70*/  FMUL.FTZ R17, R13, R13 ;  /* 0x0000000d0d117220 */ /* 0x000fe20000410000 */
[----:B------:R-:W-:Y:S01]  /*0a80*/  FADD.FTZ R8, R9, R8 ;  /* 0x0000000809087221 */ /* 0x000fe20000010000 */
[----:B------:R-:W-:Y:S01]  /*0a90*/  FADD.FTZ R9, R14, R13 ;  /* 0x0000000d0e097221 */ /* 0x000fe20000010000 */
[----:B------:R-:W-:Y:S01]  /*0aa0*/  FADD.FTZ R10, R10, R11 ;  /* 0x0000000b0a0a7221 */ /* 0x000fe20000010000 */
[----:B------:R-:W-:Y:S02]  /*0ab0*/  FFMA.FTZ R17, R14, R14, R17 ;  /* 0x0000000e0e117223 */ /* 0x000fe40000010011 */
        /* <DEDUP_REMOVED lines=30> */
.L_x_1877:
[----:B------:R-:W-:Y:S05]  /*0ca0*/  BSYNC.RECONVERGENT B0 ;  /* 0x0000000000007941 */ /* 0x000fea0003800200 */
.L_x_1876:
        /* <DEDUP_REMOVED lines=8> */
[----:B------:R-:W4:Y:S04]  /*0d30*/  LDS.128 R8, [UR5+0x10] ;  /* 0x00001005ff087984 */ /* 0x000f280008000c00 */
[----:B-12---:R-:W0:Y:S01]  /*0d40*/  LDS.64 R18, [UR5+0x20] ;  /* 0x00002005ff127984 */ /* 0x006e220008000a00 */
[----:B----4-:R-:W-:Y:S01]  /*0d50*/  FADD.FTZ R29, R16, R8 ;  /* 0x00000008101d7221 */ /* 0x010fe20000010000 */
[----:B------:R-:W-:-:S03]  /*0d60*/  FADD.FTZ R8, R17, R9 ;  /* 0x0000000911087221 */ /* 0x000fc60000010000 */
[----:B------:R-:W-:Y:S01]  /*0d70*/  FADD.FTZ R29, R29, R10 ;  /* 0x0000000a1d1d7221 */ /* 0x000fe20000010000 */
[----:B------:R-:W-:-:S03]  /*0d80*/  FADD.FTZ R8, R8, R11 ;  /* 0x0000000b08087221 */ /* 0x000fc60000010000 */
[----:B0--3--:R-:W-:Y:S01]  /*0d90*/  FADD.FTZ R16, R29, R18 ;  /* 0x000000121d107221 */ /* 0x009fe20000010000 */
[----:B------:R-:W-:-:S07]  /*0da0*/  FADD.FTZ R17, R8, R19 ;  /* 0x0000001308117221 */ /* 0x000fce0000010000 */
.L_x_1879:
[----:B------:R-:W-:Y:S05]  /*0db0*/  BSYNC.RECONVERGENT B0 ;  /* 0x0000000000007941 */ /* 0x000fea0003800200 */
.L_x_1878:
[----:B------:R-:W-:Y:S05]  /*0dc0*/  @!P2 BRA `(.L_x_1880) ;  /* 0x0000000c00b4a947 */ /* 0x000fea0003800000 */
[----:B------:R-:W4:Y:S01]  /*0dd0*/  LDC.64 R8, c[0x0][0x3b8] ;  /* 0x0000ee00ff087b82 */ /* 0x000f220000000a00 */
[----:B------:R-:W-:Y:S01]  /*0de0*/  ULOP3.LUT UR5, UR4, 0x1, URZ, 0xc0, !UPT ;  /* 0x0000000104057892 */ /* 0x000fe2000f8ec0ff */
[----:B------:R-:W-:-:S03]  /*0df0*/  ISETP.GE.U32.AND P2, PT, R0, 0x8, PT ;  /* 0x000000080000780c */ /* 0x000fc60003f46070 */
[----:B------:R-:W-:-:S06]  /*0e00*/  UIMAD UR5, UR5, UR21, URZ ;  /* 0x00000015050572a4 */ /* 0x000fcc000f8e02ff */
[----:B------:R-:W-:-:S05]  /*0e10*/  IMAD R10, R0, UR5, RZ ;  /* 0x00000005000a7c24 */ /* 0x000fca000f8e02ff */
[----:B------:R-:W-:-:S05]  /*0e20*/  SHF.L.U32 R11, R10, 0x1, RZ ;  /* 0x000000010a0b7819 */ /* 0x000fca00000006ff */
[----:B----4-:R-:W-:-:S03]  /*0e30*/  IMAD.WIDE R8, R11, 0x4, R8 ;  /* 0x000000040b087825 */ /* 0x010fc600078e0208 */
[----:B------:R-:W-:Y:S02]  /*0e40*/  R2UR UR18, R8 ;  /* 0x00000000081272ca */ /* 0x000fe400000e0000 */
[----:B------:R-:W-:Y:S01]  /*0e50*/  R2UR UR19, R9 ;  /* 0x00000000091372ca */ /* 0x000fe200000e0000 */
[----:B------:R-:W-:-:S14]  /*0e60*/  @P3 BRA `(.L_x_1881) ;  /* 0x00000000006c3947 */ /* 0x000fdc0003800000 */
[----:B------:R-:W4:Y:S01]  /*0e70*/  LDC.64 R8, c[0x0][0x3b0] ;  /* 0x0000ec00ff087b82 */ /* 0x000f220000000a00 */
[----:B------:R-:W-:Y:S02]  /*0e80*/  UIADD3 UR14, UPT, UPT, UR5, UR6, URZ ;  /* 0x00000006050e7290 */ /* 0x000fe4000fffe0ff */
[----:B------:R-:W-:Y:S02]  /*0e90*/  ULOP3.LUT UP1, UR11, UR4, 0x2, URZ, 0xc0, !UPT ;  /* 0x00000002040b7892 */ /* 0x000fe4000f82c0ff */
[----:B------:R-:W-:Y:S02]  /*0ea0*/  UIMAD UR12, UR20, UR21, UR6 ;  /* 0x00000015140c72a4 */ /* 0x000fe4000f8e0206 */
[----:B------:R-:W-:Y:S01]  /*0eb0*/  IMAD.U32 R11, RZ, RZ, UR14 ;  /* 0x0000000eff0b7e24 */ /* 0x000fe2000f8e00ff */
[----:B-1----:R-:W-:Y:S01]  /*0ec0*/  MOV R18, UR14 ;  /* 0x0000000e00127c02 */ /* 0x002fe20008000f00 */
[----:B------:R-:W-:Y:S02]  /*0ed0*/  UIMAD.WIDE.U32 UR12, UR12, 0x8, UR18 ;  /* 0x000000080c0c78a5 */ /* 0x000fe4000f8e0012 */
[----:B------:R-:W-:-:S04]  /*0ee0*/  UIADD3 UR11, UPT, UPT, -UR11, 0x1, URZ ;  /* 0x000000010b0b7890 */ /* 0x000fc8000fffe1ff */
[----:B------:R-:W-:Y:S02]  /*0ef0*/  MOV R10, UR12 ;  /* 0x0000000c000a7c02 */ /* 0x000fe40008000f00 */
[----:B------:R-:W-:Y:S01]  /*0f00*/  IMAD.U32 R29, RZ, RZ, UR11 ;  /* 0x0000000bff1d7e24 */ /* 0x000fe2000f8e00ff */
[----:B----4-:R-:W-:Y:S02]  /*0f10*/  LEA R8, P4, R11, R8, 0x2 ;  /* 0x000000080b087211 */ /* 0x010fe400078810ff */
[----:B------:R-:W-:Y:S02]  /*0f20*/  MOV R11, UR13 ;  /* 0x0000000d000b7c02 */ /* 0x000fe40008000f00 */
[----:B------:R-:W-:Y:S02]  /*0f30*/  LEA.HI.X R9, R18, R9, RZ, 0x2, P4 ;  /* 0x0000000912097211 */ /* 0x000fe400020f14ff */
[----:B------:R-:W-:Y:S01]  /*0f40*/  PLOP3.LUT P4, PT, PT, PT, UP1, 0x80, 0x8 ;  /* 0x000000000008781c */ /* 0x000fe20003f8f018 */
[----:B------:R4:W-:Y:S03]  /*0f50*/  STG.E.64 desc[UR16][R10.64], R16 ;  /* 0x000000100a007986 */ /* 0x0009e6000c101b10 */
[----:B--2---:R-:W-:Y:S01]  /*0f60*/  SEL R19, R0, RZ, !P4 ;  /* 0x000000ff00137207 */ /* 0x004fe20006000000 */
[----:B------:R-:W-:Y:S06]  /*0f70*/  MEMBAR.ALL.GPU ;  /* 0x0000000000007992 */ /* 0x000fec000000a000 */
[----:B------:R-:W-:-:S00]  /*0f80*/  ERRBAR ;  /* 0x00000000000079ab */ /* 0x000fc00000000000 */
[----:B------:R-:W-:Y:S06]  /*0f90*/  CGAERRBAR ;  /* 0x00000000000075ab */ /* 0x000fec0000000000 */
[----:B------:R4:W-:Y:S01]  /*0fa0*/  REDG.E.ADD.S32.STRONG.GPU desc[UR16][R8.64], R29 ;  /* 0x0000001d0800798e */ /* 0x0009e2000c12e310 */
[----:B------:R-:W-:-:S13]  /*0fb0*/  ISETP.NE.AND P4, PT, R19, -0x1, PT ;  /* 0xffffffff1300780c */ /* 0x000fda0003f85270 */
[----:B----4-:R-:W-:Y:S05]  /*0fc0*/  @!P4 BRA `(.L_x_1881) ;  /* 0x000000000014c947 */ /* 0x010fea0003800000 */
.L_x_1882:
[----:B------:R-:W2:Y:S04]  /*0fd0*/  LDG.E.STRONG.GPU R10, desc[UR16][R8.64] ;  /* 0x00000010080a7981 */ /* 0x000ea8000c1ef900 */
[----:B--2---:R-:W-:Y:S01]  /*0fe0*/  CCTL.IVALL ;  /* 0x00000000ff00798f */ /* 0x004fe20002000000 */
[----:B------:R-:W-:Y:S05]  /*0ff0*/  YIELD ;  /* 0x0000000000007946 */ /* 0x000fea0003800000 */
[----:B------:R-:W-:-:S13]  /*1000*/  ISETP.NE.AND P4, PT, R10, R19, PT ;  /* 0x000000130a00720c */ /* 0x000fda0003f85270 */
[----:B------:R-:W-:Y:S05]  /*1010*/  @P4 BRA `(.L_x_1882) ;  /* 0xfffffffc00ec4947 */ /* 0x000fea000383ffff */
.L_x_1881:
[----:B------:R-:W-:Y:S05]  /*1020*/  WARPSYNC.ALL ;  /* 0x0000000000007948 */ /* 0x000fea0003800000 */
[----:B------:R-:W-:Y:S06]  /*1030*/  BAR.SYNC.DEFER_BLOCKING 0x0 ;  /* 0x0000000000007b1d */ /* 0x000fec0000010000 */
[----:B------:R-:W-:Y:S01]  /*1040*/  UMOV UR5, URZ ;  /* 0x000000ff00057c82 */ /* 0x000fe20008000000 */
[----:B------:R-:W-:Y:S05]  /*1050*/  @!P2 BRA `(.L_x_1883) ;  /* 0x000000040098a947 */ /* 0x000fea0003800000 */
[----:B------:R-:W-:Y:S01]  /*1060*/  LOP3.LUT R28, R0, 0x7ffffff8, RZ, 0xc0, !PT ;  /* 0x7ffffff8001c7812 */ /* 0x000fe200078ec0ff */
[----:B------:R-:W-:Y:S02]  /*1070*/  UIMAD UR25, UR21, 0x7, UR6 ;  /* 0x00000007151978a4 */ /* 0x000fe4000f8e0206 */
[----:B------:R-:W-:Y:S02]  /*1080*/  UIMAD UR24, UR21, 0x6, UR6 ;  /* 0x00000006151878a4 */ /* 0x000fe4000f8e0206 */
[----:B------:R-:W-:Y:S02]  /*1090*/  UIMAD UR23, UR21, 0x5, UR6 ;  /* 0x00000005151778a4 */ /* 0x000fe4000f8e0206 */
[----:B------:R-:W-:Y:S02]  /*10a0*/  UIMAD UR22, UR21, 0x3, UR6 ;  /* 0x00000003151678a4 */ /* 0x000fe4000f8e0206 */
[----:B------:R-:W-:Y:S02]  /*10b0*/  ULEA UR15, UR21, UR6, 0x1 ;  /* 0x00000006150f7291 */ /* 0x000fe4000f8e08ff */
[----:B------:R-:W-:-:S02]  /*10c0*/  ULEA UR12, UR21, UR6, 0x2 ;  /* 0x00000006150c7291 */ /* 0x000fc4000f8e10ff */
[----:B------:R-:W-:Y:S02]  /*10d0*/  UIADD3 UR13, UPT, UPT, UR6, UR21, URZ ;  /* 0x00000015060d7290 */ /* 0x000fe4000fffe0ff */
[----:B------:R-:W-:Y:S01]  /*10e0*/  UIADD3 UR14, UPT, UPT, -UR20, URZ, URZ ;  /* 0x000000ff140e7290 */ /* 0x000fe2000fffe1ff */
[----:B------:R-:W-:Y:S01]  /*10f0*/  UMOV UR5, URZ ;  /* 0x000000ff00057c82 */ /* 0x000fe20008000000 */
[----:B------:R-:W-:-:S10]  /*1100*/  UMOV UR11, UR6 ;  /* 0x00000006000b7c82 */ /* 0x000fd40008000000 */
.L_x_1884:
[----:B------:R-:W-:Y:S01]  /*1110*/  UIADD3 UR26, UPT, UPT, UR5, 0x1, URZ ;  /* 0x00000001051a7890 */ /* 0x000fe2000fffe0ff */
[----:B------:R-:W-:-:S05]  /*1120*/  ISETP.EQ.OR P2, PT, RZ, UR14, P3 ;  /* 0x0000000eff007c0c */ /* 0x000fca0009f42670 */
[----:B------:R-:W-:-:S04]  /*1130*/  MOV R8, UR26 ;  /* 0x0000001a00087c02 */ /* 0x000fc80008000f00 */
[----:B------:R-:W-:-:S04]  /*1140*/  ISETP.EQ.OR P4, PT, R8, UR20, P3 ;  /* 0x0000001408007c0c */ /* 0x000fc80009f82670 */
[----:B------:R-:W-:-:S05]  /*1150*/  VOTEU.ALL UP1, P2 ;  /* 0x0000000000ff7886 */ /* 0x000fca0001020000 */
[----:B------:R-:W-:-:S04]  /*1160*/  @!UP1 UIMAD.WIDE.U32 UR26, UR11, 0x8, UR18 ;  /* 0x000000080b1a98a5 */ /* 0x000fc8000f8e0012 */
[----:B------:R-:W-:Y:S02]  /*1170*/  VOTEU.ALL UP1, P4 ;  /* 0x0000000000ff7886 */ /* 0x000fe40002020000 */
[----:B------:R-:W-:Y:S02]  /*1180*/  MOV R8, UR26 ;  /* 0x0000001a00087c02 */ /* 0x000fe40008000f00 */
[----:B------:R-:W-:Y:S01]  /*1190*/  MOV R9, UR27 ;  /* 0x0000001b00097c02 */ /* 0x000fe20008000f00 */
[----:B------:R-:W-:-:S05]  /*11a0*/  @!UP1 UIMAD.WIDE.U32 UR26, UR13, 0x8, UR18 ;  /* 0x000000080d1a98a5 */ /* 0x000fca000f8e0012 */
[----:B------:R-:W0:Y:S01]  /*11b0*/  @!P2 LDG.E.64 R8, desc[UR16][R8.64] ;  /* 0x000000100808a981 */ /* 0x000e22000c1e1b00 */
[----:B------:R-:W-:Y:S01]  /*11c0*/  IMAD.U32 R10, RZ, RZ, UR26 ;  /* 0x0000001aff0a7e24 */ /* 0x000fe2000f8e00ff */
[----:B------:R-:W-:Y:S01]  /*11d0*/  UIADD3 UR26, UPT, UPT, UR5, 0x2, URZ ;  /* 0x00000002051a7890 */ /* 0x000fe2000fffe0ff */
[----:B------:R-:W-:-:S05]  /*11e0*/  MOV R11, UR27 ;  /* 0x0000001b000b7c02 */ /* 0x000fca0008000f00 */
[----:B-1----:R-:W-:Y:S01]  /*11f0*/  MOV R18, UR26 ;  /* 0x0000001a00127c02 */ /* 0x002fe20008000f00 */
[----:B------:R-:W4:Y:S01]  /*1200*/  @!P4 LDG.E.64 R10, desc[UR16][R10.64] ;  /* 0x000000100a0ac981 */ /* 0x000f22000c1e1b00 */
[----:B------:R-:W-:Y:S02]  /*1210*/  UIADD3 UR26, UPT, UPT, UR5, 0x3, URZ ;  /* 0x00000003051a7890 */ /* 0x000fe4000fffe0ff */
[----:B------:R-:W-:-:S04]  /*1220*/  ISETP.EQ.OR P5, PT, R18, UR20, P3 ;  /* 0x0000001412007c0c */ /* 0x000fc80009fa2670 */
[----:B------:R-:W-:-:S04]  /*1230*/  MOV R18, UR26 ;  /* 0x0000001a00127c02 */ /* 0x000fc80008000f00 */
[----:B------:R-:W-:-:S05]  /*1240*/  ISETP.EQ.OR P6, PT, R18, UR20, P3 ;  /* 0x0000001412007c0c */ /* 0x000fca0009fc2670 */
[----:B------:R-:W-:-:S05]  /*1250*/  VOTEU.ALL UP1, P5 ;  /* 0x0000000000ff7886 */ /* 0x000fca0002820000 */
[----:B------:R-:W-:-:S06]  /*1260*/  @!UP1 UIMAD.WIDE.U32 UR26, UR15, 0x8, UR18 ;  /* 0x000000080f1a98a5 */ /* 0x000fcc000f8e0012 */
[----:B------:R-:W-:Y:S01]  /*1270*/  IMAD.U32 R18, RZ, RZ, UR26 ;  /* 0x0000001aff127e24 */ /* 0x000fe2000f8e00ff */
[----:B--2---:R-:W-:-:S06]  /*1280*/  MOV R19, UR27 ;  /* 0x0000001b00137c02 */ /* 0x004fcc0008000f00 */
[----:B------:R-:W2:Y:S01]  /*1290*/  @!P5 LDG.E.64 R18, desc[UR16][R18.64] ;  /* 0x000000101212d981 */ /* 0x000ea2000c1e1b00 */
[----:B------:R-:W-:-:S05]  /*12a0*/  VOTEU.ALL UP1, P6 ;  /* 0x0000000000ff7886 */ /* 0x000fca0003020000 */
[----:B------:R-:W-:Y:S01]  /*12b0*/  @!UP1 UIMAD.WIDE.U32 UR26, UR22, 0x8, UR18 ;  /* 0x00000008161a98a5 */ /* 0x000fe2000f8e0012 */
[----:B0--3--:R-:W-:Y:S01]  /*12c0*/  @!P2 FADD.FTZ R16, R16, R8 ;  /* 0x000000081010a221 */ /* 0x009fe20000010000 */
[----:B------:R-:W-:-:S04]  /*12d0*/  @!P2 FADD.FTZ R17, R17, R9 ;  /* 0x000000091111a221 */ /* 0x000fc80000010000 */
[----:B------:R-:W-:Y:S01]  /*12e0*/  MOV R8, UR26 ;  /* 0x0000001a00087c02 */ /* 0x000fe20008000f00 */
[----:B------:R-:W-:Y:S01]  /*12f0*/  UIADD3 UR26, UPT, UPT, UR5, 0x4, URZ ;  /* 0x00000004051a7890 */ /* 0x000fe2000fffe0ff */
[----:B------:R-:W-:Y:S01]  /*1300*/  MOV R9, UR27 ;  /* 0x0000001b00097c02 */ /* 0x000fe20008000f00 */
[----:B----4-:R-:W-:-:S05]  /*1310*/  @!P4 FADD.FTZ R16, R16, R10 ;  /* 0x0000000a1010c221 */ /* 0x010fca0000010000 */
[----:B------:R-:W3:Y:S01]  /*1320*/  @!P6 LDG.E.64 R8, desc[UR16][R8.64] ;  /* 0x000000100808e981 */ /* 0x000ee2000c1e1b00 */
[----:B------:R-:W-:Y:S02]  /*1330*/  IMAD.U32 R10, RZ, RZ, UR26 ;  /* 0x0000001aff0a7e24 */ /* 0x000fe4000f8e00ff */
[----:B------:R-:W-:-:S03]  /*1340*/  @!P4 FADD.FTZ R17, R17, R11 ;  /* 0x0000000b1111c221 */ /* 0x000fc60000010000 */
[----:B------:R-:W-:Y:S01]  /*1350*/  ISETP.EQ.OR P4, PT, R10, UR20, P3 ;  /* 0x000000140a007c0c */ /* 0x000fe20009f82670 */
[----:B------:R-:W-:-:S06]  /*1360*/  UIADD3 UR26, UPT, UPT, UR5, 0x5, URZ ;  /* 0x00000005051a7890 */ /* 0x000fcc000fffe0ff */
[----:B------:R-:W-:-:S06]  /*1370*/  MOV R10, UR26 ;  /* 0x0000001a000a7c02 */ /* 0x000fcc0008000f00 */
[----:B------:R-:W-:-:S05]  /*1380*/  VOTEU.ALL UP1, P4 ;  /* 0x0000000000ff7886 */ /* 0x000fca0002020000 */
[----:B------:R-:W-:Y:S01]  /*1390*/  @!UP1 UIMAD.WIDE.U32 UR26, UR12, 0x8, UR18 ;  /* 0x000000080c1a98a5 */ /* 0x000fe2000f8e0012 */
[----:B--2---:R-:W-:Y:S01]  /*13a0*/  @!P5 FADD.FTZ R16, R16, R18 ;  /* 0x000000121010d221 */ /* 0x004fe20000010000 */
[----:B------:R-:W-:-:S04]  /*13b0*/  @!P5 FADD.FTZ R17, R17, R19 ;  /* 0x000000131111d221 */ /* 0x000fc80000010000 */
[----:B------:R-:W-:Y:S02]  /*13c0*/  MOV R18, UR26 ;  /* 0x0000001a00127c02 */ /* 0x000fe40008000f00 */
[----:B------:R-:W-:-:S06]  /*13d0*/  MOV R19, UR27 ;  /* 0x0000001b00137c02 */ /* 0x000fcc0008000f00 */
[----:B------:R-:W2:Y:S01]  /*13e0*/  @!P4 LDG.E.64 R18, desc[UR16][R18.64] ;  /* 0x000000101212c981 */ /* 0x000ea2000c1e1b00 */
[----:B------:R-:W-:-:S13]  /*13f0*/  ISETP.EQ.OR P2, PT, R10, UR20, P3 ;  /* 0x000000140a007c0c */ /* 0x000fda0009f42670 */
[----:B------:R-:W-:-:S05]  /*1400*/  VOTEU.ALL UP1, P2 ;  /* 0x0000000000ff7886 */ /* 0x000fca0001020000 */
[----:B------:R-:W-:-:S06]  /*1410*/  @!UP1 UIMAD.WIDE.U32 UR26, UR23, 0x8, UR18 ;  /* 0x00000008171a98a5 */ /* 0x000fcc000f8e0012 */
[----:B------:R-:W-:Y:S01]  /*1420*/  IMAD.U32 R10, RZ, RZ, UR26 ;  /* 0x0000001aff0a7e24 */ /* 0x000fe2000f8e00ff */
[----:B------:R-:W-:Y:S01]  /*1430*/  UIADD3 UR26, UPT, UPT, UR5, 0x6, URZ ;  /* 0x00000006051a7890 */ /* 0x000fe2000fffe0ff */
[----:B------:R-:W-:-:S06]  /*1440*/  MOV R11, UR27 ;  /* 0x0000001b000b7c02 */ /* 0x000fcc0008000f00 */
[----:B------:R-:W4:Y:S01]  /*1450*/  @!P2 LDG.E.64 R10, desc[UR16][R10.64] ;  /* 0x000000100a0aa981 */ /* 0x000f22000c1e1b00 */
[----:B---3--:R-:W-:Y:S01]  /*1460*/  @!P6 FADD.FTZ R16, R16, R8 ;  /* 0x000000081010e221 */ /* 0x008fe20000010000 */
[----:B------:R-:W-:Y:S01]  /*1470*/  MOV R8, UR26 ;  /* 0x0000001a00087c02 */ /* 0x000fe20008000f00 */
[----:B------:R-:W-:Y:S01]  /*1480*/  UIADD3 UR26, UPT, UPT, UR5, 0x7, URZ ;  /* 0x00000007051a7890 */ /* 0x000fe2000fffe0ff */
[----:B------:R-:W-:Y:S02]  /*1490*/  @!P6 FADD.FTZ R17, R17, R9 ;  /* 0x000000091111e221 */ /* 0x000fe40000010000 */
[----:B------:R-:W-:-:S03]  /*14a0*/  ISETP.EQ.OR P6, PT, R8, UR20, P3 ;  /* 0x0000001408007c0c */ /* 0x000fc60009fc2670 */
[----:B------:R-:W-:-:S04]  /*14b0*/  MOV R8, UR26 ;  /* 0x0000001a00087c02 */ /* 0x000fc80008000f00 */
[----:B------:R-:W-:-:S06]  /*14c0*/  ISETP.EQ.OR P5, PT, R8, UR20, P3 ;  /* 0x0000001408007c0c */ /* 0x000fcc0009fa2670 */
[----:B------:R-:W-:-:S05]  /*14d0*/  VOTEU.ALL UP1, P6 ;  /* 0x0000000000ff7886 */ /* 0x000fca0003020000 */
[----:B------:R-:W-:Y:S02]  /*14e0*/  @!UP1 UIMAD.WIDE.U32 UR26, UR24, 0x8, UR18 ;  /* 0x00000008181a98a5 */ /* 0x000fe4000f8e0012 */
[----:B------:R-:W-:-:S04]  /*14f0*/  VOTEU.ALL UP1, P5 ;  /* 0x0000000000ff7886 */ /* 0x000fc80002820000 */
[----:B------:R-:W-:Y:S01]  /*1500*/  IMAD.U32 R8, RZ, RZ, UR26 ;  /* 0x0000001aff087e24 */ /* 0x000fe2000f8e00ff */
[----:B------:R-:W-:Y:S01]  /*1510*/  MOV R9, UR27 ;  /* 0x0000001b00097c02 */ /* 0x000fe20008000f00 */
[----:B------:R-:W-:-:S05]  /*1520*/  @!UP1 UIMAD.WIDE.U32 UR26, UR25, 0x8, UR18 ;  /* 0x00000008191a98a5 */ /* 0x000fca000f8e0012 */
[----:B------:R-:W3:Y:S01]  /*1530*/  @!P6 LDG.E.64 R8, desc[UR16][R8.64] ;  /* 0x000000100808e981 */ /* 0x000ee2000c1e1b00 */
[----:B--2---:R-:W-:Y:S01]  /*1540*/  @!P4 FADD.FTZ R16, R16, R18 ;  /* 0x000000121010c221 */ /* 0x004fe20000010000 */
[----:B------:R-:W-:Y:S01]  /*1550*/  @!P4 FADD.FTZ R17, R17, R19 ;  /* 0x000000131111c221 */ /* 0x000fe20000010000 */
[----:B------:R-:W-:Y:S02]  /*1560*/  MOV R18, UR26 ;  /* 0x0000001a00127c02 */ /* 0x000fe40008000f00 */
[----:B------:R-:W-:-:S06]  /*1570*/  MOV R19, UR27 ;  /* 0x0000001b00137c02 */ /* 0x000fcc0008000f00 */
[----:B------:R-:W2:Y:S01]  /*1580*/  @!P5 LDG.E.64 R18, desc[UR16][R18.64] ;  /* 0x000000101212d981 */ /* 0x000ea2000c1e1b00 */
[----:B------:R-:W-:Y:S02]  /*1590*/  UIADD3 UR5, UPT, UPT, UR5, 0x8, URZ ;  /* 0x0000000805057890 */ /* 0x000fe4000fffe0ff */
[----:B------:R-:W-:Y:S02]  /*15a0*/  UIADD3 UR14, UPT, UPT, UR14, 0x8, URZ ;  /* 0x000000080e0e7890 */ /* 0x000fe4000fffe0ff */
[----:B------:R-:W-:Y:S02]  /*15b0*/  ULEA UR11, UR21, UR11, 0x3 ;  /* 0x0000000b150b7291 */ /* 0x000fe4000f8e18ff */
[----:B------:R-:W-:Y:S02]  /*15c0*/  ULEA UR13, UR21, UR13, 0x3 ;  /* 0x0000000d150d7291 */ /* 0x000fe4000f8e18ff */
[----:B------:R-:W-:Y:S01]  /*15d0*/  ULEA UR15, UR21, UR15, 0x3 ;  /* 0x0000000f150f7291 */ /* 0x000fe2000f8e18ff */
[----:B----4-:R-:W-:Y:S01]  /*15e0*/  @!P2 FADD.FTZ R16, R16, R10 ;  /* 0x0000000a1010a221 */ /* 0x010fe20000010000 */
[----:B------:R-:W-:Y:S01]  /*15f0*/  @!P2 FADD.FTZ R17, R17, R11 ;  /* 0x0000000b1111a221 */ /* 0x000fe20000010000 */
[----:B------:R-:W-:Y:S01]  /*1600*/  ISETP.NE.AND P2, PT, R28, UR5, PT ;  /* 0x000000051c007c0c */ /* 0x000fe2000bf45270 */
[----:B------:R-:W-:-:S02]  /*1610*/  ULEA UR22, UR21, UR22, 0x3 ;  /* 0x0000001615167291 */ /* 0x000fc4000f8e18ff */
[----:B------:R-:W-:Y:S02]  /*1620*/  ULEA UR12, UR21, UR12, 0x3 ;  /* 0x0000000c150c7291 */ /* 0x000fe4000f8e18ff */
[----:B------:R-:W-:Y:S02]  /*1630*/  ULEA UR23, UR21, UR23, 0x3 ;  /* 0x0000001715177291 */ /* 0x000fe4000f8e18ff */
[----:B------:R-:W-:Y:S02]  /*1640*/  ULEA UR24, UR21, UR24, 0x3 ;  /* 0x0000001815187291 */ /* 0x000fe4000f8e18ff */
[----:B------:R-:W-:Y:S01]  /*1650*/  ULEA UR25, UR21, UR25, 0x3 ;  /* 0x0000001915197291 */ /* 0x000fe2000f8e18ff */
[----:B---3--:R-:W-:Y:S01]  /*1660*/  @!P6 FADD.FTZ R16, R16, R8 ;  /* 0x000000081010e221 */ /* 0x008fe20000010000 */
[----:B------:R-:W-:-:S03]  /*1670*/  @!P6 FADD.FTZ R17, R17, R9 ;  /* 0x000000091111e221 */ /* 0x000fc60000010000 */
[----:B--2---:R-:W-:Y:S01]  /*1680*/  @!P5 FADD.FTZ R16, R16, R18 ;  /* 0x000000121010d221 */ /* 0x004fe20000010000 */
[----:B------:R-:W-:Y:S01]  /*1690*/  @!P5 FADD.FTZ R17, R17, R19 ;  /* 0x000000131111d221 */ /* 0x000fe20000010000 */
[----:B------:R-:W-:Y:S06]  /*16a0*/  @P2 BRA `(.L_x_1884) ;  /* 0xfffffff800982947 */ /* 0x000fec000383ffff */
[----:B------:R-:W-:-:S15]  /*16b0*/  R2UR UR5, R28 ;  /* 0x000000001c0572ca */ /* 0x000fde00000e0000 */
.L_x_1883:
[----:B------:R-:W-:-:S04]  /*16c0*/  LOP3.LUT R8, R0, 0x7, RZ, 0xc0, !PT ;  /* 0x0000000700087812 */ /* 0x000fc800078ec0ff */
[----:B------:R-:W-:-:S13]  /*16d0*/  ISETP.NE.AND P2, PT, R8, RZ, PT ;  /* 0x000000ff0800720c */ /* 0x000fda0003f45270 */
[----:B------:R-:W-:Y:S05]  /*16e0*/  @!P2 BRA `(.L_x_1880) ;  /* 0x00000004006ca947 */ /* 0x000fea0003800000 */
[----:B------:R-:W-:-:S05]  /*16f0*/  VIADD R8, R8, 0xffffffff ;  /* 0xffffffff08087836 */ /* 0x000fca0000000000 */
[----:B------:R-:W-:-:S13]  /*1700*/  ISETP.GE.U32.AND P2, PT, R8, 0x3, PT ;  /* 0x000000030800780c */ /* 0x000fda0003f46070 */
[----:B------:R-:W-:Y:S05]  /*1710*/  @!P2 BRA `(.L_x_1885) ;  /* 0x0000000000b8a947 */ /* 0x000fea0003800000 */
[----:B------:R-:W-:-:S04]  /*1720*/  MOV R8, UR5 ;  /* 0x0000000500087c02 */ /* 0x000fc80008000f00 */
[----:B------:R-:W-:-:S13]  /*1730*/  ISETP.EQ.OR P2, PT, R8, UR20, P3 ;  /* 0x0000001408007c0c */ /* 0x000fda0009f42670 */
[----:B------:R-:W-:-:S05]  /*1740*/  VOTEU.ALL UP1, P2 ;  /* 0x0000000000ff7886 */ /* 0x000fca0001020000 */
[----:B------:R-:W-:-:S04]  /*1750*/  @!UP1 UIMAD UR12, UR5, UR21, UR6 ;  /* 0x00000015050c92a4 */ /* 0x000fc8000f8e0206 */
[----:B------:R-:W-:-:S06]  /*1760*/  @!UP1 UIMAD.WIDE.U32 UR12, UR12, 0x8, UR18 ;  /* 0x000000080c0c98a5 */ /* 0x000fcc000f8e0012 */
[----:B------:R-:W-:Y:S02]  /*1770*/  MOV R10, UR12 ;  /* 0x0000000c000a7c02 */ /* 0x000fe40008000f00 */
[----:B------:R-:W-:-:S06]  /*1780*/  MOV R11, UR13 ;  /* 0x0000000d000b7c02 */ /* 0x000fcc0008000f00 */
[----:B------:R-:W0:Y:S01]  /*1790*/  @!P2 LDG.E.64 R10, desc[UR16][R10.64] ;  /* 0x000000100a0aa981 */ /* 0x000e22000c1e1b00 */
[----:B------:R-:W-:Y:S02]  /*17a0*/  UIADD3 UR12, UPT, UPT, UR5, 0x1, URZ ;  /* 0x00000001050c7890 */ /* 0x000fe4000fffe0ff */
[----:B------:R-:W-:Y:S02]  /*17b0*/  UIADD3 UR11, UPT, UPT, UR5, 0x2, URZ ;  /* 0x00000002050b7890 */ /* 0x000fe4000fffe0ff */
[----:B------:R-:W-:Y:S02]  /*17c0*/  UIADD3 UR14, UPT, UPT, UR5, 0x3, URZ ;  /* 0x00000003050e7890 */ /* 0x000fe4000fffe0ff */
[----:B------:R-:W-:-:S05]  /*17d0*/  IMAD.U32 R8, RZ, RZ, UR12 ;  /* 0x0000000cff087e24 */ /* 0x000fca000f8e00ff */
[----:B------:R-:W-:Y:S02]  /*17e0*/  ISETP.EQ.OR P4, PT, R8, UR20, P3 ;  /* 0x0000001408007c0c */ /* 0x000fe40009f82670 */
[----:B------:R-:W-:-:S04]  /*17f0*/  MOV R8, UR11 ;  /* 0x0000000b00087c02 */ /* 0x000fc80008000f00 */
[----:B------:R-:W-:Y:S02]  /*1800*/  ISETP.EQ.OR P5, PT, R8, UR20, P3 ;  /* 0x0000001408007c0c */ /* 0x000fe40009fa2670 */
[----:B------:R-:W-:-:S04]  /*1810*/  MOV R8, UR14 ;  /* 0x0000000e00087c02 */ /* 0x000fc80008000f00 */
[----:B------:R-:W-:Y:S01]  /*1820*/  ISETP.EQ.OR P6, PT, R8, UR20, P3 ;  /* 0x0000001408007c0c */ /* 0x000fe20009fc2670 */
[----:B------:R-:W-:-:S05]  /*1830*/  VOTEU.ALL UP1, P4 ;  /* 0x0000000000ff7886 */ /* 0x000fca0002020000 */
[----:B------:R-:W-:Y:S01]  /*1840*/  @!UP1 UIMAD UR12, UR12, UR21, UR6 ;  /* 0x000000150c0c92a4 */ /* 0x000fe2000f8e0206 */
[----:B------:R-:W-:-:S03]  /*1850*/  VOTEU.ALL UP2, P5 ;  /* 0x0000000000ff7886 */ /* 0x000fc60002840000 */
[----:B------:R-:W-:Y:S02]  /*1860*/  @!UP1 UIMAD.WIDE.U32 UR12, UR12, 0x8, UR18 ;  /* 0x000000080c0c98a5 */ /* 0x000fe4000f8e0012 */
[----:B------:R-:W-:Y:S01]  /*1870*/  @!UP2 UIMAD UR11, UR11, UR21, UR6 ;  /* 0x000000150b0ba2a4 */ /* 0x000fe2000f8e0206 */
[----:B------:R-:W-:-:S03]  /*1880*/  VOTEU.ALL UP1, P6 ;  /* 0x0000000000ff7886 */ /* 0x000fc60003020000 */
[----:B------:R-:W-:Y:S01]  /*1890*/  MOV R8, UR12 ;  /* 0x0000000c00087c02 */ /* 0x000fe20008000f00 */
[----:B------:R-:W-:Y:S01]  /*18a0*/  IMAD.U32 R9, RZ, RZ, UR13 ;  /* 0x0000000dff097e24 */ /* 0x000fe2000f8e00ff */
[----:B------:R-:W-:Y:S02]  /*18b0*/  @!UP2 UIMAD.WIDE.U32 UR12, UR11, 0x8, UR18 ;  /* 0x000000080b0ca8a5 */ /* 0x000fe4000f8e0012 */
[----:B------:R-:W-:-:S03]  /*18c0*/  @!UP1 UIMAD UR14, UR14, UR21, UR6 ;  /* 0x000000150e0e92a4 */ /* 0x000fc6000f8e0206 */
[----:B------:R-:W4:Y:S01]  /*18d0*/  @!P4 LDG.E.64 R8, desc[UR16][R8.64] ;  /* 0x000000100808c981 */ /* 0x000f22000c1e1b00 */
[----:B------:R-:W-:Y:S01]  /*18e0*/  @!UP1 UIMAD.WIDE.U32 UR14, UR14, 0x8, UR18 ;  /* 0x000000080e0e98a5 */ /* 0x000fe2000f8e0012 */
[----:B-1----:R-:W-:Y:S02]  /*18f0*/  MOV R18, UR12 ;  /* 0x0000000c00127c02 */ /* 0x002fe40008000f00 */
[----:B--2---:R-:W-:Y:S01]  /*1900*/  MOV R19, UR13 ;  /* 0x0000000d00137c02 */ /* 0x004fe20008000f00 */
[----:B0--3--:R-:W-:Y:S01]  /*1910*/  @!P2 FADD.FTZ R16, R16, R10 ;  /* 0x0000000a1010a221 */ /* 0x009fe20000010000 */
[----:B------:R-:W-:-:S03]  /*1920*/  @!P2 FADD.FTZ R17, R17, R11 ;  /* 0x0000000b1111a221 */ /* 0x000fc60000010000 */
[----:B------:R0:W2:Y:S02]  /*1930*/  @!P5 LDG.E.64 R10, desc[UR16][R18.64] ;  /* 0x00000010120ad981 */ /* 0x0000a4000c1e1b00 */
[----:B0-----:R-:W-:Y:S01]  /*1940*/  MOV R18, UR14 ;  /* 0x0000000e00127c02 */ /* 0x001fe20008000f00 */
[----:B------:R-:W-:-:S06]  /*1950*/  IMAD.U32 R19, RZ, RZ, UR15 ;  /* 0x0000000fff137e24 */ /* 0x000fcc000f8e00ff */
[----:B------:R-:W3:Y:S01]  /*1960*/  @!P6 LDG.E.64 R18, desc[UR16][R18.64] ;  /* 0x000000101212e981 */ /* 0x000ee2000c1e1b00 */
[----:B------:R-:W-:Y:S01]  /*1970*/  MOV R28, UR5 ;  /* 0x00000005001c7c02 */ /* 0x000fe20008000f00 */
[----:B----4-:R-:W-:-:S03]  /*1980*/  @!P4 FADD.FTZ R16, R16, R8 ;  /* 0x000000081010c221 */ /* 0x010fc60000010000 */
[----:B------:R-:W-:Y:S01]  /*1990*/  IADD3 R8, PT, PT, R28, 0x4, RZ ;  /* 0x000000041c087810 */ /* 0x000fe20007ffe0ff */
[----:B------:R-:W-:-:S03]  /*19a0*/  @!P4 FADD.FTZ R17, R17, R9 ;  /* 0x000000091111c221 */ /* 0x000fc60000010000 */
[----:B------:R-:W-:Y:S01]  /*19b0*/  R2UR UR5, R8 ;  /* 0x00000000080572ca */ /* 0x000fe200000e0000 */
[----:B--2---:R-:W-:Y:S01]  /*19c0*/  @!P5 FADD.FTZ R16, R16, R10 ;  /* 0x0000000a1010d221 */ /* 0x004fe20000010000 */
[----:B------:R-:W-:-:S03]  /*19d0*/  @!P5 FADD.FTZ R17, R17, R11 ;  /* 0x0000000b1111d221 */ /* 0x000fc60000010000 */
[----:B---3--:R-:W-:Y:S01]  /*19e0*/  @!P6 FADD.FTZ R16, R16, R18 ;  /* 0x000000121010e221 */ /* 0x008fe20000010000 */
[----:B------:R-:W-:-:S09]  /*19f0*/  @!P6 FADD.FTZ R17, R17, R19 ;  /* 0x000000131111e221 */ /* 0x000fd20000010000 */
.L_x_1885:
[----:B------:R-:W-:-:S13]  /*1a00*/  LOP3.LUT P2, R8, R0, 0x3, RZ, 0xc0, !PT ;  /* 0x0000000300087812 */ /* 0x000fda000784c0ff */
[----:B------:R-:W-:Y:S05]  /*1a10*/  @!P2 BRA `(.L_x_1880) ;  /* 0x0000000000a0a947 */ /* 0x000fea0003800000 */
[----:B------:R-:W-:-:S13]  /*1a20*/  ISETP.NE.AND P2, PT, R8, 0x1, PT ;  /* 0x000000010800780c */ /* 0x000fda0003f45270 */
[----:B------:R-:W-:Y:S05]  /*1a30*/  @!P2 BRA `(.L_x_1886) ;  /* 0x000000000060a947 */ /* 0x000fea0003800000 */
[----:B------:R-:W-:Y:S02]  /*1a40*/  UIADD3 UR12, UPT, UPT, UR5, 0x1, URZ ;  /* 0x00000001050c7890 */ /* 0x000fe4000fffe0ff */
[----:B------:R-:W-:-:S04]  /*1a50*/  MOV R8, UR5 ;  /* 0x0000000500087c02 */ /* 0x000fc80008000f00 */
[----:B------:R-:W-:Y:S01]  /*1a60*/  ISETP.EQ.OR P4, PT, R8, UR20, P3 ;  /* 0x0000001408007c0c */ /* 0x000fe20009f82670 */
[----:B------:R-:W-:-:S05]  /*1a70*/  IMAD.U32 R8, RZ, RZ, UR12 ;  /* 0x0000000cff087e24 */ /* 0x000fca000f8e00ff */
        /* <DEDUP_REMOVED lines=8> */
[----:B------:R-:W-:-:S05]  /*1b00*/  MOV R9, UR15 ;  /* 0x0000000f00097c02 */ /* 0x000fca0008000f00 */
[----:B------:R-:W-:Y:S01]  /*1b10*/  MOV R10, UR12 ;  /* 0x0000000c000a7c02 */ /* 0x000fe20008000f00 */
[----:B------:R-:W-:Y:S01]  /*1b20*/  IMAD.U32 R11, RZ, RZ, UR13 ;  /* 0x0000000dff0b7e24 */ /* 0x000fe2000f8e00ff */
[----:B------:R-:W0:Y:S05]  /*1b30*/  @!P4 LDG.E.64 R8, desc[UR16][R8.64] ;  /* 0x000000100808c981 */ /* 0x000e2a000c1e1b00 */
[----:B------:R-:W4:Y:S01]  /*1b40*/  @!P2 LDG.E.64 R10, desc[UR16][R10.64] ;  /* 0x000000100a0aa981 */ /* 0x000f22000c1e1b00 */
[----:B-1----:R-:W-:-:S04]  /*1b50*/  MOV R18, UR5 ;  /* 0x0000000500127c02 */ /* 0x002fc80008000f00 */
[----:B------:R-:W-:-:S04]  /*1b60*/  IADD3 R18, PT, PT, R18, 0x2, RZ ;  /* 0x0000000212127810 */ /* 0x000fc80007ffe0ff */
[----:B------:R-:W-:Y:S01]  /*1b70*/  R2UR UR5, R18 ;  /* 0x00000000120572ca */ /* 0x000fe200000e0000 */
[----:B0--3--:R-:W-:Y:S01]  /*1b80*/  @!P4 FADD.FTZ R16, R16, R8 ;  /* 0x000000081010c221 */ /* 0x009fe20000010000 */
[----:B------:R-:W-:-:S03]  /*1b90*/  @!P4 FADD.FTZ R17, R17, R9 ;  /* 0x000000091111c221 */ /* 0x000fc60000010000 */
[----:B----4-:R-:W-:Y:S01]  /*1ba0*/  @!P2 FADD.FTZ R16, R16, R10 ;  /* 0x0000000a1010a221 */ /* 0x010fe20000010000 */
[----:B------:R-:W-:-:S09]  /*1bb0*/  @!P2 FADD.FTZ R17, R17, R11 ;  /* 0x0000000b1111a221 */ /* 0x000fd20000010000 */
.L_x_1886:
        /* <DEDUP_REMOVED lines=11> */
[----:B0--3--:R-:W-:Y:S01]  /*1c70*/  FADD.FTZ R16, R16, R8 ;  /* 0x0000000810107221 */ /* 0x009fe20000010000 */
[----:B------:R-:W-:-:S07]  /*1c80*/  FADD.FTZ R17, R17, R9 ;  /* 0x0000000911117221 */ /* 0x000fce0000010000 */
.L_x_1887:
[----:B------:R-:W-:Y:S05]  /*1c90*/  BSYNC.RECONVERGENT B0 ;  /* 0x0000000000007941 */ /* 0x000fea0003800200 */
.L_x_1880:
[----:B------:R-:W4:Y:S01]  /*1ca0*/  @P0 LDC.64 R10, c[0x0][0x388] ;  /* 0x0000e200ff0a0b82 */ /* 0x000f220000000a00 */
[----:B------:R-:W0:Y:S01]  /*1cb0*/  LDCU UR12, c[0x0][0x414] ;  /* 0x00008280ff0c77ac */ /* 0x000e220008000800 */
[----:B------:R-:W-:Y:S02]  /*1cc0*/  MOV R9, UR9 ;  /* 0x0000000900097c02 */ /* 0x000fe40008000f00 */
[----:B--2---:R-:W-:Y:S01]  /*1cd0*/  IADD3 R19, PT, PT, R23, UR10, RZ ;  /* 0x0000000a17137c10 */ /* 0x004fe2000fffe0ff */
[----:B------:R-:W-:-:S03]  /*1ce0*/  UMOV UR5, 0x400 ;  /* 0x0000040000057882 */ /* 0x000fc60000000000 */
[----:B------:R-:W2:Y:S01]  /*1cf0*/  S2UR UR11, SR_CgaCtaId ;  /* 0x00000000000b79c3 */ /* 0x000ea20000008800 */
[----:B0-----:R-:W-:Y:S01]  /*1d00*/  @P0 FMUL.FTZ R8, R16, UR12 ;  /* 0x0000000c10080c20 */ /* 0x001fe20008410000 */
[----:B----4-:R-:W-:-:S04]  /*1d10*/  @P0 IMAD.WIDE R10, R9, 0x8, R10 ;  /* 0x00000008090a0825 */ /* 0x010fc800078e020a */
[----:B------:R-:W-:-:S05]  /*1d20*/  @P0 FMUL.FTZ R9, R17, UR12 ;  /* 0x0000000c11090c20 */ /* 0x000fca0008410000 */
[----:B------:R0:W-:Y:S01]  /*1d30*/  @P0 STG.E.64 desc[UR16][R10.64], R8 ;  /* 0x000000080a000986 */ /* 0x0001e2000c101b10 */
[----:B--2---:R-:W-:-:S09]  /*1d40*/  ULEA UR5, UR11, UR5, 0x18 ;  /* 0x000000050b057291 */ /* 0x004fd2000f8ec0ff */
[----:B------:R-:W-:Y:S01]  /*1d50*/  @!P3 STS.64 [UR5+0x30], R16 ;  /* 0x00003010ff00b988 */ /* 0x000fe20008000a05 */
[----:B0-----:R-:W0:Y:S08]  /*1d60*/  LDC.64 R8, c[0x0][0x398] ;  /* 0x0000e600ff087b82 */ /* 0x001e300000000a00 */
[----:B------:R-:W-:Y:S08]  /*1d70*/  BAR.SYNC.DEFER_BLOCKING 0x0 ;  /* 0x0000000000007b1d */ /* 0x000ff00000010000 */
[----:B------:R-:W2:Y:S01]  /*1d80*/  LDC.64 R10, c[0x0][0x3a0] ;  /* 0x0000e800ff0a7b82 */ /* 0x000ea20000000a00 */
[C---:B0-----:R-:W-:Y:S01]  /*1d90*/  IMAD.WIDE R8, R19.reuse, 0x4, R8 ;  /* 0x0000000413087825 */ /* 0x041fe200078e0208 */
[----:B---3--:R-:W0:Y:S05]  /*1da0*/  LDS.64 R16, [UR5+0x30] ;  /* 0x00003005ff107984 */ /* 0x008e2a0008000a00 */
[----:B------:R-:W5:Y:S01]  /*1db0*/  LDG.E.64 R8, desc[UR16][R8.64] ;  /* 0x0000001008087981 */ /* 0x000f62000c1e1b00 */
[----:B--2---:R-:W-:-:S06]  /*1dc0*/  IMAD.WIDE R10, R19, 0x4, R10 ;  /* 0x00000004130a7825 */ /* 0x004fcc00078e020a */
[----:B------:R-:W5:Y:S01]  /*1dd0*/  LDG.E.64 R10, desc[UR16][R10.64] ;  /* 0x000000100a0a7981 */ /* 0x000f62000c1e1b00 */
[----:B0-----:R-:W-:-:S04]  /*1de0*/  FMUL.FTZ R16, R16, UR12 ;  /* 0x0000000c10107c20 */ /* 0x001fc80008410000 */
[----:B-1----:R-:W-:-:S04]  /*1df0*/  FMUL.FTZ R18, R16, R16 ;  /* 0x0000001010127220 */ /* 0x002fc80000410000 */
[----:B------:R-:W-:-:S05]  /*1e00*/  FFMA.FTZ R18, R17, UR12, -R18 ;  /* 0x0000000c11127c23 */ /* 0x000fca0008010812 */
[----:B------:R-:W-:-:S13]  /*1e10*/  FSETP.GTU.FTZ.AND P2, PT, R18, RZ, PT ;  /* 0x000000ff1200720b */ /* 0x000fda0003f5c000 */
[----:B------:R-:W-:-:S05]  /*1e20*/  VOTEU.ANY UP1, P2 ;  /* 0x0000000000ff7886 */ /* 0x000fca0001020100 */
[----:B------:R-:W0:Y:S01]  /*1e30*/  @UP1 LDCU UR5, c[0x0][0x3a8] ;  /* 0x00007500ff0517ac */ /* 0x000e220008000800 */
[----:B------:R-:W-:-:S13]  /*1e40*/  PLOP3.LUT P2, PT, PT, PT, UP1, 0x80, 0x8 ;  /* 0x000000000008781c */ /* 0x000fda0003f4f018 */
[----:B0-----:R-:W-:-:S06]  /*1e50*/  @P2 FADD.FTZ R18, R18, UR5 ;  /* 0x0000000512122e21 */ /* 0x001fcc0008010000 */
[----:B------:R-:W0:Y:S01]  /*1e60*/  @P2 MUFU.RSQ R18, R18 ;  /* 0x0000001200122308 */ /* 0x000e220000001400 */
[----:B------:R-:W-:Y:S01]  /*1e70*/  BSSY.RECONVERGENT B0, `(.L_x_1888) ;  /* 0x00000ec000007945 */ /* 0x000fe20003800200 */
[----:B------:R-:W-:Y:S01]  /*1e80*/  VIADD R17, R22, 0x40 ;  /* 0x0000004016117836 */ /* 0x000fe20000000000 */
[----:B------:R-:W-:Y:S01]  /*1e90*/  UMOV UR5, 0x3f800000 ;  /* 0x3f80000000057882 */ /* 0x000fe20000000000 */
[----:B0-----:R-:W-:-:S13]  /*1ea0*/  @P2 R2UR UR10, R18 ;  /* 0x00000000120a22ca */ /* 0x001fda00000e0000 */
[----:B------:R-:W-:Y:S01]  /*1eb0*/  @UP1 UMOV UR5, UR10 ;  /* 0x0000000a00051c82 */ /* 0x000fe20008000000 */
[----:B------:R-:W-:Y:S05]  /*1ec0*/  BRA.U UP0, `(.L_x_1889) ;  /* 0x0000000500807547 */ /* 0x000fea000b800000 */
[----:B------:R-:W0:Y:S01]  /*1ed0*/  LDCU.64 UR12, c[0x0][0x3e8] ;  /* 0x00007d00ff0c77ac */ /* 0x000e220008000a00 */
[----:B------:R-:W-:Y:S01]  /*1ee0*/  BSSY.RECONVERGENT B1, `(.L_x_1890) ;  /* 0x0000016000017945 */ /* 0x000fe20003800200 */
[----:B0-----:R-:W-:-:S04]  /*1ef0*/  ISETP.GE.U32.AND P1, PT, R22, UR12, PT ;  /* 0x0000000c16007c0c */ /* 0x001fc8000bf26070 */
[----:B------:R-:W-:-:S13]  /*1f00*/  ISETP.GE.AND.EX P1, PT, R2, UR13, PT, P1 ;  /* 0x0000000d02007c0c */ /* 0x000fda000bf26310 */
[----:B------:R-:W-:Y:S05]  /*1f10*/  @P1 BRA `(.L_x_1891) ;  /* 0x0000000000481947 */ /* 0x000fea0003800000 */
[----:B------:R-:W0:Y:S01]  /*1f20*/  LDCU.64 UR14, c[0x0][0x3e0] ;  /* 0x00007c00ff0e77ac */ /* 0x000e220008000a00 */
[--C-:B------:R-:W-:Y:S01]  /*1f30*/  FADD.FTZ R5, R5, -R16.reuse ;  /* 0x8000001005057221 */ /* 0x100fe20000010000 */
[----:B------:R-:W-:Y:S01]  /*1f40*/  FADD.FTZ R4, R4, -R16 ;  /* 0x8000001004047221 */ /* 0x000fe20000010000 */
[----:B------:R-:W1:Y:S02]  /*1f50*/  LDCU.64 UR10, c[0x0][0x380] ;  /* 0x00007000ff0a77ac */ /* 0x000e640008000a00 */
[----:B------:R-:W-:Y:S01]  /*1f60*/  FMUL.FTZ R5, R5, UR5 ;  /* 0x0000000505057c20 */ /* 0x000fe20008410000 */
[----:B------:R-:W-:-:S03]  /*1f70*/  FMUL.FTZ R4, R4, UR5 ;  /* 0x0000000504047c20 */ /* 0x000fc60008410000 */
[----:B-----5:R-:W-:Y:S01]  /*1f80*/  FFMA.FTZ R5, R8, R5, R10 ;  /* 0x0000000508057223 */ /* 0x020fe2000001000a */
[----:B------:R-:W-:-:S05]  /*1f90*/  FFMA.FTZ R4, R9, R4, R11 ;  /* 0x0000000409047223 */ /* 0x000fca000001000b */
[----:B------:R-:W-:Y:S02]  /*1fa0*/  F2FP.BF16.F32.PACK_AB R28, R4, R5 ;  /* 0x00000005041c723e */ /* 0x000fe400000010ff */
[----:B------:R-:W-:Y:S01]  /*1fb0*/  MOV R4, R26 ;  /* 0x0000001a00047202 */ /* 0x000fe20000000f00 */
[----:B0-----:R-:W-:Y:S01]  /*1fc0*/  IMAD R19, R2, UR14, RZ ;  /* 0x0000000e02137c24 */ /* 0x001fe2000f8e02ff */
[----:B------:R-:W-:-:S03]  /*1fd0*/  MOV R5, R25 ;  /* 0x0000001900057202 */ /* 0x000fc60000000f00 */
[C---:B------:R-:W-:Y:S02]  /*1fe0*/  IMAD R19, R22.reuse, UR15, R19 ;  /* 0x0000000f16137c24 */ /* 0x040fe4000f8e0213 */
[----:B------:R-:W-:-:S05]  /*1ff0*/  IMAD.WIDE.U32 R4, R22, UR14, R4 ;  /* 0x0000000e16047c25 */ /* 0x000fca000f8e0004 */
[----:B------:R-:W-:Y:S02]  /*2000*/  IADD3 R19, PT, PT, R5, R19, RZ ;  /* 0x0000001305137210 */ /* 0x000fe40007ffe0ff */
[----:B-1----:R-:W-:-:S04]  /*2010*/  LEA R18, P1, R4, UR10, 0x1 ;  /* 0x0000000a04127c11 */ /* 0x002fc8000f8208ff */
[----:B------:R-:W-:-:S05]  /*2020*/  LEA.HI.X R19, R4, UR11, R19, 0x1, P1 ;  /* 0x0000000b04137c11 */ /* 0x000fca00088f0c13 */
[----:B------:R0:W-:Y:S04]  /*2030*/  STG.E desc[UR16][R18.64], R28 ;  /* 0x0000001c12007986 */ /* 0x0001e8000c101910 */
.L_x_1891:
[----:B------:R-:W-:Y:S05]  /*2040*/  BSYNC.RECONVERGENT B1 ;  /* 0x0000000000017941 */ /* 0x000fea0003800200 */
.L_x_1890:
[----:B------:R-:W-:Y:S01]  /*2050*/  VIADD R29, R22, 0x20 ;  /* 0x00000020161d7836 */ /* 0x000fe20000000000 */
[----:B------:R-:W-:Y:S04]  /*2060*/  BSSY.RECONVERGENT B1, `(.L_x_1892) ;  /* 0x0000017000017945 */ /* 0x000fe80003800200 */
[----:B------:R-:W-:Y:S02]  /*2070*/  ISETP.GE.U32.AND P1, PT, R29, UR12, PT ;  /* 0x0000000c1d007c0c */ /* 0x000fe4000bf26070 */
[----:B------:R-:W-:-:S04]  /*2080*/  SHF.R.S32.HI R4, RZ, 0x1f, R29 ;  /* 0x0000001fff047819 */ /* 0x000fc8000001141d */
[----:B------:R-:W-:-:S13]  /*2090*/  ISETP.GE.AND.EX P1, PT, R4, UR13, PT, P1 ;  /* 0x0000000d04007c0c */ /* 0x000fda000bf26310 */
[----:B------:R-:W-:Y:S05]  /*20a0*/  @P1 BRA `(.L_x_1893) ;  /* 0x0000000000481947 */ /* 0x000fea0003800000 */
[----:B------:R-:W1:Y:S01]  /*20b0*/  LDCU.64 UR10, c[0x0][0x3e0] ;  /* 0x00007c00ff0a77ac */ /* 0x000e620008000a00 */
[----:B------:R-:W-:Y:S01]  /*20c0*/  MOV R5, R25 ;  /* 0x0000001900057202 */ /* 0x000fe20000000f00 */
[--C-:B------:R-:W-:Y:S01]  /*20d0*/  FADD.FTZ R3, R3, -R16.reuse ;  /* 0x8000001003037221 */ /* 0x100fe20000010000 */
[----:B------:R-:W-:Y:S01]  /*20e0*/  FADD.FTZ R6, R6, -R16 ;  /* 0x8000001006067221 */ /* 0x000fe20000010000 */
[----:B------:R-:W2:Y:S02]  /*20f0*/  LDCU.64 UR14, c[0x0][0x380] ;  /* 0x00007000ff0e77ac */ /* 0x000ea40008000a00 */
[----:B------:R-:W-:Y:S01]  /*2100*/  FMUL.FTZ R3, R3, UR5 ;  /* 0x0000000503037c20 */ /* 0x000fe20008410000 */
[----:B------:R-:W-:-:S03]  /*2110*/  FMUL.FTZ R6, R6, UR5 ;  /* 0x0000000506067c20 */ /* 0x000fc60008410000 */
[----:B-----5:R-:W-:Y:S01]  /*2120*/  FFMA.FTZ R3, R8, R3, R10 ;  /* 0x0000000308037223 */ /* 0x020fe2000001000a */
[----:B------:R-:W-:-:S05]  /*2130*/  FFMA.FTZ R6, R9, R6, R11 ;  /* 0x0000000609067223 */ /* 0x000fca000001000b */
[----:B------:R-:W-:Y:S01]  /*2140*/  F2FP.BF16.F32.PACK_AB R3, R6, R3 ;  /* 0x000000030603723e */ /* 0x000fe200000010ff */
[----:B-1----:R-:W-:-:S04]  /*2150*/  IMAD R4, R4, UR10, RZ ;  /* 0x0000000a04047c24 */ /* 0x002fc8000f8e02ff */
[----:B0-----:R-:W-:Y:S01]  /*2160*/  IMAD R19, R29, UR11, R4 ;  /* 0x0000000b1d137c24 */ /* 0x001fe2000f8e0204 */
[----:B------:R-:W-:-:S05]  /*2170*/  MOV R4, R26 ;  /* 0x0000001a00047202 */ /* 0x000fca0000000f00 */
[----:B------:R-:W-:-:S05]  /*2180*/  IMAD.WIDE.U32 R4, R29, UR10, R4 ;  /* 0x0000000a1d047c25 */ /* 0x000fca000f8e0004 */
[----:B------:R-:W-:Y:S02]  /*2190*/  IADD3 R19, PT, PT, R5, R19, RZ ;  /* 0x0000001305137210 */ /* 0x000fe40007ffe0ff */
[----:B--2---:R-:W-:-:S04]  /*21a0*/  LEA R18, P1, R4, UR14, 0x1 ;  /* 0x0000000e04127c11 */ /* 0x004fc8000f8208ff */
[----:B------:R-:W-:-:S05]  /*21b0*/  LEA.HI.X R19, R4, UR15, R19, 0x1, P1 ;  /* 0x0000000f04137c11 */ /* 0x000fca00088f0c13 */
[----:B------:R1:W-:Y:S04]  /*21c0*/  STG.E desc[UR16][R18.64], R3 ;  /* 0x0000000312007986 */ /* 0x0003e8000c101910 */
.L_x_1893:
[----:B------:R-:W-:Y:S05]  /*21d0*/  BSYNC.RECONVERGENT B1 ;  /* 0x0000000000017941 */ /* 0x000fea0003800200 */
.L_x_1892:
[----:B------:R-:W-:Y:S01]  /*21e0*/  SHF.R.S32.HI R4, RZ, 0x1f, R17 ;  /* 0x0000001fff047819 */ /* 0x000fe20000011411 */
[----:B-1----:R-:W-:Y:S01]  /*21f0*/  VIADD R3, R22, 0x60 ;  /* 0x0000006016037836 */ /* 0x002fe20000000000 */
[----:B------:R-:W-:Y:S01]  /*2200*/  ISETP.GE.U32.AND P1, PT, R17, UR12, PT ;  /* 0x0000000c11007c0c */ /* 0x000fe2000bf26070 */
[----:B------:R-:W-:Y:S03]  /*2210*/  BSSY.RECONVERGENT B1, `(.L_x_1894) ;  /* 0x0000018000017945 */ /* 0x000fe60003800200 */
[----:B------:R-:W-:Y:S02]  /*2220*/  ISETP.GE.AND.EX P1, PT, R4, UR13, PT, P1 ;  /* 0x0000000d04007c0c */ /* 0x000fe4000bf26310 */
[----:B------:R-:W-:Y:S02]  /*2230*/  ISETP.GE.U32.AND P2, PT, R3, UR12, PT ;  /* 0x0000000c03007c0c */ /* 0x000fe4000bf46070 */
[----:B0-----:R-:W-:-:S04]  /*2240*/  SHF.R.S32.HI R18, RZ, 0x1f, R3 ;  /* 0x0000001fff127819 */ /* 0x001fc80000011403 */
[----:B------:R-:W-:-:S05]  /*2250*/  ISETP.GE.AND.EX P2, PT, R18, UR13, PT, P2 ;  /* 0x0000000d12007c0c */ /* 0x000fca000bf46320 */
[----:B------:R-:W-:Y:S08]  /*2260*/  @P1 BRA `(.L_x_1895) ;  /* 0x0000000000481947 */ /* 0x000ff00003800000 */
[----:B------:R-:W0:Y:S01]  /*2270*/  LDCU.64 UR10, c[0x0][0x3e0] ;  /* 0x00007c00ff0a77ac */ /* 0x000e220008000a00 */
[--C-:B------:R-:W-:Y:S01]  /*2280*/  FADD.FTZ R6, R7, -R16.reuse ;  /* 0x8000001007067221 */ /* 0x100fe20000010000 */
[----:B------:R-:W-:Y:S01]  /*2290*/  MOV R5, R25 ;  /* 0x0000001900057202 */ /* 0x000fe20000000f00 */
[----:B------:R-:W-:Y:S01]  /*22a0*/  FADD.FTZ R12, R12, -R16 ;  /* 0x800000100c0c7221 */ /* 0x000fe20000010000 */
[----:B------:R-:W1:Y:S01]  /*22b0*/  LDCU.64 UR14, c[0x0][0x380] ;  /* 0x00007000ff0e77ac */ /* 0x000e620008000a00 */
[----:B------:R-:W-:Y:S01]  /*22c0*/  FMUL.FTZ R6, R6, UR5 ;  /* 0x0000000506067c20 */ /* 0x000fe20008410000 */
[----:B0-----:R-:W-:-:S04]  /*22d0*/  IMAD R4, R4, UR10, RZ ;  /* 0x0000000a04047c24 */ /* 0x001fc8000f8e02ff */
[----:B------:R-:W-:Y:S01]  /*22e0*/  IMAD R7, R17, UR11, R4 ;  /* 0x0000000b11077c24 */ /* 0x000fe2000f8e0204 */
[----:B------:R-:W-:-:S05]  /*22f0*/  MOV R4, R26 ;  /* 0x0000001a00047202 */ /* 0x000fca0000000f00 */
[----:B------:R-:W-:-:S04]  /*2300*/  IMAD.WIDE.U32 R4, R17, UR10, R4 ;  /* 0x0000000a11047c25 */ /* 0x000fc8000f8e0004 */
[----:B------:R-:W-:Y:S01]  /*2310*/  FMUL.FTZ R17, R12, UR5 ;  /* 0x000000050c117c20 */ /* 0x000fe20008410000 */
[----:B-----5:R-:W-:-:S03]  /*2320*/  FFMA.FTZ R12, R9, R6, R11 ;  /* 0x00000006090c7223 */ /* 0x020fc6000001000b */
[----:B------:R-:W-:Y:S01]  /*2330*/  FFMA.FTZ R17, R8, R17, R10 ;  /* 0x0000001108117223 */ /* 0x000fe2000001000a */
[----:B------:R-:W-:Y:S02]  /*2340*/  IADD3 R7, PT, PT, R5, R7, RZ ;  /* 0x0000000705077210 */ /* 0x000fe40007ffe0ff */
[----:B-1----:R-:W-:Y:S02]  /*2350*/  LEA R6, P1, R4, UR14, 0x1 ;  /* 0x0000000e04067c11 */ /* 0x002fe4000f8208ff */
[----:B------:R-:W-:Y:S02]  /*2360*/  F2FP.BF16.F32.PACK_AB R5, R12, R17 ;  /* 0x000000110c05723e */ /* 0x000fe400000010ff */
[----:B------:R-:W-:-:S05]  /*2370*/  LEA.HI.X R7, R4, UR15, R7, 0x1, P1 ;  /* 0x0000000f04077c11 */ /* 0x000fca00088f0c07 */
[----:B------:R0:W-:Y:S04]  /*2380*/  STG.E desc[UR16][R6.64], R5 ;  /* 0x0000000506007986 */ /* 0x0001e8000c101910 */
.L_x_1895:
[----:B------:R-:W-:Y:S05]  /*2390*/  BSYNC.RECONVERGENT B1 ;  /* 0x0000000000017941 */ /* 0x000fea0003800200 */
.L_x_1894:
[----:B------:R-:W-:Y:S05]  /*23a0*/  @P2 BRA `(.L_x_1896) ;  /* 0x0000000800602947 */ /* 0x000fea0003800000 */
[----:B------:R-:W1:Y:S01]  /*23b0*/  LDCU.64 UR10, c[0x0][0x3e0] ;  /* 0x00007c00ff0a77ac */ /* 0x000e620008000a00 */
[--C-:B------:R-:W-:Y:S01]  /*23c0*/  FADD.FTZ R14, R14, -R16.reuse ;  /* 0x800000100e0e7221 */ /* 0x100fe20000010000 */
[----:B------:R-:W-:Y:S01]  /*23d0*/  FADD.FTZ R13, R13, -R16 ;  /* 0x800000100d0d7221 */ /* 0x000fe20000010000 */
[----:B------:R-:W-:Y:S01]  /*23e0*/  IMAD.MOV.U32 R24, RZ, RZ, R26 ;  /* 0x000000ffff187224 */ /* 0x000fe200078e001a */
[----:B------:R-:W2:Y:S01]  /*23f0*/  LDCU.64 UR12, c[0x0][0x380] ;  /* 0x00007000ff0c77ac */ /* 0x000ea20008000a00 */
[----:B0-----:R-:W-:Y:S01]  /*2400*/  FMUL.FTZ R5, R14, UR5 ;  /* 0x000000050e057c20 */ /* 0x001fe20008410000 */
[----:B------:R-:W-:-:S04]  /*2410*/  FMUL.FTZ R4, R13, UR5 ;  /* 0x000000050d047c20 */ /* 0x000fc80008410000 */
[----:B-----5:R-:W-:Y:S01]  /*2420*/  FFMA.FTZ R6, R9, R4, R11 ;  /* 0x0000000409067223 */ /* 0x020fe2000001000b */
[----:B-1----:R-:W-:Y:S02]  /*2430*/  IMAD R18, R18, UR10, RZ ;  /* 0x0000000a12127c24 */ /* 0x002fe4000f8e02ff */
[----:B------:R-:W-:-:S04]  /*2440*/  IMAD.WIDE.U32 R24, R3, UR10, R24 ;  /* 0x0000000a03187c25 */ /* 0x000fc8000f8e0018 */
[----:B------:R-:W-:Y:S02]  /*2450*/  IMAD R7, R3, UR11, R18 ;  /* 0x0000000b03077c24 */ /* 0x000fe4000f8e0212 */
[----:B------:R-:W-:Y:S01]  /*2460*/  FFMA.FTZ R3, R8, R5, R10 ;  /* 0x0000000508037223 */ /* 0x000fe2000001000a */
[----:B--2---:R-:W-:Y:S02]  /*2470*/  LEA R4, P1, R24, UR12, 0x1 ;  /* 0x0000000c18047c11 */ /* 0x004fe4000f8208ff */
[----:B------:R-:W-:Y:S02]  /*2480*/  IADD3 R7, PT, PT, R25, R7, RZ ;  /* 0x0000000719077210 */ /* 0x000fe40007ffe0ff */
[----:B------:R-:W-:Y:S02]  /*2490*/  F2FP.BF16.F32.PACK_AB R3, R6, R3 ;  /* 0x000000030603723e */ /* 0x000fe400000010ff */
[----:B------:R-:W-:-:S05]  /*24a0*/  LEA.HI.X R5, R24, UR13, R7, 0x1, P1 ;  /* 0x0000000d18057c11 */ /* 0x000fca00088f0c07 */
[----:B------:R1:W-:Y:S01]  /*24b0*/  STG.E desc[UR16][R4.64], R3 ;  /* 0x0000000304007986 */ /* 0x0003e2000c101910 */
[----:B------:R-:W-:Y:S05]  /*24c0*/  BRA `(.L_x_1896) ;  /* 0x0000000800187947 */ /* 0x000fea0003800000 */
.L_x_1889:
[----:B------:R-:W0:Y:S01]  /*24d0*/  LDCU.64 UR10, c[0x0][0x3e8] ;  /* 0x00007d00ff0a77ac */ /* 0x000e220008000a00 */
[----:B------:R-:W-:Y:S01]  /*24e0*/  BSSY.RECONVERGENT B1, `(.L_x_1897) ;  /* 0x0000020000017945 */ /* 0x000fe20003800200 */
[----:B0-----:R-:W-:-:S04]  /*24f0*/  ISETP.GE.U32.AND P2, PT, R22, UR10, PT ;  /* 0x0000000a16007c0c */ /* 0x001fc8000bf46070 */
[----:B------:R-:W-:-:S13]  /*2500*/  ISETP.GE.AND.EX P2, PT, R2, UR11, PT, P2 ;  /* 0x0000000b02007c0c */ /* 0x000fda000bf46320 */
[----:B------:R-:W-:Y:S05]  /*2510*/  @P2 BRA `(.L_x_1898) ;  /* 0x0000000000702947 */ /* 0x000fea0003800000 */
[--C-:B------:R-:W-:Y:S01]  /*2520*/  FADD.FTZ R5, R5, -R16.reuse ;  /* 0x8000001005057221 */ /* 0x100fe20000010000 */
[----:B------:R-:W-:Y:S01]  /*2530*/  FADD.FTZ R4, R4, -R16 ;  /* 0x8000001004047221 */ /* 0x000fe20000010000 */
[----:B------:R-:W0:Y:S02]  /*2540*/  LDCU.64 UR12, c[0x0][0x3e0] ;  /* 0x00007c00ff0c77ac */ /* 0x000e240008000a00 */
[----:B------:R-:W-:Y:S01]  /*2550*/  FMUL.FTZ R5, R5, UR5 ;  /* 0x0000000505057c20 */ /* 0x000fe20008410000 */
[----:B------:R-:W-:Y:S01]  /*2560*/  FMUL.FTZ R4, R4, UR5 ;  /* 0x0000000504047c20 */ /* 0x000fe20008410000 */
[----:B------:R-:W1:Y:S02]  /*2570*/  LDCU.64 UR14, c[0x0][0x380] ;  /* 0x00007000ff0e77ac */ /* 0x000e640008000a00 */
[----:B-----5:R-:W-:Y:S01]  /*2580*/  FFMA.FTZ R5, R8, R5, R10 ;  /* 0x0000000508057223 */ /* 0x020fe2000001000a */
[----:B------:R-:W-:-:S03]  /*2590*/  FFMA.FTZ R4, R9, R4, R11 ;  /* 0x0000000409047223 */ /* 0x000fc6000001000b */
[----:B------:R-:W-:Y:S01]  /*25a0*/  FMUL.FTZ R18, R5, -1.4426950216293334961 ;  /* 0xbfb8aa3b05127820 */ /* 0x000fe20000410000 */
[----:B------:R-:W-:-:S05]  /*25b0*/  FMUL.FTZ R19, R4, -1.4426950216293334961 ;  /* 0xbfb8aa3b04137820 */ /* 0x000fca0000410000 */
[----:B------:R-:W2:Y:S04]  /*25c0*/  MUFU.EX2 R18, R18 ;  /* 0x0000001200127308 */ /* 0x000ea80000000800 */
[----:B------:R-:W3:Y:S01]  /*25d0*/  MUFU.EX2 R19, R19 ;  /* 0x0000001300137308 */ /* 0x000ee20000000800 */
[----:B--2---:R-:W-:Y:S01]  /*25e0*/  FADD.FTZ R29, R18, 1 ;  /* 0x3f800000121d7421 */ /* 0x004fe20000010000 */
[----:B------:R-:W-:-:S03]  /*25f0*/  MOV R18, R26 ;  /* 0x0000001a00127202 */ /* 0x000fc60000000f00 */
[----:B------:R3:W2:Y:S02]  /*2600*/  MUFU.RCP R28, R29 ;  /* 0x0000001d001c7308 */ /* 0x0006a40000001000 */
[----:B---3--:R-:W-:Y:S01]  /*2610*/  FADD.FTZ R29, R19, 1 ;  /* 0x3f800000131d7421 */ /* 0x008fe20000010000 */
[----:B------:R-:W-:-:S05]  /*2620*/  MOV R19, R25 ;  /* 0x0000001900137202 */ /* 0x000fca0000000f00 */
[----:B------:R-:W3:Y:S01]  /*2630*/  MUFU.RCP R29, R29 ;  /* 0x0000001d001d7308 */ /* 0x000ee20000001000 */
[----:B0-----:R-:W-:-:S04]  /*2640*/  IMAD.WIDE.U32 R18, R22, UR12, R18 ;  /* 0x0000000c16127c25 */ /* 0x001fc8000f8e0012 */
[----:B--2---:R-:W-:Y:S01]  /*2650*/  FMUL.FTZ R28, R5, R28 ;  /* 0x0000001c051c7220 */ /* 0x004fe20000410000 */
[----:B---3--:R-:W-:Y:S01]  /*2660*/  FMUL.FTZ R5, R4, R29 ;  /* 0x0000001d04057220 */ /* 0x008fe20000410000 */
[----:B-1----:R-:W-:-:S04]  /*2670*/  LEA R4, P2, R18, UR14, 0x1 ;  /* 0x0000000e12047c11 */ /* 0x002fc8000f8408ff */
[----:B------:R-:W-:Y:S01]  /*2680*/  F2FP.BF16.F32.PACK_AB R28, R5, R28 ;  /* 0x0000001c051c723e */ /* 0x000fe200000010ff */
[----:B------:R-:W-:-:S04]  /*2690*/  IMAD R5, R2, UR12, RZ ;  /* 0x0000000c02057c24 */ /* 0x000fc8000f8e02ff */
[----:B------:R-:W-:-:S04]  /*26a0*/  IMAD R5, R22, UR13, R5 ;  /* 0x0000000d16057c24 */ /* 0x000fc8000f8e0205 */
[----:B------:R-:W-:-:S05]  /*26b0*/  IMAD.IADD R5, R19, 0x1, R5 ;  /* 0x0000000113057824 */ /* 0x000fca00078e0205 */
[----:B------:R-:W-:-:S05]  /*26c0*/  LEA.HI.X R5, R18, UR15, R5, 0x1, P2 ;  /* 0x0000000f12057c11 */ /* 0x000fca00090f0c05 */
[----:B------:R0:W-:Y:S02]  /*26d0*/  STG.E desc[UR16][R4.64], R28 ;  /* 0x0000001c04007986 */ /* 0x0001e4000c101910 */
.L_x_1898:
[----:B------:R-:W-:Y:S05]  /*26e0*/  BSYNC.RECONVERGENT B1 ;  /* 0x0000000000017941 */ /* 0x000fea0003800200 */
.L_x_1897:
[C---:B------:R-:W-:Y:S01]  /*26f0*/  IADD3 R19, PT, PT, R22.reuse, 0x20, RZ ;  /* 0x0000002016137810 */ /* 0x040fe20007ffe0ff */
[----:B------:R-:W-:Y:S01]  /*2700*/  BSSY.RECONVERGENT B1, `(.L_x_1899) ;  /* 0x0000022000017945 */ /* 0x000fe20003800200 */
[----:B------:R-:W-:Y:S02]  /*2710*/  IADD3 R18, PT, PT, R22, 0x60, RZ ;  /* 0x0000006016127810 */ /* 0x000fe40007ffe0ff */
[----:B------:R-:W-:Y:S02]  /*2720*/  ISETP.GE.U32.AND P2, PT, R19, UR10, PT ;  /* 0x0000000a13007c0c */ /* 0x000fe4000bf46070 */
[----:B0-----:R-:W-:-:S04]  /*2730*/  SHF.R.S32.HI R4, RZ, 0x1f, R19 ;  /* 0x0000001fff047819 */ /* 0x001fc80000011413 */
        /* <DEDUP_REMOVED lines=15> */
[----:B---3--:R-:W-:-:S05]  /*2830*/  FADD.FTZ R5, R29, 1 ;  /* 0x3f8000001d057421 */ /* 0x008fca0000010000 */
[----:B------:R-:W2:Y:S08]  /*2840*/  MUFU.RCP R28, R28 ;  /* 0x0000001c001c7308 */ /* 0x000eb00000001000 */
[----:B------:R-:W3:Y:S01]  /*2850*/  MUFU.RCP R5, R5 ;  /* 0x0000000500057308 */ /* 0x000ee20000001000 */
[----:B--2---:R-:W-:Y:S01]  /*2860*/  FMUL.FTZ R3, R3, R28 ;  /* 0x0000001c03037220 */ /* 0x004fe20000410000 */
[----:B0-----:R-:W-:Y:S01]  /*2870*/  IMAD R28, R4, UR12, RZ ;  /* 0x0000000c041c7c24 */ /* 0x001fe2000f8e02ff */
[----:B------:R-:W-:-:S03]  /*2880*/  MOV R4, R26 ;  /* 0x0000001a00047202 */ /* 0x000fc60000000f00 */
[C---:B------:R-:W-:Y:S02]  /*2890*/  IMAD R28, R19.reuse, UR13, R28 ;  /* 0x0000000d131c7c24 */ /* 0x040fe4000f8e021c */
[----:B---3--:R-:W-:Y:S01]  /*28a0*/  FMUL.FTZ R6, R6, R5 ;  /* 0x0000000506067220 */ /* 0x008fe20000410000 */
[----:B------:R-:W-:Y:S02]  /*28b0*/  IMAD.MOV.U32 R5, RZ, RZ, R25 ;  /* 0x000000ffff057224 */ /* 0x000fe400078e0019 */
[----:B------:R-:W-:Y:S02]  /*28c0*/  IMAD.WIDE.U32 R4, R19, UR12, R4 ;  /* 0x0000000c13047c25 */ /* 0x000fe4000f8e0004 */
[----:B------:R-:W-:-:S03]  /*28d0*/  F2FP.BF16.F32.PACK_AB R3, R6, R3 ;  /* 0x000000030603723e */ /* 0x000fc600000010ff */
[----:B------:R-:W-:Y:S02]  /*28e0*/  IADD3 R19, PT, PT, R5, R28, RZ ;  /* 0x0000001c05137210 */ /* 0x000fe40007ffe0ff */
[----:B-1----:R-:W-:-:S04]  /*28f0*/  LEA R28, P2, R4, UR14, 0x1 ;  /* 0x0000000e041c7c11 */ /* 0x002fc8000f8408ff */
[----:B------:R-:W-:-:S05]  /*2900*/  LEA.HI.X R29, R4, UR15, R19, 0x1, P2 ;  /* 0x0000000f041d7c11 */ /* 0x000fca00090f0c13 */
[----:B------:R0:W-:Y:S04]  /*2910*/  STG.E desc[UR16][R28.64], R3 ;  /* 0x000000031c007986 */ /* 0x0001e8000c101910 */
.L_x_1900:
[----:B------:R-:W-:Y:S05]  /*2920*/  BSYNC.RECONVERGENT B1 ;  /* 0x0000000000017941 */ /* 0x000fea0003800200 */
.L_x_1899:
[----:B------:R-:W-:Y:S01]  /*2930*/  ISETP.GE.U32.AND P2, PT, R18, UR10, PT ;  /* 0x0000000a12007c0c */ /* 0x000fe2000bf46070 */
[----:B------:R-:W-:Y:S01]  /*2940*/  BSSY.RECONVERGENT B1, `(.L_x_1901) ;  /* 0x0000021000017945 */ /* 0x000fe20003800200 */
[----:B0-----:R-:W-:-:S04]  /*2950*/  SHF.R.S32.HI R3, RZ, 0x1f, R18 ;  /* 0x0000001fff037819 */ /* 0x001fc80000011412 */
[----:B------:R-:W-:Y:S01]  /*2960*/  ISETP.GE.AND.EX P2, PT, R3, UR11, PT, P2 ;  /* 0x0000000b03007c0c */ /* 0x000fe2000bf46320 */
[----:B------:R-:W-:-:S12]  /*2970*/  @P1 BRA `(.L_x_1902) ;  /* 0x0000000000741947 */ /* 0x000fd80003800000 */
[--C-:B------:R-:W-:Y:S01]  /*2980*/  FADD.FTZ R12, R12, -R16.reuse ;  /* 0x800000100c0c7221 */ /* 0x100fe20000010000 */
[----:B------:R-:W-:Y:S01]  /*2990*/  FADD.FTZ R7, R7, -R16 ;  /* 0x8000001007077221 */ /* 0x000fe20000010000 */
[----:B------:R-:W0:Y:S02]  /*29a0*/  LDCU.64 UR12, c[0x0][0x3e0] ;  /* 0x00007c00ff0c77ac */ /* 0x000e240008000a00 */
[----:B------:R-:W-:Y:S01]  /*29b0*/  FMUL.FTZ R19, R12, UR5 ;  /* 0x000000050c137c20 */ /* 0x000fe20008410000 */
[----:B------:R-:W-:Y:S01]  /*29c0*/  FMUL.FTZ R12, R7, UR5 ;  /* 0x00000005070c7c20 */ /* 0x000fe20008410000 */
[----:B------:R-:W1:Y:S01]  /*29d0*/  LDCU.64 UR14, c[0x0][0x380] ;  /* 0x00007000ff0e77ac */ /* 0x000e620008000a00 */
[----:B------:R-:W-:Y:S01]  /*29e0*/  SHF.R.S32.HI R7, RZ, 0x1f, R17 ;  /* 0x0000001fff077819 */ /* 0x000fe20000011411 */
[----:B-----5:R-:W-:Y:S01]  /*29f0*/  FFMA.FTZ R19, R8, R19, R10 ;  /* 0x0000001308137223 */ /* 0x020fe2000001000a */
[----:B------:R-:W-:-:S03]  /*2a00*/  FFMA.FTZ R12, R9, R12, R11 ;  /* 0x0000000c090c7223 */ /* 0x000fc6000001000b */
[----:B------:R-:W-:Y:S01]  /*2a10*/  FMUL.FTZ R4, R19, -1.4426950216293334961 ;  /* 0xbfb8aa3b13047820 */ /* 0x000fe20000410000 */
[----:B------:R-:W-:-:S05]  /*2a20*/  FMUL.FTZ R5, R12, -1.4426950216293334961 ;  /* 0xbfb8aa3b0c057820 */ /* 0x000fca0000410000 */
[----:B------:R-:W2:Y:S01]  /*2a30*/  MUFU.EX2 R4, R4 ;  /* 0x0000000400047308 */ /* 0x000ea20000000800 */
[----:B0-----:R-:W-:-:S03]  /*2a40*/  IMAD R7, R7, UR12, RZ ;  /* 0x0000000c07077c24 */ /* 0x001fc6000f8e02ff */
[----:B------:R-:W0:Y:S01]  /*2a50*/  MUFU.EX2 R5, R5 ;  /* 0x0000000500057308 */ /* 0x000e220000000800 */
[----:B------:R-:W-:Y:S02]  /*2a60*/  IMAD R7, R17, UR13, R7 ;  /* 0x0000000d11077c24 */ /* 0x000fe4000f8e0207 */
[----:B--2---:R-:W-:Y:S01]  /*2a70*/  FADD.FTZ R29, R4, 1 ;  /* 0x3f800000041d7421 */ /* 0x004fe20000010000 */
[----:B------:R-:W-:Y:S01]  /*2a80*/  MOV R4, R26 ;  /* 0x0000001a00047202 */ /* 0x000fe20000000f00 */
[----:B0-----:R-:W-:Y:S02]  /*2a90*/  FADD.FTZ R6, R5, 1 ;  /* 0x3f80000005067421 */ /* 0x001fe40000010000 */
[----:B------:R-:W0:Y:S01]  /*2aa0*/  MUFU.RCP R28, R29 ;  /* 0x0000001d001c7308 */ /* 0x000e220000001000 */
[----:B------:R-:W-:-:S03]  /*2ab0*/  MOV R5, R25 ;  /* 0x0000001900057202 */ /* 0x000fc60000000f00 */
[----:B------:R-:W-:-:S04]  /*2ac0*/  IMAD.WIDE.U32 R4, R17, UR12, R4 ;  /* 0x0000000c11047c25 */ /* 0x000fc8000f8e0004 */
[----:B------:R-:W2:Y:S01]  /*2ad0*/  MUFU.RCP R6, R6 ;  /* 0x0000000600067308 */ /* 0x000ea20000001000 */
[----:B------:R-:W-:Y:S02]  /*2ae0*/  IMAD.IADD R7, R5, 0x1, R7 ;  /* 0x0000000105077824 */ /* 0x000fe400078e0207 */
[----:B0-----:R-:W-:Y:S01]  /*2af0*/  FMUL.FTZ R28, R19, R28 ;  /* 0x0000001c131c7220 */ /* 0x001fe20000410000 */
[----:B--2---:R-:W-:Y:S01]  /*2b00*/  FMUL.FTZ R17, R12, R6 ;  /* 0x000000060c117220 */ /* 0x004fe20000410000 */
[----:B-1----:R-:W-:-:S04]  /*2b10*/  LEA R6, P1, R4, UR14, 0x1 ;  /* 0x0000000e04067c11 */ /* 0x002fc8000f8208ff */
[----:B------:R-:W-:Y:S02]  /*2b20*/  LEA.HI.X R7, R4, UR15, R7, 0x1, P1 ;  /* 0x0000000f04077c11 */ /* 0x000fe400088f0c07 */
[----:B------:R-:W-:-:S05]  /*2b30*/  F2FP.BF16.F32.PACK_AB R17, R17, R28 ;  /* 0x0000001c1111723e */ /* 0x000fca00000010ff */
[----:B------:R0:W-:Y:S02]  /*2b40*/  STG.E desc[UR16][R6.64], R17 ;  /* 0x0000001106007986 */ /* 0x0001e4000c101910 */
.L_x_1902:
[----:B------:R-:W-:Y:S05]  /*2b50*/  BSYNC.RECONVERGENT B1 ;  /* 0x0000000000017941 */ /* 0x000fea0003800200 */
.L_x_1901:
[----:B------:R-:W-:Y:S05]  /*2b60*/  @P2 BRA `(.L_x_1896) ;  /* 0x0000000000702947 */ /* 0x000fea0003800000 */
[--C-:B------:R-:W-:Y:S01]  /*2b70*/  FADD.FTZ R14, R14, -R16.reuse ;  /* 0x800000100e0e7221 */ /* 0x100fe20000010000 */
[----:B------:R-:W-:Y:S01]  /*2b80*/  FADD.FTZ R13, R13, -R16 ;  /* 0x800000100d0d7221 */ /* 0x000fe20000010000 */
[----:B------:R-:W1:Y:S02]  /*2b90*/  LDCU.64 UR10, c[0x0][0x3e0] ;  /* 0x00007c00ff0a77ac */ /* 0x000e640008000a00 */
[----:B------:R-:W-:Y:S01]  /*2ba0*/  FMUL.FTZ R5, R14, UR5 ;  /* 0x000000050e057c20 */ /* 0x000fe20008410000 */
[----:B0-----:R-:W-:Y:S01]  /*2bb0*/  FMUL.FTZ R6, R13, UR5 ;  /* 0x000000050d067c20 */ /* 0x001fe20008410000 */
[----:B------:R-:W0:Y:S02]  /*2bc0*/  LDCU.64 UR12, c[0x0][0x380] ;  /* 0x00007000ff0c77ac */ /* 0x000e240008000a00 */
[----:B-----5:R-:W-:Y:S01]  /*2bd0*/  FFMA.FTZ R8, R8, R5, R10 ;  /* 0x0000000508087223 */ /* 0x020fe2000001000a */
[----:B------:R-:W-:Y:S01]  /*2be0*/  FFMA.FTZ R9, R9, R6, R11 ;  /* 0x0000000609097223 */ /* 0x000fe2000001000b */
[----:B------:R-:W-:-:S02]  /*2bf0*/  MOV R5, R25 ;  /* 0x0000001900057202 */ /* 0x000fc40000000f00 */
[----:B------:R-:W-:Y:S01]  /*2c00*/  FMUL.FTZ R4, R8, -1.4426950216293334961 ;  /* 0xbfb8aa3b08047820 */ /* 0x000fe20000410000 */
[----:B------:R-:W-:-:S05]  /*2c10*/  FMUL.FTZ R10, R9, -1.4426950216293334961 ;  /* 0xbfb8aa3b090a7820 */ /* 0x000fca0000410000 */
[----:B------:R-:W2:Y:S01]  /*2c20*/  MUFU.EX2 R4, R4 ;  /* 0x0000000400047308 */ /* 0x000ea20000000800 */
[----:B-1----:R-:W-:-:S03]  /*2c30*/  IMAD R3, R3, UR10, RZ ;  /* 0x0000000a03037c24 */ /* 0x002fc6000f8e02ff */
[----:B------:R-:W1:Y:S01]  /*2c40*/  MUFU.EX2 R10, R10 ;  /* 0x0000000a000a7308 */ /* 0x000e620000000800 */
[----:B------:R-:W-:Y:S02]  /*2c50*/  IMAD R3, R18, UR11, R3 ;  /* 0x0000000b12037c24 */ /* 0x000fe4000f8e0203 */
[----:B--2---:R-:W-:Y:S01]  /*2c60*/  FADD.FTZ R6, R4, 1 ;  /* 0x3f80000004067421 */ /* 0x004fe20000010000 */
[----:B------:R-:W-:Y:S01]  /*2c70*/  MOV R4, R26 ;  /* 0x0000001a00047202 */ /* 0x000fe20000000f00 */
[----:B-1----:R-:W-:Y:S02]  /*2c80*/  FADD.FTZ R11, R10, 1 ;  /* 0x3f8000000a0b7421 */ /* 0x002fe40000010000 */
[----:B------:R0:W1:Y:S02]  /*2c90*/  MUFU.RCP R7, R6 ;  /* 0x0000000600077308 */ /* 0x0000640000001000 */
[----:B------:R-:W-:-:S05]  /*2ca0*/  IMAD.WIDE.U32 R4, R18, UR10, R4 ;  /* 0x0000000a12047c25 */ /* 0x000fca000f8e0004 */
[----:B------:R-:W-:Y:S01]  /*2cb0*/  IADD3 R3, PT, PT, R5, R3, RZ ;  /* 0x0000000305037210 */ /* 0x000fe20007ffe0ff */
[----:B------:R-:W2:Y:S01]  /*2cc0*/  MUFU.RCP R12, R11 ;  /* 0x0000000b000c7308 */ /* 0x000ea20000001000 */
[----:B0-----:R-:W-:Y:S01]  /*2cd0*/  LEA R6, P1, R4, UR12, 0x1 ;  /* 0x0000000c04067c11 */ /* 0x001fe2000f8208ff */
[----:B-1----:R-:W-:-:S03]  /*2ce0*/  FMUL.FTZ R8, R8, R7 ;  /* 0x0000000708087220 */ /* 0x002fc60000410000 */
[----:B------:R-:W-:Y:S01]  /*2cf0*/  LEA.HI.X R7, R4, UR13, R3, 0x1, P1 ;  /* 0x0000000d04077c11 */ /* 0x000fe200088f0c03 */
[----:B--2---:R-:W-:-:S05]  /*2d00*/  FMUL.FTZ R9, R9, R12 ;  /* 0x0000000c09097220 */ /* 0x004fca0000410000 */
[----:B------:R-:W-:-:S05]  /*2d10*/  F2FP.BF16.F32.PACK_AB R9, R9, R8 ;  /* 0x000000080909723e */ /* 0x000fca00000010ff */
[----:B------:R2:W-:Y:S02]  /*2d20*/  STG.E desc[UR16][R6.64], R9 ;  /* 0x0000000906007986 */ /* 0x0005e4000c101910 */
.L_x_1896:
[----:B------:R-:W-:Y:S05]  /*2d30*/  BSYNC.RECONVERGENT B0 ;  /* 0x0000000000007941 */ /* 0x000fea0003800200 */
.L_x_1888:
[----:B------:R-:W-:Y:S02]  /*2d40*/  UIADD3 UR9, UPT, UPT, UR21, UR9, URZ ;  /* 0x0000000915097290 */ /* 0x000fe4000fffe0ff */
[----:B------:R-:W-:Y:S02]  /*2d50*/  UIADD3 UR4, UPT, UPT, UR4, 0x1, URZ ;  /* 0x0000000104047890 */ /* 0x000fe4000fffe0ff */
[----:B------:R-:W-:-:S09]  /*2d60*/  UISETP.GE.AND UP1, UPT, UR9, UR7, UPT ;  /* 0x000000070900728c */ /* 0x000fd2000bf26270 */
[----:B------:R-:W-:Y:S05]  /*2d70*/  BRA.U !UP1, `(.L_x_1903) ;  /* 0xffffffd509247547 */ /* 0x000fea000b83ffff */
[----:B------:R-:W-:Y:S05]  /*2d80*/  EXIT ;  /* 0x000000000000794d */ /* 0x000fea0003800000 */
.L_x_1904:
        /* <DEDUP_REMOVED lines=15> */
.L_x_3441:


//--------------------- .text._Z35group_norm_nhwc_fwd_one_pass_kernelI11Bf16IOFp32WLi256ELi8ELi128EEv26Group_norm_nhwc_fwd_params --------------------------
	.section	.text._Z35group_norm_nhwc_fwd_one_pass_kernelI11Bf16IOFp32WLi256ELi8ELi128EEv26Group_norm_nhwc_fwd_params,"ax",@progbits
	.align	128
        .global         _Z35group_norm_nhwc_fwd_one_pass_kernelI11Bf16IOFp32WLi256ELi8ELi128EEv26Group_norm_nhwc_fwd_params
        .type           _Z35group_norm_nhwc_fwd_one_pass_kernelI11Bf16IOFp32WLi256ELi8ELi128EEv26Group_norm_nhwc_fwd_params,@function
        .size           _Z35group_norm_nhwc_fwd_one_pass_kernelI11Bf16IOFp32WLi256ELi8ELi128EEv26Group_norm_nhwc_fwd_params,(.L_x_3442 - _Z35group_norm_nhwc_fwd_one_pass_kernelI11Bf16IOFp32WLi256ELi8ELi128EEv26Group_norm_nhwc_fwd_params)
        .other          _Z35group_norm_nhwc_fwd_one_pass_kernelI11Bf16IOFp32WLi256ELi8ELi128EEv26Group_norm_nhwc_fwd_params,@"STO_CUDA_ENTRY STV_DEFAULT"
_Z35group_norm_nhwc_fwd_one_pass_kernelI11Bf16IOFp32WLi256ELi8ELi128EEv26Group_norm_nhwc_fwd_params:
.text._Z35group_norm_nhwc_fwd_one_pass_kernelI11Bf16IOFp32WLi256ELi8ELi128EEv26Group_norm_nhwc_fwd_params:
        /* <DEDUP_REMOVED lines=12> */
[----:B------:R-:W3:Y:S05]  /*00c0*/  LDCU.64 UR10, c[0x0][0x388] ;  /* 0x00007100ff0a77ac */ /* 0x000eea0008000a00 */
[----:B------:R-:W4:Y:S01]  /*00d0*/  S2UR UR4, SR_CgaCtaId ;  /* 0x00000000000479c3 */ /* 0x000f220000008800 */
[----:B------:R-:W0:Y:S01]  /*00e0*/  LDCU UR21, c[0x0][0x374] ;  /* 0x00006e80ff1577ac */ /* 0x000e220008000800 */
[----:B------:R-:W5:Y:S06]  /*00f0*/  LDCU.U8 UR9, c[0x0][0x3fc] ;  /* 0x00007f80ff0977ac */ /* 0x000f6c0008000000 */
[----:B------:R-:W2:Y:S01]  /*0100*/  LDC R20, c[0x0][0x370] ;  /* 0x0000dc00ff147b82 */ /* 0x000ea20000000800 */
[----:B------:R-:W-:Y:S01]  /*0110*/  UMOV UR8, 0x400 ;  /* 0x0000040000087882 */ /* 0x000fe20000000000 */
[----:B------:R-:W2:Y:S01]  /*0120*/  LDCU.64 UR16, c[0x0][0x358] ;  /* 0x00006b00ff1077ac */ /* 0x000ea20008000a00 */
[----:B-1----:R-:W-:-:S02]  /*0130*/  MOV R38, UR5 ;  /* 0x0000000500267c02 */ /* 0x002fc40008000f00 */
[----:B---3--:R-:W-:Y:S02]  /*0140*/  ISETP.NE.U32.AND P1, PT, RZ, UR10, PT ;  /* 0x0000000aff007c0c */ /* 0x008fe4000bf25070 */
[----:B0-----:R-:W-:Y:S01]  /*0150*/  SHF.R.U32.HI R37, RZ, 0x2, R24 ;  /* 0x00000002ff257819 */ /* 0x001fe20000011618 */
[----:B----4-:R-:W-:Y:S01]  /*0160*/  ULEA UR8, UR4, UR8, 0x18 ;  /* 0x0000000804087291 */ /* 0x010fe2000f8ec0ff */
[C---:B------:R-:W-:Y:S01]  /*0170*/  LOP3.LUT P0, RZ, R24.reuse, UR20, RZ, 0xfc, !PT ;  /* 0x0000001418ff7c12 */ /* 0x040fe2000f80fcff */
[----:B-----5:R-:W-:Y:S01]  /*0180*/  UISETP.NE.AND UP0, UPT, UR9, URZ, UPT ;  /* 0x000000ff0900728c */ /* 0x020fe2000bf05270 */
[----:B------:R-:W-:Y:S01]  /*0190*/  SHF.L.U32 R39, R24, 0x1, RZ ;  /* 0x0000000118277819 */ /* 0x000fe200000006ff */
[----:B------:R-:W-:Y:S01]  /*01a0*/  IMAD R38, R38, UR20, R37 ;  /* 0x0000001426267c24 */ /* 0x000fe2000f8e0225 */
[----:B------:R-:W-:Y:S01]  /*01b0*/  ISETP.NE.AND.EX P0, PT, RZ, UR11, !P0, P1 ;  /* 0x0000000bff007c0c */ /* 0x000fe2000c705310 */
[----:B------:R-:W-:Y:S01]  /*01c0*/  UMOV UR4, URZ ;  /* 0x000000ff00047c82 */ /* 0x000fe20008000000 */
[----:B------:R-:W-:Y:S01]  /*01d0*/  LOP3.LUT R37, R37, 0xf8, RZ, 0xc0, !PT ;  /* 0x000000f825257812 */ /* 0x000fe200078ec0ff */
[C---:B------:R-:W-:Y:S01]  /*01e0*/  VIADD R30, R38.reuse, 0xe0 ;  /* 0x000000e0261e7836 */ /* 0x040fe20000000000 */
[C---:B------:R-:W-:Y:S01]  /*01f0*/  IADD3 R36, PT, PT, R38.reuse, 0x80, RZ ;  /* 0x0000008026247810 */ /* 0x040fe20007ffe0ff */
[----:B------:R-:W-:Y:S01]  /*0200*/  UMOV UR9, UR6 ;  /* 0x0000000600097c82 */ /* 0x000fe20008000000 */
[----:B------:R-:W-:-:S02]  /*0210*/  IADD3 R34, PT, PT, R38, 0xa0, RZ ;  /* 0x000000a026227810 */ /* 0x000fc40007ffe0ff */
[----:B------:R-:W-:Y:S02]  /*0220*/  IADD3 R32, PT, PT, R38, 0xc0, RZ ;  /* 0x000000c026207810 */ /* 0x000fe40007ffe0ff */
[----:B------:R-:W-:Y:S02]  /*0230*/  LOP3.LUT R39, R39, 0x6, RZ, 0xc0, !PT ;  /* 0x0000000627277812 */ /* 0x000fe400078ec0ff */
[----:B------:R-:W-:Y:S02]  /*0240*/  SHF.R.S32.HI R35, RZ, 0x1f, R38 ;  /* 0x0000001fff237819 */ /* 0x000fe40000011426 */
[----:B------:R-:W-:Y:S02]  /*0250*/  SHF.R.S32.HI R33, RZ, 0x1f, R36 ;  /* 0x0000001fff217819 */ /* 0x000fe40000011424 */
[----:B------:R-:W-:Y:S02]  /*0260*/  SHF.R.S32.HI R31, RZ, 0x1f, R34 ;  /* 0x0000001fff1f7819 */ /* 0x000fe40000011422 */
[----:B------:R-:W-:-:S02]  /*0270*/  SHF.R.S32.HI R3, RZ, 0x1f, R32 ;  /* 0x0000001fff037819 */ /* 0x000fc40000011420 */
[----:B------:R-:W-:-:S07]  /*0280*/  SHF.R.S32.HI R5, RZ, 0x1f, R30 ;  /* 0x0000001fff057819 */ /* 0x000fce000001141e */
.L_x_1948:
[----:B0-----:R-:W0:Y:S01]  /*0290*/  LDCU UR5, c[0x0][0x3f8] ;  /* 0x00007f00ff0577ac */ /* 0x001e220008000800 */
[----:B------:R-:W-:Y:S01]  /*02a0*/  IABS R4, UR9 ;  /* 0x0000000900047c13 */ /* 0x000fe20008000000 */
[----:B------:R-:W-:Y:S01]  /*02b0*/  IMAD.MOV.U32 R18, RZ, RZ, RZ ;  /* 0x000000ffff127224 */ /* 0x000fe200078e00ff */
[C---:B------:R-:W-:Y:S01]  /*02c0*/  IADD3 R29, PT, PT, R38.reuse, 0x40, RZ ;  /* 0x00000040261d7810 */ /* 0x040fe20007ffe0ff */
[----:B-1----:R-:W1:Y:S01]  /*02d0*/  LDCU.64 UR14, c[0x0][0x3e8] ;  /* 0x00007d00ff0e77ac */ /* 0x002e620008000a00 */
[----:B------:R-:W-:Y:S01]  /*02e0*/  IADD3 R21, PT, PT, R38, 0x20, RZ ;  /* 0x0000002026157810 */ /* 0x000fe20007ffe0ff */
[----:B---3--:R-:W3:Y:S03]  /*02f0*/  LDCU.64 UR18, c[0x0][0x3f0] ;  /* 0x00007e00ff1277ac */ /* 0x008ee60008000a00 */
[----:B------:R-:W-:Y:S02]  /*0300*/  SHF.R.S32.HI R23, RZ, 0x1f, R21 ;  /* 0x0000001fff177819 */ /* 0x000fe40000011415 */
[----:B0-----:R-:W-:-:S04]  /*0310*/  MOV R0, UR5 ;  /* 0x0000000500007c02 */ /* 0x001fc80008000f00 */
[----:B--2-4-:R-:W-:Y:S02]  /*0320*/  IABS R9, R0 ;  /* 0x0000000000097213 */ /* 0x014fe40000000000 */
[----:B-1----:R-:W-:Y:S02]  /*0330*/  ISETP.GE.U32.AND P3, PT, R29, UR14, PT ;  /* 0x0000000e1d007c0c */ /* 0x002fe4000bf66070 */
[----:B------:R-:W0:Y:S01]  /*0340*/  I2F.RP R0, R9 ;  /* 0x0000000900007306 */ /* 0x000e220000209400 */
[----:B------:R-:W-:-:S04]  /*0350*/  ISETP.GE.U32.AND P5, PT, R21, UR14, PT ;  /* 0x0000000e15007c0c */ /* 0x000fc8000bfa6070 */
[----:B------:R-:W-:-:S03]  /*0360*/  ISETP.GE.AND.EX P5, PT, R23, UR15, PT, P5 ;  /* 0x0000000f17007c0c */ /* 0x000fc6000bfa6350 */
[----:B0-----:R-:W0:Y:S10]  /*0370*/  MUFU.RCP R0, R0 ;  /* 0x0000000000007308 */ /* 0x001e340000001000 */
[----:B-----5:R-:W1:Y:S08]  /*0380*/  @!P5 LDC.64 R14, c[0x0][0x3e0] ;  /* 0x0000f800ff0edb82 */ /* 0x020e700000000a00 */
[----:B------:R-:W4:Y:S01]  /*0390*/  @!P5 LDC.64 R12, c[0x0][0x390] ;  /* 0x0000e400ff0cdb82 */ /* 0x000f220000000a00 */
[----:B0-----:R-:W-:-:S04]  /*03a0*/  IADD3 R6, PT, PT, R0, 0xffffffe, RZ ;  /* 0x0ffffffe00067810 */ /* 0x001fc80007ffe0ff */
[----:B------:R0:W5:Y:S02]  /*03b0*/  F2I.FTZ.U32.TRUNC.NTZ R7, R6 ;  /* 0x0000000600077305 */ /* 0x000164000021f000 */
[----:B0-----:R-:W-:-:S05]  /*03c0*/  HFMA2 R6, -RZ, RZ, 0, 0 ;  /* 0x00000000ff067431 */ /* 0x001fca00000001ff */
[----:B------:R-:W-:Y:S02]  /*03d0*/  R2UR UR10, R6 ;  /* 0x00000000060a72ca */ /* 0x000fe400000e0000 */
[----:B-----5:R-:W-:Y:S02]  /*03e0*/  R2UR UR11, R7 ;  /* 0x00000000070b72ca */ /* 0x020fe400000e0000 */
[----:B------:R-:W-:-:S05]  /*03f0*/  IADD3 R2, PT, PT, RZ, -R7, RZ ;  /* 0x80000007ff027210 */ /* 0x000fca0007ffe0ff */
[----:B------:R-:W-:Y:S01]  /*0400*/  IMAD R11, R2, R9, RZ ;  /* 0x00000009020b7224 */ /* 0x000fe200078e02ff */
[----:B------:R-:W-:-:S04]  /*0410*/  MOV R2, R4 ;  /* 0x0000000400027202 */ /* 0x000fc80000000f00 */
[----:B------:R-:W-:Y:S01]  /*0420*/  R2UR UR12, R2 ;  /* 0x00000000020c72ca */ /* 0x000fe200000e0000 */
[----:B------:R-:W-:-:S04]  /*0430*/  IMAD.HI.U32 R11, R7, R11, UR10 ;  /* 0x0000000a070b7e27 */ /* 0x000fc8000f8e000b */
[----:B---3--:R-:W-:Y:S01]  /*0440*/  IMAD.U32 R7, RZ, RZ, UR18 ;  /* 0x00000012ff077e24 */ /* 0x008fe2000f8e00ff */
[----:B------:R-:W-:Y:S02]  /*0450*/  R2UR UR10, R11 ;  /* 0x000000000b0a72ca */ /* 0x000fe400000e0000 */
[----:B------:R-:W-:-:S04]  /*0460*/  SHF.R.S32.HI R11, RZ, 0x1f, R29 ;  /* 0x0000001fff0b7819 */ /* 0x000fc8000001141d */
[----:B------:R-:W-:-:S07]  /*0470*/  ISETP.GE.AND.EX P3, PT, R11, UR15, PT, P3 ;  /* 0x0000000f0b007c0c */ /* 0x000fce000bf66330 */
[----:B------:R-:W-:Y:S02]  /*0480*/  UIMAD.WIDE.U32 UR10, UR10, UR12, URZ ;  /* 0x0000000c0a0a72a5 */ /* 0x000fe4000f8e00ff */
[----:B------:R-:W-:-:S04]  /*0490*/  ULOP3.LUT UR10, UR9, UR5, URZ, 0x3c, !UPT ;  /* 0x00000005090a7292 */ /* 0x000fc8000f8e3cff */
[----:B------:R-:W-:Y:S01]  /*04a0*/  IMAD R0, RZ, RZ, -UR11 ;  /* 0x8000000bff007e24 */ /* 0x000fe2000f8e02ff */
[----:B------:R-:W0:Y:S03]  /*04b0*/  @!P3 LDC.64 R16, c[0x0][0x390] ;  /* 0x0000e400ff10bb82 */ /* 0x000e260000000a00 */
        /* <DEDUP_REMOVED lines=8> */
[----:B------:R-:W3:Y:S01]  /*0540*/  @!P3 LDC.64 R8, c[0x0][0x3e0] ;  /* 0x0000f800ff08bb82 */ /* 0x000ee20000000a00 */
[----:B------:R-:W-:-:S04]  /*0550*/  IADD3 R0, PT, PT, R38, 0x60, RZ ;  /* 0x0000006026007810 */ /* 0x000fc80007ffe0ff */
[----:B------:R-:W-:Y:S02]  /*0560*/  ISETP.GE.U32.AND P2, PT, R0, UR14, PT ;  /* 0x0000000e00007c0c */ /* 0x000fe4000bf46070 */
[----:B------:R-:W-:-:S04]  /*0570*/  SHF.R.S32.HI R19, RZ, 0x1f, R0 ;  /* 0x0000001fff137819 */ /* 0x000fc80000011400 */
[----:B------:R-:W-:Y:S01]  /*0580*/  VOTEU.ANY UP2, P1 ;  /* 0x0000000000ff7886 */ /* 0x000fe20000840100 */
[----:B------:R-:W-:Y:S02]  /*0590*/  ISETP.GE.U32.AND P1, PT, R38, UR14, PT ;  /* 0x0000000e26007c0c */ /* 0x000fe4000bf26070 */
[----:B------:R-:W-:Y:S02]  /*05a0*/  ISETP.GE.AND.EX P2, PT, R19, UR15, PT, P2 ;  /* 0x0000000f13007c0c */ /* 0x000fe4000bf46320 */
[----:B------:R-:W-:Y:S01]  /*05b0*/  @UP2 UIADD3 UR11, UPT, UPT, UR11, 0x1, URZ ;  /* 0x000000010b0b2890 */ /* 0x000fe2000fffe0ff */
[----:B------:R-:W-:Y:S01]  /*05c0*/  ISETP.GE.AND.EX P1, PT, R35, UR15, PT, P1 ;  /* 0x0000000f23007c0c */ /* 0x000fe2000bf26310 */
[----:B------:R-:W-:Y:S02]  /*05d0*/  UISETP.NE.AND UP2, UPT, UR5, URZ, UPT ;  /* 0x000000ff0500728c */ /* 0x000fe4000bf45270 */
[----:B------:R-:W-:Y:S01]  /*05e0*/  @!UP1 UIADD3 UR11, UPT, UPT, -UR11, URZ, URZ ;  /* 0x000000ff0b0b9290 */ /* 0x000fe2000fffe1ff */
[----:B---3--:R-:W-:-:S04]  /*05f0*/  @!P3 IMAD R2, R11, R8, RZ ;  /* 0x000000080b02b224 */ /* 0x008fc800078e02ff */
[----:B------:R-:W-:-:S04]  /*0600*/  @!P3 IMAD R9, R29, R9, R2 ;  /* 0x000000091d09b224 */ /* 0x000fc800078e0202 */
[----:B------:R-:W-:Y:S01]  /*0610*/  @!UP2 ULOP3.LUT UR11, URZ, UR5, URZ, 0x33, !UPT ;  /* 0x00000005ff0ba292 */ /* 0x000fe2000f8e33ff */
[----:B------:R-:W3:Y:S01]  /*0620*/  @!P1 LDC.64 R10, c[0x0][0x3e0] ;  /* 0x0000f800ff0a9b82 */ /* 0x000ee20000000a00 */
[----:B-1----:R-:W-:Y:S02]  /*0630*/  @!P5 IMAD R2, R23, R14, RZ ;  /* 0x0000000e1702d224 */ /* 0x002fe400078e02ff */
[----:B------:R-:W-:Y:S02]  /*0640*/  UIADD3 UR10, UPT, UPT, -UR11, URZ, URZ ;  /* 0x000000ff0b0a7290 */ /* 0x000fe4000fffe1ff */
[----:B------:R-:W-:Y:S02]  /*0650*/  @!P5 IMAD R23, R21, R15, R2 ;  /* 0x0000000f1517d224 */ /* 0x000fe400078e0202 */
[----:B------:R-:W-:Y:S02]  /*0660*/  UIMAD UR10, UR5, UR10, UR9 ;  /* 0x0000000a050a72a4 */ /* 0x000fe4000f8e0209 */
[----:B------:R-:W-:-:S02]  /*0670*/  USHF.R.S32.HI UR5, URZ, 0x1f, UR11 ;  /* 0x0000001fff057899 */ /* 0x000fc4000801140b */
[----:B------:R-:W-:Y:S02]  /*0680*/  USHF.L.U32 UR10, UR10, 0x3, URZ ;  /* 0x000000030a0a7899 */ /* 0x000fe400080006ff */
[----:B------:R-:W-:Y:S02]  /*0690*/  UIMAD UR5, UR5, UR18, URZ ;  /* 0x00000012050572a4 */ /* 0x000fe4000f8e02ff */
[----:B------:R-:W-:Y:S02]  /*06a0*/  USHF.R.S32.HI UR12, URZ, 0x1f, UR10 ;  /* 0x0000001fff0c7899 */ /* 0x000fe4000801140a */
[----:B------:R-:W-:Y:S01]  /*06b0*/  LOP3.LUT R42, R39, UR10, RZ, 0xfc, !PT ;  /* 0x0000000a272a7c12 */ /* 0x000fe2000f8efcff */
[----:B------:R-:W-:-:S03]  /*06c0*/  UIMAD UR5, UR11, UR19, UR5 ;  /* 0x000000130b0572a4 */ /* 0x000fc6000f8e0205 */
[----:B------:R-:W-:-:S03]  /*06d0*/  MOV R43, UR12 ;  /* 0x0000000c002b7c02 */ /* 0x000fc60008000f00 */
[----:B------:R-:W-:Y:S02]  /*06e0*/  IMAD.WIDE.U32 R42, R7, UR11, R42 ;  /* 0x0000000b072a7c25 */ /* 0x000fe4000f8e002a */
[----:B------:R-:W1:Y:S03]  /*06f0*/  @!P2 LDC.64 R6, c[0x0][0x3e0] ;  /* 0x0000f800ff06ab82 */ /* 0x000e660000000a00 */
[----:B------:R-:W-:Y:S02]  /*0700*/  IADD3 R41, PT, PT, R43, UR5, RZ ;  /* 0x000000052b297c10 */ /* 0x000fe4000fffe0ff */
[-C--:B------:R-:W-:Y:S02]  /*0710*/  @!P3 MOV R40, R42.reuse ;  /* 0x0000002a0028b202 */ /* 0x080fe40000000f00 */
[----:B------:R-:W-:Y:S02]  /*0720*/  @!P5 MOV R26, R42 ;  /* 0x0000002a001ad202 */ /* 0x000fe40000000f00 */
[----:B------:R-:W-:Y:S01]  /*0730*/  @!P5 MOV R27, R41 ;  /* 0x00000029001bd202 */ /* 0x000fe20000000f00 */
[----:B------:R-:W-:-:S04]  /*0740*/  @!P3 IMAD.WIDE.U32 R28, R29, R8, R40 ;  /* 0x000000081d1cb225 */ /* 0x000fc800078e0028 */
[----:B------:R-:W-:Y:S01]  /*0750*/  @!P5 IMAD.WIDE.U32 R26, R21, R14, R26 ;  /* 0x0000000e151ad225 */ /* 0x000fe200078e001a */
[----:B------:R-:W-:Y:S01]  /*0760*/  @!P3 IADD3 R2, PT, PT, R29, R9, RZ ;  /* 0x000000091d02b210 */ /* 0x000fe20007ffe0ff */
[----:B------:R-:W5:Y:S01]  /*0770*/  @!P1 LDC.64 R14, c[0x0][0x390] ;  /* 0x0000e400ff0e9b82 */ /* 0x000f620000000a00 */
[----:B0-----:R-:W-:Y:S02]  /*0780*/  @!P3 LEA R16, P4, R28, R16, 0x1 ;  /* 0x000000101c10b211 */ /* 0x001fe400078808ff */
[----:B------:R-:W-:Y:S02]  /*0790*/  @!P5 IADD3 R23, PT, PT, R27, R23, RZ ;  /* 0x000000171b17d210 */ /* 0x000fe40007ffe0ff */
[----:B----4-:R-:W-:Y:S02]  /*07a0*/  @!P5 LEA R12, P6, R26, R12, 0x1 ;  /* 0x0000000c1a0cd211 */ /* 0x010fe400078c08ff */
[----:B------:R-:W-:Y:S01]  /*07b0*/  @!P3 LEA.HI.X R17, R28, R17, R2, 0x1, P4 ;  /* 0x000000111c11b211 */ /* 0x000fe200020f0c02 */
[----:B------:R-:W0:Y:S01]  /*07c0*/  @!P2 LDC.64 R8, c[0x0][0x390] ;  /* 0x0000e400ff08ab82 */ /* 0x000e220000000a00 */
[----:B------:R-:W-:Y:S01]  /*07d0*/  @!P5 LEA.HI.X R13, R26, R13, R23, 0x1, P6 ;  /* 0x0000000d1a0dd211 */ /* 0x000fe200030f0c17 */
[----:B-1----:R-:W-:Y:S01]  /*07e0*/  @!P2 IMAD R19, R19, R6, RZ ;  /* 0x000000061313a224 */ /* 0x002fe200078e02ff */
[----:B------:R-:W-:Y:S01]  /*07f0*/  ISETP.GE.U32.AND P4, PT, R36, UR14, PT ;  /* 0x0000000e24007c0c */ /* 0x000fe2000bf86070 */
[----:B--2---:R1:W2:Y:S01]  /*0800*/  @!P3 LDG.E R18, desc[UR16][R16.64] ;  /* 0x000000101012b981 */ /* 0x0042a2000c1e1900 */
[----:B------:R-:W-:Y:S01]  /*0810*/  @!P2 MOV R26, R42 ;  /* 0x0000002a001aa202 */ /* 0x000fe20000000f00 */
[----:B---3--:R-:W-:Y:S01]  /*0820*/  @!P1 IMAD R2, R35, R10, RZ ;  /* 0x0000000a23029224 */ /* 0x008fe200078e02ff */
[----:B------:R-:W-:Y:S01]  /*0830*/  @!P2 MOV R27, R41 ;  /* 0x00000029001ba202 */ /* 0x000fe20000000f00 */
[----:B------:R-:W-:Y:S01]  /*0840*/  @!P2 IMAD R21, R0, R7, R19 ;  /* 0x000000070015a224 */ /* 0x000fe200078e0213 */
[----:B------:R-:W-:Y:S01]  /*0850*/  ISETP.GE.AND.EX P3, PT, R33, UR15, PT, P4 ;  /* 0x0000000f21007c0c */ /* 0x000fe2000bf66340 */
[----:B------:R-:W-:Y:S01]  /*0860*/  @!P1 IMAD R19, R38, R11, R2 ;  /* 0x0000000b26139224 */ /* 0x000fe200078e0202 */
[----:B------:R-:W-:Y:S01]  /*0870*/  ISETP.GE.U32.AND P4, PT, R34, UR14, PT ;  /* 0x0000000e22007c0c */ /* 0x000fe2000bf86070 */
[----:B------:R-:W-:Y:S01]  /*0880*/  @!P2 IMAD.WIDE.U32 R26, R0, R6, R26 ;  /* 0x00000006001aa225 */ /* 0x000fe200078e001a */
[----:B------:R-:W-:-:S02]  /*0890*/  @!P1 MOV R6, R42 ;  /* 0x0000002a00069202 */ /* 0x000fc40000000f00 */
[----:B------:R-:W-:Y:S01]  /*08a0*/  @!P1 MOV R7, R41 ;  /* 0x0000002900079202 */ /* 0x000fe20000000f00 */
[----:B------:R-:W-:Y:S01]  /*08b0*/  IMAD.MOV.U32 R2, RZ, RZ, RZ ;  /* 0x000000ffff027224 */ /* 0x000fe200078e00ff */
[----:B------:R-:W-:Y:S02]  /*08c0*/  ISETP.GE.AND.EX P4, PT, R31, UR15, PT, P4 ;  /* 0x0000000f1f007c0c */ /* 0x000fe4000bf86340 */
[----:B------:R-:W-:Y:S01]  /*08d0*/  @!P2 IADD3 R0, PT, PT, R27, R21, RZ ;  /* 0x000000151b00a210 */ /* 0x000fe20007ffe0ff */
[----:B------:R-:W-:Y:S02]  /*08e0*/  @!P1 IMAD.WIDE.U32 R10, R38, R10, R6 ;  /* 0x0000000a260a9225 */ /* 0x000fe400078e0006 */
[----:B------:R3:W4:Y:S01]  /*08f0*/  @!P5 LDG.E R2, desc[UR16][R12.64] ;  /* 0x000000100c02d981 */ /* 0x000722000c1e1900 */
[----:B------:R-:W3:Y:S01]  /*0900*/  @!P3 LDC.64 R6, c[0x0][0x3e0] ;  /* 0x0000f800ff06bb82 */ /* 0x000ee20000000a00 */
[----:B0-----:R-:W-:-:S04]  /*0910*/  @!P2 LEA R44, P6, R26, R8, 0x1 ;  /* 0x000000081a2ca211 */ /* 0x001fc800078c08ff */
[----:B------:R-:W-:Y:S02]  /*0920*/  @!P2 LEA.HI.X R45, R26, R9, R0, 0x1, P6 ;  /* 0x000000091a2da211 */ /* 0x000fe400030f0c00 */
[----:B------:R-:W-:Y:S01]  /*0930*/  @!P1 IADD3 R0, PT, PT, R11, R19, RZ ;  /* 0x000000130b009210 */ /* 0x000fe20007ffe0ff */
[----:B------:R-:W0:Y:S01]  /*0940*/  @!P4 LDC.64 R8, c[0x0][0x3e0] ;  /* 0x0000f800ff08cb82 */ /* 0x000e220000000a00 */
[----:B-----5:R-:W-:Y:S02]  /*0950*/  @!P1 LEA R26, P5, R10, R14, 0x1 ;  /* 0x0000000e0a1a9211 */ /* 0x020fe400078a08ff */
[----:B------:R-:W-:Y:S02]  /*0960*/  ISETP.GE.U32.AND P6, PT, R32, UR14, PT ;  /* 0x0000000e20007c0c */ /* 0x000fe4000bfc6070 */
[----:B------:R-:W-:Y:S02]  /*0970*/  @!P1 LEA.HI.X R27, R10, R15, R0, 0x1, P5 ;  /* 0x0000000f0a1b9211 */ /* 0x000fe400028f0c00 */
[----:B------:R-:W-:Y:S01]  /*0980*/  ISETP.GE.U32.AND P5, PT, R30, UR14, PT ;  /* 0x0000000e1e007c0c */ /* 0x000fe2000bfa6070 */
[----:B-1----:R-:W1:Y:S01]  /*0990*/  @!P3 LDC.64 R16, c[0x0][0x390] ;  /* 0x0000e400ff10bb82 */ /* 0x002e620000000a00 */
[----:B------:R-:W-:-:S02]  /*09a0*/  ISETP.GE.AND.EX P6, PT, R3, UR15, PT, P6 ;  /* 0x0000000f03007c0c */ /* 0x000fc4000bfc6360 */
[----:B------:R-:W-:Y:S01]  /*09b0*/  ISETP.GE.AND.EX P5, PT, R5, UR15, PT, P5 ;  /* 0x0000000f05007c0c */ /* 0x000fe2000bfa6350 */
[----:B------:R-:W-:-:S04]  /*09c0*/  HFMA2 R0, -RZ, RZ, 0, 0 ;  /* 0x00000000ff007431 */ /* 0x000fc800000001ff */
[----:B---3--:R-:W3:Y:S01]  /*09d0*/  @!P4 LDC.64 R12, c[0x0][0x390] ;  /* 0x0000e400ff0ccb82 */ /* 0x008ee20000000a00 */
[----:B------:R-:W-:Y:S01]  /*09e0*/  @!P3 MOV R28, R42 ;  /* 0x0000002a001cb202 */ /* 0x000fe20000000f00 */
[----:B------:R5:W4:Y:S01]  /*09f0*/  @!P1 LDG.E R0, desc[UR16][R26.64] ;  /* 0x000000101a009981 */ /* 0x000b22000c1e1900 */
[----:B------:R-:W-:-:S05]  /*0a00*/  @!P3 IMAD R4, R33, R6, RZ ;  /* 0x000000062104b224 */ /* 0x000fca00078e02ff */
[----:B------:R-:W3:Y:S01]  /*0a10*/  @!P6 LDC.64 R14, c[0x0][0x3e0] ;  /* 0x0000f800ff0eeb82 */ /* 0x000ee20000000a00 */
[----:B------:R-:W-:Y:S01]  /*0a20*/  @!P3 IMAD.MOV.U32 R29, RZ, RZ, R41 ;  /* 0x000000ffff1db224 */ /* 0x000fe200078e0029 */
[----:B------:R-:W-:-:S06]  /*0a30*/  MOV R19, RZ ;  /* 0x000000ff00137202 */ /* 0x000fcc0000000f00 */
[----:B------:R-:W3:Y:S01]  /*0a40*/  @!P5 LDC.64 R10, c[0x0][0x3e0] ;  /* 0x0000f800ff0adb82 */ /* 0x000ee20000000a00 */
[C---:B------:R-:W-:Y:S01]  /*0a50*/  @!P3 IMAD R21, R36.reuse, R7, R4 ;  /* 0x000000072415b224 */ /* 0x040fe200078e0204 */
[----:B-----5:R-:W-:Y:S01]  /*0a60*/  @!P4 MOV R26, R42 ;  /* 0x0000002a001ac202 */ /* 0x020fe20000000f00 */
[----:B------:R-:W-:Y:S01]  /*0a70*/  @!P3 IMAD.WIDE.U32 R28, R36, R6, R28 ;  /* 0x00000006241cb225 */ /* 0x000fe200078e001c */
[----:B------:R-:W-:Y:S01]  /*0a80*/  @!P4 MOV R27, R41 ;  /* 0x00000029001bc202 */ /* 0x000fe20000000f00 */
[----:B------:R-:W5:Y:S02]  /*0a90*/  @!P2 LDG.E R19, desc[UR16][R44.64] ;  /* 0x000000102c13a981 */ /* 0x000f64000c1e1900 */
[-C--:B0-----:R-:W-:Y:S01]  /*0aa0*/  @!P4 IMAD R23, R31, R8.reuse, RZ ;  /* 0x000000081f17c224 */ /* 0x081fe200078e02ff */
[----:B------:R-:W0:Y:S01]  /*0ab0*/  @!P6 LDC.64 R6, c[0x0][0x390] ;  /* 0x0000e400ff06eb82 */ /* 0x000e220000000a00 */
[----:B------:R-:W-:Y:S01]  /*0ac0*/  @!P3 IADD3 R4, PT, PT, R29, R21, RZ ;  /* 0x000000151d04b210 */ /* 0x000fe20007ffe0ff */
[----:B------:R-:W-:Y:S01]  /*0ad0*/  @!P4 IMAD.WIDE.U32 R26, R34, R8, R26 ;  /* 0x00000008221ac225 */ /* 0x000fe200078e001a */
[----:B-1----:R-:W-:-:S03]  /*0ae0*/  @!P3 LEA R16, P2, R28, R16, 0x1 ;  /* 0x000000101c10b211 */ /* 0x002fc600078408ff */
[----:B------:R-:W-:Y:S02]  /*0af0*/  @!P4 IMAD R23, R34, R9, R23 ;  /* 0x000000092217c224 */ /* 0x000fe400078e0217 */
[----:B------:R-:W1:Y:S01]  /*0b00*/  @!P5 LDC.64 R8, c[0x0][0x390] ;  /* 0x0000e400ff08db82 */ /* 0x000e620000000a00 */
[----:B------:R-:W-:Y:S02]  /*0b10*/  @!P3 LEA.HI.X R17, R28, R17, R4, 0x1, P2 ;  /* 0x000000111c11b211 */ /* 0x000fe400010f0c04 */
[----:B------:R-:W-:Y:S02]  /*0b20*/  @!P4 IADD3 R23, PT, PT, R27, R23, RZ ;  /* 0x000000171b17c210 */ /* 0x000fe40007ffe0ff */
[C---:B---3--:R-:W-:Y:S01]  /*0b30*/  @!P4 LEA R12, P2, R26.reuse, R12, 0x1 ;  /* 0x0000000c1a0cc211 */ /* 0x048fe200078408ff */
[----:B------:R-:W-:Y:S01]  /*0b40*/  @!P6 IMAD R4, R3, R14, RZ ;  /* 0x0000000e0304e224 */ /* 0x000fe200078e02ff */
[----:B------:R-:W-:Y:S02]  /*0b50*/  @!P6 MOV R27, R41 ;  /* 0x00000029001be202 */ /* 0x000fe40000000f00 */
[----:B------:R-:W-:Y:S01]  /*0b60*/  @!P4 LEA.HI.X R13, R26, R13, R23, 0x1, P2 ;  /* 0x0000000d1a0dc211 */ /* 0x000fe200010f0c17 */
[----:B------:R-:W-:-:S02]  /*0b70*/  @!P6 IMAD.MOV.U32 R26, RZ, RZ, R42 ;  /* 0x000000ffff1ae224 */ /* 0x000fc400078e002a */
[----:B------:R-:W-:Y:S02]  /*0b80*/  HFMA2 R21, -RZ, RZ, 0, 0 ;  /* 0x00000000ff157431 */ /* 0x000fe400000001ff */
[----:B------:R-:W-:Y:S02]  /*0b90*/  @!P5 IMAD R23, R5, R10, RZ ;  /* 0x0000000a0517d224 */ /* 0x000fe400078e02ff */
[C---:B------:R-:W-:Y:S01]  /*0ba0*/  @!P6 IMAD R25, R32.reuse, R15, R4 ;  /* 0x0000000f2019e224 */ /* 0x040fe200078e0204 */
[----:B------:R-:W-:Y:S01]  /*0bb0*/  @!P5 MOV R15, R41 ;  /* 0x00000029000fd202 */ /* 0x000fe20000000f00 */
[----:B------:R-:W-:Y:S01]  /*0bc0*/  @!P6 IMAD.WIDE.U32 R26, R32, R14, R26 ;  /* 0x0000000e201ae225 */ /* 0x000fe200078e001a */
[----:B------:R-:W-:Y:S01]  /*0bd0*/  @!P5 MOV R14, R42 ;  /* 0x0000002a000ed202 */ /* 0x000fe20000000f00 */
[----:B------:R1:W3:Y:S02]  /*0be0*/  @!P3 LDG.E R21, desc[UR16][R16.64] ;  /* 0x000000101015b981 */ /* 0x0002e4000c1e1900 */
[----:B------:R-:W-:-:S02]  /*0bf0*/  @!P5 IMAD R29, R30, R11, R23 ;  /* 0x0000000b1e1dd224 */ /* 0x000fc400078e0217 */
[----:B------:R-:W-:Y:S02]  /*0c00*/  HFMA2 R23, -RZ, RZ, 0, 0 ;  /* 0x00000000ff177431 */ /* 0x000fe400000001ff */
[----:B------:R-:W-:Y:S01]  /*0c10*/  @!P5 IMAD.WIDE.U32 R14, R30, R10, R14 ;  /* 0x0000000a1e0ed225 */ /* 0x000fe200078e000e */
[----:B------:R-:W-:Y:S02]  /*0c20*/  @!P6 IADD3 R4, PT, PT, R27, R25, RZ ;  /* 0x000000191b04e210 */ /* 0x000fe40007ffe0ff */
[C---:B0-----:R-:W-:Y:S01]  /*0c30*/  @!P6 LEA R10, P2, R26.reuse, R6, 0x1 ;  /* 0x000000061a0ae211 */ /* 0x041fe200078408ff */
[----:B------:R0:W3:Y:S03]  /*0c40*/  @!P4 LDG.E R23, desc[UR16][R12.64] ;  /* 0x000000100c17c981 */ /* 0x0000e6000c1e1900 */
[----:B------:R-:W-:Y:S01]  /*0c50*/  @!P6 LEA.HI.X R11, R26, R7, R4, 0x1, P2 ;  /* 0x000000071a0be211 */ /* 0x000fe200010f0c04 */
[----:B------:R-:W-:Y:S01]  /*0c60*/  IMAD.MOV.U32 R25, RZ, RZ, RZ ;  /* 0x000000ffff197224 */ /* 0x000fe200078e00ff */
[----:B------:R-:W-:-:S02]  /*0c70*/  @!P5 IADD3 R4, PT, PT, R15, R29, RZ ;  /* 0x0000001d0f04d210 */ /* 0x000fc40007ffe0ff */
[----:B-1----:R-:W-:-:S03]  /*0c80*/  @!P5 LEA R16, P2, R14, R8, 0x1 ;  /* 0x000000080e10d211 */ /* 0x002fc600078408ff */
[----:B------:R1:W3:Y:S01]  /*0c90*/  @!P6 LDG.E R25, desc[UR16][R10.64] ;  /* 0x000000100a19e981 */ /* 0x0002e2000c1e1900 */
[----:B------:R-:W-:Y:S01]  /*0ca0*/  @!P5 LEA.HI.X R17, R14, R9, R4, 0x1, P2 ;  /* 0x000000090e11d211 */ /* 0x000fe200010f0c04 */
[----:B------:R-:W-:-:S06]  /*0cb0*/  HFMA2 R14, -RZ, RZ, 0, 0 ;  /* 0x00000000ff0e7431 */ /* 0x000fcc00000001ff */
[----:B------:R5:W3:Y:S01]  /*0cc0*/  @!P5 LDG.E R14, desc[UR16][R16.64] ;  /* 0x00000010100ed981 */ /* 0x000ae2000c1e1900 */
[C---:B------:R-:W-:Y:S02]  /*0cd0*/  ISETP.GT.AND P2, PT, R22.reuse, 0x1e, PT ;  /* 0x0000001e1600780c */ /* 0x040fe40003f44270 */
[----:B------:R-:W-:Y:S01]  /*0ce0*/  ISETP.GT.AND P3, PT, R22, 0xf, PT ;  /* 0x0000000f1600780c */ /* 0x000fe20003f64270 */
[----:B------:R-:W-:Y:S01]  /*0cf0*/  BSSY.RECONVERGENT B0, `(.L_x_1905) ;  /* 0x000005d000007945 */ /* 0x000fe20003800200 */
[----:B--2---:R-:W-:-:S04]  /*0d00*/  PRMT R4, R18, 0x7632, R4 ;  /* 0x0000763212047816 */ /* 0x004fc80000000004 */
[----:B------:R-:W-:Y:S02]  /*0d10*/  SHF.L.U32 R4, R4, 0x10, RZ ;  /* 0x0000001004047819 */ /* 0x000fe400000006ff */
[C---:B----4-:R-:W-:Y:S02]  /*0d20*/  PRMT R9, R2.reuse, 0x7632, R9 ;  /* 0x0000763202097816 */ /* 0x050fe40000000009 */
[----:B------:R-:W-:-:S03]  /*0d30*/  SHF.L.U32 R2, R2, 0x10, RZ ;  /* 0x0000001002027819 */ /* 0x000fc600000006ff */
[----:B------:R-:W-:-:S04]  /*0d40*/  IMAD.U32 R9, R9, 0x10000, RZ ;  /* 0x0001000009097824 */ /* 0x000fc800078e00ff */
[----:B0-----:R-:W-:Y:S01]  /*0d50*/  FADD.FTZ R13, R2, R9 ;  /* 0x00000009020d7221 */ /* 0x001fe20000010000 */
[----:B------:R-:W-:Y:S01]  /*0d60*/  FMUL.FTZ R15, R9, R9 ;  /* 0x00000009090f7220 */ /* 0x000fe20000410000 */
[C---:B------:R-:W-:Y:S02]  /*0d70*/  PRMT R7, R0.reuse, 0x7632, R7 ;  /* 0x0000763200077816 */ /* 0x040fe40000000007 */
[----:B------:R-:W-:Y:S02]  /*0d80*/  SHF.L.U32 R0, R0, 0x10, RZ ;  /* 0x0000001000007819 */ /* 0x000fe400000006ff */
[----:B------:R-:W-:-:S05]  /*0d90*/  SHF.L.U32 R7, R7, 0x10, RZ ;  /* 0x0000001007077819 */ /* 0x000fca00000006ff */
[----:B------:R-:W-:Y:S01]  /*0da0*/  FADD.FTZ R6, R0, R7 ;  /* 0x0000000700067221 */ /* 0x000fe20000010000 */
[----:B-1----:R-:W-:-:S03]  /*0db0*/  FMUL.FTZ R11, R7, R7 ;  /* 0x00000007070b7220 */ /* 0x002fc60000410000 */
[----:B------:R-:W-:Y:S01]  /*0dc0*/  FADD.FTZ R6, RZ, R6 ;  /* 0x00000006ff067221 */ /* 0x000fe20000010000 */
[----:B------:R-:W-:Y:S01]  /*0dd0*/  FFMA.FTZ R8, R0, R0, R11 ;  /* 0x0000000000087223 */ /* 0x000fe2000001000b */
[----:B------:R-:W-:Y:S02]  /*0de0*/  SHF.L.U32 R11, R18, 0x10, RZ ;  /* 0x00000010120b7819 */ /* 0x000fe400000006ff */
[----:B------:R-:W-:Y:S01]  /*0df0*/  FADD.FTZ R13, R6, R13 ;  /* 0x0000000d060d7221 */ /* 0x000fe20000010000 */
[----:B-----5:R-:W-:Y:S01]  /*0e00*/  PRMT R6, R19, 0x7632, R6 ;  /* 0x0000763213067816 */ /* 0x020fe20000000006 */
[----:B------:R-:W-:Y:S01]  /*0e10*/  FFMA.FTZ R15, R2, R2, R15 ;  /* 0x00000002020f7223 */ /* 0x000fe2000001000f */
[----:B------:R-:W-:Y:S01]  /*0e20*/  FADD.FTZ R8, RZ, R8 ;  /* 0x00000008ff087221 */ /* 0x000fe20000010000 */
[----:B------:R-:W-:Y:S01]  /*0e30*/  FMUL.FTZ R12, R4, R4 ;  /* 0x00000004040c7220 */ /* 0x000fe20000410000 */
[----:B------:R-:W-:Y:S01]  /*0e40*/  FADD.FTZ R10, R11, R4 ;  /* 0x000000040b0a7221 */ /* 0x000fe20000010000 */
[----:B------:R-:W-:-:S02]  /*0e50*/  SHF.L.U32 R6, R6, 0x10, RZ ;  /* 0x0000001006067819 */ /* 0x000fc400000006ff */
[----:B------:R-:W-:Y:S01]  /*0e60*/  SHF.L.U32 R17, R19, 0x10, RZ ;  /* 0x0000001013117819 */ /* 0x000fe200000006ff */
[----:B------:R-:W-:Y:S01]  /*0e70*/  FADD.FTZ R8, R8, R15 ;  /* 0x0000000f08087221 */ /* 0x000fe20000010000 */
[----:B------:R-:W-:Y:S01]  /*0e80*/  FFMA.FTZ R15, R11, R11, R12 ;  /* 0x0000000b0b0f7223 */ /* 0x000fe2000001000c */
[----:B------:R-:W-:Y:S01]  /*0e90*/  FADD.FTZ R10, R13, R10 ;  /* 0x0000000a0d0a7221 */ /* 0x000fe20000010000 */
[----:B------:R-:W-:Y:S01]  /*0ea0*/  FMUL.FTZ R12, R6, R6 ;  /* 0x00000006060c7220 */ /* 0x000fe20000410000 */
[C---:B------:R-:W-:Y:S01]  /*0eb0*/  FADD.FTZ R13, R17.reuse, R6 ;  /* 0x00000006110d7221 */ /* 0x040fe20000010000 */
[----:B------:R-:W-:Y:S02]  /*0ec0*/  FADD.FTZ R15, R8, R15 ;  /* 0x0000000f080f7221 */ /* 0x000fe40000010000 */
[----:B------:R-:W-:Y:S01]  /*0ed0*/  FFMA.FTZ R12, R17, R17, R12 ;  /* 0x00000011110c7223 */ /* 0x000fe2000001000c */
[----:B------:R-:W-:-:S03]  /*0ee0*/  FADD.FTZ R13, R10, R13 ;  /* 0x0000000d0a0d7221 */ /* 0x000fc60000010000 */
[----:B------:R-:W-:Y:S01]  /*0ef0*/  FADD.FTZ R12, R15, R12 ;  /* 0x0000000c0f0c7221 */ /* 0x000fe20000010000 */
[C---:B---3--:R-:W-:Y:S02]  /*0f00*/  PRMT R19, R21.reuse, 0x7632, R19 ;  /* 0x0000763215137816 */ /* 0x048fe40000000013 */
[----:B------:R-:W-:-:S03]  /*0f10*/  SHF.L.U32 R8, R21, 0x10, RZ ;  /* 0x0000001015087819 */ /* 0x000fc600000006ff */
[----:B------:R-:W-:Y:S01]  /*0f20*/  IMAD.U32 R19, R19, 0x10000, RZ ;  /* 0x0001000013137824 */ /* 0x000fe200078e00ff */
[----:B------:R-:W-:-:S03]  /*0f30*/  PRMT R10, R23, 0x7632, R10 ;  /* 0x00007632170a7816 */ /* 0x000fc6000000000a */
[----:B------:R-:W-:Y:S01]  /*0f40*/  FMUL.FTZ R15, R19, R19 ;  /* 0x00000013130f7220 */ /* 0x000fe20000410000 */
[----:B------:R-:W-:Y:S01]  /*0f50*/  SHF.L.U32 R21, R23, 0x10, RZ ;  /* 0x0000001017157819 */ /* 0x000fe200000006ff */
[----:B------:R-:W-:Y:S01]  /*0f60*/  FADD.FTZ R16, R8, R19 ;  /* 0x0000001308107221 */ /* 0x000fe20000010000 */
[----:B------:R-:W-:Y:S01]  /*0f70*/  SHF.L.U32 R10, R10, 0x10, RZ ;  /* 0x000000100a0a7819 */ /* 0x000fe200000006ff */
[----:B------:R-:W-:Y:S02]  /*0f80*/  FFMA.FTZ R15, R8, R8, R15 ;  /* 0x00000008080f7223 */ /* 0x000fe4000001000f */
[----:B------:R-:W-:Y:S02]  /*0f90*/  FADD.FTZ R13, R13, R16 ;  /* 0x000000100d0d7221 */ /* 0x000fe40000010000 */
[----:B------:R-:W-:Y:S01]  /*0fa0*/  FADD.FTZ R18, R21, R10 ;  /* 0x0000000a15127221 */ /* 0x000fe20000010000 */
[----:B------:R-:W-:Y:S01]  /*0fb0*/  PRMT R16, R25, 0x7632, R16 ;  /* 0x0000763219107816 */ /* 0x000fe20000000010 */
[----:B------:R-:W-:Y:S01]  /*0fc0*/  FMUL.FTZ R26, R10, R10 ;  /* 0x0000000a0a1a7220 */ /* 0x000fe20000410000 */
[----:B------:R-:W-:Y:S01]  /*0fd0*/  FADD.FTZ R15, R12, R15 ;  /* 0x0000000f0c0f7221 */ /* 0x000fe20000010000 */
[----:B------:R-:W-:Y:S01]  /*0fe0*/  FADD.FTZ R12, R13, R18 ;  /* 0x000000120d0c7221 */ /* 0x000fe20000010000 */
[----:B------:R-:W-:Y:S01]  /*0ff0*/  SHF.L.U32 R16, R16, 0x10, RZ ;  /* 0x0000001010107819 */ /* 0x000fe200000006ff */
[----:B------:R-:W-:Y:S01]  /*1000*/  FFMA.FTZ R26, R21, R21, R26 ;  /* 0x00000015151a7223 */ /* 0x000fe2000001001a */
[----:B------:R-:W-:-:S02]  /*1010*/  PRMT R18, R14, 0x7632, R18 ;  /* 0x000076320e127816 */ /* 0x000fc40000000012 */
[----:B------:R-:W-:Y:S01]  /*1020*/  SHF.L.U32 R23, R25, 0x10, RZ ;  /* 0x0000001019177819 */ /* 0x000fe200000006ff */
[----:B------:R-:W-:Y:S01]  /*1030*/  FADD.FTZ R15, R15, R26 ;  /* 0x0000001a0f0f7221 */ /* 0x000fe20000010000 */
[----:B------:R-:W-:Y:S01]  /*1040*/  SHF.L.U32 R18, R18, 0x10, RZ ;  /* 0x0000001012127819 */ /* 0x000fe200000006ff */
[----:B------:R-:W-:Y:S01]  /*1050*/  FMUL.FTZ R26, R16, R16 ;  /* 0x00000010101a7220 */ /* 0x000fe20000410000 */
[----:B------:R-:W-:Y:S02]  /*1060*/  IMAD.U32 R25, R14, 0x10000, RZ ;  /* 0x000100000e197824 */ /* 0x000fe400078e00ff */
[C---:B------:R-:W-:Y:S01]  /*1070*/  FADD.FTZ R13, R23.reuse, R16 ;  /* 0x00000010170d7221 */ /* 0x040fe20000010000 */
[----:B------:R-:W-:Y:S01]  /*1080*/  FFMA.FTZ R26, R23, R23, R26 ;  /* 0x00000017171a7223 */ /* 0x000fe2000001001a */
[----:B------:R-:W-:Y:S02]  /*1090*/  FMUL.FTZ R14, R18, R18 ;  /* 0x00000012120e7220 */ /* 0x000fe40000410000 */
[----:B------:R-:W-:Y:S01]  /*10a0*/  FADD.FTZ R12, R12, R13 ;  /* 0x0000000d0c0c7221 */ /* 0x000fe20000010000 */
[----:B------:R-:W-:Y:S01]  /*10b0*/  FADD.FTZ R13, R25, R18 ;  /* 0x00000012190d7221 */ /* 0x000fe20000010000 */
[----:B------:R-:W-:Y:S01]  /*10c0*/  FADD.FTZ R15, R15, R26 ;  /* 0x0000001a0f0f7221 */ /* 0x000fe20000010000 */
[----:B------:R-:W-:-:S02]  /*10d0*/  FFMA.FTZ R14, R25, R25, R14 ;  /* 0x00000019190e7223 */ /* 0x000fc4000001000e */
[----:B------:R-:W-:Y:S02]  /*10e0*/  FADD.FTZ R12, R12, R13 ;  /* 0x0000000d0c0c7221 */ /* 0x000fe40000010000 */
[----:B------:R-:W-:-:S03]  /*10f0*/  FADD.FTZ R13, R15, R14 ;  /* 0x0000000e0f0d7221 */ /* 0x000fc60000010000 */
[----:B------:R-:W0:Y:S04]  /*1100*/  SHFL.DOWN PT, R15, R12, 0x1, 0x1f ;  /* 0x08201f000c0f7f89 */ /* 0x000e2800000e0000 */
[----:B------:R-:W1:Y:S01]  /*1110*/  SHFL.DOWN PT, R14, R13, 0x1, 0x1f ;  /* 0x08201f000d0e7f89 */ /* 0x000e6200000e0000 */
[----:B0-----:R-:W-:Y:S01]  /*1120*/  @!P2 FADD.FTZ R12, R12, R15 ;  /* 0x0000000f0c0ca221 */ /* 0x001fe20000010000 */
[----:B-1----:R-:W-:-:S04]  /*1130*/  @!P2 FADD.FTZ R13, R13, R14 ;  /* 0x0000000e0d0da221 */ /* 0x002fc80000010000 */
[----:B------:R-:W0:Y:S04]  /*1140*/  SHFL.DOWN PT, R15, R12, 0x2, 0x1f ;  /* 0x08401f000c0f7f89 */ /* 0x000e2800000e0000 */
[----:B------:R-:W1:Y:S01]  /*1150*/  SHFL.DOWN PT, R14, R13, 0x2, 0x1f ;  /* 0x08401f000d0e7f89 */ /* 0x000e6200000e0000 */
[----:B------:R-:W-:-:S13]  /*1160*/  ISETP.GT.AND P2, PT, R22, 0x1d, PT ;  /* 0x0000001d1600780c */ /* 0x000fda0003f44270 */
        /* <DEDUP_REMOVED lines=9> */
[----:B------:R-:W-:Y:S01]  /*1200*/  ISETP.GT.AND P2, PT, R22, 0x17, PT ;  /* 0x000000171600780c */ /* 0x000fe20003f44270 */
        /* <DEDUP_REMOVED lines=11> */
.L_x_1906:
[----:B------:R-:W-:Y:S05]  /*12c0*/  BSYNC.RECONVERGENT B0 ;  /* 0x0000000000007941 */ /* 0x000fea0003800200 */
.L_x_1905:
        /* <DEDUP_REMOVED lines=16> */
.L_x_1908:
[----:B------:R-:W-:Y:S05]  /*13d0*/  BSYNC.RECONVERGENT B0 ;  /* 0x0000000000007941 */ /* 0x000fea0003800200 */
.L_x_1907:
        /* <DEDUP_REMOVED lines=15> */
[----:B------:R-:W-:Y:S01]  /*14d0*/  MOV R15, UR14 ;  /* 0x0000000e000f7c02 */ /* 0x000fe20008000f00 */
[----:B------:R-:W-:Y:S01]  /*14e0*/  UIADD3 UR11, UPT, UPT, -UR11, 0x1, URZ ;  /* 0x000000010b0b7890 */ /* 0x000fe2000fffe1ff */
[----:B------:R-:W-:Y:S01]  /*14f0*/  MOV R14, UR14 ;  /* 0x0000000e000e7c02 */ /* 0x000fe20008000f00 */
[----:B------:R-:W-:-:S04]  /*1500*/  UIMAD.WIDE.U32 UR12, UR12, 0x8, UR18 ;  /* 0x000000080c0c78a5 */ /* 0x000fc8000f8e0012 */
[----:B------:R-:W-:Y:S01]  /*1510*/  IMAD.U32 R45, RZ, RZ, UR11 ;  /* 0x0000000bff2d7e24 */ /* 0x000fe2000f8e00ff */
[----:B----4-:R-:W-:Y:S02]  /*1520*/  LEA R12, P4, R15, R12, 0x2 ;  /* 0x0000000c0f0c7211 */ /* 0x010fe400078810ff */
[----:B------:R-:W-:Y:S02]  /*1530*/  MOV R15, UR13 ;  /* 0x0000000d000f7c02 */ /* 0x000fe40008000f00 */
[----:B------:R-:W-:Y:S02]  /*1540*/  LEA.HI.X R13, R14, R13, RZ, 0x2, P4 ;  /* 0x0000000d0e0d7211 */ /* 0x000fe400020f14ff */
[----:B------:R-:W-:Y:S02]  /*1550*/  PLOP3.LUT P4, PT, PT, PT, UP1, 0x80, 0x8 ;  /* 0x000000000008781c */ /* 0x000fe40003f8f018 */
[----:B------:R-:W-:Y:S02]  /*1560*/  MOV R14, UR12 ;  /* 0x0000000c000e7c02 */ /* 0x000fe40008000f00 */
[----:B--2---:R-:W-:-:S03]  /*1570*/  SEL R29, R20, RZ, !P4 ;  /* 0x000000ff141d7207 */ /* 0x004fc60006000000 */
[----:B------:R4:W-:Y:S01]  /*1580*/  STG.E.64 desc[UR16][R14.64], R26 ;  /* 0x0000001a0e007986 */ /* 0x0009e2000c101b10 */
[----:B------:R-:W-:Y:S01]  /*1590*/  ISETP.NE.AND P4, PT, R29, -0x1, PT ;  /* 0xffffffff1d00780c */ /* 0x000fe20003f85270 */
[----:B------:R-:W-:Y:S06]  /*15a0*/  MEMBAR.ALL.GPU ;  /* 0x0000000000007992 */ /* 0x000fec000000a000 */
[----:B------:R-:W-:-:S00]  /*15b0*/  ERRBAR ;  /* 0x00000000000079ab */ /* 0x000fc00000000000 */
[----:B------:R-:W-:Y:S06]  /*15c0*/  CGAERRBAR ;  /* 0x00000000000075ab */ /* 0x000fec0000000000 */
[----:B------:R4:W-:Y:S01]  /*15d0*/  REDG.E.ADD.S32.STRONG.GPU desc[UR16][R12.64], R45 ;  /* 0x0000002d0c00798e */ /* 0x0009e2000c12e310 */
[----:B------:R-:W-:Y:S05]  /*15e0*/  @!P4 BRA `(.L_x_1910) ;  /* 0x000000000014c947 */ /* 0x000fea0003800000 */
.L_x_1911:
[----:B----4-:R-:W2:Y:S04]  /*15f0*/  LDG.E.STRONG.GPU R14, desc[UR16][R12.64] ;  /* 0x000000100c0e7981 */ /* 0x010ea8000c1ef900 */
[----:B--2---:R-:W-:Y:S01]  /*1600*/  CCTL.IVALL ;  /* 0x00000000ff00798f */ /* 0x004fe20002000000 */
[----:B------:R-:W-:Y:S05]  /*1610*/  YIELD ;  /* 0x0000000000007946 */ /* 0x000fea0003800000 */
[----:B------:R-:W-:-:S13]  /*1620*/  ISETP.NE.AND P4, PT, R14, R29, PT ;  /* 0x0000001d0e00720c */ /* 0x000fda0003f85270 */
[----:B------:R-:W-:Y:S05]  /*1630*/  @P4 BRA `(.L_x_1911) ;  /* 0xfffffffc00ec4947 */ /* 0x000fea000383ffff */
.L_x_1910:
        /* <DEDUP_REMOVED lines=13> */
[----:B------:R-:W-:Y:S01]  /*1710*/  UMOV UR5, URZ ;  /* 0x000000ff00057c82 */ /* 0x000fe20008000000 */
[----:B------:R-:W-:-:S10]  /*1720*/  UMOV UR11, UR6 ;  /* 0x00000006000b7c82 */ /* 0x000fd40008000000 */
.L_x_1913:
[----:B------:R-:W-:Y:S01]  /*1730*/  UIADD3 UR26, UPT, UPT, UR5, 0x1, URZ ;  /* 0x00000001051a7890 */ /* 0x000fe2000fffe0ff */
[----:B------:R-:W-:-:S05]  /*1740*/  ISETP.EQ.OR P2, PT, RZ, UR15, P3 ;  /* 0x0000000fff007c0c */ /* 0x000fca0009f42670 */
[----:B----4-:R-:W-:-:S04]  /*1750*/  MOV R12, UR26 ;  /* 0x0000001a000c7c02 */ /* 0x010fc80008000f00 */
        /* <DEDUP_REMOVED lines=8> */
[----:B------:R-:W-:Y:S01]  /*17e0*/  MOV R14, UR26 ;  /* 0x0000001a000e7c02 */ /* 0x000fe20008000f00 */
[----:B------:R-:W-:Y:S01]  /*17f0*/  UIADD3 UR26, UPT, UPT, UR5, 0x2, URZ ;  /* 0x00000002051a7890 */ /* 0x000fe2000fffe0ff */
[----:B------:R-:W-:-:S05]  /*1800*/  MOV R15, UR27 ;  /* 0x0000001b000f7c02 */ /* 0x000fca0008000f00 */
[----:B-1----:R-:W-:Y:S01]  /*1810*/  IMAD.U32 R28, RZ, RZ, UR26 ;  /* 0x0000001aff1c7e24 */ /* 0x002fe2000f8e00ff */
[----:B------:R-:W4:Y:S01]  /*1820*/  @!P4 LDG.E.64 R14, desc[UR16][R14.64] ;  /* 0x000000100e0ec981 */ /* 0x000f22000c1e1b00 */
[----:B------:R-:W-:-:S03]  /*1830*/  UIADD3 UR26, UPT, UPT, UR5, 0x3, URZ ;  /* 0x00000003051a7890 */ /* 0x000fc6000fffe0ff */
[----:B------:R-:W-:-:S03]  /*1840*/  ISETP.EQ.OR P5, PT, R28, UR20, P3 ;  /* 0x000000141c007c0c */ /* 0x000fc60009fa2670 */
[----:B------:R-:W-:-:S04]  /*1850*/  MOV R28, UR26 ;  /* 0x0000001a001c7c02 */ /* 0x000fc80008000f00 */
[----:B------:R-:W-:-:S06]  /*1860*/  ISETP.EQ.OR P6, PT, R28, UR20, P3 ;  /* 0x000000141c007c0c */ /* 0x000fcc0009fc2670 */
[----:B------:R-:W-:-:S05]  /*1870*/  VOTEU.ALL UP1, P5 ;  /* 0x0000000000ff7886 */ /* 0x000fca0002820000 */
[----:B------:R-:W-:-:S06]  /*1880*/  @!UP1 UIMAD.WIDE.U32 UR26, UR22, 0x8, UR18 ;  /* 0x00000008161a98a5 */ /* 0x000fcc000f8e0012 */
[----:B------:R-:W-:Y:S02]  /*1890*/  MOV R28, UR26 ;  /* 0x0000001a001c7c02 */ /* 0x000fe40008000f00 */
        /* <DEDUP_REMOVED lines=26> */
[----:B------:R-:W-:Y:S01]  /*1a40*/  MOV R14, UR26 ;  /* 0x0000001a000e7c02 */ /* 0x000fe20008000f00 */
[----:B------:R-:W-:Y:S01]  /*1a50*/  UIADD3 UR26, UPT, UPT, UR5, 0x6, URZ ;  /* 0x00000006051a7890 */ /* 0x000fe2000fffe0ff */
[----:B------:R-:W-:-:S06]  /*1a60*/  MOV R15, UR27 ;  /* 0x0000001b000f7c02 */ /* 0x000fcc0008000f00 */
[----:B------:R-:W4:Y:S01]  /*1a70*/  @!P2 LDG.E.64 R14, desc[UR16][R14.64] ;  /* 0x000000100e0ea981 */ /* 0x000f22000c1e1b00 */
[----:B---3--:R-:W-:Y:S01]  /*1a80*/  @!P6 FADD.FTZ R26, R26, R12 ;  /* 0x0000000c1a1ae221 */ /* 0x008fe20000010000 */
[----:B------:R-:W-:Y:S01]  /*1a90*/  IMAD.U32 R12, RZ, RZ, UR26 ;  /* 0x0000001aff0c7e24 */ /* 0x000fe2000f8e00ff */
[----:B------:R-:W-:Y:S01]  /*1aa0*/  UIADD3 UR26, UPT, UPT, UR5, 0x7, URZ ;  /* 0x00000007051a7890 */ /* 0x000fe2000fffe0ff */
[----:B------:R-:W-:-:S03]  /*1ab0*/  @!P6 FADD.FTZ R27, R27, R13 ;  /* 0x0000000d1b1be221 */ /* 0x000fc60000010000 */
[----:B------:R-:W-:Y:S02]  /*1ac0*/  ISETP.EQ.OR P6, PT, R12, UR20, P3 ;  /* 0x000000140c007c0c */ /* 0x000fe40009fc2670 */
[----:B------:R-:W-:-:S04]  /*1ad0*/  MOV R12, UR26 ;  /* 0x0000001a000c7c02 */ /* 0x000fc80008000f00 */
[----:B------:R-:W-:-:S07]  /*1ae0*/  ISETP.EQ.OR P5, PT, R12, UR20, P3 ;  /* 0x000000140c007c0c */ /* 0x000fce0009fa2670 */
[----:B------:R-:W-:-:S05]  /*1af0*/  VOTEU.ALL UP1, P6 ;  /* 0x0000000000ff7886 */ /* 0x000fca0003020000 */
[----:B------:R-:W-:Y:S01]  /*1b00*/  @!UP1 UIMAD.WIDE.U32 UR26, UR12, 0x8, UR18 ;  /* 0x000000080c1a98a5 */ /* 0x000fe2000f8e0012 */
[----:B------:R-:W-:-:S05]  /*1b10*/  VOTEU.ALL UP1, P5 ;  /* 0x0000000000ff7886 */ /* 0x000fca0002820000 */
[----:B------:R-:W-:Y:S02]  /*1b20*/  MOV R12, UR26 ;  /* 0x0000001a000c7c02 */ /* 0x000fe40008000f00 */
        /* <DEDUP_REMOVED lines=27> */
.L_x_1912:
[----:B----4-:R-:W-:-:S04]  /*1ce0*/  LOP3.LUT R12, R20, 0x7, RZ, 0xc0, !PT ;  /* 0x00000007140c7812 */ /* 0x010fc800078ec0ff */
        /* <DEDUP_REMOVED lines=16> */
[----:B------:R-:W-:-:S04]  /*1df0*/  MOV R12, UR12 ;  /* 0x0000000c000c7c02 */ /* 0x000fc80008000f00 */
[----:B------:R-:W-:Y:S02]  /*1e00*/  ISETP.EQ.OR P4, PT, R12, UR20, P3 ;  /* 0x000000140c007c0c */ /* 0x000fe40009f82670 */
[----:B------:R-:W-:-:S04]  /*1e10*/  MOV R12, UR11 ;  /* 0x0000000b000c7c02 */ /* 0x000fc80008000f00 */
[----:B------:R-:W-:Y:S01]  /*1e20*/  ISETP.EQ.OR P5, PT, R12, UR20, P3 ;  /* 0x000000140c007c0c */ /* 0x000fe20009fa2670 */
[----:B------:R-:W-:-:S05]  /*1e30*/  IMAD.U32 R12, RZ, RZ, UR14 ;  /* 0x0000000eff0c7e24 */ /* 0x000fca000f8e00ff */
[----:B------:R-:W-:Y:S01]  /*1e40*/  ISETP.EQ.OR P6, PT, R12, UR20, P3 ;  /* 0x000000140c007c0c */ /* 0x000fe20009fc2670 */
[----:B------:R-:W-:-:S05]  /*1e50*/  VOTEU.ALL UP2, P4 ;  /* 0x0000000000ff7886 */ /* 0x000fca0002040000 */
[----:B------:R-:W-:Y:S01]  /*1e60*/  @!UP2 UIMAD UR12, UR12, UR21, UR6 ;  /* 0x000000150c0ca2a4 */ /* 0x000fe2000f8e0206 */
[----:B------:R-:W-:-:S03]  /*1e70*/  VOTEU.ALL UP1, P5 ;  /* 0x0000000000ff7886 */ /* 0x000fc60002820000 */
[----:B------:R-:W-:-:S03]  /*1e80*/  @!UP2 UIMAD.WIDE.U32 UR12, UR12, 0x8, UR18 ;  /* 0x000000080c0ca8a5 */ /* 0x000fc6000f8e0012 */
[----:B------:R-:W-:Y:S01]  /*1e90*/  VOTEU.ALL UP2, P6 ;  /* 0x0000000000ff7886 */ /* 0x000fe20003040000 */
[----:B------:R-:W-:Y:S02]  /*1ea0*/  @!UP1 UIMAD UR11, UR11, UR21, UR6 ;  /* 0x000000150b0b92a4 */ /* 0x000fe4000f8e0206 */
[----:B------:R-:W-:Y:S02]  /*1eb0*/  MOV R12, UR12 ;  /* 0x0000000c000c7c02 */ /* 0x000fe40008000f00 */
[----:B------:R-:W-:Y:S01]  /*1ec0*/  MOV R13, UR13 ;  /* 0x0000000d000d7c02 */ /* 0x000fe20008000f00 */
[----:B------:R-:W-:Y:S02]  /*1ed0*/  @!UP2 UIMAD UR14, UR14, UR21, UR6 ;  /* 0x000000150e0ea2a4 */ /* 0x000fe4000f8e0206 */
[----:B------:R-:W-:-:S03]  /*1ee0*/  @!UP1 UIMAD.WIDE.U32 UR12, UR11, 0x8, UR18 ;  /* 0x000000080b0c98a5 */ /* 0x000fc6000f8e0012 */
[----:B------:R-:W4:Y:S01]  /*1ef0*/  @!P4 LDG.E.64 R12, desc[UR16][R12.64] ;  /* 0x000000100c0cc981 */ /* 0x000f22000c1e1b00 */
[----:B------:R-:W-:Y:S02]  /*1f00*/  @!UP2 UIMAD.WIDE.U32 UR14, UR14, 0x8, UR18 ;  /* 0x000000080e0ea8a5 */ /* 0x000fe4000f8e0012 */
[----:B------:R-:W-:Y:S02]  /*1f10*/  MOV R44, UR12 ;  /* 0x0000000c002c7c02 */ /* 0x000fe40008000f00 */
[----:B------:R-:W-:Y:S02]  /*1f20*/  MOV R45, UR13 ;  /* 0x0000000d002d7c02 */ /* 0x000fe40008000f00 */
[----:B-1----:R-:W-:Y:S01]  /*1f30*/  MOV R28, UR14 ;  /* 0x0000000e001c7c02 */ /* 0x002fe20008000f00 */
[----:B--2---:R-:W-:-:S06]  /*1f40*/  IMAD.U32 R29, RZ, RZ, UR15 ;  /* 0x0000000fff1d7e24 */ /* 0x004fcc000f8e00ff */
[----:B------:R-:W2:Y:S01]  /*1f50*/  @!P6 LDG.E.64 R28, desc[UR16][R28.64] ;  /* 0x000000101c1ce981 */ /* 0x000ea2000c1e1b00 */
[----:B0--3--:R-:W-:Y:S01]  /*1f60*/  @!P2 FADD.FTZ R26, R26, R14 ;  /* 0x0000000e1a1aa221 */ /* 0x009fe20000010000 */
[----:B------:R-:W-:Y:S02]  /*1f70*/  @!P2 FADD.FTZ R27, R27, R15 ;  /* 0x0000000f1b1ba221 */ /* 0x000fe40000010000 */
[----:B------:R-:W3:Y:S01]  /*1f80*/  @!P5 LDG.E.64 R14, desc[UR16][R44.64] ;  /* 0x000000102c0ed981 */ /* 0x000ee2000c1e1b00 */
[----:B----4-:R-:W-:Y:S01]  /*1f90*/  @!P4 FADD.FTZ R26, R26, R12 ;  /* 0x0000000c1a1ac221 */ /* 0x010fe20000010000 */
[----:B------:R-:W-:-:S04]  /*1fa0*/  MOV R12, UR5 ;  /* 0x00000005000c7c02 */ /* 0x000fc80008000f00 */
[----:B------:R-:W-:Y:S01]  /*1fb0*/  IADD3 R12, PT, PT, R12, 0x4, RZ ;  /* 0x000000040c0c7810 */ /* 0x000fe20007ffe0ff */
[----:B------:R-:W-:-:S03]  /*1fc0*/  @!P4 FADD.FTZ R27, R27, R13 ;  /* 0x0000000d1b1bc221 */ /* 0x000fc60000010000 */
[----:B------:R-:W-:Y:S01]  /*1fd0*/  R2UR UR5, R12 ;  /* 0x000000000c0572ca */ /* 0x000fe200000e0000 */
[----:B---3--:R-:W-:Y:S01]  /*1fe0*/  @!P5 FADD.FTZ R26, R26, R14 ;  /* 0x0000000e1a1ad221 */ /* 0x008fe20000010000 */
[----:B------:R-:W-:-:S03]  /*1ff0*/  @!P5 FADD.FTZ R27, R27, R15 ;  /* 0x0000000f1b1bd221 */ /* 0x000fc60000010000 */
[----:B--2---:R-:W-:Y:S01]  /*2000*/  @!P6 FADD.FTZ R26, R26, R28 ;  /* 0x0000001c1a1ae221 */ /* 0x004fe20000010000 */
[----:B------:R-:W-:-:S09]  /*2010*/  @!P6 FADD.FTZ R27, R27, R29 ;  /* 0x0000001d1b1be221 */ /* 0x000fd20000010000 */
.L_x_1914:
[----:B------:R-:W-:-:S13]  /*2020*/  LOP3.LUT P2, R12, R20, 0x3, RZ, 0xc0, !PT ;  /* 0x00000003140c7812 */ /* 0x000fda000784c0ff */
[----:B------:R-:W-:Y:S05]  /*2030*/  @!P2 BRA `(.L_x_1909) ;  /* 0x0000000000a0a947 */ /* 0x000fea0003800000 */
[----:B------:R-:W-:-:S13]  /*2040*/  ISETP.NE.AND P2, PT, R12, 0x1, PT ;  /* 0x000000010c00780c */ /* 0x000fda0003f45270 */
[----:B------:R-:W-:Y:S05]  /*2050*/  @!P2 BRA `(.L_x_1915) ;  /* 0x000000000060a947 */ /* 0x000fea0003800000 */
[----:B------:R-:W-:Y:S02]  /*2060*/  UIADD3 UR12, UPT, UPT, UR5, 0x1, URZ ;  /* 0x00000001050c7890 */ /* 0x000fe4000fffe0ff */
[----:B------:R-:W-:-:S04]  /*2070*/  MOV R12, UR5 ;  /* 0x00000005000c7c02 */ /* 0x000fc80008000f00 */
        /* <DEDUP_REMOVED lines=22> */
.L_x_1915:
        /* <DEDUP_REMOVED lines=13> */
.L_x_1916:
[----:B------:R-:W-:Y:S05]  /*22b0*/  BSYNC.RECONVERGENT B0 ;  /* 0x0000000000007941 */ /* 0x000fea0003800200 */
.L_x_1909:
[----:B------:R-:W4:Y:S01]  /*22c0*/  S2UR UR11, SR_CgaCtaId ;  /* 0x00000000000b79c3 */ /* 0x000f220000008800 */
[----:B------:R-:W0:Y:S01]  /*22d0*/  LDCU UR12, c[0x0][0x414] ;  /* 0x00008280ff0c77ac */ /* 0x000e220008000800 */
[----:B------:R-:W-:Y:S01]  /*22e0*/  MOV R13, UR9 ;  /* 0x00000009000d7c02 */ /* 0x000fe20008000f00 */
[----:B------:R-:W-:-:S05]  /*22f0*/  UMOV UR5, 0x400 ;  /* 0x0000040000057882 */ /* 0x000fca0000000000 */
[----:B-12---:R-:W1:Y:S08]  /*2300*/  @P0 LDC.64 R28, c[0x0][0x388] ;  /* 0x0000e200ff1c0b82 */ /* 0x006e700000000a00 */
[----:B------:R-:W2:Y:S01]  /*2310*/  LDC.64 R44, c[0x0][0x3a0] ;  /* 0x0000e800ff2c7b82 */ /* 0x000ea20000000a00 */
[----:B0-----:R-:W-:Y:S01]  /*2320*/  @P0 FMUL.FTZ R14, R26, UR12 ;  /* 0x0000000c1a0e0c20 */ /* 0x001fe20008410000 */
[----:B------:R-:W-:Y:S01]  /*2330*/  @P0 FMUL.FTZ R15, R27, UR12 ;  /* 0x0000000c1b0f0c20 */ /* 0x000fe20008410000 */
[----:B----4-:R-:W-:Y:S01]  /*2340*/  ULEA UR5, UR11, UR5, 0x18 ;  /* 0x000000050b057291 */ /* 0x010fe2000f8ec0ff */
[----:B-1----:R-:W-:-:S08]  /*2350*/  @P0 IMAD.WIDE R28, R13, 0x8, R28 ;  /* 0x000000080d1c0825 */ /* 0x002fd000078e021c */
[----:B------:R-:W-:Y:S01]  /*2360*/  @!P3 STS.64 [UR5+0x30], R26 ;  /* 0x0000301aff00b988 */ /* 0x000fe20008000a05 */
[----:B------:R-:W0:Y:S03]  /*2370*/  LDC.64 R12, c[0x0][0x398] ;  /* 0x0000e600ff0c7b82 */ /* 0x000e260000000a00 */
[----:B------:R1:W-:Y:S05]  /*2380*/  @P0 STG.E.64 desc[UR16][R28.64], R14 ;  /* 0x0000000e1c000986 */ /* 0x0003ea000c101b10 */
[----:B------:R-:W-:Y:S01]  /*2390*/  BAR.SYNC.DEFER_BLOCKING 0x0 ;  /* 0x0000000000007b1d */ /* 0x000fe20000010000 */
[----:B-1----:R-:W-:-:S05]  /*23a0*/  IADD3 R15, PT, PT, R39, UR10, RZ ;  /* 0x0000000a270f7c10 */ /* 0x002fca000fffe0ff */
[----:B--2---:R-:W-:-:S04]  /*23b0*/  IMAD.WIDE R44, R15, 0x4, R44 ;  /* 0x000000040f2c7825 */ /* 0x004fc800078e022c */
[----:B0-----:R-:W-:Y:S02]  /*23c0*/  IMAD.WIDE R12, R15, 0x4, R12 ;  /* 0x000000040f0c7825 */ /* 0x001fe400078e020c */
[----:B------:R0:W5:Y:S04]  /*23d0*/  LDG.E.64 R14, desc[UR16][R44.64] ;  /* 0x000000102c0e7981 */ /* 0x000168000c1e1b00 */
[----:B------:R-:W5:Y:S04]  /*23e0*/  LDG.E.64 R12, desc[UR16][R12.64] ;  /* 0x000000100c0c7981 */ /* 0x000f68000c1e1b00 */
[----:B------:R-:W1:Y:S02]  /*23f0*/  LDS.64 R28, [UR5+0x30] ;  /* 0x00003005ff1c7984 */ /* 0x000e640008000a00 */
[----:B-1----:R-:W-:-:S05]  /*2400*/  FMUL.FTZ R28, R28, UR12 ;  /* 0x0000000c1c1c7c20 */ /* 0x002fca0008410000 */
[----:B------:R-:W-:-:S13]  /*2410*/  R2UR UR5, R28 ;  /* 0x000000001c0572ca */ /* 0x000fda00000e0000 */
[----:B------:R-:W-:-:S05]  /*2420*/  MOV R28, UR5 ;  /* 0x00000005001c7c02 */ /* 0x000fca0008000f00 */
[----:B------:R-:W-:-:S04]  /*2430*/  FMUL.FTZ R28, R28, UR5 ;  /* 0x000000051c1c7c20 */ /* 0x000fc80008410000 */
[----:B------:R-:W-:-:S05]  /*2440*/  FFMA.FTZ R28, R29, UR12, -R28 ;  /* 0x0000000c1d1c7c23 */ /* 0x000fca000801081c */
[----:B------:R-:W-:-:S13]  /*2450*/  FSETP.GTU.FTZ.AND P2, PT, R28, RZ, PT ;  /* 0x000000ff1c00720b */ /* 0x000fda0003f5c000 */
[----:B------:R-:W-:-:S05]  /*2460*/  VOTEU.ANY UP1, P2 ;  /* 0x0000000000ff7886 */ /* 0x000fca0001020100 */
[----:B------:R-:W1:Y:S01]  /*2470*/  @UP1 LDCU UR10, c[0x0][0x3a8] ;  /* 0x00007500ff0a17ac */ /* 0x000e620008000800 */
[----:B------:R-:W-:-:S13]  /*2480*/  PLOP3.LUT P2, PT, PT, PT, UP1, 0x80, 0x8 ;  /* 0x000000000008781c */ /* 0x000fda0003f4f018 */
[----:B-1----:R-:W-:-:S06]  /*2490*/  @P2 FADD.FTZ R28, R28, UR10 ;  /* 0x0000000a1c1c2e21 */ /* 0x002fcc0008010000 */
[----:B------:R-:W1:Y:S01]  /*24a0*/  @P2 MUFU.RSQ R28, R28 ;  /* 0x0000001c001c2308 */ /* 0x000e620000001400 */
[----:B------:R-:W-:Y:S01]  /*24b0*/  BSSY.RECONVERGENT B0, `(.L_x_1917) ;  /* 0x00001cd000007945 */ /* 0x000fe20003800200 */
[----:B------:R-:W-:Y:S01]  /*24c0*/  IADD3 R29, PT, PT, R38, 0x20, RZ ;  /* 0x00000020261d7810 */ /* 0x000fe20007ffe0ff */
[----:B------:R-:W-:Y:S01]  /*24d0*/  UMOV UR10, 0x3f800000 ;  /* 0x3f800000000a7882 */ /* 0x000fe20000000000 */
[----:B-1----:R-:W-:-:S13]  /*24e0*/  @P2 R2UR UR11, R28 ;  /* 0x000000001c0b22ca */ /* 0x002fda00000e0000 */
[----:B------:R-:W-:Y:S01]  /*24f0*/  @UP1 UMOV UR10, UR11 ;  /* 0x0000000b000a1c82 */ /* 0x000fe20008000000 */
[----:B0-----:R-:W-:Y:S05]  /*2500*/  BRA.U UP0, `(.L_x_1918) ;  /* 0x0000000900f47547 */ /* 0x001fea000b800000 */
[----:B------:R-:W0:Y:S01]  /*2510*/  LDCU.64 UR14, c[0x0][0x3e8] ;  /* 0x00007d00ff0e77ac */ /* 0x000e220008000a00 */
[----:B------:R-:W-:Y:S01]  /*2520*/  BSSY.RECONVERGENT B1, `(.L_x_1919) ;  /* 0x0000016000017945 */ /* 0x000fe20003800200 */
[----:B0-----:R-:W-:-:S04]  /*2530*/  ISETP.GE.U32.AND P1, PT, R38, UR14, PT ;  /* 0x0000000e26007c0c */ /* 0x001fc8000bf26070 */
[----:B------:R-:W-:-:S13]  /*2540*/  ISETP.GE.AND.EX P1, PT, R35, UR15, PT, P1 ;  /* 0x0000000f23007c0c */ /* 0x000fda000bf26310 */
[----:B------:R-:W-:Y:S05]  /*2550*/  @P1 BRA `(.L_x_1920) ;  /* 0x0000000000481947 */ /* 0x000fea0003800000 */
[----:B------:R-:W0:Y:S01]  /*2560*/  LDCU.64 UR18, c[0x0][0x3e0] ;  /* 0x00007c00ff1277ac */ /* 0x000e220008000a00 */
[----:B---3--:R-:W-:Y:S01]  /*2570*/  MOV R27, R41 ;  /* 0x00000029001b7202 */ /* 0x008fe20000000f00 */
[----:B------:R-:W-:Y:S02]  /*2580*/  IMAD.MOV.U32 R26, RZ, RZ, R42 ;  /* 0x000000ffff1a7224 */ /* 0x000fe400078e002a */
[----:B------:R-:W-:Y:S01]  /*2590*/  FADD.FTZ R0, R0, -UR5 ;  /* 0x8000000500007e21 */ /* 0x000fe20008010000 */
[----:B------:R-:W1:Y:S01]  /*25a0*/  LDCU.64 UR12, c[0x0][0x380] ;  /* 0x00007000ff0c77ac */ /* 0x000e620008000a00 */
[----:B0-----:R-:W-:Y:S02]  /*25b0*/  IMAD R45, R35, UR18, RZ ;  /* 0x00000012232d7c24 */ /* 0x001fe4000f8e02ff */
[----:B------:R-:W-:-:S04]  /*25c0*/  IMAD.WIDE.U32 R26, R38, UR18, R26 ;  /* 0x00000012261a7c25 */ /* 0x000fc8000f8e001a */
[----:B------:R-:W-:Y:S01]  /*25d0*/  IMAD R45, R38, UR19, R45 ;  /* 0x00000013262d7c24 */ /* 0x000fe2000f8e022d */
[----:B-1----:R-:W-:-:S04]  /*25e0*/  LEA R44, P1, R26, UR12, 0x1 ;  /* 0x0000000c1a2c7c11 */ /* 0x002fc8000f8208ff */
[----:B------:R-:W-:-:S04]  /*25f0*/  IADD3 R45, PT, PT, R27, R45, RZ ;  /* 0x0000002d1b2d7210 */ /* 0x000fc80007ffe0ff */
[----:B------:R-:W-:Y:S01]  /*2600*/  LEA.HI.X R45, R26, UR13, R45, 0x1, P1 ;  /* 0x0000000d1a2d7c11 */ /* 0x000fe200088f0c2d */
[----:B------:R-:W-:Y:S01]  /*2610*/  FADD.FTZ R26, R7, -UR5 ;  /* 0x80000005071a7e21 */ /* 0x000fe20008010000 */
[----:B------:R-:W-:-:S03]  /*2620*/  FMUL.FTZ R7, R0, UR10 ;  /* 0x0000000a00077c20 */ /* 0x000fc60008410000 */
[----:B------:R-:W-:Y:S01]  /*2630*/  FMUL.FTZ R26, R26, UR10 ;  /* 0x0000000a1a1a7c20 */ /* 0x000fe20008410000 */
[----:B-----5:R-:W-:-:S03]  /*2640*/  FFMA.FTZ R7, R12, R7, R14 ;  /* 0x000000070c077223 */ /* 0x020fc6000001000e */
[----:B------:R-:W-:-:S05]  /*2650*/  FFMA.FTZ R26, R13, R26, R15 ;  /* 0x0000001a0d1a7223 */ /* 0x000fca000001000f */
[----:B------:R-:W-:-:S05]  /*2660*/  F2FP.BF16.F32.PACK_AB R7, R26, R7 ;  /* 0x000000071a07723e */ /* 0x000fca00000010ff */
[----:B------:R0:W-:Y:S02]  /*2670*/  STG.E desc[UR16][R44.64], R7 ;  /* 0x000000072c007986 */ /* 0x0001e4000c101910 */
.L_x_1920:
[----:B------:R-:W-:Y:S05]  /*2680*/  BSYNC.RECONVERGENT B1 ;  /* 0x0000000000017941 */ /* 0x000fea0003800200 */
.L_x_1919:
[----:B---3--:R-:W-:Y:S01]  /*2690*/  SHF.R.S32.HI R26, RZ, 0x1f, R29 ;  /* 0x0000001fff1a7819 */ /* 0x008fe2000001141d */
[----:B------:R-:W-:Y:S01]  /*26a0*/  BSSY.RECONVERGENT B1, `(.L_x_1921) ;  /* 0x0000018000017945 */ /* 0x000fe20003800200 */
[----:B------:R-:W-:Y:S02]  /*26b0*/  ISETP.GE.U32.AND P1, PT, R29, UR14, PT ;  /* 0x0000000e1d007c0c */ /* 0x000fe4000bf26070 */
[----:B------:R-:W-:Y:S02]  /*26c0*/  IADD3 R0, PT, PT, R38, 0x40, RZ ;  /* 0x0000004026007810 */ /* 0x000fe40007ffe0ff */
[----:B------:R-:W-:Y:S02]  /*26d0*/  ISETP.GE.AND.EX P1, PT, R26, UR15, PT, P1 ;  /* 0x0000000f1a007c0c */ /* 0x000fe4000bf26310 */
[----:B0-----:R-:W-:-:S11]  /*26e0*/  IADD3 R7, PT, PT, R38, 0x60, RZ ;  /* 0x0000006026077810 */ /* 0x001fd60007ffe0ff */
[----:B------:R-:W-:Y:S05]  /*26f0*/  @P1 BRA `(.L_x_1922) ;  /* 0x0000000000481947 */ /* 0x000fea0003800000 */
[----:B------:R-:W0:Y:S01]  /*2700*/  LDCU.64 UR12, c[0x0][0x3e0] ;  /* 0x00007c00ff0c77ac */ /* 0x000e220008000a00 */
[----:B------:R-:W-:Y:S02]  /*2710*/  IMAD.MOV.U32 R27, RZ, RZ, R41 ;  /* 0x000000ffff1b7224 */ /* 0x000fe400078e0029 */
[----:B------:R-:W-:Y:S01]  /*2720*/  FADD.FTZ R2, R2, -UR5 ;  /* 0x8000000502027e21 */ /* 0x000fe20008010000 */
[----:B------:R-:W1:Y:S01]  /*2730*/  LDCU.64 UR18, c[0x0][0x380] ;  /* 0x00007000ff1277ac */ /* 0x000e620008000a00 */
[----:B0-----:R-:W-:-:S04]  /*2740*/  IMAD R26, R26, UR12, RZ ;  /* 0x0000000c1a1a7c24 */ /* 0x001fc8000f8e02ff */
[----:B------:R-:W-:Y:S01]  /*2750*/  IMAD R45, R29, UR13, R26 ;  /* 0x0000000d1d2d7c24 */ /* 0x000fe2000f8e021a */
[----:B------:R-:W-:-:S05]  /*2760*/  MOV R26, R42 ;  /* 0x0000002a001a7202 */ /* 0x000fca0000000f00 */
[----:B------:R-:W-:-:S05]  /*2770*/  IMAD.WIDE.U32 R26, R29, UR12, R26 ;  /* 0x0000000c1d1a7c25 */ /* 0x000fca000f8e001a */
[----:B------:R-:W-:Y:S02]  /*2780*/  IADD3 R45, PT, PT, R27, R45, RZ ;  /* 0x0000002d1b2d7210 */ /* 0x000fe40007ffe0ff */
[----:B-1----:R-:W-:-:S04]  /*2790*/  LEA R28, P1, R26, UR18, 0x1 ;  /* 0x000000121a1c7c11 */ /* 0x002fc8000f8208ff */
        /* <DEDUP_REMOVED lines=8> */
.L_x_1922:
[----:B------:R-:W-:Y:S05]  /*2820*/  BSYNC.RECONVERGENT B1 ;  /* 0x0000000000017941 */ /* 0x000fea0003800200 */
.L_x_1921:
[----:B------:R-:W-:Y:S01]  /*2830*/  ISETP.GE.U32.AND P5, PT, R0, UR14, PT ;  /* 0x0000000e00007c0c */ /* 0x000fe2000bfa6070 */
[----:B------:R-:W-:Y:S01]  /*2840*/  BSSY.RECONVERGENT B1, `(.L_x_1923) ;  /* 0x0000021000017945 */ /* 0x000fe20003800200 */
[----:B0-----:R-:W-:Y:S02]  /*2850*/  SHF.R.S32.HI R9, RZ, 0x1f, R0 ;  /* 0x0000001fff097819 */ /* 0x001fe40000011400 */
[----:B------:R-:W-:Y:S02]  /*2860*/  ISETP.GE.U32.AND P2, PT, R7, UR14, PT ;  /* 0x0000000e07007c0c */ /* 0x000fe4000bf46070 */
[----:B------:R-:W-:Y:S02]  /*2870*/  ISETP.GE.AND.EX P5, PT, R9, UR15, PT, P5 ;  /* 0x0000000f09007c0c */ /* 0x000fe4000bfa6350 */
[----:B------:R-:W-:Y:S02]  /*2880*/  ISETP.GE.U32.AND P1, PT, R36, UR14, PT ;  /* 0x0000000e24007c0c */ /* 0x000fe4000bf26070 */
[----:B------:R-:W-:-:S02]  /*2890*/  ISETP.GE.U32.AND P6, PT, R34, UR14, PT ;  /* 0x0000000e22007c0c */ /* 0x000fc4000bfc6070 */
[----:B------:R-:W-:Y:S02]  /*28a0*/  SHF.R.S32.HI R2, RZ, 0x1f, R7 ;  /* 0x0000001fff027819 */ /* 0x000fe40000011407 */
[----:B------:R-:W-:Y:S02]  /*28b0*/  ISETP.GE.U32.AND P3, PT, R32, UR14, PT ;  /* 0x0000000e20007c0c */ /* 0x000fe4000bf66070 */
[----:B------:R-:W-:Y:S02]  /*28c0*/  ISETP.GE.U32.AND P4, PT, R30, UR14, PT ;  /* 0x0000000e1e007c0c */ /* 0x000fe4000bf86070 */
[----:B------:R-:W-:Y:S02]  /*28d0*/  ISETP.GE.AND.EX P2, PT, R2, UR15, PT, P2 ;  /* 0x0000000f02007c0c */ /* 0x000fe4000bf46320 */
[----:B------:R-:W-:Y:S02]  /*28e0*/  ISETP.GE.AND.EX P1, PT, R33, UR15, PT, P1 ;  /* 0x0000000f21007c0c */ /* 0x000fe4000bf26310 */
[----:B------:R-:W-:-:S02]  /*28f0*/  ISETP.GE.AND.EX P6, PT, R31, UR15, PT, P6 ;  /* 0x0000000f1f007c0c */ /* 0x000fc4000bfc6360 */
[----:B------:R-:W-:Y:S02]  /*2900*/  ISETP.GE.AND.EX P3, PT, R3, UR15, PT, P3 ;  /* 0x0000000f03007c0c */ /* 0x000fe4000bf66330 */
[----:B------:R-:W-:Y:S01]  /*2910*/  ISETP.GE.AND.EX P4, PT, R5, UR15, PT, P4 ;  /* 0x0000000f05007c0c */ /* 0x000fe2000bf86340 */
[----:B------:R-:W-:-:S12]  /*2920*/  @P5 BRA `(.L_x_1924) ;  /* 0x0000000000485947 */ /* 0x000fd80003800000 */
[----:B------:R-:W0:Y:S01]  /*2930*/  LDCU.64 UR12, c[0x0][0x3e0] ;  /* 0x00007c00ff0c77ac */ /* 0x000e220008000a00 */
[----:B------:R-:W-:Y:S01]  /*2940*/  MOV R26, R42 ;  /* 0x0000002a001a7202 */ /* 0x000fe20000000f00 */
[----:B------:R-:W-:Y:S01]  /*2950*/  FADD.FTZ R11, R11, -UR5 ;  /* 0x800000050b0b7e21 */ /* 0x000fe20008010000 */
[----:B------:R-:W-:Y:S01]  /*2960*/  MOV R27, R41 ;  /* 0x00000029001b7202 */ /* 0x000fe20000000f00 */
[----:B------:R-:W1:Y:S01]  /*2970*/  LDCU.64 UR18, c[0x0][0x380] ;  /* 0x00007000ff1277ac */ /* 0x000e620008000a00 */
[----:B------:R-:W-:Y:S01]  /*2980*/  FADD.FTZ R4, R4, -UR5 ;  /* 0x8000000504047e21 */ /* 0x000fe20008010000 */
[----:B------:R-:W-:-:S03]  /*2990*/  FMUL.FTZ R11, R11, UR10 ;  /* 0x0000000a0b0b7c20 */ /* 0x000fc60008410000 */
[----:B------:R-:W-:Y:S01]  /*29a0*/  FMUL.FTZ R4, R4, UR10 ;  /* 0x0000000a04047c20 */ /* 0x000fe20008410000 */
[----:B-----5:R-:W-:-:S03]  /*29b0*/  FFMA.FTZ R11, R12, R11, R14 ;  /* 0x0000000b0c0b7223 */ /* 0x020fc6000001000e */
[----:B------:R-:W-:Y:S01]  /*29c0*/  FFMA.FTZ R4, R13, R4, R15 ;  /* 0x000000040d047223 */ /* 0x000fe2000001000f */
[----:B0-----:R-:W-:Y:S02]  /*29d0*/  IMAD R9, R9, UR12, RZ ;  /* 0x0000000c09097c24 */ /* 0x001fe4000f8e02ff */
[----:B------:R-:W-:-:S04]  /*29e0*/  IMAD.WIDE.U32 R26, R0, UR12, R26 ;  /* 0x0000000c001a7c25 */ /* 0x000fc8000f8e001a */
[----:B------:R-:W-:Y:S01]  /*29f0*/  IMAD R9, R0, UR13, R9 ;  /* 0x0000000d00097c24 */ /* 0x000fe2000f8e0209 */
[----:B-1----:R-:W-:-:S04]  /*2a00*/  LEA R28, P5, R26, UR18, 0x1 ;  /* 0x000000121a1c7c11 */ /* 0x002fc8000f8a08ff */
[----:B------:R-:W-:-:S04]  /*2a10*/  IADD3 R9, PT, PT, R27, R9, RZ ;  /* 0x000000091b097210 */ /* 0x000fc80007ffe0ff */
[----:B------:R-:W-:Y:S02]  /*2a20*/  LEA.HI.X R29, R26, UR19, R9, 0x1, P5 ;  /* 0x000000131a1d7c11 */ /* 0x000fe4000a8f0c09 */
[----:B------:R-:W-:-:S05]  /*2a30*/  F2FP.BF16.F32.PACK_AB R9, R4, R11 ;  /* 0x0000000b0409723e */ /* 0x000fca00000010ff */
[----:B------:R0:W-:Y:S02]  /*2a40*/  STG.E desc[UR16][R28.64], R9 ;  /* 0x000000091c007986 */ /* 0x0001e4000c101910 */
.L_x_1924:
[----:B------:R-:W-:Y:S05]  /*2a50*/  BSYNC.RECONVERGENT B1 ;  /* 0x0000000000017941 */ /* 0x000fea0003800200 */
.L_x_1923:
[----:B------:R-:W-:Y:S04]  /*2a60*/  BSSY.RECONVERGENT B1, `(.L_x_1925) ;  /* 0x0000014000017945 */ /* 0x000fe80003800200 */
[----:B------:R-:W-:Y:S05]  /*2a70*/  @P2 BRA `(.L_x_1926) ;  /* 0x0000000000482947 */ /* 0x000fea0003800000 */
[----:B------:R-:W1:Y:S01]  /*2a80*/  LDCU.64 UR12, c[0x0][0x3e0] ;  /* 0x00007c00ff0c77ac */ /* 0x000e620008000a00 */
[----:B------:R-:W-:Y:S01]  /*2a90*/  MOV R26, R42 ;  /* 0x0000002a001a7202 */ /* 0x000fe20000000f00 */
[----:B------:R-:W-:Y:S02]  /*2aa0*/  IMAD.MOV.U32 R27, RZ, RZ, R41 ;  /* 0x000000ffff1b7224 */ /* 0x000fe400078e0029 */
[----:B------:R-:W-:Y:S01]  /*2ab0*/  FADD.FTZ R17, R17, -UR5 ;  /* 0x8000000511117e21 */ /* 0x000fe20008010000 */
[----:B------:R-:W2:Y:S01]  /*2ac0*/  LDCU.64 UR18, c[0x0][0x380] ;  /* 0x00007000ff1277ac */ /* 0x000ea20008000a00 */
[----:B------:R-:W-:Y:S02]  /*2ad0*/  FADD.FTZ R6, R6, -UR5 ;  /* 0x8000000506067e21 */ /* 0x000fe40008010000 */
[----:B------:R-:W-:Y:S02]  /*2ae0*/  FMUL.FTZ R17, R17, UR10 ;  /* 0x0000000a11117c20 */ /* 0x000fe40008410000 */
[----:B------:R-:W-:-:S02]  /*2af0*/  FMUL.FTZ R6, R6, UR10 ;  /* 0x0000000a06067c20 */ /* 0x000fc40008410000 */
[----:B0----5:R-:W-:Y:S02]  /*2b00*/  FFMA.FTZ R9, R12, R17, R14 ;  /* 0x000000110c097223 */ /* 0x021fe4000001000e */
[----:B------:R-:W-:Y:S01]  /*2b10*/  FFMA.FTZ R0, R13, R6, R15 ;  /* 0x000000060d007223 */ /* 0x000fe2000001000f */
[----:B-1----:R-:W-:-:S04]  /*2b20*/  IMAD R2, R2, UR12, RZ ;  /* 0x0000000c02027c24 */ /* 0x002fc8000f8e02ff */
[----:B------:R-:W-:Y:S01]  /*2b30*/  F2FP.BF16.F32.PACK_AB R9, R0, R9 ;  /* 0x000000090009723e */ /* 0x000fe200000010ff */
[----:B------:R-:W-:-:S04]  /*2b40*/  IMAD.WIDE.U32 R26, R7, UR12, R26 ;  /* 0x0000000c071a7c25 */ /* 0x000fc8000f8e001a */
[----:B------:R-:W-:Y:S01]  /*2b50*/  IMAD R7, R7, UR13, R2 ;  /* 0x0000000d07077c24 */ /* 0x000fe2000f8e0202 */
[----:B--2---:R-:W-:-:S04]  /*2b60*/  LEA R6, P2, R26, UR18, 0x1 ;  /* 0x000000121a067c11 */ /* 0x004fc8000f8408ff */
[----:B------:R-:W-:-:S04]  /*2b70*/  IADD3 R7, PT, PT, R27, R7, RZ ;  /* 0x000000071b077210 */ /* 0x000fc80007ffe0ff */
[----:B------:R-:W-:-:S05]  /*2b80*/  LEA.HI.X R7, R26, UR19, R7, 0x1, P2 ;  /* 0x000000131a077c11 */ /* 0x000fca00090f0c07 */
[----:B------:R1:W-:Y:S02]  /*2b90*/  STG.E desc[UR16][R6.64], R9 ;  /* 0x0000000906007986 */ /* 0x0003e4000c101910 */
.L_x_1926:
[----:B------:R-:W-:Y:S05]  /*2ba0*/  BSYNC.RECONVERGENT B1 ;  /* 0x0000000000017941 */ /* 0x000fea0003800200 */
.L_x_1925:
[----:B------:R-:W-:Y:S04]  /*2bb0*/  BSSY.RECONVERGENT B1, `(.L_x_1927) ;  /* 0x0000014000017945 */ /* 0x000fe80003800200 */
[----:B------:R-:W-:Y:S05]  /*2bc0*/  @P1 BRA `(.L_x_1928) ;  /* 0x0000000000481947 */ /* 0x000fea0003800000 */
[----:B------:R-:W2:Y:S01]  /*2bd0*/  LDCU.64 UR12, c[0x0][0x3e0] ;  /* 0x00007c00ff0c77ac */ /* 0x000ea20008000a00 */
[----:B-1----:R-:W-:Y:S01]  /*2be0*/  MOV R6, R42 ;  /* 0x0000002a00067202 */ /* 0x002fe20000000f00 */
[----:B------:R-:W-:Y:S01]  /*2bf0*/  FADD.FTZ R8, R8, -UR5 ;  /* 0x8000000508087e21 */ /* 0x000fe20008010000 */
[----:B------:R-:W-:Y:S01]  /*2c00*/  MOV R7, R41 ;  /* 0x0000002900077202 */ /* 0x000fe20000000f00 */
[----:B------:R-:W1:Y:S01]  /*2c10*/  LDCU.64 UR18, c[0x0][0x380] ;  /* 0x00007000ff1277ac */ /* 0x000e620008000a00 */
[----:B------:R-:W-:Y:S01]  /*2c20*/  FADD.FTZ R19, R19, -UR5 ;  /* 0x8000000513137e21 */ /* 0x000fe20008010000 */
[----:B0-----:R-:W-:-:S03]  /*2c30*/  FMUL.FTZ R9, R8, UR10 ;  /* 0x0000000a08097c20 */ /* 0x001fc60008410000 */
[----:B------:R-:W-:Y:S01]  /*2c40*/  FMUL.FTZ R0, R19, UR10 ;  /* 0x0000000a13007c20 */ /* 0x000fe20008410000 */
[----:B-----5:R-:W-:Y:S01]  /*2c50*/  FFMA.FTZ R2, R12, R9, R14 ;  /* 0x000000090c027223 */ /* 0x020fe2000001000e */
[----:B--2---:R-:W-:Y:S02]  /*2c60*/  IMAD R11, R33, UR12, RZ ;  /* 0x0000000c210b7c24 */ /* 0x004fe4000f8e02ff */
[----:B------:R-:W-:-:S04]  /*2c70*/  IMAD.WIDE.U32 R6, R36, UR12, R6 ;  /* 0x0000000c24067c25 */ /* 0x000fc8000f8e0006 */
[----:B------:R-:W-:Y:S02]  /*2c80*/  IMAD R17, R36, UR13, R11 ;  /* 0x0000000d24117c24 */ /* 0x000fe4000f8e020b */
[----:B------:R-:W-:Y:S01]  /*2c90*/  FFMA.FTZ R11, R13, R0, R15 ;  /* 0x000000000d0b7223 */ /* 0x000fe2000001000f */
[C---:B-1----:R-:W-:Y:S02]  /*2ca0*/  LEA R8, P1, R6.reuse, UR18, 0x1 ;  /* 0x0000001206087c11 */ /* 0x042fe4000f8208ff */
[----:B------:R-:W-:Y:S02]  /*2cb0*/  IADD3 R17, PT, PT, R7, R17, RZ ;  /* 0x0000001107117210 */ /* 0x000fe40007ffe0ff */
[----:B------:R-:W-:Y:S02]  /*2cc0*/  F2FP.BF16.F32.PACK_AB R7, R11, R2 ;  /* 0x000000020b07723e */ /* 0x000fe400000010ff */
[----:B------:R-:W-:-:S05]  /*2cd0*/  LEA.HI.X R9, R6, UR19, R17, 0x1, P1 ;  /* 0x0000001306097c11 */ /* 0x000fca00088f0c11 */
[----:B------:R2:W-:Y:S02]  /*2ce0*/  STG.E desc[UR16][R8.64], R7 ;  /* 0x0000000708007986 */ /* 0x0005e4000c101910 */
.L_x_1928:
[----:B------:R-:W-:Y:S05]  /*2cf0*/  BSYNC.RECONVERGENT B1 ;  /* 0x0000000000017941 */ /* 0x000fea0003800200 */
.L_x_1927:
[----:B------:R-:W-:Y:S04]  /*2d00*/  BSSY.RECONVERGENT B1, `(.L_x_1929) ;  /* 0x0000014000017945 */ /* 0x000fe80003800200 */
[----:B------:R-:W-:Y:S05]  /*2d10*/  @P6 BRA `(.L_x_1930) ;  /* 0x0000000000486947 */ /* 0x000fea0003800000 */
[----:B------:R-:W0:Y:S01]  /*2d20*/  LDCU.64 UR12, c[0x0][0x3e0] ;  /* 0x00007c00ff0c77ac */ /* 0x000e220008000a00 */
[----:B-1----:R-:W-:Y:S01]  /*2d30*/  MOV R6, R42 ;  /* 0x0000002a00067202 */ /* 0x002fe20000000f00 */
[----:B------:R-:W-:Y:S01]  /*2d40*/  FADD.FTZ R21, R21, -UR5 ;  /* 0x8000000515157e21 */ /* 0x000fe20008010000 */
[----:B------:R-:W-:Y:S01]  /*2d50*/  FADD.FTZ R10, R10, -UR5 ;  /* 0x800000050a0a7e21 */ /* 0x000fe20008010000 */
[----:B------:R-:W1:Y:S01]  /*2d60*/  LDCU.64 UR18, c[0x0][0x380] ;  /* 0x00007000ff1277ac */ /* 0x000e620008000a00 */
[----:B--2---:R-:W-:Y:S02]  /*2d70*/  IMAD.MOV.U32 R7, RZ, RZ, R41 ;  /* 0x000000ffff077224 */ /* 0x004fe400078e0029 */
[----:B------:R-:W-:Y:S01]  /*2d80*/  FMUL.FTZ R21, R21, UR10 ;  /* 0x0000000a15157c20 */ /* 0x000fe20008410000 */
[----:B------:R-:W-:-:S03]  /*2d90*/  FMUL.FTZ R10, R10, UR10 ;  /* 0x0000000a0a0a7c20 */ /* 0x000fc60008410000 */
[----:B-----5:R-:W-:Y:S01]  /*2da0*/  FFMA.FTZ R21, R12, R21, R14 ;  /* 0x000000150c157223 */ /* 0x020fe2000001000e */
[----:B------:R-:W-:Y:S01]  /*2db0*/  FFMA.FTZ R10, R13, R10, R15 ;  /* 0x0000000a0d0a7223 */ /* 0x000fe2000001000f */
        /* <DEDUP_REMOVED lines=8> */
.L_x_1930:
[----:B------:R-:W-:Y:S05]  /*2e40*/  BSYNC.RECONVERGENT B1 ;  /* 0x0000000000017941 */ /* 0x000fea0003800200 */
.L_x_1929:
[----:B------:R-:W-:Y:S04]  /*2e50*/  BSSY.RECONVERGENT B1, `(.L_x_1931) ;  /* 0x0000014000017945 */ /* 0x000fe80003800200 */
[----:B------:R-:W-:Y:S05]  /*2e60*/  @P3 BRA `(.L_x_1932) ;  /* 0x0000000000483947 */ /* 0x000fea0003800000 */
[----:B------:R-:W0:Y:S01]  /*2e70*/  LDCU.64 UR12, c[0x0][0x3e0] ;  /* 0x00007c00ff0c77ac */ /* 0x000e220008000a00 */
[----:B-1----:R-:W-:Y:S01]  /*2e80*/  MOV R6, R42 ;  /* 0x0000002a00067202 */ /* 0x002fe20000000f00 */
[----:B------:R-:W-:Y:S01]  /*2e90*/  FADD.FTZ R23, R23, -UR5 ;  /* 0x8000000517177e21 */ /* 0x000fe20008010000 */
[----:B--23--:R-:W-:Y:S01]  /*2ea0*/  MOV R7, R41 ;  /* 0x0000002900077202 */ /* 0x00cfe20000000f00 */
        /* <DEDUP_REMOVED lines=14> */
.L_x_1932:
[----:B------:R-:W-:Y:S05]  /*2f90*/  BSYNC.RECONVERGENT B1 ;  /* 0x0000000000017941 */ /* 0x000fea0003800200 */
.L_x_1931:
[----:B------:R-:W-:Y:S05]  /*2fa0*/  @P4 BRA `(.L_x_1933) ;  /* 0x0000001000744947 */ /* 0x000fea0003800000 */
[----:B------:R-:W0:Y:S01]  /*2fb0*/  LDCU.64 UR12, c[0x0][0x3e0] ;  /* 0x00007c00ff0c77ac */ /* 0x000e220008000a00 */
[----:B-1----:R-:W-:Y:S01]  /*2fc0*/  MOV R6, R42 ;  /* 0x0000002a00067202 */ /* 0x002fe20000000f00 */
[----:B------:R-:W-:Y:S01]  /*2fd0*/  FADD.FTZ R25, R25, -UR5 ;  /* 0x8000000519197e21 */ /* 0x000fe20008010000 */
[----:B------:R-:W-:Y:S01]  /*2fe0*/  FADD.FTZ R18, R18, -UR5 ;  /* 0x8000000512127e21 */ /* 0x000fe20008010000 */
[----:B------:R-:W1:Y:S01]  /*2ff0*/  LDCU.64 UR14, c[0x0][0x380] ;  /* 0x00007000ff0e77ac */ /* 0x000e620008000a00 */
[----:B--234-:R-:W-:Y:S02]  /*3000*/  IMAD.MOV.U32 R7, RZ, RZ, R41 ;  /* 0x000000ffff077224 */ /* 0x01cfe400078e0029 */
        /* <DEDUP_REMOVED lines=11> */
[----:B------:R0:W-:Y:S01]  /*30c0*/  STG.E desc[UR16][R8.64], R7 ;  /* 0x0000000708007986 */ /* 0x0001e2000c101910 */
[----:B------:R-:W-:Y:S05]  /*30d0*/  BRA `(.L_x_1933) ;  /* 0x0000001000287947 */ /* 0x000fea0003800000 */
.L_x_1918:
[----:B------:R-:W0:Y:S01]  /*30e0*/  LDCU.64 UR18, c[0x0][0x3e8] ;  /* 0x00007d00ff1277ac */ /* 0x000e220008000a00 */
[----:B------:R-:W-:Y:S04]  /*30f0*/  BSSY.RECONVERGENT B1, `(.L_x_1934) ;  /* 0x000001e000017945 */ /* 0x000fe80003800200 */
[----:B------:R-:W-:Y:S05]  /*3100*/  @P1 BRA `(.L_x_1935) ;  /* 0x0000000000701947 */ /* 0x000fea0003800000 */
[----:B------:R-:W-:Y:S01]  /*3110*/  FADD.FTZ R7, R7, -UR5 ;  /* 0x8000000507077e21 */ /* 0x000fe20008010000 */
[----:B------:R-:W-:Y:S01]  /*3120*/  FADD.FTZ R0, R0, -UR5 ;  /* 0x8000000500007e21 */ /* 0x000fe20008010000 */
[----:B------:R-:W1:Y:S01]  /*3130*/  LDCU.64 UR12, c[0x0][0x3e0] ;  /* 0x00007c00ff0c77ac */ /* 0x000e620008000a00 */
[----:B------:R-:W-:Y:S01]  /*3140*/  MOV R45, R41 ;  /* 0x00000029002d7202 */ /* 0x000fe20000000f00 */
[----:B------:R-:W-:Y:S01]  /*3150*/  FMUL.FTZ R28, R7, UR10 ;  /* 0x0000000a071c7c20 */ /* 0x000fe20008410000 */
[----:B---3--:R-:W-:Y:S01]  /*3160*/  FMUL.FTZ R27, R0, UR10 ;  /* 0x0000000a001b7c20 */ /* 0x008fe20008410000 */
[----:B------:R-:W2:Y:S02]  /*3170*/  LDCU.64 UR14, c[0x0][0x380] ;  /* 0x00007000ff0e77ac */ /* 0x000ea40008000a00 */
[----:B-----5:R-:W-:Y:S01]  /*3180*/  FFMA.FTZ R7, R13, R28, R15 ;  /* 0x0000001c0d077223 */ /* 0x020fe2000001000f */
[----:B------:R-:W-:-:S03]  /*3190*/  FFMA.FTZ R0, R12, R27, R14 ;  /* 0x0000001b0c007223 */ /* 0x000fc6000001000e */
[----:B------:R-:W-:Y:S01]  /*31a0*/  FMUL.FTZ R28, R7, -1.4426950216293334961 ;  /* 0xbfb8aa3b071c7820 */ /* 0x000fe20000410000 */
[----:B------:R-:W-:-:S05]  /*31b0*/  FMUL.FTZ R26, R0, -1.4426950216293334961 ;  /* 0xbfb8aa3b001a7820 */ /* 0x000fca0000410000 */
[----:B------:R-:W3:Y:S04]  /*31c0*/  MUFU.EX2 R28, R28 ;  /* 0x0000001c001c7308 */ /* 0x000ee80000000800 */
[----:B------:R-:W4:Y:S01]  /*31d0*/  MUFU.EX2 R26, R26 ;  /* 0x0000001a001a7308 */ /* 0x000f220000000800 */
[----:B---3--:R-:W-:-:S04]  /*31e0*/  FADD.FTZ R28, R28, 1 ;  /* 0x3f8000001c1c7421 */ /* 0x008fc80000010000 */
[----:B------:R-:W3:Y:S01]  /*31f0*/  MUFU.RCP R44, R28 ;  /* 0x0000001c002c7308 */ /* 0x000ee20000001000 */
[----:B----4-:R-:W-:Y:S01]  /*3200*/  FADD.FTZ R27, R26, 1 ;  /* 0x3f8000001a1b7421 */ /* 0x010fe20000010000 */
[----:B-1----:R-:W-:-:S04]  /*3210*/  IMAD R26, R35, UR12, RZ ;  /* 0x0000000c231a7c24 */ /* 0x002fc8000f8e02ff */
[----:B------:R-:W-:Y:S02]  /*3220*/  IMAD R26, R38, UR13, R26 ;  /* 0x0000000d261a7c24 */ /* 0x000fe4000f8e021a */
[----:B------:R-:W1:Y:S01]  /*3230*/  MUFU.RCP R27, R27 ;  /* 0x0000001b001b7308 */ /* 0x000e620000001000 */
[----:B---3--:R-:W-:Y:S01]  /*3240*/  FMUL.FTZ R7, R7, R44 ;  /* 0x0000002c07077220 */ /* 0x008fe20000410000 */
[----:B------:R-:W-:-:S05]  /*3250*/  MOV R44, R42 ;  /* 0x0000002a002c7202 */ /* 0x000fca0000000f00 */
[----:B------:R-:W-:-:S04]  /*3260*/  IMAD.WIDE.U32 R44, R38, UR12, R44 ;  /* 0x0000000c262c7c25 */ /* 0x000fc8000f8e002c */
[----:B-1----:R-:W-:Y:S01]  /*3270*/  FMUL.FTZ R0, R0, R27 ;  /* 0x0000001b00007220 */ /* 0x002fe20000410000 */
[----:B------:R-:W-:Y:S02]  /*3280*/  IADD3 R27, PT, PT, R45, R26, RZ ;  /* 0x0000001a2d1b7210 */ /* 0x000fe40007ffe0ff */
[C---:B--2---:R-:W-:Y:S02]  /*3290*/  LEA R26, P1, R44.reuse, UR14, 0x1 ;  /* 0x0000000e2c1a7c11 */ /* 0x044fe4000f8208ff */
[----:B------:R-:W-:Y:S02]  /*32a0*/  F2FP.BF16.F32.PACK_AB R7, R7, R0 ;  /* 0x000000000707723e */ /* 0x000fe400000010ff */
[----:B------:R-:W-:-:S05]  /*32b0*/  LEA.HI.X R27, R44, UR15, R27, 0x1, P1 ;  /* 0x0000000f2c1b7c11 */ /* 0x000fca00088f0c1b */
[----:B------:R1:W-:Y:S04]  /*32c0*/  STG.E desc[UR16][R26.64], R7 ;  /* 0x000000071a007986 */ /* 0x0003e8000c101910 */
.L_x_1935:
[----:B0-----:R-:W-:Y:S05]  /*32d0*/  BSYNC.RECONVERGENT B1 ;  /* 0x0000000000017941 */ /* 0x001fea0003800200 */
.L_x_1934:
[----:B-1-3--:R-:W-:Y:S01]  /*32e0*/  SHF.R.S32.HI R26, RZ, 0x1f, R29 ;  /* 0x0000001fff1a7819 */ /* 0x00afe2000001141d */
[----:B------:R-:W-:Y:S01]  /*32f0*/  BSSY.RECONVERGENT B1, `(.L_x_1936) ;  /* 0x0000022000017945 */ /* 0x000fe20003800200 */
[----:B------:R-:W-:Y:S02]  /*3300*/  ISETP.GE.U32.AND P1, PT, R29, UR18, PT ;  /* 0x000000121d007c0c */ /* 0x000fe4000bf26070 */
[----:B------:R-:W-:Y:S02]  /*3310*/  IADD3 R0, PT, PT, R38, 0x40, RZ ;  /* 0x0000004026007810 */ /* 0x000fe40007ffe0ff */
[----:B------:R-:W-:Y:S02]  /*3320*/  ISETP.GE.AND.EX P1, PT, R26, UR19, PT, P1 ;  /* 0x000000131a007c0c */ /* 0x000fe4000bf26310 */
[----:B------:R-:W-:-:S11]  /*3330*/  IADD3 R7, PT, PT, R38, 0x60, RZ ;  /* 0x0000006026077810 */ /* 0x000fd60007ffe0ff */
[----:B------:R-:W-:Y:S05]  /*3340*/  @P1 BRA `(.L_x_1937) ;  /* 0x0000000000701947 */ /* 0x000fea0003800000 */
[----:B------:R-:W-:Y:S01]  /*3350*/  FADD.FTZ R2, R2, -UR5 ;  /* 0x8000000502027e21 */ /* 0x000fe20008010000 */
[----:B------:R-:W-:Y:S01]  /*3360*/  FADD.FTZ R9, R9, -UR5 ;  /* 0x8000000509097e21 */ /* 0x000fe20008010000 */
[----:B------:R-:W0:Y:S02]  /*3370*/  LDCU.64 UR12, c[0x0][0x3e0] ;  /* 0x00007c00ff0c77ac */ /* 0x000e240008000a00 */
[----:B------:R-:W-:Y:S01]  /*3380*/  FMUL.FTZ R27, R2, UR10 ;  /* 0x0000000a021b7c20 */ /* 0x000fe20008410000 */
[----:B------:R-:W-:Y:S01]  /*3390*/  FMUL.FTZ R28, R9, UR10 ;  /* 0x0000000a091c7c20 */ /* 0x000fe20008410000 */
[----:B------:R-:W1:Y:S02]  /*33a0*/  LDCU.64 UR14, c[0x0][0x380] ;  /* 0x00007000ff0e77ac */ /* 0x000e640008000a00 */
[----:B-----5:R-:W-:Y:S01]  /*33b0*/  FFMA.FTZ R2, R12, R27, R14 ;  /* 0x0000001b0c027223 */ /* 0x020fe2000001000e */
[----:B------:R-:W-:-:S03]  /*33c0*/  FFMA.FTZ R28, R13, R28, R15 ;  /* 0x0000001c0d1c7223 */ /* 0x000fc6000001000f */
[----:B------:R-:W-:Y:S01]  /*33d0*/  FMUL.FTZ R27, R2, -1.4426950216293334961 ;  /* 0xbfb8aa3b021b7820 */ /* 0x000fe20000410000 */
[----:B------:R-:W-:-:S04]  /*33e0*/  FMUL.FTZ R44, R28, -1.4426950216293334961 ;  /* 0xbfb8aa3b1c2c7820 */ /* 0x000fc80000410000 */
[----:B------:R-:W2:Y:S01]  /*33f0*/  MUFU.EX2 R45, R44 ;  /* 0x0000002c002d7308 */ /* 0x000ea20000000800 */
[----:B0-----:R-:W-:-:S03]  /*3400*/  IMAD R26, R26, UR12, RZ ;  /* 0x0000000c1a1a7c24 */ /* 0x001fc6000f8e02ff */
[----:B------:R-:W0:Y:S01]  /*3410*/  MUFU.EX2 R27, R27 ;  /* 0x0000001b001b7308 */ /* 0x000e220000000800 */
[----:B--2---:R-:W-:Y:S01]  /*3420*/  FADD.FTZ R45, R45, 1 ;  /* 0x3f8000002d2d7421 */ /* 0x004fe20000010000 */
[----:B0-----:R-:W-:Y:S01]  /*3430*/  FADD.FTZ R44, R27, 1 ;  /* 0x3f8000001b2c7421 */ /* 0x001fe20000010000 */
[----:B------:R-:W-:-:S04]  /*3440*/  MOV R27, R41 ;  /* 0x00000029001b7202 */ /* 0x000fc80000000f00 */
[----:B------:R-:W0:Y:S08]  /*3450*/  MUFU.RCP R45, R45 ;  /* 0x0000002d002d7308 */ /* 0x000e300000001000 */
[----:B------:R-:W2:Y:S01]  /*3460*/  MUFU.RCP R9, R44 ;  /* 0x0000002c00097308 */ /* 0x000ea20000001000 */
[----:B0-----:R-:W-:Y:S01]  /*3470*/  FMUL.FTZ R45, R28, R45 ;  /* 0x0000002d1c2d7220 */ /* 0x001fe20000410000 */
[----:B--2---:R-:W-:Y:S01]  /*3480*/  FMUL.FTZ R2, R2, R9 ;  /* 0x0000000902027220 */ /* 0x004fe20000410000 */
[----:B------:R-:W-:-:S02]  /*3490*/  IMAD R9, R29, UR13, R26 ;  /* 0x0000000d1d097c24 */ /* 0x000fc4000f8e021a */
[----:B------:R-:W-:Y:S02]  /*34a0*/  IMAD.MOV.U32 R26, RZ, RZ, R42 ;  /* 0x000000ffff1a7224 */ /* 0x000fe400078e002a */
[----:B------:R-:W-:Y:S02]  /*34b0*/  F2FP.BF16.F32.PACK_AB R45, R45, R2 ;  /* 0x000000022d2d723e */ /* 0x000fe400000010ff */
[----:B------:R-:W-:-:S05]  /*34c0*/  IMAD.WIDE.U32 R26, R29, UR12, R26 ;  /* 0x0000000c1d1a7c25 */ /* 0x000fca000f8e001a */
[----:B------:R-:W-:Y:S02]  /*34d0*/  IADD3 R9, PT, PT, R27, R9, RZ ;  /* 0x000000091b097210 */ /* 0x000fe40007ffe0ff */
[----:B-1----:R-:W-:-:S04]  /*34e0*/  LEA R28, P1, R26, UR14, 0x1 ;  /* 0x0000000e1a1c7c11 */ /* 0x002fc8000f8208ff */
[----:B------:R-:W-:-:S05]  /*34f0*/  LEA.HI.X R29, R26, UR15, R9, 0x1, P1 ;  /* 0x0000000f1a1d7c11 */ /* 0x000fca00088f0c09 */
[----:B------:R0:W-:Y:S04]  /*3500*/  STG.E desc[UR16][R28.64], R45 ;  /* 0x0000002d1c007986 */ /* 0x0001e8000c101910 */
.L_x_1937:
[----:B------:R-:W-:Y:S05]  /*3510*/  BSYNC.RECONVERGENT B1 ;  /* 0x0000000000017941 */ /* 0x000fea0003800200 */
.L_x_1936:
[----:B------:R-:W-:Y:S01]  /*3520*/  ISETP.GE.U32.AND P5, PT, R0, UR18, PT ;  /* 0x0000001200007c0c */ /* 0x000fe2000bfa6070 */
[----:B------:R-:W-:Y:S01]  /*3530*/  BSSY.RECONVERGENT B1, `(.L_x_1938) ;  /* 0x000002b000017945 */ /* 0x000fe20003800200 */
[----:B------:R-:W-:Y:S02]  /*3540*/  SHF.R.S32.HI R27, RZ, 0x1f, R0 ;  /* 0x0000001fff1b7819 */ /* 0x000fe40000011400 */
        /* <DEDUP_REMOVED lines=13> */
[----:B------:R-:W-:Y:S01]  /*3620*/  FADD.FTZ R11, R11, -UR5 ;  /* 0x800000050b0b7e21 */ /* 0x000fe20008010000 */
[----:B------:R-:W-:Y:S01]  /*3630*/  FADD.FTZ R4, R4, -UR5 ;  /* 0x8000000504047e21 */ /* 0x000fe20008010000 */
[----:B------:R-:W1:Y:S01]  /*3640*/  LDCU.64 UR12, c[0x0][0x3e0] ;  /* 0x00007c00ff0c77ac */ /* 0x000e620008000a00 */
[----:B0-----:R-:W-:Y:S01]  /*3650*/  MOV R29, R41 ;  /* 0x00000029001d7202 */ /* 0x001fe20000000f00 */
[----:B------:R-:W-:Y:S01]  /*3660*/  FMUL.FTZ R11, R11, UR10 ;  /* 0x0000000a0b0b7c20 */ /* 0x000fe20008410000 */
[----:B------:R-:W-:Y:S01]  /*3670*/  FMUL.FTZ R4, R4, UR10 ;  /* 0x0000000a04047c20 */ /* 0x000fe20008410000 */
[----:B------:R-:W0:Y:S02]  /*3680*/  LDCU.64 UR14, c[0x0][0x380] ;  /* 0x00007000ff0e77ac */ /* 0x000e240008000a00 */
[----:B-----5:R-:W-:Y:S01]  /*3690*/  FFMA.FTZ R11, R12, R11, R14 ;  /* 0x0000000b0c0b7223 */ /* 0x020fe2000001000e */
[----:B------:R-:W-:-:S03]  /*36a0*/  FFMA.FTZ R26, R13, R4, R15 ;  /* 0x000000040d1a7223 */ /* 0x000fc6000001000f */
        /* <DEDUP_REMOVED lines=8> */
[----:B-1----:R-:W-:-:S04]  /*3730*/  FADD.FTZ R9, R44, 1 ;  /* 0x3f8000002c097421 */ /* 0x002fc80000010000 */
[----:B------:R-:W1:Y:S01]  /*3740*/  MUFU.RCP R4, R4 ;  /* 0x0000000400047308 */ /* 0x000e620000001000 */
[----:B------:R-:W-:-:S05]  /*3750*/  IMAD.WIDE.U32 R28, R0, UR12, R28 ;  /* 0x0000000c001c7c25 */ /* 0x000fca000f8e001c */
[----:B------:R-:W-:Y:S02]  /*3760*/  IADD3 R27, PT, PT, R29, R27, RZ ;  /* 0x0000001b1d1b7210 */ /* 0x000fe40007ffe0ff */
[----:B------:R-:W2:Y:S01]  /*3770*/  MUFU.RCP R9, R9 ;  /* 0x0000000900097308 */ /* 0x000ea20000001000 */
[----:B-1----:R-:W-:Y:S01]  /*3780*/  FMUL.FTZ R11, R11, R4 ;  /* 0x000000040b0b7220 */ /* 0x002fe20000410000 */
[----:B--2---:R-:W-:Y:S01]  /*3790*/  FMUL.FTZ R0, R26, R9 ;  /* 0x000000091a007220 */ /* 0x004fe20000410000 */
[----:B0-----:R-:W-:-:S04]  /*37a0*/  LEA R26, P5, R28, UR14, 0x1 ;  /* 0x0000000e1c1a7c11 */ /* 0x001fc8000f8a08ff */
[----:B------:R-:W-:Y:S02]  /*37b0*/  LEA.HI.X R27, R28, UR15, R27, 0x1, P5 ;  /* 0x0000000f1c1b7c11 */ /* 0x000fe4000a8f0c1b */
[----:B------:R-:W-:-:S05]  /*37c0*/  F2FP.BF16.F32.PACK_AB R11, R0, R11 ;  /* 0x0000000b000b723e */ /* 0x000fca00000010ff */
[----:B------:R1:W-:Y:S02]  /*37d0*/  STG.E desc[UR16][R26.64], R11 ;  /* 0x0000000b1a007986 */ /* 0x0003e4000c101910 */
.L_x_1939:
[----:B------:R-:W-:Y:S05]  /*37e0*/  BSYNC.RECONVERGENT B1 ;  /* 0x0000000000017941 */ /* 0x000fea0003800200 */
.L_x_1938:
[----:B------:R-:W-:Y:S04]  /*37f0*/  BSSY.RECONVERGENT B1, `(.L_x_1940) ;  /* 0x000001e000017945 */ /* 0x000fe80003800200 */
[----:B------:R-:W-:Y:S05]  /*3800*/  @P2 BRA `(.L_x_1941) ;  /* 0x0000000000702947 */ /* 0x000fea0003800000 */
[----:B------:R-:W-:Y:S01]  /*3810*/  FADD.FTZ R17, R17, -UR5 ;  /* 0x8000000511117e21 */ /* 0x000fe20008010000 */
[----:B------:R-:W-:Y:S01]  /*3820*/  FADD.FTZ R6, R6, -UR5 ;  /* 0x8000000506067e21 */ /* 0x000fe20008010000 */
[----:B------:R-:W2:Y:S01]  /*3830*/  LDCU.64 UR12, c[0x0][0x3e0] ;  /* 0x00007c00ff0c77ac */ /* 0x000ea20008000a00 */
[----:B-1----:R-:W-:Y:S01]  /*3840*/  MOV R26, R42 ;  /* 0x0000002a001a7202 */ /* 0x002fe20000000f00 */
[----:B------:R-:W-:Y:S01]  /*3850*/  FMUL.FTZ R17, R17, UR10 ;  /* 0x0000000a11117c20 */ /* 0x000fe20008410000 */
[----:B------:R-:W-:Y:S01]  /*3860*/  FMUL.FTZ R0, R6, UR10 ;  /* 0x0000000a06007c20 */ /* 0x000fe20008410000 */
[----:B------:R-:W1:Y:S01]  /*3870*/  LDCU.64 UR14, c[0x0][0x380] ;  /* 0x00007000ff0e77ac */ /* 0x000e620008000a00 */
[----:B------:R-:W-:Y:S02]  /*3880*/  IMAD.MOV.U32 R27, RZ, RZ, R41 ;  /* 0x000000ffff1b7224 */ /* 0x000fe400078e0029 */
[----:B-----5:R-:W-:Y:S01]  /*3890*/  FFMA.FTZ R4, R12, R17, R14 ;  /* 0x000000110c047223 */ /* 0x020fe2000001000e */
[----:B------:R-:W-:-:S03]  /*38a0*/  FFMA.FTZ R0, R13, R0, R15 ;  /* 0x000000000d007223 */ /* 0x000fc6000001000f */
[----:B------:R-:W-:Y:S01]  /*38b0*/  FMUL.FTZ R6, R4, -1.4426950216293334961 ;  /* 0xbfb8aa3b04067820 */ /* 0x000fe20000410000 */
[----:B------:R-:W-:-:S05]  /*38c0*/  FMUL.FTZ R11, R0, -1.4426950216293334961 ;  /* 0xbfb8aa3b000b7820 */ /* 0x000fca0000410000 */
[----:B------:R-:W3:Y:S01]  /*38d0*/  MUFU.EX2 R6, R6 ;  /* 0x0000000600067308 */ /* 0x000ee20000000800 */
[----:B--2---:R-:W-:-:S03]  /*38e0*/  IMAD R2, R2, UR12, RZ ;  /* 0x0000000c02027c24 */ /* 0x004fc6000f8e02ff */
[----:B------:R-:W2:Y:S01]  /*38f0*/  MUFU.EX2 R11, R11 ;  /* 0x0000000b000b7308 */ /* 0x000ea20000000800 */
[----:B------:R-:W-:-:S04]  /*3900*/  IMAD.WIDE.U32 R26, R7, UR12, R26 ;  /* 0x0000000c071a7c25 */ /* 0x000fc8000f8e001a */
[----:B------:R-:W-:Y:S02]  /*3910*/  IMAD R7, R7, UR13, R2 ;  /* 0x0000000d07077c24 */ /* 0x000fe4000f8e0202 */
[----:B---3--:R-:W-:Y:S01]  /*3920*/  FADD.FTZ R9, R6, 1 ;  /* 0x3f80000006097421 */ /* 0x008fe20000010000 */
[C---:B-1----:R-:W-:Y:S02]  /*3930*/  LEA R6, P2, R26.reuse, UR14, 0x1 ;  /* 0x0000000e1a067c11 */ /* 0x042fe4000f8408ff */
[----:B------:R-:W-:Y:S01]  /*3940*/  IADD3 R7, PT, PT, R27, R7, RZ ;  /* 0x000000071b077210 */ /* 0x000fe20007ffe0ff */
[----:B--2---:R-:W-:Y:S02]  /*3950*/  FADD.FTZ R17, R11, 1 ;  /* 0x3f8000000b117421 */ /* 0x004fe40000010000 */
[----:B------:R-:W1:Y:S01]  /*3960*/  MUFU.RCP R9, R9 ;  /* 0x0000000900097308 */ /* 0x000e620000001000 */
[----:B------:R-:W-:-:S07]  /*3970*/  LEA.HI.X R7, R26, UR15, R7, 0x1, P2 ;  /* 0x0000000f1a077c11 */ /* 0x000fce00090f0c07 */
[----:B------:R-:W2:Y:S01]  /*3980*/  MUFU.RCP R17, R17 ;  /* 0x0000001100117308 */ /* 0x000ea20000001000 */
[----:B-1----:R-:W-:Y:S01]  /*3990*/  FMUL.FTZ R4, R4, R9 ;  /* 0x0000000904047220 */ /* 0x002fe20000410000 */
[----:B--2---:R-:W-:-:S05]  /*39a0*/  FMUL.FTZ R11, R0, R17 ;  /* 0x00000011000b7220 */ /* 0x004fca0000410000 */
[----:B------:R-:W-:-:S05]  /*39b0*/  F2FP.BF16.F32.PACK_AB R11, R11, R4 ;  /* 0x000000040b0b723e */ /* 0x000fca00000010ff */
[----:B------:R2:W-:Y:S02]  /*39c0*/  STG.E desc[UR16][R6.64], R11 ;  /* 0x0000000b06007986 */ /* 0x0005e4000c101910 */
.L_x_1941:
[----:B------:R-:W-:Y:S05]  /*39d0*/  BSYNC.RECONVERGENT B1 ;  /* 0x0000000000017941 */ /* 0x000fea0003800200 */
.L_x_1940:
[----:B------:R-:W-:Y:S04]  /*39e0*/  BSSY.RECONVERGENT B1, `(.L_x_1942) ;  /* 0x000001e000017945 */ /* 0x000fe80003800200 */
[----:B------:R-:W-:Y:S05]  /*39f0*/  @P1 BRA `(.L_x_1943) ;  /* 0x0000000000701947 */ /* 0x000fea0003800000 */
[----:B------:R-:W-:Y:S01]  /*3a00*/  FADD.FTZ R19, R19, -UR5 ;  /* 0x8000000513137e21 */ /* 0x000fe20008010000 */
[----:B------:R-:W-:Y:S01]  /*3a10*/  FADD.FTZ R8, R8, -UR5 ;  /* 0x8000000508087e21 */ /* 0x000fe20008010000 */
[----:B------:R-:W3:Y:S01]  /*3a20*/  LDCU.64 UR12, c[0x0][0x3e0] ;  /* 0x00007c00ff0c77ac */ /* 0x000ee20008000a00 */
[----:B------:R-:W-:Y:S01]  /*3a30*/  MOV R9, R41 ;  /* 0x0000002900097202 */ /* 0x000fe20000000f00 */
[----:B------:R-:W-:Y:S01]  /*3a40*/  FMUL.FTZ R2, R19, UR10 ;  /* 0x0000000a13027c20 */ /* 0x000fe20008410000 */
[----:B--2---:R-:W-:Y:S01]  /*3a50*/  FMUL.FTZ R7, R8, UR10 ;  /* 0x0000000a08077c20 */ /* 0x004fe20008410000 */
[----:B------:R-:W2:Y:S01]  /*3a60*/  LDCU.64 UR14, c[0x0][0x380] ;  /* 0x00007000ff0e77ac */ /* 0x000ea20008000a00 */
[----:B------:R-:W-:Y:S01]  /*3a70*/  MOV R8, R42 ;  /* 0x0000002a00087202 */ /* 0x000fe20000000f00 */
[----:B-----5:R-:W-:Y:S01]  /*3a80*/  FFMA.FTZ R2, R13, R2, R15 ;  /* 0x000000020d027223 */ /* 0x020fe2000001000f */
[----:B------:R-:W-:-:S03]  /*3a90*/  FFMA.FTZ R0, R12, R7, R14 ;  /* 0x000000070c007223 */ /* 0x000fc6000001000e */
[----:B-1----:R-:W-:Y:S01]  /*3aa0*/  FMUL.FTZ R11, R2, -1.4426950216293334961 ;  /* 0xbfb8aa3b020b7820 */ /* 0x002fe20000410000 */
[----:B------:R-:W-:-:S05]  /*3ab0*/  FMUL.FTZ R4, R0, -1.4426950216293334961 ;  /* 0xbfb8aa3b00047820 */ /* 0x000fca0000410000 */
[----:B------:R-:W1:Y:S01]  /*3ac0*/  MUFU.EX2 R11, R11 ;  /* 0x0000000b000b7308 */ /* 0x000e620000000800 */
[----:B---3--:R-:W-:-:S03]  /*3ad0*/  IMAD R19, R33, UR12, RZ ;  /* 0x0000000c21137c24 */ /* 0x008fc6000f8e02ff */
[----:B------:R-:W3:Y:S01]  /*3ae0*/  MUFU.EX2 R4, R4 ;  /* 0x0000000400047308 */ /* 0x000ee20000000800 */
[----:B------:R-:W-:-:S04]  /*3af0*/  IMAD.WIDE.U32 R8, R36, UR12, R8 ;  /* 0x0000000c24087c25 */ /* 0x000fc8000f8e0008 */
[----:B------:R-:W-:Y:S02]  /*3b00*/  IMAD R19, R36, UR13, R19 ;  /* 0x0000000d24137c24 */ /* 0x000fe4000f8e0213 */
[----:B-1----:R-:W-:-:S03]  /*3b10*/  FADD.FTZ R17, R11, 1 ;  /* 0x3f8000000b117421 */ /* 0x002fc60000010000 */
[----:B------:R-:W-:Y:S01]  /*3b20*/  IADD3 R19, PT, PT, R9, R19, RZ ;  /* 0x0000001309137210 */ /* 0x000fe20007ffe0ff */
[----:B---3--:R-:W-:Y:S02]  /*3b30*/  FADD.FTZ R6, R4, 1 ;  /* 0x3f80000004067421 */ /* 0x008fe40000010000 */
[----:B------:R-:W1:Y:S08]  /*3b40*/  MUFU.RCP R17, R17 ;  /* 0x0000001100117308 */ /* 0x000e700000001000 */
[----:B------:R2:W3:Y:S02]  /*3b50*/  MUFU.RCP R7, R6 ;  /* 0x0000000600077308 */ /* 0x0004e40000001000 */
[----:B--2---:R-:W-:Y:S01]  /*3b60*/  LEA R6, P1, R8, UR14, 0x1 ;  /* 0x0000000e08067c11 */ /* 0x004fe2000f8208ff */
[----:B-1----:R-:W-:Y:S01]  /*3b70*/  FMUL.FTZ R11, R2, R17 ;  /* 0x00000011020b7220 */ /* 0x002fe20000410000 */
[----:B---3--:R-:W-:-:S02]  /*3b80*/  FMUL.FTZ R0, R0, R7 ;  /* 0x0000000700007220 */ /* 0x008fc40000410000 */
[----:B------:R-:W-:-:S03]  /*3b90*/  LEA.HI.X R7, R8, UR15, R19, 0x1, P1 ;  /* 0x0000000f08077c11 */ /* 0x000fc600088f0c13 */
[----:B------:R-:W-:-:S05]  /*3ba0*/  F2FP.BF16.F32.PACK_AB R11, R11, R0 ;  /* 0x000000000b0b723e */ /* 0x000fca00000010ff */
[----:B------:R3:W-:Y:S02]  /*3bb0*/  STG.E desc[UR16][R6.64], R11 ;  /* 0x0000000b06007986 */ /* 0x0007e4000c101910 */
.L_x_1943:
[----:B------:R-:W-:Y:S05]  /*3bc0*/  BSYNC.RECONVERGENT B1 ;  /* 0x0000000000017941 */ /* 0x000fea0003800200 */
.L_x_1942:
[----:B------:R-:W-:Y:S04]  /*3bd0*/  BSSY.RECONVERGENT B1, `(.L_x_1944) ;  /* 0x000001e000017945 */ /* 0x000fe80003800200 */
[----:B------:R-:W-:Y:S05]  /*3be0*/  @P6 BRA `(.L_x_1945) ;  /* 0x0000000000706947 */ /* 0x000fea0003800000 */
[----:B------:R-:W-:Y:S01]  /*3bf0*/  FADD.FTZ R21, R21, -UR5 ;  /* 0x8000000515157e21 */ /* 0x000fe20008010000 */
[----:B------:R-:W-:Y:S01]  /*3c00*/  FADD.FTZ R10, R10, -UR5 ;  /* 0x800000050a0a7e21 */ /* 0x000fe20008010000 */
[----:B------:R-:W4:Y:S01]  /*3c10*/  LDCU.64 UR12, c[0x0][0x3e0] ;  /* 0x00007c00ff0c77ac */ /* 0x000f220008000a00 */
[----:B------:R-:W-:Y:S01]  /*3c20*/  MOV R8, R42 ;  /* 0x0000002a00087202 */ /* 0x000fe20000000f00 */
[----:B------:R-:W-:Y:S01]  /*3c30*/  FMUL.FTZ R21, R21, UR10 ;  /* 0x0000000a15157c20 */ /* 0x000fe20008410000 */
[----:B------:R-:W-:Y:S01]  /*3c40*/  FMUL.FTZ R10, R10, UR10 ;  /* 0x0000000a0a0a7c20 */ /* 0x000fe20008410000 */
[----:B------:R-:W0:Y:S01]  /*3c50*/  LDCU.64 UR14, c[0x0][0x380] ;  /* 0x00007000ff0e77ac */ /* 0x000e220008000a00 */
[----:B------:R-:W-:Y:S01]  /*3c60*/  MOV R9, R41 ;  /* 0x0000002900097202 */ /* 0x000fe20000000f00 */
[----:B-----5:R-:W-:Y:S01]  /*3c70*/  FFMA.FTZ R21, R12, R21, R14 ;  /* 0x000000150c157223 */ /* 0x020fe2000001000e */
[----:B-123--:R-:W-:-:S03]  /*3c80*/  FFMA.FTZ R11, R13, R10, R15 ;  /* 0x0000000a0d0b7223 */ /* 0x00efc6000001000f */
[----:B------:R-:W-:Y:S01]  /*3c90*/  FMUL.FTZ R0, R21, -1.4426950216293334961 ;  /* 0xbfb8aa3b15007820 */ /* 0x000fe20000410000 */
[----:B------:R-:W-:-:S05]  /*3ca0*/  FMUL.FTZ R4, R11, -1.4426950216293334961 ;  /* 0xbfb8aa3b0b047820 */ /* 0x000fca0000410000 */
[----:B------:R-:W1:Y:S01]  /*3cb0*/  MUFU.EX2 R0, R0 ;  /* 0x0000000000007308 */ /* 0x000e620000000800 */
[----:B----4-:R-:W-:-:S03]  /*3cc0*/  IMAD R7, R31, UR12, RZ ;  /* 0x0000000c1f077c24 */ /* 0x010fc6000f8e02ff */
[----:B------:R-:W2:Y:S01]  /*3cd0*/  MUFU.EX2 R4, R4 ;  /* 0x0000000400047308 */ /* 0x000ea20000000800 */
[----:B------:R-:W-:-:S04]  /*3ce0*/  IMAD.WIDE.U32 R8, R34, UR12, R8 ;  /* 0x0000000c22087c25 */ /* 0x000fc8000f8e0008 */
[----:B------:R-:W-:Y:S01]  /*3cf0*/  IMAD R7, R34, UR13, R7 ;  /* 0x0000000d22077c24 */ /* 0x000fe2000f8e0207 */
[----:B0-----:R-:W-:-:S03]  /*3d00*/  LEA R6, P1, R8, UR14, 0x1 ;  /* 0x0000000e08067c11 */ /* 0x001fc6000f8208ff */
[----:B------:R-:W-:Y:S02]  /*3d10*/  IMAD.IADD R7, R9, 0x1, R7 ;  /* 0x0000000109077824 */ /* 0x000fe400078e0207 */
[----:B-1----:R-:W-:Y:S01]  /*3d20*/  FADD.FTZ R2, R0, 1 ;  /* 0x3f80000000027421 */ /* 0x002fe20000010000 */
[----:B--2---:R-:W-:Y:S02]  /*3d30*/  FADD.FTZ R10, R4, 1 ;  /* 0x3f800000040a7421 */ /* 0x004fe40000010000 */
[----:B------:R-:W-:-:S03]  /*3d40*/  LEA.HI.X R7, R8, UR15, R7, 0x1, P1 ;  /* 0x0000000f08077c11 */ /* 0x000fc600088f0c07 */
[----:B------:R-:W0:Y:S08]  /*3d50*/  MUFU.RCP R2, R2 ;  /* 0x0000000200027308 */ /* 0x000e300000001000 */
[----:B------:R-:W1:Y:S01]  /*3d60*/  MUFU.RCP R10, R10 ;  /* 0x0000000a000a7308 */ /* 0x000e620000001000 */
[----:B0-----:R-:W-:Y:S01]  /*3d70*/  FMUL.FTZ R0, R21, R2 ;  /* 0x0000000215007220 */ /* 0x001fe20000410000 */
[----:B-1----:R-:W-:-:S05]  /*3d80*/  FMUL.FTZ R11, R11, R10 ;  /* 0x0000000a0b0b7220 */ /* 0x002fca0000410000 */
[----:B------:R-:W-:-:S05]  /*3d90*/  F2FP.BF16.F32.PACK_AB R11, R11, R0 ;  /* 0x000000000b0b723e */ /* 0x000fca00000010ff */
[----:B------:R4:W-:Y:S02]  /*3da0*/  STG.E desc[UR16][R6.64], R11 ;  /* 0x0000000b06007986 */ /* 0x0009e4000c101910 */
.L_x_1945:
[----:B------:R-:W-:Y:S05]  /*3db0*/  BSYNC.RECONVERGENT B1 ;  /* 0x0000000000017941 */ /* 0x000fea0003800200 */
.L_x_1944:
[----:B------:R-:W-:Y:S04]  /*3dc0*/  BSSY.RECONVERGENT B1, `(.L_x_1946) ;  /* 0x000001e000017945 */ /* 0x000fe80003800200 */
[----:B------:R-:W-:Y:S05]  /*3dd0*/  @P3 BRA `(.L_x_1947) ;  /* 0x0000000000703947 */ /* 0x000fea0003800000 */
[----:B------:R-:W-:Y:S01]  /*3de0*/  FADD.FTZ R23, R23, -UR5 ;  /* 0x8000000517177e21 */ /* 0x000fe20008010000 */
[----:B------:R-:W-:Y:S01]  /*3df0*/  FADD.FTZ R16, R16, -UR5 ;  /* 0x8000000510107e21 */ /* 0x000fe20008010000 */
[----:B------:R-:W0:Y:S01]  /*3e00*/  LDCU.64 UR12, c[0x0][0x3e0] ;  /* 0x00007c00ff0c77ac */ /* 0x000e220008000a00 */
[----:B------:R-:W-:Y:S01]  /*3e10*/  MOV R8, R42 ;  /* 0x0000002a00087202 */ /* 0x000fe20000000f00 */
[----:B------:R-:W-:Y:S01]  /*3e20*/  FMUL.FTZ R23, R23, UR10 ;  /* 0x0000000a17177c20 */ /* 0x000fe20008410000 */
[----:B------:R-:W-:Y:S01]  /*3e30*/  FMUL.FTZ R16, R16, UR10 ;  /* 0x0000000a10107c20 */ /* 0x000fe20008410000 */
[----:B------:R-:W0:Y:S01]  /*3e40*/  LDCU.64 UR14, c[0x0][0x380] ;  /* 0x00007000ff0e77ac */ /* 0x000e220008000a00 */
[----:B------:R-:W-:Y:S01]  /*3e50*/  MOV R9, R41 ;  /* 0x0000002900097202 */ /* 0x000fe20000000f00 */
[----:B-----5:R-:W-:Y:S01]  /*3e60*/  FFMA.FTZ R23, R12, R23, R14 ;  /* 0x000000170c177223 */ /* 0x020fe2000001000e */
[----:B-1234-:R-:W-:-:S03]  /*3e70*/  FFMA.FTZ R11, R13, R16, R15 ;  /* 0x000000100d0b7223 */ /* 0x01efc6000001000f */
[----:B------:R-:W-:Y:S01]  /*3e80*/  FMUL.FTZ R0, R23, -1.4426950216293334961 ;  /* 0xbfb8aa3b17007820 */ /* 0x000fe20000410000 */
[----:B------:R-:W-:-:S05]  /*3e90*/  FMUL.FTZ R4, R11, -1.4426950216293334961 ;  /* 0xbfb8aa3b0b047820 */ /* 0x000fca0000410000 */
[----:B------:R-:W1:Y:S01]  /*3ea0*/  MUFU.EX2 R0, R0 ;  /* 0x0000000000007308 */ /* 0x000e620000000800 */
[----:B0-----:R-:W-:-:S03]  /*3eb0*/  IMAD R7, R3, UR12, RZ ;  /* 0x0000000c03077c24 */ /* 0x001fc6000f8e02ff */
[----:B------:R-:W0:Y:S01]  /*3ec0*/  MUFU.EX2 R4, R4 ;  /* 0x0000000400047308 */ /* 0x000e220000000800 */
[----:B------:R-:W-:-:S04]  /*3ed0*/  IMAD.WIDE.U32 R8, R32, UR12, R8 ;  /* 0x0000000c20087c25 */ /* 0x000fc8000f8e0008 */
[----:B------:R-:W-:Y:S01]  /*3ee0*/  IMAD R7, R32, UR13, R7 ;  /* 0x0000000d20077c24 */ /* 0x000fe2000f8e0207 */
[----:B------:R-:W-:Y:S01]  /*3ef0*/  LEA R6, P1, R8, UR14, 0x1 ;  /* 0x0000000e08067c11 */ /* 0x000fe2000f8208ff */
[----:B-1----:R-:W-:-:S03]  /*3f00*/  FADD.FTZ R2, R0, 1 ;  /* 0x3f80000000027421 */ /* 0x002fc60000010000 */
[----:B------:R-:W-:Y:S01]  /*3f10*/  IADD3 R7, PT, PT, R9, R7, RZ ;  /* 0x0000000709077210 */ /* 0x000fe20007ffe0ff */
[----:B0-----:R-:W-:-:S03]  /*3f20*/  FADD.FTZ R10, R4, 1 ;  /* 0x3f800000040a7421 */ /* 0x001fc60000010000 */
[----:B------:R-:W-:Y:S01]  /*3f30*/  LEA.HI.X R7, R8, UR15, R7, 0x1, P1 ;  /* 0x0000000f08077c11 */ /* 0x000fe200088f0c07 */
[----:B------:R-:W0:Y:S08]  /*3f40*/  MUFU.RCP R2, R2 ;  /* 0x0000000200027308 */ /* 0x000e300000001000 */
[----:B------:R-:W1:Y:S01]  /*3f50*/  MUFU.RCP R10, R10 ;  /* 0x0000000a000a7308 */ /* 0x000e620000001000 */
[----:B0-----:R-:W-:Y:S01]  /*3f60*/  FMUL.FTZ R0, R23, R2 ;  /* 0x0000000217007220 */ /* 0x001fe20000410000 */
[----:B-1----:R-:W-:-:S05]  /*3f70*/  FMUL.FTZ R11, R11, R10 ;  /* 0x0000000a0b0b7220 */ /* 0x002fca0000410000 */
[----:B------:R-:W-:-:S05]  /*3f80*/  F2FP.BF16.F32.PACK_AB R11, R11, R0 ;  /* 0x000000000b0b723e */ /* 0x000fca00000010ff */
[----:B------:R0:W-:Y:S02]  /*3f90*/  STG.E desc[UR16][R6.64], R11 ;  /* 0x0000000b06007986 */ /* 0x0001e4000c101910 */
.L_x_1947:
[----:B------:R-:W-:Y:S05]  /*3fa0*/  BSYNC.RECONVERGENT B1 ;  /* 0x0000000000017941 */ /* 0x000fea0003800200 */
.L_x_1946:
[----:B------:R-:W-:Y:S05]  /*3fb0*/  @P4 BRA `(.L_x_1933) ;  /* 0x0000000000704947 */ /* 0x000fea0003800000 */
[----:B------:R-:W-:Y:S01]  /*3fc0*/  FADD.FTZ R25, R25, -UR5 ;  /* 0x8000000519197e21 */ /* 0x000fe20008010000 */
[----:B------:R-:W-:Y:S01]  /*3fd0*/  FADD.FTZ R18, R18, -UR5 ;  /* 0x8000000512127e21 */ /* 0x000fe20008010000 */
[----:B------:R-:W1:Y:S01]  /*3fe0*/  LDCU.64 UR12, c[0x0][0x3e0] ;  /* 0x00007c00ff0c77ac */ /* 0x000e620008000a00 */
[----:B0-234-:R-:W-:Y:S01]  /*3ff0*/  MOV R6, R42 ;  /* 0x0000002a00067202 */ /* 0x01dfe20000000f00 */
[----:B------:R-:W-:Y:S01]  /*4000*/  FMUL.FTZ R25, R25, UR10 ;  /* 0x0000000a19197c20 */ /* 0x000fe20008410000 */
[----:B------:R-:W-:Y:S01]  /*4010*/  FMUL.FTZ R18, R18, UR10 ;  /* 0x0000000a12127c20 */ /* 0x000fe20008410000 */
[----:B------:R-:W0:Y:S01]  /*4020*/  LDCU.64 UR14, c[0x0][0x380] ;  /* 0x00007000ff0e77ac */ /* 0x000e220008000a00 */
[----:B------:R-:W-:Y:S01]  /*4030*/  MOV R7, R41 ;  /* 0x0000002900077202 */ /* 0x000fe20000000f00 */
[----:B-----5:R-:W-:Y:S01]  /*4040*/  FFMA.FTZ R25, R12, R25, R14 ;  /* 0x000000190c197223 */ /* 0x020fe2000001000e */
[----:B-1----:R-:W-:-:S03]  /*4050*/  FFMA.FTZ R11, R13, R18, R15 ;  /* 0x000000120d0b7223 */ /* 0x002fc6000001000f */
[----:B------:R-:W-:Y:S01]  /*4060*/  FMUL.FTZ R0, R25, -1.4426950216293334961 ;  /* 0xbfb8aa3b19007820 */ /* 0x000fe20000410000 */
[----:B------:R-:W-:-:S05]  /*4070*/  FMUL.FTZ R4, R11, -1.4426950216293334961 ;  /* 0xbfb8aa3b0b047820 */ /* 0x000fca0000410000 */
[----:B------:R-:W1:Y:S01]  /*4080*/  MUFU.EX2 R0, R0 ;  /* 0x0000000000007308 */ /* 0x000e620000000800 */
[----:B------:R-:W-:-:S03]  /*4090*/  IMAD R9, R5, UR12, RZ ;  /* 0x0000000c05097c24 */ /* 0x000fc6000f8e02ff */
[----:B------:R-:W2:Y:S01]  /*40a0*/  MUFU.EX2 R4, R4 ;  /* 0x0000000400047308 */ /* 0x000ea20000000800 */
[----:B------:R-:W-:-:S04]  /*40b0*/  IMAD.WIDE.U32 R6, R30, UR12, R6 ;  /* 0x0000000c1e067c25 */ /* 0x000fc8000f8e0006 */
[----:B------:R-:W-:Y:S01]  /*40c0*/  IMAD R9, R30, UR13, R9 ;  /* 0x0000000d1e097c24 */ /* 0x000fe2000f8e0209 */
[----:B0-----:R-:W-:Y:S01]  /*40d0*/  LEA R8, P1, R6, UR14, 0x1 ;  /* 0x0000000e06087c11 */ /* 0x001fe2000f8208ff */
[----:B-1----:R-:W-:-:S03]  /*40e0*/  FADD.FTZ R2, R0, 1 ;  /* 0x3f80000000027421 */ /* 0x002fc60000010000 */
[----:B------:R-:W-:Y:S01]  /*40f0*/  IADD3 R9, PT, PT, R7, R9, RZ ;  /* 0x0000000907097210 */ /* 0x000fe20007ffe0ff */
[----:B--2---:R-:W-:-:S03]  /*4100*/  FADD.FTZ R10, R4, 1 ;  /* 0x3f800000040a7421 */ /* 0x004fc60000010000 */
[----:B------:R-:W-:Y:S01]  /*4110*/  LEA.HI.X R9, R6, UR15, R9, 0x1, P1 ;  /* 0x0000000f06097c11 */ /* 0x000fe200088f0c09 */
[----:B------:R-:W0:Y:S08]  /*4120*/  MUFU.RCP R2, R2 ;  /* 0x0000000200027308 */ /* 0x000e300000001000 */
[----:B------:R-:W1:Y:S01]  /*4130*/  MUFU.RCP R10, R10 ;  /* 0x0000000a000a7308 */ /* 0x000e620000001000 */
[----:B0-----:R-:W-:Y:S01]  /*4140*/  FMUL.FTZ R0, R25, R2 ;  /* 0x0000000219007220 */ /* 0x001fe20000410000 */
[----:B-1----:R-:W-:-:S05]  /*4150*/  FMUL.FTZ R11, R11, R10 ;  /* 0x0000000a0b0b7220 */ /* 0x002fca0000410000 */
[----:B------:R-:W-:-:S05]  /*4160*/  F2FP.BF16.F32.PACK_AB R11, R11, R0 ;  /* 0x000000000b0b723e */ /* 0x000fca00000010ff */
[----:B------:R0:W-:Y:S02]  /*4170*/  STG.E desc[UR16][R8.64], R11 ;  /* 0x0000000b08007986 */ /* 0x0001e4000c101910 */
.L_x_1933:
[----:B------:R-:W-:Y:S05]  /*4180*/  BSYNC.RECONVERGENT B0 ;  /* 0x0000000000007941 */ /* 0x000fea0003800200 */
.L_x_1917:
[----:B------:R-:W-:Y:S02]  /*4190*/  UIADD3 UR9, UPT, UPT, UR21, UR9, URZ ;  /* 0x0000000915097290 */ /* 0x000fe4000fffe0ff */
[----:B------:R-:W-:Y:S02]  /*41a0*/  UIADD3 UR4, UPT, UPT, UR4, 0x1, URZ ;  /* 0x0000000104047890 */ /* 0x000fe4000fffe0ff */
[----:B------:R-:W-:-:S09]  /*41b0*/  UISETP.GE.AND UP1, UPT, UR9, UR7, UPT ;  /* 0x000000070900728c */ /* 0x000fd2000bf26270 */
[----:B------:R-:W-:Y:S05]  /*41c0*/  BRA.U !UP1, `(.L_x_1948) ;  /* 0xffffffc109307547 */ /* 0x000fea000b83ffff */
[----:B------:R-:W-:Y:S05]  /*41d0*/  EXIT ;  /* 0x000000000000794d */ /* 0x000fea0003800000 */
.L_x_1949:
        /* <DEDUP_REMOVED lines=10> */
.L_x_3442:


//--------------------- .text._Z35group_norm_nhwc_fwd_one_pass_kernelI11Bf16IOFp32WLi512ELi8ELi128EEv26Group_norm_nhwc_fwd_params --------------------------
	.section	.text._Z35group_norm_nhwc_fwd_one_pass_kernelI11Bf16IOFp32WLi512ELi8ELi128EEv26Group_norm_nhwc_fwd_params,"ax",@progbits
	.align	128
        .global         _Z35group_norm_nhwc_fwd_one_pass_kernelI11Bf16IOFp32WLi512ELi8ELi128EEv26Group_norm_nhwc_fwd_params
        .type           _Z35group_norm_nhwc_fwd_one_pass_kernelI11Bf16IOFp32WLi512ELi8ELi128EEv26Group_norm_nhwc_fwd_params,@function
        .size           _Z35group_norm_nhwc_fwd_one_pass_kernelI11Bf16IOFp32WLi512ELi8ELi128EEv26Group_norm_nhwc_fwd_params,(.L_x_3443 - _Z35group_norm_nhwc_fwd_one_pass_kernelI11Bf16IOFp32WLi512ELi8ELi128EEv26Group_norm_nhwc_fwd_params)
        .other          _Z35group_norm_nhwc_fwd_one_pass_kernelI11Bf16IOFp32WLi512ELi8ELi128EEv26Group_norm_nhwc_fwd_params,@"STO_CUDA_ENTRY STV_DEFAULT"
_Z35group_norm_nhwc_fwd_one_pass_kernelI11Bf16IOFp32WLi512ELi8ELi128EEv26Group_norm_nhwc_fwd_params:
.text._Z35group_norm_nhwc_fwd_one_pass_kernelI11Bf16IOFp32WLi512ELi8ELi128EEv26Group_norm_nhwc_fwd_params:
        /* <DEDUP_REMOVED lines=9> */
[----:B------:R-:W1:Y:S01]  /*0090*/  S2UR UR19, SR_CTAID.X ;  /* 0x00000000001379c3 */ /* 0x000e620000002500 */
[----:B------:R-:W2:Y:S01]  /*00a0*/  LDCU UR4, c[0x0][0x404] ;  /* 0x00008080ff0477ac */ /* 0x000ea20008000800 */
[----:B------:R-:W3:Y:S01]  /*00b0*/  S2R R42, SR_LANEID ;  /* 0x00000000002a7919 */ /* 0x000ee20000000000 */
[----:B------:R-:W4:Y:S01]  /*00c0*/  LDCU.64 UR10, c[0x0][0x388] ;  /* 0x00007100ff0a77ac */ /* 0x000f220008000a00 */
[----:B------:R-:W0:Y:S04]  /*00d0*/  LDCU UR18, c[0x0][0x374] ;  /* 0x00006e80ff1277ac */ /* 0x000e280008000800 */
[----:B------:R-:W3:Y:S01]  /*00e0*/  LDC R40, c[0x0][0x370] ;  /* 0x0000dc00ff287b82 */ /* 0x000ee20000000800 */
[----:B------:R-:W0:Y:S01]  /*00f0*/  LDCU.64 UR14, c[0x0][0x358] ;  /* 0x00006b00ff0e77ac */ /* 0x000e220008000a00 */
[----:B------:R-:W-:Y:S01]  /*0100*/  UMOV UR7, UR6 ;  /* 0x0000000600077c82 */ /* 0x000fe20008000000 */
[----:B--2---:R-:W-:Y:S01]  /*0110*/  MOV R3, UR4 ;  /* 0x0000000400037c02 */ /* 0x004fe20008000f00 */
[----:B------:R-:W-:Y:S01]  /*0120*/  UMOV UR4, URZ ;  /* 0x000000ff00047c82 */ /* 0x000fe20008000000 */
[----:B----4-:R-:W-:-:S02]  /*0130*/  ISETP.NE.U32.AND P1, PT, RZ, UR10, PT ;  /* 0x0000000aff007c0c */ /* 0x010fc4000bf25070 */
[----:B0-----:R-:W-:Y:S02]  /*0140*/  SHF.R.U32.HI R56, RZ, 0x2, R44 ;  /* 0x00000002ff387819 */ /* 0x001fe4000001162c */
[----:B-1----:R-:W-:-:S03]  /*0150*/  LOP3.LUT P0, RZ, R44, UR19, RZ, 0xfc, !PT ;  /* 0x000000132cff7c12 */ /* 0x002fc6000f80fcff */
[----:B------:R-:W-:Y:S01]  /*0160*/  IMAD R56, R3, UR19, R56 ;  /* 0x0000001303387c24 */ /* 0x000fe2000f8e0238 */
[----:B------:R-:W-:-:S04]  /*0170*/  ISETP.NE.AND.EX P0, PT, RZ, UR11, !P0, P1 ;  /* 0x0000000bff007c0c */ /* 0x000fc8000c705310 */
[C---:B------:R-:W-:Y:S02]  /*0180*/  IADD3 R55, PT, PT, R56.reuse, 0x20, RZ ;  /* 0x0000002038377810 */ /* 0x040fe40007ffe0ff */
[C---:B------:R-:W-:Y:S02]  /*0190*/  IADD3 R54, PT, PT, R56.reuse, 0x40, RZ ;  /* 0x0000004038367810 */ /* 0x040fe40007ffe0ff */
[C---:B------:R-:W-:Y:S02]  /*01a0*/  IADD3 R52, PT, PT, R56.reuse, 0x60, RZ ;  /* 0x0000006038347810 */ /* 0x040fe40007ffe0ff */
[C---:B------:R-:W-:Y:S02]  /*01b0*/  IADD3 R48, PT, PT, R56.reuse, 0x1c0, RZ ;  /* 0x000001c038307810 */ /* 0x040fe40007ffe0ff */
[----:B------:R-:W-:Y:S02]  /*01c0*/  IADD3 R46, PT, PT, R56, 0x1e0, RZ ;  /* 0x000001e0382e7810 */ /* 0x000fe40007ffe0ff */
[----:B------:R-:W-:-:S02]  /*01d0*/  SHF.R.S32.HI R53, RZ, 0x1f, R56 ;  /* 0x0000001fff357819 */ /* 0x000fc40000011438 */
[----:B------:R-:W-:Y:S02]  /*01e0*/  IADD3 R50, PT, PT, R56, 0x1a0, RZ ;  /* 0x000001a038327810 */ /* 0x000fe40007ffe0ff */
[----:B------:R-:W-:Y:S02]  /*01f0*/  SHF.R.S32.HI R51, RZ, 0x1f, R55 ;  /* 0x0000001fff337819 */ /* 0x000fe40000011437 */
[----:B------:R-:W-:Y:S02]  /*0200*/  SHF.R.S32.HI R49, RZ, 0x1f, R54 ;  /* 0x0000001fff317819 */ /* 0x000fe40000011436 */
[----:B------:R-:W-:Y:S02]  /*0210*/  SHF.R.S32.HI R47, RZ, 0x1f, R52 ;  /* 0x0000001fff2f7819 */ /* 0x000fe40000011434 */
[----:B------:R-:W-:Y:S02]  /*0220*/  SHF.R.S32.HI R45, RZ, 0x1f, R48 ;  /* 0x0000001fff2d7819 */ /* 0x000fe40000011430 */
[----:B---3--:R-:W-:-:S07]  /*0230*/  SHF.R.S32.HI R43, RZ, 0x1f, R46 ;  /* 0x0000001fff2b7819 */ /* 0x008fce000001142e */
.L_x_2025:
[----:B0-----:R-:W0:Y:S01]  /*0240*/  LDCU UR5, c[0x0][0x3f8] ;  /* 0x00007f00ff0577ac */ /* 0x001e220008000800 */
[----:B------:R-:W-:Y:S01]  /*0250*/  IABS R6, UR7 ;  /* 0x0000000700067c13 */ /* 0x000fe20008000000 */
[----:B------:R-:W-:Y:S01]  /*0260*/  IMAD.SHL.U32 R60, R44, 0x2, RZ ;  /* 0x000000022c3c7824 */ /* 0x000fe200078e00ff */
[C---:B------:R-:W-:Y:S01]  /*0270*/  IADD3 R15, PT, PT, R56.reuse, 0xa0, RZ ;  /* 0x000000a0380f7810 */ /* 0x040fe20007ffe0ff */
[----:B-1----:R-:W1:Y:S01]  /*0280*/  LDCU.64 UR12, c[0x0][0x3e8] ;  /* 0x00007d00ff0c77ac */ /* 0x002e620008000a00 */
[C---:B------:R-:W-:Y:S02]  /*0290*/  IADD3 R23, PT, PT, R56.reuse, 0xc0, RZ ;  /* 0x000000c038177810 */ /* 0x040fe40007ffe0ff */
[----:B-----5:R-:W-:Y:S01]  /*02a0*/  SHF.R.S32.HI R19, RZ, 0x1f, R15 ;  /* 0x0000001fff137819 */ /* 0x020fe2000001140f */
[----:B--2---:R-:W2:Y:S01]  /*02b0*/  LDCU.64 UR16, c[0x0][0x3f0] ;  /* 0x00007e00ff1077ac */ /* 0x004ea20008000a00 */
[----:B------:R-:W-:Y:S02]  /*02c0*/  SHF.R.S32.HI R27, RZ, 0x1f, R23 ;  /* 0x0000001fff1b7819 */ /* 0x000fe40000011417 */
[----:B------:R-:W-:-:S04]  /*02d0*/  IADD3 R25, PT, PT, R56, 0xe0, RZ ;  /* 0x000000e038197810 */ /* 0x000fc80007ffe0ff */
[----:B------:R-:W-:Y:S02]  /*02e0*/  SHF.R.S32.HI R17, RZ, 0x1f, R25 ;  /* 0x0000001fff117819 */ /* 0x000fe40000011419 */
[----:B0-----:R-:W-:-:S04]  /*02f0*/  MOV R0, UR5 ;  /* 0x0000000500007c02 */ /* 0x001fc80008000f00 */
[----:B---34-:R-:W-:Y:S02]  /*0300*/  IABS R5, R0 ;  /* 0x0000000000057213 */ /* 0x018fe40000000000 */
[----:B-1----:R-:W-:Y:S02]  /*0310*/  ISETP.GE.U32.AND P2, PT, R15, UR12, PT ;  /* 0x0000000c0f007c0c */ /* 0x002fe4000bf46070 */
[----:B------:R-:W0:Y:S01]  /*0320*/  I2F.RP R0, R5 ;  /* 0x0000000500007306 */ /* 0x000e220000209400 */
[----:B------:R-:W-:Y:S02]  /*0330*/  ISETP.GE.U32.AND P3, PT, R23, UR12, PT ;  /* 0x0000000c17007c0c */ /* 0x000fe4000bf66070 */
[----:B------:R-:W-:Y:S02]  /*0340*/  ISETP.GE.AND.EX P2, PT, R19, UR13, PT, P2 ;  /* 0x0000000d13007c0c */ /* 0x000fe4000bf46320 */
[----:B--2---:R-:W-:Y:S02]  /*0350*/  MOV R13, UR16 ;  /* 0x00000010000d7c02 */ /* 0x004fe40008000f00 */
[----:B------:R-:W-:-:S02]  /*0360*/  ISETP.GE.AND.EX P3, PT, R27, UR13, PT, P3 ;  /* 0x0000000d1b007c0c */ /* 0x000fc4000bf66330 */
[----:B------:R-:W-:-:S04]  /*0370*/  ISETP.GE.U32.AND P4, PT, R25, UR12, PT ;  /* 0x0000000c19007c0c */ /* 0x000fc8000bf86070 */
[----:B------:R-:W-:Y:S01]  /*0380*/  ISETP.GE.AND.EX P4, PT, R17, UR13, PT, P4 ;  /* 0x0000000d11007c0c */ /* 0x000fe2000bf86340 */
[----:B0-----:R-:W0:Y:S02]  /*0390*/  MUFU.RCP R0, R0 ;  /* 0x0000000000007308 */ /* 0x001e240000001000 */
[----:B------:R-:W1:Y:S01]  /*03a0*/  @!P2 LDC.64 R8, c[0x0][0x3e0] ;  /* 0x0000f800ff08ab82 */ /* 0x000e620000000a00 */
[----:B0-----:R-:W-:-:S05]  /*03b0*/  VIADD R2, R0, 0xffffffe ;  /* 0x0ffffffe00027836 */ /* 0x001fca0000000000 */
[----:B------:R0:W2:Y:S01]  /*03c0*/  F2I.FTZ.U32.TRUNC.NTZ R3, R2 ;  /* 0x0000000200037305 */ /* 0x0000a2000021f000 */
[----:B-1----:R-:W-:Y:S02]  /*03d0*/  @!P2 IMAD R12, R19, R8, RZ ;  /* 0x00000008130ca224 */ /* 0x002fe400078e02ff */
[----:B------:R-:W-:Y:S02]  /*03e0*/  VIADD R19, R56, 0x120 ;  /* 0x0000012038137836 */ /* 0x000fe40000000000 */
[----:B------:R-:W-:Y:S02]  /*03f0*/  @!P2 IMAD R29, R15, R9, R12 ;  /* 0x000000090f1da224 */ /* 0x000fe400078e020c */
[----:B0-----:R-:W-:Y:S01]  /*0400*/  HFMA2 R2, -RZ, RZ, 0, 0 ;  /* 0x00000000ff027431 */ /* 0x001fe200000001ff */
[----:B------:R-:W-:-:S04]  /*0410*/  SHF.R.S32.HI R21, RZ, 0x1f, R19 ;  /* 0x0000001fff157819 */ /* 0x000fc80000011413 */
[----:B------:R-:W-:Y:S02]  /*0420*/  R2UR UR10, R2 ;  /* 0x00000000020a72ca */ /* 0x000fe400000e0000 */
[----:B--2---:R-:W-:Y:S02]  /*0430*/  R2UR UR11, R3 ;  /* 0x00000000030b72ca */ /* 0x004fe400000e0000 */
[----:B------:R-:W-:-:S05]  /*0440*/  IADD3 R4, PT, PT, RZ, -R3, RZ ;  /* 0x80000003ff047210 */ /* 0x000fca0007ffe0ff */
[----:B------:R-:W-:Y:S01]  /*0450*/  IMAD R7, R4, R5, RZ ;  /* 0x0000000504077224 */ /* 0x000fe200078e02ff */
[----:B------:R-:W-:-:S04]  /*0460*/  MOV R4, R6 ;  /* 0x0000000600047202 */ /* 0x000fc80000000f00 */
[----:B------:R-:W-:Y:S01]  /*0470*/  R2UR UR9, R4 ;  /* 0x00000000040972ca */ /* 0x000fe200000e0000 */
[----:B------:R-:W-:Y:S01]  /*0480*/  IMAD.HI.U32 R7, R3, R7, UR10 ;  /* 0x0000000a03077e27 */ /* 0x000fe2000f8e0007 */
[----:B------:R-:W-:-:S04]  /*0490*/  IADD3 R3, PT, PT, R56, 0x100, RZ ;  /* 0x0000010038037810 */ /* 0x000fc80007ffe0ff */
[----:B------:R-:W-:Y:S02]  /*04a0*/  R2UR UR10, R7 ;  /* 0x00000000070a72ca */ /* 0x000fe400000e0000 */
[----:B------:R-:W-:-:S11]  /*04b0*/  SHF.R.S32.HI R7, RZ, 0x1f, R3 ;  /* 0x0000001fff077819 */ /* 0x000fd60000011403 */
[----:B------:R-:W-:-:S06]  /*04c0*/  UIMAD.WIDE.U32 UR10, UR10, UR9, URZ ;  /* 0x000000090a0a72a5 */ /* 0x000fcc000f8e00ff */
[----:B------:R-:W-:-:S05]  /*04d0*/  IADD3 R0, PT, PT, RZ, -UR11, RZ ;  /* 0x8000000bff007c10 */ /* 0x000fca000fffe0ff */
[----:B------:R-:W-:Y:S01]  /*04e0*/  IMAD R0, R5, R0, UR9 ;  /* 0x0000000905007e24 */ /* 0x000fe2000f8e0200 */
[----:B------:R-:W-:-:S04]  /*04f0*/  ULOP3.LUT UR9, UR7, UR5, URZ, 0x3c, !UPT ;  /* 0x0000000507097292 */ /* 0x000fc8000f8e3cff */
[----:B------:R-:W-:-:S13]  /*0500*/  ISETP.GT.U32.AND P1, PT, R5, R0, PT ;  /* 0x000000000500720c */ /* 0x000fda0003f24070 */
[----:B------:R-:W-:Y:S01]  /*0510*/  VOTEU.ANY UP0, P1 ;  /* 0x0000000000ff7886 */ /* 0x000fe20000800100 */
[----:B------:R-:W-:-:S04]  /*0520*/  PLOP3.LUT P1, PT, PT, PT, UP0, 0x80, 0x8 ;  /* 0x000000000008781c */ /* 0x000fc80003f2f008 */
[----:B------:R-:W-:Y:S02]  /*0530*/  @!UP0 UIADD3 UR11, UPT, UPT, UR11, 0x1, URZ ;  /* 0x000000010b0b8890 */ /* 0x000fe4000fffe0ff */
[----:B------:R-:W-:-:S07]  /*0540*/  UISETP.GE.AND UP0, UPT, UR9, URZ, UPT ;  /* 0x000000ff0900728c */ /* 0x000fce000bf06270 */
[----:B------:R-:W-:-:S04]  /*0550*/  @!P1 IADD3 R0, PT, PT, R0, -R5, RZ ;  /* 0x8000000500009210 */ /* 0x000fc80007ffe0ff */
[----:B------:R-:W-:-:S13]  /*0560*/  ISETP.GE.U32.AND P1, PT, R0, R5, PT ;  /* 0x000000050000720c */ /* 0x000fda0003f26070 */
[----:B------:R-:W-:Y:S01]  /*0570*/  VOTEU.ANY UP1, P1 ;  /* 0x0000000000ff7886 */ /* 0x000fe20000820100 */
[----:B------:R-:W-:-:S04]  /*0580*/  ISETP.GE.U32.AND P1, PT, R3, UR12, PT ;  /* 0x0000000c03007c0c */ /* 0x000fc8000bf26070 */
[----:B------:R-:W-:Y:S01]  /*0590*/  @UP1 UIADD3 UR11, UPT, UPT, UR11, 0x1, URZ ;  /* 0x000000010b0b1890 */ /* 0x000fe2000fffe0ff */
[----:B------:R-:W-:Y:S01]  /*05a0*/  ISETP.GE.AND.EX P1, PT, R7, UR13, PT, P1 ;  /* 0x0000000d07007c0c */ /* 0x000fe2000bf26310 */
[----:B------:R-:W-:Y:S02]  /*05b0*/  UISETP.NE.AND UP1, UPT, UR5, URZ, UPT ;  /* 0x000000ff0500728c */ /* 0x000fe4000bf25270 */
[----:B------:R-:W-:-:S09]  /*05c0*/  @!UP0 UIADD3 UR11, UPT, UPT, -UR11, URZ, URZ ;  /* 0x000000ff0b0b8290 */ /* 0x000fd2000fffe1ff */
[----:B------:R-:W-:Y:S01]  /*05d0*/  @!UP1 ULOP3.LUT UR11, URZ, UR5, URZ, 0x33, !UPT ;  /* 0x00000005ff0b9292 */ /* 0x000fe2000f8e33ff */
[----:B------:R-:W0:Y:S03]  /*05e0*/  @!P1 LDC.64 R10, c[0x0][0x3e0] ;  /* 0x0000f800ff0a9b82 */ /* 0x000e260000000a00 */
[----:B------:R-:W-:-:S04]  /*05f0*/  UIADD3 UR9, UPT, UPT, -UR11, URZ, URZ ;  /* 0x000000ff0b097290 */ /* 0x000fc8000fffe1ff */
[----:B------:R-:W-:Y:S01]  /*0600*/  UIMAD UR9, UR5, UR9, UR7 ;  /* 0x00000009050972a4 */ /* 0x000fe2000f8e0207 */
[----:B------:R-:W1:Y:S01]  /*0610*/  @!P1 LDC.64 R4, c[0x0][0x390] ;  /* 0x0000e400ff049b82 */ /* 0x000e620000000a00 */
[----:B------:R-:W-:Y:S02]  /*0620*/  USHF.R.S32.HI UR5, URZ, 0x1f, UR11 ;  /* 0x0000001fff057899 */ /* 0x000fe4000801140b */
[----:B------:R-:W-:Y:S02]  /*0630*/  USHF.L.U32 UR9, UR9, 0x3, URZ ;  /* 0x0000000309097899 */ /* 0x000fe400080006ff */
[----:B------:R-:W-:Y:S02]  /*0640*/  UIMAD UR5, UR5, UR16, URZ ;  /* 0x00000010050572a4 */ /* 0x000fe4000f8e02ff */
[----:B------:R-:W-:Y:S02]  /*0650*/  USHF.R.S32.HI UR10, URZ, 0x1f, UR9 ;  /* 0x0000001fff0a7899 */ /* 0x000fe40008011409 */
[----:B------:R-:W-:Y:S01]  /*0660*/  MOV R61, UR9 ;  /* 0x00000009003d7c02 */ /* 0x000fe20008000f00 */
[----:B------:R-:W-:-:S03]  /*0670*/  UIMAD UR5, UR11, UR17, UR5 ;  /* 0x000000110b0572a4 */ /* 0x000fc6000f8e0205 */
[----:B------:R-:W-:Y:S02]  /*0680*/  LOP3.LUT R60, R61, 0x6, R60, 0xf8, !PT ;  /* 0x000000063d3c7812 */ /* 0x000fe400078ef83c */
[----:B------:R-:W-:Y:S01]  /*0690*/  MOV R61, UR10 ;  /* 0x0000000a003d7c02 */ /* 0x000fe20008000f00 */
[----:B0-----:R-:W-:Y:S02]  /*06a0*/  @!P1 IMAD R0, R7, R10, RZ ;  /* 0x0000000a07009224 */ /* 0x001fe400078e02ff */
[----:B------:R-:W0:Y:S01]  /*06b0*/  @!P2 LDC.64 R6, c[0x0][0x390] ;  /* 0x0000e400ff06ab82 */ /* 0x000e220000000a00 */
[----:B------:R-:W-:-:S04]  /*06c0*/  IMAD.WIDE.U32 R60, R13, UR11, R60 ;  /* 0x0000000b0d3c7c25 */ /* 0x000fc8000f8e003c */
[----:B------:R-:W-:Y:S01]  /*06d0*/  @!P1 IMAD R13, R3, R11, R0 ;  /* 0x0000000b030d9224 */ /* 0x000fe200078e0200 */
[----:B------:R-:W-:Y:S02]  /*06e0*/  IADD3 R59, PT, PT, R61, UR5, RZ ;  /* 0x000000053d3b7c10 */ /* 0x000fe4000fffe0ff */
[----:B------:R-:W-:-:S05]  /*06f0*/  @!P1 MOV R58, R60 ;  /* 0x0000003c003a9202 */ /* 0x000fca0000000f00 */
[----:B------:R-:W-:Y:S02]  /*0700*/  @!P1 IMAD.WIDE.U32 R10, R3, R10, R58 ;  /* 0x0000000a030a9225 */ /* 0x000fe400078e003a */
[----:B------:R-:W2:Y:S03]  /*0710*/  @!P3 LDC.64 R2, c[0x0][0x3e0] ;  /* 0x0000f800ff02bb82 */ /* 0x000ea60000000a00 */
[----:B------:R-:W-:Y:S01]  /*0720*/  @!P1 IADD3 R0, PT, PT, R11, R13, RZ ;  /* 0x0000000d0b009210 */ /* 0x000fe20007ffe0ff */
[----:B------:R-:W-:Y:S01]  /*0730*/  HFMA2 R13, -RZ, RZ, 0, 0 ;  /* 0x00000000ff0d7431 */ /* 0x000fe200000001ff */
[C---:B-1----:R-:W-:Y:S02]  /*0740*/  @!P1 LEA R4, P5, R10.reuse, R4, 0x1 ;  /* 0x000000040a049211 */ /* 0x042fe400078a08ff */
[----:B------:R-:W-:Y:S02]  /*0750*/  @!P2 MOV R11, R59 ;  /* 0x0000003b000ba202 */ /* 0x000fe40000000f00 */
[----:B------:R-:W-:-:S02]  /*0760*/  @!P1 LEA.HI.X R5, R10, R5, R0, 0x1, P5 ;  /* 0x000000050a059211 */ /* 0x000fc400028f0c00 */
[----:B------:R-:W-:Y:S02]  /*0770*/  @!P2 MOV R10, R60 ;  /* 0x0000003c000aa202 */ /* 0x000fe40000000f00 */
[----:B------:R-:W-:Y:S01]  /*0780*/  ISETP.GE.U32.AND P5, PT, R19, UR12, PT ;  /* 0x0000000c13007c0c */ /* 0x000fe2000bfa6070 */
[----:B------:R1:W3:Y:S01]  /*0790*/  @!P1 LDG.E R13, desc[UR14][R4.64] ;  /* 0x0000000e040d9981 */ /* 0x0002e2000c1e1900 */
[----:B------:R-:W-:Y:S01]  /*07a0*/  IADD3 R0, PT, PT, R56, 0x140, RZ ;  /* 0x0000014038007810 */ /* 0x000fe20007ffe0ff */
[----:B------:R-:W-:Y:S01]  /*07b0*/  @!P2 IMAD.WIDE.U32 R8, R15, R8, R10 ;  /* 0x000000080f08a225 */ /* 0x000fe200078e000a */
[----:B------:R-:W-:Y:S01]  /*07c0*/  ISETP.GE.AND.EX P5, PT, R21, UR13, PT, P5 ;  /* 0x0000000d15007c0c */ /* 0x000fe2000bfa6350 */
[----:B------:R-:W4:Y:S03]  /*07d0*/  @!P3 LDC.64 R14, c[0x0][0x390] ;  /* 0x0000e400ff0ebb82 */ /* 0x000f260000000a00 */
[----:B------:R-:W-:-:S02]  /*07e0*/  @!P2 IADD3 R9, PT, PT, R9, R29, RZ ;  /* 0x0000001d0909a210 */ /* 0x000fc40007ffe0ff */
[C---:B0-----:R-:W-:Y:S01]  /*07f0*/  @!P2 LEA R6, P6, R8.reuse, R6, 0x1 ;  /* 0x000000060806a211 */ /* 0x041fe200078c08ff */
[----:B--2---:R-:W-:Y:S02]  /*0800*/  @!P3 IMAD R12, R27, R2, RZ ;  /* 0x000000021b0cb224 */ /* 0x004fe400078e02ff */
[----:B------:R-:W0:Y:S01]  /*0810*/  @!P4 LDC.64 R10, c[0x0][0x3e0] ;  /* 0x0000f800ff0acb82 */ /* 0x000e220000000a00 */
[----:B-1----:R-:W-:Y:S02]  /*0820*/  @!P3 MOV R4, R60 ;  /* 0x0000003c0004b202 */ /* 0x002fe40000000f00 */
[----:B------:R-:W-:Y:S02]  /*0830*/  @!P3 MOV R5, R59 ;  /* 0x0000003b0005b202 */ /* 0x000fe40000000f00 */
[----:B------:R-:W-:Y:S01]  /*0840*/  @!P2 LEA.HI.X R7, R8, R7, R9, 0x1, P6 ;  /* 0x000000070807a211 */ /* 0x000fe200030f0c09 */
[C---:B------:R-:W-:Y:S02]  /*0850*/  @!P3 IMAD R9, R23.reuse, R3, R12 ;  /* 0x000000031709b224 */ /* 0x040fe400078e020c */
[----:B------:R-:W-:-:S02]  /*0860*/  @!P3 IMAD.WIDE.U32 R2, R23, R2, R4 ;  /* 0x000000021702b225 */ /* 0x000fc400078e0004 */
[----:B------:R-:W1:Y:S01]  /*0870*/  @!P4 LDC.64 R22, c[0x0][0x390] ;  /* 0x0000e400ff16cb82 */ /* 0x000e620000000a00 */
[----:B------:R-:W-:Y:S02]  /*0880*/  ISETP.GE.U32.AND P1, PT, R0, UR12, PT ;  /* 0x0000000c00007c0c */ /* 0x000fe4000bf26070 */
[----:B------:R-:W-:Y:S01]  /*0890*/  SHF.R.S32.HI R27, RZ, 0x1f, R0 ;  /* 0x0000001fff1b7819 */ /* 0x000fe20000011400 */
[----:B------:R-:W-:Y:S01]  /*08a0*/  HFMA2 R8, -RZ, RZ, 0, 0 ;  /* 0x00000000ff087431 */ /* 0x000fe200000001ff */
[----:B------:R-:W-:-:S03]  /*08b0*/  ISETP.GE.U32.AND P6, PT, R56, UR12, PT ;  /* 0x0000000c38007c0c */ /* 0x000fc6000bfc6070 */
[----:B------:R-:W2:Y:S01]  /*08c0*/  @!P5 LDC.64 R4, c[0x0][0x3e0] ;  /* 0x0000f800ff04db82 */ /* 0x000ea20000000a00 */
[----:B------:R-:W-:Y:S01]  /*08d0*/  ISETP.GE.AND.EX P1, PT, R27, UR13, PT, P1 ;  /* 0x0000000d1b007c0c */ /* 0x000fe2000bf26310 */
[----:B------:R5:W3:Y:S01]  /*08e0*/  @!P2 LDG.E R8, desc[UR14][R6.64] ;  /* 0x0000000e0608a981 */ /* 0x000ae2000c1e1900 */
[----:B------:R-:W-:Y:S01]  /*08f0*/  ISETP.GE.AND.EX P2, PT, R53, UR13, PT, P6 ;  /* 0x0000000d35007c0c */ /* 0x000fe2000bf46360 */
[----:B------:R-:W-:Y:S01]  /*0900*/  @!P3 IMAD.IADD R3, R3, 0x1, R9 ;  /* 0x000000010303b824 */ /* 0x000fe200078e0209 */
[C---:B----4-:R-:W-:Y:S01]  /*0910*/  @!P3 LEA R14, P6, R2.reuse, R14, 0x1 ;  /* 0x0000000e020eb211 */ /* 0x050fe200078c08ff */
[----:B0-----:R-:W-:Y:S01]  /*0920*/  @!P4 IMAD R12, R17, R10, RZ ;  /* 0x0000000a110cc224 */ /* 0x001fe200078e02ff */
[----:B------:R-:W-:Y:S01]  /*0930*/  MOV R9, RZ ;  /* 0x000000ff00097202 */ /* 0x000fe20000000f00 */
[----:B------:R-:W0:Y:S01]  /*0940*/  @!P5 LDC.64 R16, c[0x0][0x390] ;  /* 0x0000e400ff10db82 */ /* 0x000e220000000a00 */
[----:B------:R-:W-:Y:S02]  /*0950*/  @!P3 LEA.HI.X R15, R2, R15, R3, 0x1, P6 ;  /* 0x0000000f020fb211 */ /* 0x000fe400030f0c03 */
[----:B-----5:R-:W-:-:S02]  /*0960*/  @!P4 MOV R6, R60 ;  /* 0x0000003c0006c202 */ /* 0x020fc40000000f00 */
[----:B------:R-:W-:Y:S01]  /*0970*/  @!P4 MOV R7, R59 ;  /* 0x0000003b0007c202 */ /* 0x000fe20000000f00 */
[----:B------:R-:W-:Y:S01]  /*0980*/  @!P4 IMAD R29, R25, R11, R12 ;  /* 0x0000000b191dc224 */ /* 0x000fe200078e020c */
[----:B------:R-:W-:Y:S01]  /*0990*/  ISETP.GE.U32.AND P6, PT, R55, UR12, PT ;  /* 0x0000000c37007c0c */ /* 0x000fe2000bfc6070 */
[----:B------:R-:W4:Y:S01]  /*09a0*/  @!P1 LDC.64 R2, c[0x0][0x3e0] ;  /* 0x0000f800ff029b82 */ /* 0x000f220000000a00 */
[----:B------:R-:W5:Y:S01]  /*09b0*/  @!P3 LDG.E R9, desc[UR14][R14.64] ;  /* 0x0000000e0e09b981 */ /* 0x000f62000c1e1900 */
[----:B------:R-:W-:Y:S01]  /*09c0*/  @!P4 IMAD.WIDE.U32 R10, R25, R10, R6 ;  /* 0x0000000a190ac225 */ /* 0x000fe200078e0006 */
[----:B------:R-:W-:-:S04]  /*09d0*/  ISETP.GE.AND.EX P3, PT, R51, UR13, PT, P6 ;  /* 0x0000000d33007c0c */ /* 0x000fc8000bf66360 */
[----:B------:R-:W-:Y:S01]  /*09e0*/  @!P4 IADD3 R11, PT, PT, R11, R29, RZ ;  /* 0x0000001d0b0bc210 */ /* 0x000fe20007ffe0ff */
[----:B------:R-:W4:Y:S01]  /*09f0*/  @!P2 LDC.64 R6, c[0x0][0x3e0] ;  /* 0x0000f800ff06ab82 */ /* 0x000f220000000a00 */
[----:B-1----:R-:W-:Y:S01]  /*0a00*/  @!P4 LEA R22, P6, R10, R22, 0x1 ;  /* 0x000000160a16c211 */ /* 0x002fe200078c08ff */
[----:B--2---:R-:W-:-:S03]  /*0a10*/  @!P5 IMAD R12, R21, R4, RZ ;  /* 0x00000004150cd224 */ /* 0x004fc600078e02ff */
[----:B------:R-:W-:Y:S02]  /*0a20*/  @!P4 LEA.HI.X R23, R10, R23, R11, 0x1, P6 ;  /* 0x000000170a17c211 */ /* 0x000fe400030f0c0b */
[----:B------:R-:W-:Y:S01]  /*0a30*/  @!P5 MOV R10, R60 ;  /* 0x0000003c000ad202 */ /* 0x000fe20000000f00 */
[----:B------:R-:W1:Y:S01]  /*0a40*/  @!P1 LDC.64 R24, c[0x0][0x390] ;  /* 0x0000e400ff189b82 */ /* 0x000e620000000a00 */
[----:B------:R-:W-:Y:S01]  /*0a50*/  @!P5 MOV R11, R59 ;  /* 0x0000003b000bd202 */ /* 0x000fe20000000f00 */
[C---:B------:R-:W-:Y:S02]  /*0a60*/  @!P5 IMAD R29, R19.reuse, R5, R12 ;  /* 0x00000005131dd224 */ /* 0x040fe400078e020c */
[----:B------:R-:W-:-:S04]  /*0a70*/  @!P5 IMAD.WIDE.U32 R4, R19, R4, R10 ;  /* 0x000000041304d225 */ /* 0x000fc800078e000a */
[----:B------:R-:W2:Y:S01]  /*0a80*/  @!P2 LDC.64 R20, c[0x0][0x390] ;  /* 0x0000e400ff14ab82 */ /* 0x000ea20000000a00 */
[----:B------:R-:W-:Y:S01]  /*0a90*/  HFMA2 R11, -RZ, RZ, 0, 0 ;  /* 0x00000000ff0b7431 */ /* 0x000fe200000001ff */
[----:B------:R-:W-:Y:S02]  /*0aa0*/  @!P5 IADD3 R5, PT, PT, R5, R29, RZ ;  /* 0x0000001d0505d210 */ /* 0x000fe40007ffe0ff */
[C---:B0-----:R-:W-:Y:S01]  /*0ab0*/  @!P5 LEA R16, P6, R4.reuse, R16, 0x1 ;  /* 0x000000100410d211 */ /* 0x041fe200078c08ff */
[----:B----4-:R-:W-:Y:S02]  /*0ac0*/  @!P1 IMAD R27, R27, R2, RZ ;  /* 0x000000021b1b9224 */ /* 0x010fe400078e02ff */
[----:B------:R0:W4:Y:S01]  /*0ad0*/  @!P4 LDG.E R11, desc[UR14][R22.64] ;  /* 0x0000000e160bc981 */ /* 0x000122000c1e1900 */
[----:B------:R-:W2:Y:S01]  /*0ae0*/  @!P3 LDC.64 R18, c[0x0][0x3e0] ;  /* 0x0000f800ff12bb82 */ /* 0x000ea20000000a00 */
[----:B------:R-:W-:Y:S01]  /*0af0*/  @!P5 LEA.HI.X R17, R4, R17, R5, 0x1, P6 ;  /* 0x000000110411d211 */ /* 0x000fe200030f0c05 */
[----:B------:R-:W-:Y:S01]  /*0b00*/  @!P1 IMAD.MOV.U32 R4, RZ, RZ, R60 ;  /* 0x000000ffff049224 */ /* 0x000fe200078e003c */
[----:B------:R-:W-:-:S02]  /*0b10*/  ISETP.GE.U32.AND P4, PT, R54, UR12, PT ;  /* 0x0000000c36007c0c */ /* 0x000fc4000bf86070 */
[----:B------:R-:W-:Y:S01]  /*0b20*/  @!P1 MOV R5, R59 ;  /* 0x0000003b00059202 */ /* 0x000fe20000000f00 */
[C---:B------:R-:W-:Y:S01]  /*0b30*/  @!P1 IMAD R27, R0.reuse, R3, R27 ;  /* 0x00000003001b9224 */ /* 0x040fe200078e021b */
[----:B------:R-:W-:Y:S01]  /*0b40*/  ISETP.GE.AND.EX P4, PT, R49, UR13, PT, P4 ;  /* 0x0000000d31007c0c */ /* 0x000fe2000bf86340 */
[----:B------:R-:W-:Y:S01]  /*0b50*/  @!P2 IMAD R10, R53, R6, RZ ;  /* 0x00000006350aa224 */ /* 0x000fe200078e02ff */
[----:B0-----:R-:W-:Y:S01]  /*0b60*/  @!P2 MOV R22, R60 ;  /* 0x0000003c0016a202 */ /* 0x001fe20000000f00 */
[----:B------:R-:W-:Y:S01]  /*0b70*/  @!P1 IMAD.WIDE.U32 R2, R0, R2, R4 ;  /* 0x0000000200029225 */ /* 0x000fe200078e0004 */
[----:B------:R-:W-:-:S03]  /*0b80*/  @!P2 MOV R23, R59 ;  /* 0x0000003b0017a202 */ /* 0x000fc60000000f00 */
[----:B------:R-:W-:Y:S01]  /*0b90*/  HFMA2 R14, -RZ, RZ, 0, 0 ;  /* 0x00000000ff0e7431 */ /* 0x000fe200000001ff */
[----:B------:R-:W0:Y:S01]  /*0ba0*/  @!P3 LDC.64 R4, c[0x0][0x390] ;  /* 0x0000e400ff04bb82 */ /* 0x000e220000000a00 */
[C---:B------:R-:W-:Y:S01]  /*0bb0*/  @!P2 IMAD R15, R56.reuse, R7, R10 ;  /* 0x00000007380fa224 */ /* 0x040fe200078e020a */
[----:B------:R-:W-:Y:S01]  /*0bc0*/  @!P1 IADD3 R0, PT, PT, R3, R27, RZ ;  /* 0x0000001b03009210 */ /* 0x000fe20007ffe0ff */
[----:B------:R-:W-:Y:S01]  /*0bd0*/  @!P2 IMAD.WIDE.U32 R6, R56, R6, R22 ;  /* 0x000000063806a225 */ /* 0x000fe200078e0016 */
[----:B-1----:R-:W-:Y:S01]  /*0be0*/  @!P1 LEA R24, P6, R2, R24, 0x1 ;  /* 0x0000001802189211 */ /* 0x002fe200078c08ff */
[----:B------:R1:W4:Y:S01]  /*0bf0*/  @!P5 LDG.E R14, desc[UR14][R16.64] ;  /* 0x0000000e100ed981 */ /* 0x000322000c1e1900 */
[----:B------:R-:W-:Y:S02]  /*0c00*/  IADD3 R33, PT, PT, R56, 0x80, RZ ;  /* 0x0000008038217810 */ /* 0x000fe40007ffe0ff */
[----:B------:R-:W-:Y:S02]  /*0c10*/  @!P1 LEA.HI.X R25, R2, R25, R0, 0x1, P6 ;  /* 0x0000001902199211 */ /* 0x000fe400030f0c00 */
[----:B------:R-:W-:Y:S01]  /*0c20*/  @!P2 IADD3 R0, PT, PT, R7, R15, RZ ;  /* 0x0000000f0700a210 */ /* 0x000fe20007ffe0ff */
[----:B------:R-:W0:Y:S01]  /*0c30*/  @!P4 LDC.64 R2, c[0x0][0x3e0] ;  /* 0x0000f800ff02cb82 */ /* 0x000e220000000a00 */
[----:B--2---:R-:W-:-:S02]  /*0c40*/  @!P2 LEA R20, P5, R6, R20, 0x1 ;  /* 0x000000140614a211 */ /* 0x004fc400078a08ff */
[----:B------:R-:W-:Y:S02]  /*0c50*/  ISETP.GE.U32.AND P6, PT, R52, UR12, PT ;  /* 0x0000000c34007c0c */ /* 0x000fe4000bfc6070 */
[----:B------:R-:W-:Y:S02]  /*0c60*/  @!P2 LEA.HI.X R21, R6, R21, R0, 0x1, P5 ;  /* 0x000000150615a211 */ /* 0x000fe400028f0c00 */
[----:B------:R-:W-:Y:S01]  /*0c70*/  ISETP.GE.AND.EX P6, PT, R47, UR13, PT, P6 ;  /* 0x0000000d2f007c0c */ /* 0x000fe2000bfc6360 */
[-C--:B------:R-:W-:Y:S01]  /*0c80*/  @!P3 IMAD R10, R51, R18.reuse, RZ ;  /* 0x00000012330ab224 */ /* 0x080fe200078e02ff */
[----:B------:R-:W-:Y:S01]  /*0c90*/  ISETP.GE.U32.AND P5, PT, R33, UR12, PT ;  /* 0x0000000c21007c0c */ /* 0x000fe2000bfa6070 */
[----:B------:R-:W-:Y:S01]  /*0ca0*/  HFMA2 R41, -RZ, RZ, 0, 0 ;  /* 0x00000000ff297431 */ /* 0x000fe200000001ff */
[----:B------:R-:W-:Y:S01]  /*0cb0*/  SHF.R.S32.HI R35, RZ, 0x1f, R33 ;  /* 0x0000001fff237819 */ /* 0x000fe20000011421 */
[----:B------:R-:W-:Y:S01]  /*0cc0*/  @!P3 IMAD.MOV.U32 R6, RZ, RZ, R60 ;  /* 0x000000ffff06b224 */ /* 0x000fe200078e003c */
[----:B------:R-:W-:Y:S01]  /*0cd0*/  @!P3 MOV R7, R59 ;  /* 0x0000003b0007b202 */ /* 0x000fe20000000f00 */
[----:B-1----:R-:W1:Y:S01]  /*0ce0*/  @!P4 LDC.64 R16, c[0x0][0x390] ;  /* 0x0000e400ff10cb82 */ /* 0x002e620000000a00 */
[----:B------:R-:W-:Y:S01]  /*0cf0*/  ISETP.GE.AND.EX P5, PT, R35, UR13, PT, P5 ;  /* 0x0000000d23007c0c */ /* 0x000fe2000bfa6350 */
[C---:B------:R-:W-:Y:S01]  /*0d00*/  @!P3 IMAD R15, R55.reuse, R19, R10 ;  /* 0x00000013370fb224 */ /* 0x040fe200078e020a */
[----:B------:R2:W3:Y:S01]  /*0d10*/  @!P2 LDG.E R41, desc[UR14][R20.64] ;  /* 0x0000000e1429a981 */ /* 0x0004e2000c1e1900 */
[----:B------:R-:W-:-:S04]  /*0d20*/  @!P3 IMAD.WIDE.U32 R18, R55, R18, R6 ;  /* 0x000000123712b225 */ /* 0x000fc800078e0006 */
[----:B------:R-:W1:Y:S01]  /*0d30*/  @!P6 LDC.64 R6, c[0x0][0x3e0] ;  /* 0x0000f800ff06eb82 */ /* 0x000e620000000a00 */
[----:B------:R-:W-:Y:S02]  /*0d40*/  @!P3 IADD3 R0, PT, PT, R19, R15, RZ ;  /* 0x0000000f1300b210 */ /* 0x000fe40007ffe0ff */
[----:B0-----:R-:W-:Y:S02]  /*0d50*/  @!P3 LEA R22, P2, R18, R4, 0x1 ;  /* 0x000000041216b211 */ /* 0x001fe400078408ff */
[----:B------:R-:W-:Y:S02]  /*0d60*/  IADD3 R15, PT, PT, R56, 0x160, RZ ;  /* 0x00000160380f7810 */ /* 0x000fe40007ffe0ff */
[----:B------:R-:W-:Y:S02]  /*0d70*/  @!P3 LEA.HI.X R23, R18, R5, R0, 0x1, P2 ;  /* 0x000000051217b211 */ /* 0x000fe400010f0c00 */
[----:B------:R-:W0:Y:S01]  /*0d80*/  @!P5 LDC.64 R4, c[0x0][0x3e0] ;  /* 0x0000f800ff04db82 */ /* 0x000e220000000a00 */
[----:B------:R-:W-:Y:S01]  /*0d90*/  ISETP.GE.U32.AND P2, PT, R15, UR12, PT ;  /* 0x0000000c0f007c0c */ /* 0x000fe2000bf46070 */
[----:B------:R-:W-:Y:S01]  /*0da0*/  @!P4 IMAD R0, R49, R2, RZ ;  /* 0x000000023100c224 */ /* 0x000fe200078e02ff */
[----:B------:R-:W-:-:S02]  /*0db0*/  SHF.R.S32.HI R29, RZ, 0x1f, R15 ;  /* 0x0000001fff1d7819 */ /* 0x000fc4000001140f */
[----:B--2---:R-:W-:Y:S02]  /*0dc0*/  @!P4 MOV R20, R60 ;  /* 0x0000003c0014c202 */ /* 0x004fe40000000f00 */
[----:B------:R-:W-:Y:S01]  /*0dd0*/  @!P4 MOV R21, R59 ;  /* 0x0000003b0015c202 */ /* 0x000fe20000000f00 */
[----:B------:R-:W-:Y:S01]  /*0de0*/  HFMA2 R39, -RZ, RZ, 0, 0 ;  /* 0x00000000ff277431 */ /* 0x000fe200000001ff */
[----:B------:R-:W2:Y:S01]  /*0df0*/  @!P6 LDC.64 R18, c[0x0][0x390] ;  /* 0x0000e400ff12eb82 */ /* 0x000ea20000000a00 */
[----:B------:R-:W-:Y:S01]  /*0e00*/  ISETP.GE.AND.EX P2, PT, R29, UR13, PT, P2 ;  /* 0x0000000d1d007c0c */ /* 0x000fe2000bf46320 */
[C---:B------:R-:W-:Y:S02]  /*0e10*/  @!P4 IMAD R3, R54.reuse, R3, R0 ;  /* 0x000000033603c224 */ /* 0x040fe400078e0200 */
[----:B------:R-:W-:Y:S01]  /*0e20*/  @!P4 IMAD.WIDE.U32 R20, R54, R2, R20 ;  /* 0x000000023614c225 */ /* 0x000fe200078e0014 */
[----:B------:R1:W5:Y:S01]  /*0e30*/  @!P3 LDG.E R39, desc[UR14][R22.64] ;  /* 0x0000000e1627b981 */ /* 0x000362000c1e1900 */
[----:B------:R-:W-:-:S03]  /*0e40*/  IADD3 R0, PT, PT, R56, 0x180, RZ ;  /* 0x0000018038007810 */ /* 0x000fc60007ffe0ff */
[----:B------:R-:W-:Y:S02]  /*0e50*/  @!P4 IADD3 R10, PT, PT, R21, R3, RZ ;  /* 0x00000003150ac210 */ /* 0x000fe40007ffe0ff */
[C---:B-1----:R-:W-:Y:S02]  /*0e60*/  @!P4 LEA R30, P3, R20.reuse, R16, 0x1 ;  /* 0x00000010141ec211 */ /* 0x042fe400078608ff */
[----:B------:R-:W-:Y:S01]  /*0e70*/  SHF.R.S32.HI R27, RZ, 0x1f, R0 ;  /* 0x0000001fff1b7819 */ /* 0x000fe20000011400 */
[----:B------:R-:W1:Y:S01]  /*0e80*/  @!P2 LDC.64 R2, c[0x0][0x3e0] ;  /* 0x0000f800ff02ab82 */ /* 0x000e620000000a00 */
[----:B------:R-:W-:Y:S01]  /*0e90*/  @!P4 LEA.HI.X R31, R20, R17, R10, 0x1, P3 ;  /* 0x00000011141fc211 */ /* 0x000fe200018f0c0a */
[----:B------:R-:W-:Y:S01]  /*0ea0*/  @!P6 IMAD R10, R47, R6, RZ ;  /* 0x000000062f0ae224 */ /* 0x000fe200078e02ff */
[----:B------:R-:W-:Y:S02]  /*0eb0*/  ISETP.GE.U32.AND P3, PT, R0, UR12, PT ;  /* 0x0000000c00007c0c */ /* 0x000fe4000bf66070 */
[----:B------:R-:W-:-:S02]  /*0ec0*/  @!P6 MOV R22, R60 ;  /* 0x0000003c0016e202 */ /* 0x000fc40000000f00 */
[----:B------:R-:W-:Y:S01]  /*0ed0*/  @!P6 MOV R23, R59 ;  /* 0x0000003b0017e202 */ /* 0x000fe20000000f00 */
[C---:B------:R-:W-:Y:S01]  /*0ee0*/  @!P6 IMAD R7, R52.reuse, R7, R10 ;  /* 0x000000073407e224 */ /* 0x040fe200078e020a */
[----:B------:R-:W-:Y:S01]  /*0ef0*/  ISETP.GE.AND.EX P3, PT, R27, UR13, PT, P3 ;  /* 0x0000000d1b007c0c */ /* 0x000fe2000bf66330 */
[----:B------:R-:W-:Y:S01]  /*0f00*/  IMAD.MOV.U32 R37, RZ, RZ, RZ ;  /* 0x000000ffff257224 */ /* 0x000fe200078e00ff */
[----:B------:R-:W1:Y:S01]  /*0f10*/  @!P5 LDC.64 R16, c[0x0][0x390] ;  /* 0x0000e400ff10db82 */ /* 0x000e620000000a00 */
[----:B0-----:R-:W-:Y:S02]  /*0f20*/  @!P5 IMAD R10, R35, R4, RZ ;  /* 0x00000004230ad224 */ /* 0x001fe400078e02ff */
[----:B------:R-:W-:Y:S01]  /*0f30*/  @!P6 IMAD.WIDE.U32 R22, R52, R6, R22 ;  /* 0x000000063416e225 */ /* 0x000fe200078e0016 */
[----:B------:R-:W-:Y:S01]  /*0f40*/  @!P5 MOV R20, R60 ;  /* 0x0000003c0014d202 */ /* 0x000fe20000000f00 */
[----:B------:R-:W4:Y:S01]  /*0f50*/  @!P4 LDG.E R37, desc[UR14][R30.64] ;  /* 0x0000000e1e25c981 */ /* 0x000f22000c1e1900 */
[----:B------:R-:W-:Y:S01]  /*0f60*/  @!P5 MOV R21, R59 ;  /* 0x0000003b0015d202 */ /* 0x000fe20000000f00 */
[----:B------:R-:W-:Y:S01]  /*0f70*/  @!P5 IMAD R35, R33, R5, R10 ;  /* 0x000000052123d224 */ /* 0x000fe200078e020a */
[----:B------:R-:W-:-:S02]  /*0f80*/  @!P6 IADD3 R5, PT, PT, R23, R7, RZ ;  /* 0x000000071705e210 */ /* 0x000fc40007ffe0ff */
[C---:B--2---:R-:W-:Y:S01]  /*0f90*/  @!P6 LEA R18, P4, R22.reuse, R18, 0x1 ;  /* 0x000000121612e211 */ /* 0x044fe200078808ff */
[----:B------:R-:W0:Y:S01]  /*0fa0*/  @!P2 LDC.64 R6, c[0x0][0x390] ;  /* 0x0000e400ff06ab82 */ /* 0x000e220000000a00 */
[----:B------:R-:W-:Y:S02]  /*0fb0*/  @!P5 IMAD.WIDE.U32 R20, R33, R4, R20 ;  /* 0x000000042114d225 */ /* 0x000fe400078e0014 */
[----:B------:R-:W-:Y:S02]  /*0fc0*/  @!P6 LEA.HI.X R19, R22, R19, R5, 0x1, P4 ;  /* 0x000000131613e211 */ /* 0x000fe400020f0c05 */
[----:B------:R-:W-:-:S03]  /*0fd0*/  HFMA2 R10, -RZ, RZ, 0, 0 ;  /* 0x00000000ff0a7431 */ /* 0x000fc600000001ff */
[----:B------:R-:W2:Y:S01]  /*0fe0*/  @!P3 LDC.64 R4, c[0x0][0x3e0] ;  /* 0x0000f800ff04bb82 */ /* 0x000ea20000000a00 */
[----:B-1----:R-:W-:Y:S02]  /*0ff0*/  @!P2 IMAD R22, R29, R2, RZ ;  /* 0x000000021d16a224 */ /* 0x002fe400078e02ff */
[----:B------:R1:W4:Y:S02]  /*1000*/  @!P6 LDG.E R10, desc[UR14][R18.64] ;  /* 0x0000000e120ae981 */ /* 0x000324000c1e1900 */
[----:B------:R-:W-:Y:S01]  /*1010*/  @!P2 IMAD R29, R15, R3, R22 ;  /* 0x000000030f1da224 */ /* 0x000fe200078e0216 */
[----:B-1----:R-:W-:Y:S01]  /*1020*/  @!P2 MOV R19, R59 ;  /* 0x0000003b0013a202 */ /* 0x002fe20000000f00 */
[----:B------:R-:W-:Y:S01]  /*1030*/  @!P2 IMAD.MOV.U32 R18, RZ, RZ, R60 ;  /* 0x000000ffff12a224 */ /* 0x000fe200078e003c */
[----:B------:R-:W-:-:S03]  /*1040*/  @!P5 IADD3 R12, PT, PT, R21, R35, RZ ;  /* 0x00000023150cd210 */ /* 0x000fc60007ffe0ff */
[----:B------:R-:W-:Y:S02]  /*1050*/  @!P2 IMAD.WIDE.U32 R22, R15, R2, R18 ;  /* 0x000000020f16a225 */ /* 0x000fe400078e0012 */
[----:B------:R-:W1:Y:S02]  /*1060*/  @!P3 LDC.64 R2, c[0x0][0x390] ;  /* 0x0000e400ff02bb82 */ /* 0x000e640000000a00 */
[----:B------:R-:W-:Y:S01]  /*1070*/  HFMA2 R21, -RZ, RZ, 0, 0 ;  /* 0x00000000ff157431 */ /* 0x000fe200000001ff */
[C---:B------:R-:W-:Y:S02]  /*1080*/  @!P5 LEA R16, P4, R20.reuse, R16, 0x1 ;  /* 0x000000101410d211 */ /* 0x040fe400078808ff */
[----:B------:R-:W-:Y:S02]  /*1090*/  @!P2 IADD3 R18, PT, PT, R23, R29, RZ ;  /* 0x0000001d1712a210 */ /* 0x000fe40007ffe0ff */
[----:B------:R-:W-:Y:S01]  /*10a0*/  @!P5 LEA.HI.X R17, R20, R17, R12, 0x1, P4 ;  /* 0x000000111411d211 */ /* 0x000fe200020f0c0c */
[----:B------:R-:W4:Y:S01]  /*10b0*/  @!P1 LDG.E R21, desc[UR14][R24.64] ;  /* 0x0000000e18159981 */ /* 0x000f22000c1e1900 */
[----:B0-----:R-:W-:Y:S01]  /*10c0*/  @!P2 LEA R26, P4, R22, R6, 0x1 ;  /* 0x00000006161aa211 */ /* 0x001fe200078808ff */
[----:B--2---:R-:W-:Y:S01]  /*10d0*/  @!P3 IMAD R6, R27, R4, RZ ;  /* 0x000000041b06b224 */ /* 0x004fe200078e02ff */
[----:B------:R-:W-:-:S02]  /*10e0*/  SHF.R.S32.HI R15, RZ, 0x1f, R50 ;  /* 0x0000001fff0f7819 */ /* 0x000fc40000011432 */
[----:B------:R-:W-:Y:S02]  /*10f0*/  ISETP.GE.U32.AND P1, PT, R50, UR12, PT ;  /* 0x0000000c32007c0c */ /* 0x000fe4000bf26070 */
[----:B------:R-:W-:Y:S01]  /*1100*/  MOV R12, RZ ;  /* 0x000000ff000c7202 */ /* 0x000fe20000000f00 */
[----:B------:R-:W-:Y:S01]  /*1110*/  @!P3 IMAD R19, R0, R5, R6 ;  /* 0x000000050013b224 */ /* 0x000fe200078e0206 */
[----:B------:R-:W-:Y:S02]  /*1120*/  @!P2 LEA.HI.X R27, R22, R7, R18, 0x1, P4 ;  /* 0x00000007161ba211 */ /* 0x000fe400020f0c12 */
[----:B------:R-:W-:Y:S02]  /*1130*/  ISETP.GE.AND.EX P1, PT, R15, UR13, PT, P1 ;  /* 0x0000000d0f007c0c */ /* 0x000fe4000bf26310 */
[----:B------:R-:W-:Y:S01]  /*1140*/  ISETP.GE.U32.AND P4, PT, R48, UR12, PT ;  /* 0x0000000c30007c0c */ /* 0x000fe2000bf86070 */
[----:B------:R0:W2:Y:S01]  /*1150*/  @!P5 LDG.E R12, desc[UR14][R16.64] ;  /* 0x0000000e100cd981 */ /* 0x0000a2000c1e1900 */
[----:B------:R-:W-:-:S02]  /*1160*/  @!P3 MOV R6, R60 ;  /* 0x0000003c0006b202 */ /* 0x000fc40000000f00 */
[----:B------:R-:W-:Y:S02]  /*1170*/  @!P3 MOV R7, R59 ;  /* 0x0000003b0007b202 */ /* 0x000fe40000000f00 */
[----:B------:R-:W-:Y:S02]  /*1180*/  MOV R23, RZ ;  /* 0x000000ff00177202 */ /* 0x000fe40000000f00 */
[----:B------:R-:W-:Y:S01]  /*1190*/  ISETP.GE.AND.EX P4, PT, R45, UR13, PT, P4 ;  /* 0x0000000d2d007c0c */ /* 0x000fe2000bf86340 */
[----:B------:R-:W-:Y:S02]  /*11a0*/  @!P3 IMAD.WIDE.U32 R6, R0, R4, R6 ;  /* 0x000000040006b225 */ /* 0x000fe400078e0006 */
[----:B------:R-:W0:Y:S01]  /*11b0*/  @!P1 LDC.64 R4, c[0x0][0x3e0] ;  /* 0x0000f800ff049b82 */ /* 0x000e220000000a00 */
[----:B------:R0:W2:Y:S02]  /*11c0*/  @!P2 LDG.E R23, desc[UR14][R26.64] ;  /* 0x0000000e1a17a981 */ /* 0x0000a4000c1e1900 */
[----:B------:R-:W-:-:S02]  /*11d0*/  @!P3 IADD3 R0, PT, PT, R7, R19, RZ ;  /* 0x000000130700b210 */ /* 0x000fc40007ffe0ff */
[----:B-1----:R-:W-:-:S03]  /*11e0*/  @!P3 LEA R30, P2, R6, R2, 0x1 ;  /* 0x00000002061eb211 */ /* 0x002fc600078408ff */
[----:B------:R-:W1:Y:S01]  /*11f0*/  @!P1 LDC.64 R18, c[0x0][0x390] ;  /* 0x0000e400ff129b82 */ /* 0x000e620000000a00 */
[----:B------:R-:W-:Y:S02]  /*1200*/  @!P3 LEA.HI.X R31, R6, R3, R0, 0x1, P2 ;  /* 0x00000003061fb211 */ /* 0x000fe400010f0c00 */
[----:B------:R-:W-:-:S05]  /*1210*/  ISETP.GE.U32.AND P2, PT, R46, UR12, PT ;  /* 0x0000000c2e007c0c */ /* 0x000fca000bf46070 */
[----:B0-----:R-:W0:Y:S01]  /*1220*/  @!P4 LDC.64 R16, c[0x0][0x3e0] ;  /* 0x0000f800ff10cb82 */ /* 0x001e220000000a00 */
[----:B------:R-:W-:-:S07]  /*1230*/  ISETP.GE.AND.EX P2, PT, R43, UR13, PT, P2 ;  /* 0x0000000d2b007c0c */ /* 0x000fce000bf46320 */
[----:B------:R-:W1:Y:S01]  /*1240*/  @!P4 LDC.64 R6, c[0x0][0x390] ;  /* 0x0000e400ff06cb82 */ /* 0x000e620000000a00 */
[----:B------:R-:W-:Y:S01]  /*1250*/  @!P1 MOV R29, R59 ;  /* 0x0000003b001d9202 */ /* 0x000fe20000000f00 */
[----:B------:R-:W-:Y:S02]  /*1260*/  @!P1 IMAD R15, R15, R4, RZ ;  /* 0x000000040f0f9224 */ /* 0x000fe400078e02ff */
[----:B------:R-:W-:-:S04]  /*1270*/  @!P1 IMAD.MOV.U32 R28, RZ, RZ, R60 ;  /* 0x000000ffff1c9224 */ /* 0x000fc800078e003c */
[----:B------:R-:W1:Y:S01]  /*1280*/  @!P2 LDC.64 R2, c[0x0][0x3e0] ;  /* 0x0000f800ff02ab82 */ /* 0x000e620000000a00 */
[----:B------:R-:W-:Y:S02]  /*1290*/  HFMA2 R25, -RZ, RZ, 0, 0 ;  /* 0x00000000ff197431 */ /* 0x000fe400000001ff */
[C---:B------:R-:W-:Y:S01]  /*12a0*/  @!P1 IMAD R15, R50.reuse, R5, R15 ;  /* 0x00000005320f9224 */ /* 0x040fe200078e020f */
[----:B------:R-:W-:Y:S01]  /*12b0*/  @!P4 MOV R26, R60 ;  /* 0x0000003c001ac202 */ /* 0x000fe20000000f00 */
[----:B------:R-:W-:Y:S01]  /*12c0*/  @!P1 IMAD.WIDE.U32 R28, R50, R4, R28 ;  /* 0x00000004321c9225 */ /* 0x000fe200078e001c */
[----:B------:R-:W-:Y:S01]  /*12d0*/  @!P4 MOV R27, R59 ;  /* 0x0000003b001bc202 */ /* 0x000fe20000000f00 */
[----:B------:R1:W2:Y:S02]  /*12e0*/  @!P3 LDG.E R25, desc[UR14][R30.64] ;  /* 0x0000000e1e19b981 */ /* 0x0002a4000c1e1900 */
[----:B0-----:R-:W-:Y:S01]  /*12f0*/  @!P4 IMAD R0, R45, R16, RZ ;  /* 0x000000102d00c224 */ /* 0x001fe200078e02ff */
[----:B------:R-:W0:Y:S01]  /*1300*/  @!P2 LDC.64 R4, c[0x0][0x390] ;  /* 0x0000e400ff04ab82 */ /* 0x000e220000000a00 */
[----:B-1----:R-:W-:-:S02]  /*1310*/  @!P1 LEA R18, P3, R28, R18, 0x1 ;  /* 0x000000121c129211 */ /* 0x002fc400078608ff */
[C---:B------:R-:W-:Y:S01]  /*1320*/  @!P4 IMAD R33, R48.reuse, R17, R0 ;  /* 0x000000113021c224 */ /* 0x040fe200078e0200 */
[----:B------:R-:W-:Y:S01]  /*1330*/  @!P1 IADD3 R0, PT, PT, R29, R15, RZ ;  /* 0x0000000f1d009210 */ /* 0x000fe20007ffe0ff */
[----:B------:R-:W-:-:S03]  /*1340*/  @!P4 IMAD.WIDE.U32 R16, R48, R16, R26 ;  /* 0x000000103010c225 */ /* 0x000fc600078e001a */
[----:B------:R-:W-:Y:S02]  /*1350*/  @!P1 LEA.HI.X R19, R28, R19, R0, 0x1, P3 ;  /* 0x000000131c139211 */ /* 0x000fe400018f0c00 */
[----:B------:R-:W-:Y:S02]  /*1360*/  @!P4 IADD3 R0, PT, PT, R17, R33, RZ ;  /* 0x000000211100c210 */ /* 0x000fe40007ffe0ff */
[C---:B------:R-:W-:Y:S01]  /*1370*/  @!P4 LEA R6, P3, R16.reuse, R6, 0x1 ;  /* 0x000000061006c211 */ /* 0x040fe200078608ff */
[----:B------:R-:W-:Y:S02]  /*1380*/  HFMA2 R27, -RZ, RZ, 0, 0 ;  /* 0x00000000ff1b7431 */ /* 0x000fe400000001ff */
[----:B------:R-:W-:Y:S01]  /*1390*/  @!P2 IMAD.MOV.U32 R17, RZ, RZ, R59 ;  /* 0x000000ffff11a224 */ /* 0x000fe200078e003b */
[----:B------:R-:W-:Y:S01]  /*13a0*/  @!P4 LEA.HI.X R7, R16, R7, R0, 0x1, P3 ;  /* 0x000000071007c211 */ /* 0x000fe200018f0c00 */
[----:B------:R-:W-:Y:S01]  /*13b0*/  @!P2 IMAD R15, R43, R2, RZ ;  /* 0x000000022b0fa224 */ /* 0x000fe200078e02ff */
[----:B------:R-:W-:Y:S01]  /*13c0*/  @!P2 MOV R16, R60 ;  /* 0x0000003c0010a202 */ /* 0x000fe20000000f00 */
[----:B------:R-:W2:Y:S01]  /*13d0*/  @!P1 LDG.E R27, desc[UR14][R18.64] ;  /* 0x0000000e121b9981 */ /* 0x000ea2000c1e1900 */
[----:B------:R-:W-:Y:S01]  /*13e0*/  MOV R29, RZ ;  /* 0x000000ff001d7202 */ /* 0x000fe20000000f00 */
[----:B------:R-:W-:-:S02]  /*13f0*/  @!P2 IMAD R3, R46, R3, R15 ;  /* 0x000000032e03a224 */ /* 0x000fc400078e020f */
[----:B------:R-:W-:-:S03]  /*1400*/  @!P2 IMAD.WIDE.U32 R16, R46, R2, R16 ;  /* 0x000000022e10a225 */ /* 0x000fc600078e0010 */
[----:B------:R1:W2:Y:S02]  /*1410*/  @!P4 LDG.E R29, desc[UR14][R6.64] ;  /* 0x0000000e061dc981 */ /* 0x0002a4000c1e1900 */
[----:B------:R-:W-:Y:S02]  /*1420*/  @!P2 IADD3 R0, PT, PT, R17, R3, RZ ;  /* 0x000000031100a210 */ /* 0x000fe40007ffe0ff */
[----:B0-----:R-:W-:Y:S01]  /*1430*/  @!P2 LEA R4, P1, R16, R4, 0x1 ;  /* 0x000000041004a211 */ /* 0x001fe200078208ff */
[----:B------:R-:W-:-:S03]  /*1440*/  HFMA2 R31, -RZ, RZ, 0, 0 ;  /* 0x00000000ff1f7431 */ /* 0x000fc600000001ff */
[----:B------:R-:W-:-:S05]  /*1450*/  @!P2 LEA.HI.X R5, R16, R5, R0, 0x1, P1 ;  /* 0x000000051005a211 */ /* 0x000fca00008f0c00 */
[----:B------:R0:W2:Y:S01]  /*1460*/  @!P2 LDG.E R31, desc[UR14][R4.64] ;  /* 0x0000000e041fa981 */ /* 0x0000a2000c1e1900 */
[----:B---3--:R-:W-:-:S04]  /*1470*/  PRMT R38, R41, 0x7632, R38 ;  /* 0x0000763229267816 */ /* 0x008fc80000000026 */
[----:B------:R-:W-:Y:S02]  /*1480*/  SHF.L.U32 R38, R38, 0x10, RZ ;  /* 0x0000001026267819 */ /* 0x000fe400000006ff */
[----:B------:R-:W-:-:S03]  /*1490*/  SHF.L.U32 R41, R41, 0x10, RZ ;  /* 0x0000001029297819 */ /* 0x000fc600000006ff */
[----:B-1----:R-:W-:Y:S02]  /*14a0*/  FMUL.FTZ R6, R38, R38 ;  /* 0x0000002626067220 */ /* 0x002fe40000410000 */
[C---:B------:R-:W-:Y:S02]  /*14b0*/  FADD.FTZ R2, R41.reuse, R38 ;  /* 0x0000002629027221 */ /* 0x040fe40000010000 */
[----:B------:R-:W-:Y:S02]  /*14c0*/  FFMA.FTZ R6, R41, R41, R6 ;  /* 0x0000002929067223 */ /* 0x000fe40000010006 */
[----:B------:R-:W-:Y:S01]  /*14d0*/  FADD.FTZ R2, RZ, R2 ;  /* 0x00000002ff027221 */ /* 0x000fe20000010000 */
[----:B-----5:R-:W-:-:S04]  /*14e0*/  PRMT R36, R39, 0x7632, R36 ;  /* 0x0000763227247816 */ /* 0x020fc80000000024 */
[----:B------:R-:W-:Y:S02]  /*14f0*/  SHF.L.U32 R36, R36, 0x10, RZ ;  /* 0x0000001024247819 */ /* 0x000fe400000006ff */
[----:B------:R-:W-:-:S03]  /*1500*/  SHF.L.U32 R39, R39, 0x10, RZ ;  /* 0x0000001027277819 */ /* 0x000fc600000006ff */
[----:B0-----:R-:W-:Y:S01]  /*1510*/  FMUL.FTZ R4, R36, R36 ;  /* 0x0000002424047220 */ /* 0x001fe20000410000 */
[----:B------:R-:W-:Y:S01]  /*1520*/  FADD.FTZ R6, RZ, R6 ;  /* 0x00000006ff067221 */ /* 0x000fe20000010000 */
[C---:B------:R-:W-:Y:S02]  /*1530*/  FADD.FTZ R3, R39.reuse, R36 ;  /* 0x0000002427037221 */ /* 0x040fe40000010000 */
[----:B------:R-:W-:Y:S02]  /*1540*/  FFMA.FTZ R5, R39, R39, R4 ;  /* 0x0000002727057223 */ /* 0x000fe40000010004 */
[----:B------:R-:W-:Y:S02]  /*1550*/  FADD.FTZ R4, R2, R3 ;  /* 0x0000000302047221 */ /* 0x000fe40000010000 */
[----:B------:R-:W-:Y:S01]  /*1560*/  FADD.FTZ R5, R6, R5 ;  /* 0x0000000506057221 */ /* 0x000fe20000010000 */
[----:B----4-:R-:W-:-:S04]  /*1570*/  PRMT R0, R37, 0x7632, R0 ;  /* 0x0000763225007816 */ /* 0x010fc80000000000 */
[----:B------:R-:W-:Y:S02]  /*1580*/  SHF.L.U32 R0, R0, 0x10, RZ ;  /* 0x0000001000007819 */ /* 0x000fe400000006ff */
[----:B------:R-:W-:-:S03]  /*1590*/  SHF.L.U32 R37, R37, 0x10, RZ ;  /* 0x0000001025257819 */ /* 0x000fc600000006ff */
[----:B------:R-:W-:Y:S02]  /*15a0*/  FMUL.FTZ R6, R0, R0 ;  /* 0x0000000000067220 */ /* 0x000fe40000410000 */
[C---:B------:R-:W-:Y:S01]  /*15b0*/  FADD.FTZ R7, R37.reuse, R0 ;  /* 0x0000000025077221 */ /* 0x040fe20000010000 */
[C---:B------:R-:W-:Y:S01]  /*15c0*/  PRMT R2, R10.reuse, 0x7632, R2 ;  /* 0x000076320a027816 */ /* 0x040fe20000000002 */
[----:B------:R-:W-:Y:S01]  /*15d0*/  FFMA.FTZ R6, R37, R37, R6 ;  /* 0x0000002525067223 */ /* 0x000fe20000010006 */
[----:B------:R-:W-:-:S03]  /*15e0*/  SHF.L.U32 R3, R10, 0x10, RZ ;  /* 0x000000100a037819 */ /* 0x000fc600000006ff */
[----:B------:R-:W-:Y:S02]  /*15f0*/  IMAD.U32 R2, R2, 0x10000, RZ ;  /* 0x0001000002027824 */ /* 0x000fe400078e00ff */
[----:B------:R-:W-:Y:S01]  /*1600*/  FADD.FTZ R7, R4, R7 ;  /* 0x0000000704077221 */ /* 0x000fe20000010000 */
[----:B------:R-:W-:Y:S01]  /*1610*/  FADD.FTZ R10, R5, R6 ;  /* 0x00000006050a7221 */ /* 0x000fe20000010000 */
[----:B------:R-:W-:Y:S01]  /*1620*/  FMUL.FTZ R16, R2, R2 ;  /* 0x0000000202107220 */ /* 0x000fe20000410000 */
[----:B------:R-:W-:-:S03]  /*1630*/  FADD.FTZ R6, R3, R2 ;  /* 0x0000000203067221 */ /* 0x000fc60000010000 */
[----:B------:R-:W-:-:S04]  /*1640*/  FFMA.FTZ R15, R3, R3, R16 ;  /* 0x00000003030f7223 */ /* 0x000fc80000010010 */
[----:B------:R-:W-:Y:S01]  /*1650*/  FADD.FTZ R10, R10, R15 ;  /* 0x0000000f0a0a7221 */ /* 0x000fe20000010000 */
[C---:B--2---:R-:W-:Y:S02]  /*1660*/  PRMT R4, R12.reuse, 0x7632, R4 ;  /* 0x000076320c047816 */ /* 0x044fe40000000004 */
[----:B------:R-:W-:Y:S01]  /*1670*/  SHF.L.U32 R5, R12, 0x10, RZ ;  /* 0x000000100c057819 */ /* 0x000fe200000006ff */
[--C-:B------:R-:W-:Y:S01]  /*1680*/  FADD.FTZ R12, R7, R6.reuse ;  /* 0x00000006070c7221 */ /* 0x100fe20000010000 */
[----:B------:R-:W-:Y:S02]  /*1690*/  SHF.L.U32 R4, R4, 0x10, RZ ;  /* 0x0000001004047819 */ /* 0x000fe400000006ff */
[C---:B------:R-:W-:Y:S02]  /*16a0*/  PRMT R6, R8.reuse, 0x7632, R6 ;  /* 0x0000763208067816 */ /* 0x040fe40000000006 */
[----:B------:R-:W-:Y:S01]  /*16b0*/  SHF.L.U32 R7, R8, 0x10, RZ ;  /* 0x0000001008077819 */ /* 0x000fe200000006ff */
[----:B------:R-:W-:Y:S01]  /*16c0*/  FADD.FTZ R15, R5, R4 ;  /* 0x00000004050f7221 */ /* 0x000fe20000010000 */
[----:B------:R-:W-:Y:S01]  /*16d0*/  SHF.L.U32 R6, R6, 0x10, RZ ;  /* 0x0000001006067819 */ /* 0x000fe200000006ff */
[----:B------:R-:W-:Y:S01]  /*16e0*/  FMUL.FTZ R16, R4, R4 ;  /* 0x0000000404107220 */ /* 0x000fe20000410000 */
[C---:B------:R-:W-:Y:S01]  /*16f0*/  PRMT R8, R9.reuse, 0x7632, R8 ;  /* 0x0000763209087816 */ /* 0x040fe20000000008 */
[----:B------:R-:W-:Y:S01]  /*1700*/  FADD.FTZ R12, R12, R15 ;  /* 0x0000000f0c0c7221 */ /* 0x000fe20000010000 */
[----:B------:R-:W-:Y:S01]  /*1710*/  SHF.L.U32 R9, R9, 0x10, RZ ;  /* 0x0000001009097819 */ /* 0x000fe200000006ff */
[----:B------:R-:W-:Y:S01]  /*1720*/  FFMA.FTZ R17, R5, R5, R16 ;  /* 0x0000000505117223 */ /* 0x000fe20000010010 */
[----:B------:R-:W-:Y:S01]  /*1730*/  FADD.FTZ R15, R7, R6 ;  /* 0x00000006070f7221 */ /* 0x000fe20000010000 */
[----:B------:R-:W-:Y:S01]  /*1740*/  SHF.L.U32 R8, R8, 0x10, RZ ;  /* 0x0000001008087819 */ /* 0x000fe200000006ff */
[----:B------:R-:W-:Y:S01]  /*1750*/  FMUL.FTZ R16, R6, R6 ;  /* 0x0000000606107220 */ /* 0x000fe20000410000 */
[----:B------:R-:W-:Y:S01]  /*1760*/  FADD.FTZ R17, R10, R17 ;  /* 0x000000110a117221 */ /* 0x000fe20000010000 */
[----:B------:R-:W-:Y:S01]  /*1770*/  FADD.FTZ R12, R12, R15 ;  /* 0x0000000f0c0c7221 */ /* 0x000fe20000010000 */
[----:B------:R-:W-:Y:S01]  /*1780*/  PRMT R10, R11, 0x7632, R10 ;  /* 0x000076320b0a7816 */ /* 0x000fe2000000000a */
[----:B------:R-:W-:Y:S01]  /*1790*/  FADD.FTZ R15, R9, R8 ;  /* 0x00000008090f7221 */ /* 0x000fe20000010000 */
[----:B------:R-:W-:Y:S01]  /*17a0*/  FFMA.FTZ R16, R7, R7, R16 ;  /* 0x0000000707107223 */ /* 0x000fe20000010010 */
[----:B------:R-:W-:Y:S01]  /*17b0*/  FMUL.FTZ R18, R8, R8 ;  /* 0x0000000808127220 */ /* 0x000fe20000410000 */
[----:B------:R-:W-:Y:S01]  /*17c0*/  SHF.L.U32 R10, R10, 0x10, RZ ;  /* 0x000000100a0a7819 */ /* 0x000fe200000006ff */
[----:B------:R-:W-:Y:S01]  /*17d0*/  FADD.FTZ R15, R12, R15 ;  /* 0x0000000f0c0f7221 */ /* 0x000fe20000010000 */
[----:B------:R-:W-:Y:S01]  /*17e0*/  IMAD.U32 R11, R11, 0x10000, RZ ;  /* 0x000100000b0b7824 */ /* 0x000fe200078e00ff */
[----:B------:R-:W-:Y:S01]  /*17f0*/  PRMT R12, R13, 0x7632, R12 ;  /* 0x000076320d0c7816 */ /* 0x000fe2000000000c */
[----:B------:R-:W-:Y:S01]  /*1800*/  FADD.FTZ R16, R17, R16 ;  /* 0x0000001011107221 */ /* 0x000fe20000010000 */
[----:B------:R-:W-:Y:S01]  /*1810*/  FFMA.FTZ R17, R9, R9, R18 ;  /* 0x0000000909117223 */ /* 0x000fe20000010012 */
[----:B------:R-:W-:Y:S01]  /*1820*/  FMUL.FTZ R20, R10, R10 ;  /* 0x0000000a0a147220 */ /* 0x000fe20000410000 */
[C---:B------:R-:W-:Y:S01]  /*1830*/  FADD.FTZ R18, R11.reuse, R10 ;  /* 0x0000000a0b127221 */ /* 0x040fe20000010000 */
[----:B------:R-:W-:Y:S01]  /*1840*/  SHF.L.U32 R12, R12, 0x10, RZ ;  /* 0x000000100c0c7819 */ /* 0x000fe200000006ff */
[----:B------:R-:W-:Y:S01]  /*1850*/  FADD.FTZ R16, R16, R17 ;  /* 0x0000001110107221 */ /* 0x000fe20000010000 */
[----:B------:R-:W-:Y:S01]  /*1860*/  FFMA.FTZ R17, R11, R11, R20 ;  /* 0x0000000b0b117223 */ /* 0x000fe20000010014 */
[----:B------:R-:W-:Y:S01]  /*1870*/  FADD.FTZ R18, R15, R18 ;  /* 0x000000120f127221 */ /* 0x000fe20000010000 */
[----:B------:R-:W-:Y:S01]  /*1880*/  SHF.L.U32 R13, R13, 0x10, RZ ;  /* 0x000000100d0d7819 */ /* 0x000fe200000006ff */
[----:B------:R-:W-:Y:S01]  /*1890*/  FMUL.FTZ R20, R12, R12 ;  /* 0x0000000c0c147220 */ /* 0x000fe20000410000 */
[----:B------:R-:W-:-:S03]  /*18a0*/  PRMT R15, R14, 0x7632, R15 ;  /* 0x000076320e0f7816 */ /* 0x000fc6000000000f */
[--C-:B------:R-:W-:Y:S01]  /*18b0*/  FFMA.FTZ R19, R13, R13, R20.reuse ;  /* 0x0000000d0d137223 */ /* 0x100fe20000010014 */
[----:B------:R-:W-:Y:S02]  /*18c0*/  SHF.L.U32 R15, R15, 0x10, RZ ;  /* 0x000000100f0f7819 */ /* 0x000fe400000006ff */
[----:B------:R-:W-:Y:S01]  /*18d0*/  PRMT R20, R21, 0x7632, R20 ;  /* 0x0000763215147816 */ /* 0x000fe20000000014 */
[----:B------:R-:W-:Y:S01]  /*18e0*/  FADD.FTZ R16, R16, R17 ;  /* 0x0000001110107221 */ /* 0x000fe20000010000 */
[----:B------:R-:W-:Y:S01]  /*18f0*/  SHF.L.U32 R14, R14, 0x10, RZ ;  /* 0x000000100e0e7819 */ /* 0x000fe200000006ff */
[----:B------:R-:W-:Y:S01]  /*1900*/  FADD.FTZ R17, R13, R12 ;  /* 0x0000000c0d117221 */ /* 0x000fe20000010000 */
[----:B------:R-:W-:Y:S01]  /*1910*/  FMUL.FTZ R33, R15, R15 ;  /* 0x0000000f0f217220 */ /* 0x000fe20000410000 */
[----:B------:R-:W-:Y:S02]  /*1920*/  SHF.L.U32 R20, R20, 0x10, RZ ;  /* 0x0000001014147819 */ /* 0x000fe400000006ff */
[----:B------:R-:W-:Y:S01]  /*1930*/  PRMT R22, R23, 0x7632, R22 ;  /* 0x0000763217167816 */ /* 0x000fe20000000016 */
[----:B------:R-:W-:Y:S01]  /*1940*/  FADD.FTZ R17, R18, R17 ;  /* 0x0000001112117221 */ /* 0x000fe20000010000 */
[----:B------:R-:W-:Y:S01]  /*1950*/  FADD.FTZ R19, R16, R19 ;  /* 0x0000001310137221 */ /* 0x000fe20000010000 */
[----:B------:R-:W-:Y:S01]  /*1960*/  FFMA.FTZ R18, R14, R14, R33 ;  /* 0x0000000e0e127223 */ /* 0x000fe20000010021 */
[----:B------:R-:W-:Y:S01]  /*1970*/  SHF.L.U32 R21, R21, 0x10, RZ ;  /* 0x0000001015157819 */ /* 0x000fe200000006ff */
[----:B------:R-:W-:Y:S01]  /*1980*/  FMUL.FTZ R26, R20, R20 ;  /* 0x00000014141a7220 */ /* 0x000fe20000410000 */
[----:B------:R-:W-:-:S02]  /*1990*/  SHF.L.U32 R22, R22, 0x10, RZ ;  /* 0x0000001016167819 */ /* 0x000fc400000006ff */
[----:B------:R-:W-:Y:S01]  /*19a0*/  PRMT R24, R25, 0x7632, R24 ;  /* 0x0000763219187816 */ /* 0x000fe20000000018 */
[----:B------:R-:W-:Y:S01]  /*19b0*/  FADD.FTZ R18, R19, R18 ;  /* 0x0000001213127221 */ /* 0x000fe20000010000 */
[----:B------:R-:W-:Y:S01]  /*19c0*/  SHF.L.U32 R23, R23, 0x10, RZ ;  /* 0x0000001017177819 */ /* 0x000fe200000006ff */
[----:B------:R-:W-:Y:S01]  /*19d0*/  FFMA.FTZ R19, R21, R21, R26 ;  /* 0x0000001515137223 */ /* 0x000fe2000001001a */
[----:B------:R-:W-:Y:S01]  /*19e0*/  FMUL.FTZ R26, R22, R22 ;  /* 0x00000016161a7220 */ /* 0x000fe20000410000 */
[----:B------:R-:W-:Y:S02]  /*19f0*/  IMAD.U32 R24, R24, 0x10000, RZ ;  /* 0x0001000018187824 */ /* 0x000fe400078e00ff */
[----:B------:R-:W-:Y:S01]  /*1a00*/  FADD.FTZ R16, R14, R15 ;  /* 0x0000000f0e107221 */ /* 0x000fe20000010000 */
[----:B------:R-:W-:Y:S01]  /*1a10*/  FADD.FTZ R18, R18, R19 ;  /* 0x0000001312127221 */ /* 0x000fe20000010000 */
[--C-:B------:R-:W-:Y:S01]  /*1a20*/  FFMA.FTZ R19, R23, R23, R26.reuse ;  /* 0x0000001717137223 */ /* 0x100fe2000001001a */
[----:B------:R-:W-:Y:S01]  /*1a30*/  SHF.L.U32 R25, R25, 0x10, RZ ;  /* 0x0000001019197819 */ /* 0x000fe200000006ff */
[----:B------:R-:W-:Y:S01]  /*1a40*/  FMUL.FTZ R28, R24, R24 ;  /* 0x00000018181c7220 */ /* 0x000fe20000410000 */
[----:B------:R-:W-:Y:S01]  /*1a50*/  PRMT R26, R27, 0x7632, R26 ;  /* 0x000076321b1a7816 */ /* 0x000fe2000000001a */
[----:B------:R-:W-:Y:S01]  /*1a60*/  FADD.FTZ R16, R17, R16 ;  /* 0x0000001011107221 */ /* 0x000fe20000010000 */
[----:B------:R-:W-:Y:S01]  /*1a70*/  FADD.FTZ R17, R21, R20 ;  /* 0x0000001415117221 */ /* 0x000fe20000010000 */
[----:B------:R-:W-:Y:S01]  /*1a80*/  FADD.FTZ R18, R18, R19 ;  /* 0x0000001312127221 */ /* 0x000fe20000010000 */
[--C-:B------:R-:W-:Y:S01]  /*1a90*/  FFMA.FTZ R19, R25, R25, R28.reuse ;  /* 0x0000001919137223 */ /* 0x100fe2000001001c */
[----:B------:R-:W-:Y:S01]  /*1aa0*/  SHF.L.U32 R26, R26, 0x10, RZ ;  /* 0x000000101a1a7819 */ /* 0x000fe200000006ff */
[----:B------:R-:W-:Y:S01]  /*1ab0*/  FADD.FTZ R16, R16, R17 ;  /* 0x0000001110107221 */ /* 0x000fe20000010000 */
[----:B------:R-:W-:Y:S01]  /*1ac0*/  PRMT R28, R29, 0x7632, R28 ;  /* 0x000076321d1c7816 */ /* 0x000fe2000000001c */
[----:B------:R-:W-:Y:S01]  /*1ad0*/  FADD.FTZ R17, R23, R22 ;  /* 0x0000001617117221 */ /* 0x000fe20000010000 */
[----:B------:R-:W-:Y:S01]  /*1ae0*/  SHF.L.U32 R27, R27, 0x10, RZ ;  /* 0x000000101b1b7819 */ /* 0x000fe200000006ff */
[----:B------:R-:W-:Y:S01]  /*1af0*/  FMUL.FTZ R30, R26, R26 ;  /* 0x0000001a1a1e7220 */ /* 0x000fe20000410000 */
[----:B------:R-:W-:Y:S01]  /*1b00*/  SHF.L.U32 R28, R28, 0x10, RZ ;  /* 0x000000101c1c7819 */ /* 0x000fe200000006ff */
[----:B------:R-:W-:Y:S01]  /*1b10*/  FADD.FTZ R16, R16, R17 ;  /* 0x0000001110107221 */ /* 0x000fe20000010000 */
[----:B------:R-:W-:Y:S01]  /*1b20*/  FADD.FTZ R18, R18, R19 ;  /* 0x0000001312127221 */ /* 0x000fe20000010000 */
[----:B------:R-:W-:Y:S01]  /*1b30*/  FADD.FTZ R17, R25, R24 ;  /* 0x0000001819117221 */ /* 0x000fe20000010000 */
[----:B------:R-:W-:Y:S01]  /*1b40*/  FFMA.FTZ R19, R27, R27, R30 ;  /* 0x0000001b1b137223 */ /* 0x000fe2000001001e */
[----:B------:R-:W-:Y:S01]  /*1b50*/  SHF.L.U32 R29, R29, 0x10, RZ ;  /* 0x000000101d1d7819 */ /* 0x000fe200000006ff */
[----:B------:R-:W-:Y:S01]  /*1b60*/  FMUL.FTZ R30, R28, R28 ;  /* 0x0000001c1c1e7220 */ /* 0x000fe20000410000 */
[----:B------:R-:W-:Y:S01]  /*1b70*/  FADD.FTZ R16, R16, R17 ;  /* 0x0000001110107221 */ /* 0x000fe20000010000 */
[----:B------:R-:W-:Y:S01]  /*1b80*/  PRMT R32, R31, 0x7632, R32 ;  /* 0x000076321f207816 */ /* 0x000fe20000000020 */
[----:B------:R-:W-:Y:S01]  /*1b90*/  FADD.FTZ R18, R18, R19 ;  /* 0x0000001312127221 */ /* 0x000fe20000010000 */
[----:B------:R-:W-:Y:S01]  /*1ba0*/  FADD.FTZ R17, R27, R26 ;  /* 0x0000001a1b117221 */ /* 0x000fe20000010000 */
[----:B------:R-:W-:Y:S01]  /*1bb0*/  FFMA.FTZ R19, R29, R29, R30 ;  /* 0x0000001d1d137223 */ /* 0x000fe2000001001e */
[----:B------:R-:W-:-:S02]  /*1bc0*/  SHF.L.U32 R30, R32, 0x10, RZ ;  /* 0x00000010201e7819 */ /* 0x000fc400000006ff */
[----:B------:R-:W-:Y:S01]  /*1bd0*/  FADD.FTZ R16, R16, R17 ;  /* 0x0000001110107221 */ /* 0x000fe20000010000 */
[----:B------:R-:W-:Y:S01]  /*1be0*/  SHF.L.U32 R31, R31, 0x10, RZ ;  /* 0x000000101f1f7819 */ /* 0x000fe200000006ff */
[----:B------:R-:W-:Y:S01]  /*1bf0*/  FADD.FTZ R17, R29, R28 ;  /* 0x0000001c1d117221 */ /* 0x000fe20000010000 */
[----:B------:R-:W-:Y:S01]  /*1c00*/  FMUL.FTZ R32, R30, R30 ;  /* 0x0000001e1e207220 */ /* 0x000fe20000410000 */
[----:B------:R-:W-:Y:S02]  /*1c10*/  FADD.FTZ R18, R18, R19 ;  /* 0x0000001312127221 */ /* 0x000fe40000010000 */
[----:B------:R-:W-:Y:S01]  /*1c20*/  FADD.FTZ R16, R16, R17 ;  /* 0x0000001110107221 */ /* 0x000fe20000010000 */
[C---:B------:R-:W-:Y:S01]  /*1c30*/  FADD.FTZ R17, R31.reuse, R30 ;  /* 0x0000001e1f117221 */ /* 0x040fe20000010000 */
[----:B------:R-:W-:-:S03]  /*1c40*/  FFMA.FTZ R19, R31, R31, R32 ;  /* 0x0000001f1f137223 */ /* 0x000fc60000010020 */
[----:B------:R-:W-:Y:S01]  /*1c50*/  FADD.FTZ R16, R16, R17 ;  /* 0x0000001110107221 */ /* 0x000fe20000010000 */
[----:B------:R-:W-:-:S04]  /*1c60*/  FADD.FTZ R17, R18, R19 ;  /* 0x0000001312117221 */ /* 0x000fc80000010000 */
        /* <DEDUP_REMOVED lines=17> */
[C---:B------:R-:W-:Y:S02]  /*1d80*/  ISETP.GT.AND P2, PT, R42.reuse, 0xf, PT ;  /* 0x0000000f2a00780c */ /* 0x040fe40003f44270 */
[----:B------:R-:W-:Y:S01]  /*1d90*/  ISETP.GT.AND P1, PT, R42, 0x17, PT ;  /* 0x000000172a00780c */ /* 0x000fe20003f24270 */
[----:B------:R-:W-:Y:S01]  /*1da0*/  BSSY.RECONVERGENT B0, `(.L_x_1950) ;  /* 0x0000012000007945 */ /* 0x000fe20003800200 */
        /* <DEDUP_REMOVED lines=10> */
[----:B------:R-:W0:Y:S01]  /*1e50*/  @!P1 S2R R17, SR_CgaCtaId ;  /* 0x0000000000119919 */ /* 0x000e220000008800 */
[----:B------:R-:W-:-:S04]  /*1e60*/  @!P1 MOV R16, 0x400 ;  /* 0x0000040000109802 */ /* 0x000fc80000000f00 */
[----:B0-----:R-:W-:Y:S02]  /*1e70*/  @!P1 LEA R17, R17, R16, 0x18 ;  /* 0x0000001011119211 */ /* 0x001fe400078ec0ff */
[----:B------:R-:W-:-:S04]  /*1e80*/  @!P1 SHF.R.U32.HI R16, RZ, 0x2, R44 ;  /* 0x00000002ff109819 */ /* 0x000fc8000001162c */
[----:B------:R-:W-:-:S04]  /*1e90*/  @!P1 LOP3.LUT R16, R16, 0xf8, RZ, 0xc0, !PT ;  /* 0x000000f810109812 */ /* 0x000fc800078ec0ff */
[----:B------:R-:W-:-:S05]  /*1ea0*/  @!P1 IADD3 R16, PT, PT, R16, R17, RZ ;  /* 0x0000001110109210 */ /* 0x000fca0007ffe0ff */
[----:B------:R3:W-:Y:S02]  /*1eb0*/  @!P1 STS.64 [R16+0x8], R32 ;  /* 0x0000082010009388 */ /* 0x0007e40000000a00 */
.L_x_1951:
[----:B------:R-:W-:Y:S05]  /*1ec0*/  BSYNC.RECONVERGENT B0 ;  /* 0x0000000000007941 */ /* 0x000fea0003800200 */
.L_x_1950:
        /* <DEDUP_REMOVED lines=8> */
[----:B---3--:R-:W3:Y:S04]  /*1f50*/  LDS.128 R16, [UR5+0x10] ;  /* 0x00001005ff107984 */ /* 0x008ee80008000c00 */
[----:B-12---:R-:W0:Y:S01]  /*1f60*/  LDS.64 R34, [UR5+0x20] ;  /* 0x00002005ff227984 */ /* 0x006e220008000a00 */
[----:B---3--:R-:W-:Y:S01]  /*1f70*/  FADD.FTZ R57, R32, R16 ;  /* 0x0000001020397221 */ /* 0x008fe20000010000 */
[----:B------:R-:W-:-:S03]  /*1f80*/  FADD.FTZ R16, R33, R17 ;  /* 0x0000001121107221 */ /* 0x000fc60000010000 */
[----:B------:R-:W-:Y:S01]  /*1f90*/  FADD.FTZ R57, R57, R18 ;  /* 0x0000001239397221 */ /* 0x000fe20000010000 */
[----:B------:R-:W-:-:S03]  /*1fa0*/  FADD.FTZ R16, R16, R19 ;  /* 0x0000001310107221 */ /* 0x000fc60000010000 */
[----:B0-----:R-:W-:Y:S01]  /*1fb0*/  FADD.FTZ R32, R57, R34 ;  /* 0x0000002239207221 */ /* 0x001fe20000010000 */
[----:B------:R-:W-:-:S07]  /*1fc0*/  FADD.FTZ R33, R16, R35 ;  /* 0x0000002310217221 */ /* 0x000fce0000010000 */
.L_x_1953:
[----:B------:R-:W-:Y:S05]  /*1fd0*/  BSYNC.RECONVERGENT B0 ;  /* 0x0000000000007941 */ /* 0x000fea0003800200 */
.L_x_1952:
[----:B------:R-:W-:Y:S05]  /*1fe0*/  @!P1 BRA `(.L_x_1954) ;  /* 0x0000000c00b49947 */ /* 0x000fea0003800000 */
[----:B---3--:R-:W3:Y:S01]  /*1ff0*/  LDC.64 R16, c[0x0][0x3b8] ;  /* 0x0000ee00ff107b82 */ /* 0x008ee20000000a00 */
[----:B------:R-:W-:Y:S01]  /*2000*/  ULOP3.LUT UR5, UR4, 0x1, URZ, 0xc0, !UPT ;  /* 0x0000000104057892 */ /* 0x000fe2000f8ec0ff */
[----:B------:R-:W-:-:S03]  /*2010*/  ISETP.GE.U32.AND P1, PT, R40, 0x8, PT ;  /* 0x000000082800780c */ /* 0x000fc60003f26070 */
[----:B------:R-:W-:-:S06]  /*2020*/  UIMAD UR5, UR5, UR18, URZ ;  /* 0x00000012050572a4 */ /* 0x000fcc000f8e02ff */
[----:B------:R-:W-:-:S04]  /*2030*/  IMAD R18, R40, UR5, RZ ;  /* 0x0000000528127c24 */ /* 0x000fc8000f8e02ff */
[----:B------:R-:W-:-:S04]  /*2040*/  IMAD.SHL.U32 R19, R18, 0x2, RZ ;  /* 0x0000000212137824 */ /* 0x000fc800078e00ff */
[----:B---3--:R-:W-:-:S03]  /*2050*/  IMAD.WIDE R16, R19, 0x4, R16 ;  /* 0x0000000413107825 */ /* 0x008fc600078e0210 */
[----:B------:R-:W-:Y:S02]  /*2060*/  R2UR UR16, R16 ;  /* 0x00000000101072ca */ /* 0x000fe400000e0000 */
[----:B------:R-:W-:Y:S01]  /*2070*/  R2UR UR17, R17 ;  /* 0x00000000111172ca */ /* 0x000fe200000e0000 */
[----:B------:R-:W-:-:S14]  /*2080*/  @P2 BRA `(.L_x_1955) ;  /* 0x00000000006c2947 */ /* 0x000fdc0003800000 */
[----:B------:R-:W3:Y:S01]  /*2090*/  LDC.64 R16, c[0x0][0x3b0] ;  /* 0x0000ec00ff107b82 */ /* 0x000ee20000000a00 */
[----:B------:R-:W-:Y:S02]  /*20a0*/  UIMAD UR10, UR19, UR18, UR6 ;  /* 0x00000012130a72a4 */ /* 0x000fe4000f8e0206 */
[----:B------:R-:W-:Y:S02]  /*20b0*/  UIADD3 UR12, UPT, UPT, UR5, UR6, URZ ;  /* 0x00000006050c7290 */ /* 0x000fe4000fffe0ff */
[----:B------:R-:W-:-:S04]  /*20c0*/  UIMAD.WIDE.U32 UR10, UR10, 0x8, UR16 ;  /* 0x000000080a0a78a5 */ /* 0x000fc8000f8e0010 */
[----:B--2---:R-:W-:Y:S02]  /*20d0*/  MOV R35, UR12 ;  /* 0x0000000c00237c02 */ /* 0x004fe40008000f00 */
[----:B------:R-:W-:Y:S01]  /*20e0*/  MOV R18, UR10 ;  /* 0x0000000a00127c02 */ /* 0x000fe20008000f00 */
[----:B------:R-:W-:Y:S01]  /*20f0*/  ULOP3.LUT UP0, UR10, UR4, 0x2, URZ, 0xc0, !UPT ;  /* 0x00000002040a7892 */ /* 0x000fe2000f80c0ff */
[----:B-1----:R-:W-:Y:S02]  /*2100*/  MOV R34, UR12 ;  /* 0x0000000c00227c02 */ /* 0x002fe40008000f00 */
[----:B------:R-:W-:Y:S01]  /*2110*/  MOV R19, UR11 ;  /* 0x0000000b00137c02 */ /* 0x000fe20008000f00 */
[----:B------:R-:W-:-:S04]  /*2120*/  UIADD3 UR10, UPT, UPT, -UR10, 0x1, URZ ;  /* 0x000000010a0a7890 */ /* 0x000fc8000fffe1ff */
[----:B------:R4:W-:Y:S02]  /*2130*/  STG.E.64 desc[UR14][R18.64], R32 ;  /* 0x0000002012007986 */ /* 0x0009e4000c101b0e */
[----:B------:R-:W-:Y:S02]  /*2140*/  MOV R57, UR10 ;  /* 0x0000000a00397c02 */ /* 0x000fe40008000f00 */
[----:B---3--:R-:W-:-:S04]  /*2150*/  LEA R16, P3, R35, R16, 0x2 ;  /* 0x0000001023107211 */ /* 0x008fc800078610ff */
[----:B------:R-:W-:Y:S02]  /*2160*/  LEA.HI.X R17, R34, R17, RZ, 0x2, P3 ;  /* 0x0000001122117211 */ /* 0x000fe400018f14ff */
[----:B------:R-:W-:Y:S01]  /*2170*/  PLOP3.LUT P3, PT, PT, PT, UP0, 0x80, 0x8 ;  /* 0x000000000008781c */ /* 0x000fe20003f6f008 */
[----:B------:R-:W-:Y:S06]  /*2180*/  MEMBAR.ALL.GPU ;  /* 0x0000000000007992 */ /* 0x000fec000000a000 */
[----:B------:R-:W-:-:S00]  /*2190*/  ERRBAR ;  /* 0x00000000000079ab */ /* 0x000fc00000000000 */
[----:B------:R-:W-:Y:S06]  /*21a0*/  CGAERRBAR ;  /* 0x00000000000075ab */ /* 0x000fec0000000000 */
[----:B------:R4:W-:Y:S01]  /*21b0*/  REDG.E.ADD.S32.STRONG.GPU desc[UR14][R16.64], R57 ;  /* 0x000000391000798e */ /* 0x0009e2000c12e30e */
[----:B------:R-:W-:-:S04]  /*21c0*/  SEL R35, R40, RZ, !P3 ;  /* 0x000000ff28237207 */ /* 0x000fc80005800000 */
[----:B------:R-:W-:-:S13]  /*21d0*/  ISETP.NE.AND P3, PT, R35, -0x1, PT ;  /* 0xffffffff2300780c */ /* 0x000fda0003f65270 */
[----:B----4-:R-:W-:Y:S05]  /*21e0*/  @!P3 BRA `(.L_x_1955) ;  /* 0x000000000014b947 */ /* 0x010fea0003800000 */
.L_x_1956:
[----:B------:R-:W2:Y:S04]  /*21f0*/  LDG.E.STRONG.GPU R18, desc[UR14][R16.64] ;  /* 0x0000000e10127981 */ /* 0x000ea8000c1ef900 */
[----:B--2---:R-:W-:Y:S01]  /*2200*/  CCTL.IVALL ;  /* 0x00000000ff00798f */ /* 0x004fe20002000000 */
[----:B------:R-:W-:Y:S05]  /*2210*/  YIELD ;  /* 0x0000000000007946 */ /* 0x000fea0003800000 */
[----:B------:R-:W-:-:S13]  /*2220*/  ISETP.NE.AND P3, PT, R18, R35, PT ;  /* 0x000000231200720c */ /* 0x000fda0003f65270 */
[----:B------:R-:W-:Y:S05]  /*2230*/  @P3 BRA `(.L_x_1956) ;  /* 0xfffffffc00ec3947 */ /* 0x000fea000383ffff */
.L_x_1955:
[----:B------:R-:W-:Y:S05]  /*2240*/  WARPSYNC.ALL ;  /* 0x0000000000007948 */ /* 0x000fea0003800000 */
[----:B------:R-:W-:Y:S06]  /*2250*/  BAR.SYNC.DEFER_BLOCKING 0x0 ;  /* 0x0000000000007b1d */ /* 0x000fec0000010000 */
[----:B------:R-:W-:Y:S01]  /*2260*/  UMOV UR5, URZ ;  /* 0x000000ff00057c82 */ /* 0x000fe20008000000 */
[----:B------:R-:W-:Y:S05]  /*2270*/  @!P1 BRA `(.L_x_1957) ;  /* 0x0000000400989947 */ /* 0x000fea0003800000 */
[----:B-1----:R-:W-:Y:S01]  /*2280*/  LOP3.LUT R34, R40, 0x7ffffff8, RZ, 0xc0, !PT ;  /* 0x7ffffff828227812 */ /* 0x002fe200078ec0ff */
        /* <DEDUP_REMOVED lines=10> */
.L_x_1958:
[----:B------:R-:W-:Y:S01]  /*2330*/  ISETP.EQ.OR P1, PT, RZ, UR24, P2 ;  /* 0x00000018ff007c0c */ /* 0x000fe20009722670 */
[----:B------:R-:W-:-:S06]  /*2340*/  UIADD3 UR25, UPT, UPT, UR5, 0x1, URZ ;  /* 0x0000000105197890 */ /* 0x000fcc000fffe0ff */
[----:B------:R-:W-:-:S04]  /*2350*/  MOV R16, UR25 ;  /* 0x0000001900107c02 */ /* 0x000fc80008000f00 */
[----:B------:R-:W-:Y:S02]  /*2360*/  ISETP.EQ.OR P6, PT, R16, UR19, P2 ;  /* 0x0000001310007c0c */ /* 0x000fe400097c2670 */
[----:B------:R-:W-:-:S05]  /*2370*/  VOTEU.ALL UP0, P1 ;  /* 0x0000000000ff7886 */ /* 0x000fca0000800000 */
[----:B------:R-:W-:-:S06]  /*2380*/  @!UP0 UIMAD.WIDE.U32 UR26, UR10, 0x8, UR16 ;  /* 0x000000080a1a88a5 */ /* 0x000fcc000f8e0010 */
[----:B------:R-:W-:Y:S02]  /*2390*/  MOV R18, UR26 ;  /* 0x0000001a00127c02 */ /* 0x000fe40008000f00 */
[----:B------:R-:W-:-:S06]  /*23a0*/  MOV R19, UR27 ;  /* 0x0000001b00137c02 */ /* 0x000fcc0008000f00 */
[----:B------:R-:W0:Y:S01]  /*23b0*/  @!P1 LDG.E.64 R18, desc[UR14][R18.64] ;  /* 0x0000000e12129981 */ /* 0x000e22000c1e1b00 */
[----:B------:R-:W-:-:S05]  /*23c0*/  VOTEU.ALL UP0, P6 ;  /* 0x0000000000ff7886 */ /* 0x000fca0003000000 */
[----:B------:R-:W-:-:S06]  /*23d0*/  @!UP0 UIMAD.WIDE.U32 UR26, UR23, 0x8, UR16 ;  /* 0x00000008171a88a5 */ /* 0x000fcc000f8e0010 */
[----:B------:R-:W-:Y:S01]  /*23e0*/  IMAD.U32 R16, RZ, RZ, UR26 ;  /* 0x0000001aff107e24 */ /* 0x000fe2000f8e00ff */
[----:B------:R-:W-:-:S06]  /*23f0*/  MOV R17, UR27 ;  /* 0x0000001b00117c02 */ /* 0x000fcc0008000f00 */
[----:B------:R-:W3:Y:S01]  /*2400*/  @!P6 LDG.E.64 R16, desc[UR14][R16.64] ;  /* 0x0000000e1010e981 */ /* 0x000ee2000c1e1b00 */
[----:B------:R-:W-:-:S06]  /*2410*/  UIADD3 UR25, UPT, UPT, UR5, 0x2, URZ ;  /* 0x0000000205197890 */ /* 0x000fcc000fffe0ff */
[----:B--2---:R-:W-:Y:S01]  /*2420*/  MOV R35, UR25 ;  /* 0x0000001900237c02 */ /* 0x004fe20008000f00 */
[----:B------:R-:W-:-:S03]  /*2430*/  UIADD3 UR25, UPT, UPT, UR5, 0x3, URZ ;  /* 0x0000000305197890 */ /* 0x000fc6000fffe0ff */
[----:B------:R-:W-:-:S13]  /*2440*/  ISETP.EQ.OR P3, PT, R35, UR19, P2 ;  /* 0x0000001323007c0c */ /* 0x000fda0009762670 */
[----:B------:R-:W-:-:S05]  /*2450*/  VOTEU.ALL UP0, P3 ;  /* 0x0000000000ff7886 */ /* 0x000fca0001800000 */
[----:B------:R-:W-:Y:S01]  /*2460*/  @!UP0 UIMAD.WIDE.U32 UR26, UR22, 0x8, UR16 ;  /* 0x00000008161a88a5 */ /* 0x000fe2000f8e0010 */
[----:B0-----:R-:W-:Y:S01]  /*2470*/  @!P1 FADD.FTZ R32, R32, R18 ;  /* 0x0000001220209221 */ /* 0x001fe20000010000 */
[----:B------:R-:W-:Y:S01]  /*2480*/  MOV R18, UR25 ;  /* 0x0000001900127c02 */ /* 0x000fe20008000f00 */
[----:B------:R-:W-:-:S03]  /*2490*/  @!P1 FADD.FTZ R33, R33, R19 ;  /* 0x0000001321219221 */ /* 0x000fc60000010000 */
[----:B------:R-:W-:Y:S02]  /*24a0*/  MOV R19, UR27 ;  /* 0x0000001b00137c02 */ /* 0x000fe40008000f00 */
[----:B------:R-:W-:Y:S02]  /*24b0*/  ISETP.EQ.OR P4, PT, R18, UR19, P2 ;  /* 0x0000001312007c0c */ /* 0x000fe40009782670 */
[----:B------:R-:W-:-:S06]  /*24c0*/  MOV R18, UR26 ;  /* 0x0000001a00127c02 */ /* 0x000fcc0008000f00 */
[----:B------:R-:W2:Y:S05]  /*24d0*/  @!P3 LDG.E.64 R18, desc[UR14][R18.64] ;  /* 0x0000000e1212b981 */ /* 0x000eaa000c1e1b00 */
[----:B------:R-:W-:Y:S01]  /*24e0*/  VOTEU.ALL UP0, P4 ;  /* 0x0000000000ff7886 */ /* 0x000fe20002000000 */
[----:B---3--:R-:W-:-:S04]  /*24f0*/  @!P6 FADD.FTZ R32, R32, R16 ;  /* 0x000000102020e221 */ /* 0x008fc80000010000 */
[----:B------:R-:W-:Y:S01]  /*2500*/  @!UP0 UIMAD.WIDE.U32 UR26, UR21, 0x8, UR16 ;  /* 0x00000008151a88a5 */ /* 0x000fe2000f8e0010 */
[----:B------:R-:W-:-:S05]  /*2510*/  @!P6 FADD.FTZ R33, R33, R17 ;  /* 0x000000112121e221 */ /* 0x000fca0000010000 */
[----:B------:R-:W-:Y:S02]  /*2520*/  MOV R16, UR26 ;  /* 0x0000001a00107c02 */ /* 0x000fe40008000f00 */
[----:B------:R-:W-:-:S06]  /*2530*/  MOV R17, UR27 ;  /* 0x0000001b00117c02 */ /* 0x000fcc0008000f00 */
[----:B------:R-:W3:Y:S01]  /*2540*/  @!P4 LDG.E.64 R16, desc[UR14][R16.64] ;  /* 0x0000000e1010c981 */ /* 0x000ee2000c1e1b00 */
[----:B------:R-:W-:-:S06]  /*2550*/  UIADD3 UR25, UPT, UPT, UR5, 0x4, URZ ;  /* 0x0000000405197890 */ /* 0x000fcc000fffe0ff */
[----:B------:R-:W-:-:S04]  /*2560*/  MOV R35, UR25 ;  /* 0x0000001900237c02 */ /* 0x000fc80008000f00 */
[----:B------:R-:W-:Y:S01]  /*2570*/  ISETP.EQ.OR P1, PT, R35, UR19, P2 ;  /* 0x0000001323007c0c */ /* 0x000fe20009722670 */
[----:B------:R-:W-:-:S12]  /*2580*/  UIADD3 UR25, UPT, UPT, UR5, 0x5, URZ ;  /* 0x0000000505197890 */ /* 0x000fd8000fffe0ff */
[----:B------:R-:W-:-:S05]  /*2590*/  VOTEU.ALL UP0, P1 ;  /* 0x0000000000ff7886 */ /* 0x000fca0000800000 */
[----:B------:R-:W-:Y:S01]  /*25a0*/  @!UP0 UIMAD.WIDE.U32 UR26, UR20, 0x8, UR16 ;  /* 0x00000008141a88a5 */ /* 0x000fe2000f8e0010 */
[----:B--2---:R-:W-:Y:S01]  /*25b0*/  @!P3 FADD.FTZ R32, R32, R18 ;  /* 0x000000122020b221 */ /* 0x004fe20000010000 */
[----:B------:R-:W-:Y:S02]  /*25c0*/  IMAD.U32 R18, RZ, RZ, UR25 ;  /* 0x00000019ff127e24 */ /* 0x000fe4000f8e00ff */
[----:B------:R-:W-:Y:S02]  /*25d0*/  @!P3 FADD.FTZ R33, R33, R19 ;  /* 0x000000132121b221 */ /* 0x000fe40000010000 */
[----:B------:R-:W-:Y:S02]  /*25e0*/  MOV R19, UR27 ;  /* 0x0000001b00137c02 */ /* 0x000fe40008000f00 */
[----:B------:R-:W-:Y:S02]  /*25f0*/  ISETP.EQ.OR P3, PT, R18, UR19, P2 ;  /* 0x0000001312007c0c */ /* 0x000fe40009762670 */
[----:B------:R-:W-:-:S06]  /*2600*/  MOV R18, UR26 ;  /* 0x0000001a00127c02 */ /* 0x000fcc0008000f00 */
[----:B------:R-:W2:Y:S05]  /*2610*/  @!P1 LDG.E.64 R18, desc[UR14][R18.64] ;  /* 0x0000000e12129981 */ /* 0x000eaa000c1e1b00 */
[----:B------:R-:W-:-:S05]  /*2620*/  VOTEU.ALL UP0, P3 ;  /* 0x0000000000ff7886 */ /* 0x000fca0001800000 */
[----:B------:R-:W-:Y:S01]  /*2630*/  @!UP0 UIMAD.WIDE.U32 UR26, UR11, 0x8, UR16 ;  /* 0x000000080b1a88a5 */ /* 0x000fe2000f8e0010 */
[----:B---3--:R-:W-:Y:S01]  /*2640*/  @!P4 FADD.FTZ R32, R32, R16 ;  /* 0x000000102020c221 */ /* 0x008fe20000010000 */
[----:B------:R-:W-:-:S04]  /*2650*/  @!P4 FADD.FTZ R33, R33, R17 ;  /* 0x000000112121c221 */ /* 0x000fc80000010000 */
[----:B------:R-:W-:Y:S02]  /*2660*/  MOV R16, UR26 ;  /* 0x0000001a00107c02 */ /* 0x000fe40008000f00 */
[----:B------:R-:W-:-:S06]  /*2670*/  MOV R17, UR27 ;  /* 0x0000001b00117c02 */ /* 0x000fcc0008000f00 */
[----:B------:R-:W3:Y:S01]  /*2680*/  @!P3 LDG.E.64 R16, desc[UR14][R16.64] ;  /* 0x0000000e1010b981 */ /* 0x000ee2000c1e1b00 */
[----:B------:R-:W-:-:S06]  /*2690*/  UIADD3 UR25, UPT, UPT, UR5, 0x6, URZ ;  /* 0x0000000605197890 */ /* 0x000fcc000fffe0ff */
[----:B------:R-:W-:Y:S01]  /*26a0*/  MOV R35, UR25 ;  /* 0x0000001900237c02 */ /* 0x000fe20008000f00 */
[----:B------:R-:W-:-:S03]  /*26b0*/  UIADD3 UR25, UPT, UPT, UR5, 0x7, URZ ;  /* 0x0000000705197890 */ /* 0x000fc6000fffe0ff */
[----:B------:R-:W-:-:S13]  /*26c0*/  ISETP.EQ.OR P6, PT, R35, UR19, P2 ;  /* 0x0000001323007c0c */ /* 0x000fda00097c2670 */
[----:B------:R-:W-:-:S05]  /*26d0*/  VOTEU.ALL UP0, P6 ;  /* 0x0000000000ff7886 */ /* 0x000fca0003000000 */
[----:B------:R-:W-:Y:S01]  /*26e0*/  @!UP0 UIMAD.WIDE.U32 UR26, UR13, 0x8, UR16 ;  /* 0x000000080d1a88a5 */ /* 0x000fe2000f8e0010 */
[----:B--2---:R-:W-:Y:S01]  /*26f0*/  @!P1 FADD.FTZ R32, R32, R18 ;  /* 0x0000001220209221 */ /* 0x004fe20000010000 */
[----:B------:R-:W-:-:S04]  /*2700*/  MOV R18, UR25 ;  /* 0x0000001900127c02 */ /* 0x000fc80008000f00 */
[----:B------:R-:W-:Y:S01]  /*2710*/  ISETP.EQ.OR P4, PT, R18, UR19, P2 ;  /* 0x0000001312007c0c */ /* 0x000fe20009782670 */
[----:B------:R-:W-:Y:S01]  /*2720*/  @!P1 FADD.FTZ R33, R33, R19 ;  /* 0x0000001321219221 */ /* 0x000fe20000010000 */
[----:B------:R-:W-:Y:S02]  /*2730*/  MOV R18, UR26 ;  /* 0x0000001a00127c02 */ /* 0x000fe40008000f00 */
[----:B------:R-:W-:-:S06]  /*2740*/  MOV R19, UR27 ;  /* 0x0000001b00137c02 */ /* 0x000fcc0008000f00 */
[----:B------:R-:W2:Y:S03]  /*2750*/  @!P6 LDG.E.64 R18, desc[UR14][R18.64] ;  /* 0x0000000e1212e981 */ /* 0x000ea6000c1e1b00 */
[----:B------:R-:W-:-:S05]  /*2760*/  VOTEU.ALL UP0, P4 ;  /* 0x0000000000ff7886 */ /* 0x000fca0002000000 */
[----:B------:R-:W-:Y:S01]  /*2770*/  @!UP0 UIMAD.WIDE.U32 UR26, UR12, 0x8, UR16 ;  /* 0x000000080c1a88a5 */ /* 0x000fe2000f8e0010 */
[----:B---3--:R-:W-:Y:S01]  /*2780*/  @!P3 FADD.FTZ R32, R32, R16 ;  /* 0x000000102020b221 */ /* 0x008fe20000010000 */
[----:B------:R-:W-:-:S04]  /*2790*/  @!P3 FADD.FTZ R33, R33, R17 ;  /* 0x000000112121b221 */ /* 0x000fc80000010000 */
[----:B------:R-:W-:Y:S01]  /*27a0*/  IMAD.U32 R16, RZ, RZ, UR26 ;  /* 0x0000001aff107e24 */ /* 0x000fe2000f8e00ff */
[----:B------:R-:W-:-:S06]  /*27b0*/  MOV R17, UR27 ;  /* 0x0000001b00117c02 */ /* 0x000fcc0008000f00 */
[----:B------:R-:W3:Y:S01]  /*27c0*/  @!P4 LDG.E.64 R16, desc[UR14][R16.64] ;  /* 0x0000000e1010c981 */ /* 0x000ee2000c1e1b00 */
[----:B------:R-:W-:-:S06]  /*27d0*/  UIADD3 UR5, UPT, UPT, UR5, 0x8, URZ ;  /* 0x0000000805057890 */ /* 0x000fcc000fffe0ff */
[----:B------:R-:W-:Y:S01]  /*27e0*/  ISETP.NE.AND P1, PT, R34, UR5, PT ;  /* 0x0000000522007c0c */ /* 0x000fe2000bf25270 */
        /* <DEDUP_REMOVED lines=10> */
[----:B------:R-:W-:-:S03]  /*2890*/  @!P6 FADD.FTZ R33, R33, R19 ;  /* 0x000000132121e221 */ /* 0x000fc60000010000 */
[----:B---3--:R-:W-:Y:S01]  /*28a0*/  @!P4 FADD.FTZ R32, R32, R16 ;  /* 0x000000102020c221 */ /* 0x008fe20000010000 */
[----:B------:R-:W-:Y:S01]  /*28b0*/  @!P4 FADD.FTZ R33, R33, R17 ;  /* 0x000000112121c221 */ /* 0x000fe20000010000 */
[----:B------:R-:W-:Y:S06]  /*28c0*/  @P1 BRA `(.L_x_1958) ;  /* 0xfffffff800981947 */ /* 0x000fec000383ffff */
[----:B------:R-:W-:-:S15]  /*28d0*/  R2UR UR5, R34 ;  /* 0x00000000220572ca */ /* 0x000fde00000e0000 */
.L_x_1957:
[----:B------:R-:W-:-:S13]  /*28e0*/  LOP3.LUT P1, RZ, R40, 0x7, RZ, 0xc0, !PT ;  /* 0x0000000728ff7812 */ /* 0x000fda000782c0ff */
[----:B------:R-:W-:Y:S05]  /*28f0*/  @!P1 BRA `(.L_x_1954) ;  /* 0x0000000400709947 */ /* 0x000fea0003800000 */
[----:B------:R-:W-:-:S04]  /*2900*/  LOP3.LUT R16, R40, 0x7, RZ, 0xc0, !PT ;  /* 0x0000000728107812 */ /* 0x000fc800078ec0ff */
[----:B------:R-:W-:-:S04]  /*2910*/  IADD3 R16, PT, PT, R16, -0x1, RZ ;  /* 0xffffffff10107810 */ /* 0x000fc80007ffe0ff */
[----:B------:R-:W-:-:S13]  /*2920*/  ISETP.GE.U32.AND P1, PT, R16, 0x3, PT ;  /* 0x000000031000780c */ /* 0x000fda0003f26070 */
[----:B------:R-:W-:Y:S05]  /*2930*/  @!P1 BRA `(.L_x_1959) ;  /* 0x0000000000b89947 */ /* 0x000fea0003800000 */
[----:B------:R-:W-:Y:S01]  /*2940*/  MOV R16, UR5 ;  /* 0x0000000500107c02 */ /* 0x000fe20008000f00 */
[----:B------:R-:W-:-:S03]  /*2950*/  UIADD3 UR12, UPT, UPT, UR5, 0x1, URZ ;  /* 0x00000001050c7890 */ /* 0x000fc6000fffe0ff */
[----:B------:R-:W-:-:S03]  /*2960*/  ISETP.EQ.OR P1, PT, R16, UR19, P2 ;  /* 0x0000001310007c0c */ /* 0x000fc60009722670 */
[----:B------:R-:W-:-:S04]  /*2970*/  MOV R16, UR12 ;  /* 0x0000000c00107c02 */ /* 0x000fc80008000f00 */
[----:B------:R-:W-:-:S06]  /*2980*/  ISETP.EQ.OR P3, PT, R16, UR19, P2 ;  /* 0x0000001310007c0c */ /* 0x000fcc0009762670 */
[----:B------:R-:W-:-:S05]  /*2990*/  VOTEU.ALL UP0, P1 ;  /* 0x0000000000ff7886 */ /* 0x000fca0000800000 */
[----:B------:R-:W-:Y:S02]  /*29a0*/  @!UP0 UIMAD UR10, UR5, UR18, UR6 ;  /* 0x00000012050a82a4 */ /* 0x000fe4000f8e0206 */
[----:B------:R-:W-:Y:S02]  /*29b0*/  VOTEU.ALL UP1, P3 ;  /* 0x0000000000ff7886 */ /* 0x000fe40001820000 */
[----:B------:R-:W-:-:S03]  /*29c0*/  @!UP0 UIMAD.WIDE.U32 UR10, UR10, 0x8, UR16 ;  /* 0x000000080a0a88a5 */ /* 0x000fc6000f8e0010 */
[----:B------:R-:W-:-:S03]  /*29d0*/  @!UP1 UIMAD UR12, UR12, UR18, UR6 ;  /* 0x000000120c0c92a4 */ /* 0x000fc6000f8e0206 */
[----:B------:R-:W-:Y:S02]  /*29e0*/  MOV R18, UR10 ;  /* 0x0000000a00127c02 */ /* 0x000fe40008000f00 */
[----:B------:R-:W-:Y:S01]  /*29f0*/  MOV R19, UR11 ;  /* 0x0000000b00137c02 */ /* 0x000fe20008000f00 */
[----:B------:R-:W-:-:S05]  /*2a00*/  @!UP1 UIMAD.WIDE.U32 UR10, UR12, 0x8, UR16 ;  /* 0x000000080c0a98a5 */ /* 0x000fca000f8e0010 */
[----:B------:R-:W0:Y:S01]  /*2a10*/  @!P1 LDG.E.64 R18, desc[UR14][R18.64] ;  /* 0x0000000e12129981 */ /* 0x000e22000c1e1b00 */
[----:B------:R-:W-:Y:S01]  /*2a20*/  MOV R16, UR10 ;  /* 0x0000000a00107c02 */ /* 0x000fe20008000f00 */
[----:B------:R-:W-:Y:S01]  /*2a30*/  UIADD3 UR10, UPT, UPT, UR5, 0x2, URZ ;  /* 0x00000002050a7890 */ /* 0x000fe2000fffe0ff */
[----:B------:R-:W-:Y:S01]  /*2a40*/  MOV R17, UR11 ;  /* 0x0000000b00117c02 */ /* 0x000fe20008000f00 */
[----:B------:R-:W-:-:S04]  /*2a50*/  UIADD3 UR12, UPT, UPT, UR5, 0x3, URZ ;  /* 0x00000003050c7890 */ /* 0x000fc8000fffe0ff */
[----:B-1----:R-:W-:Y:S01]  /*2a60*/  IMAD.U32 R34, RZ, RZ, UR10 ;  /* 0x0000000aff227e24 */ /* 0x002fe2000f8e00ff */
[----:B------:R-:W3:Y:S04]  /*2a70*/  @!P3 LDG.E.64 R16, desc[UR14][R16.64] ;  /* 0x0000000e1010b981 */ /* 0x000ee8000c1e1b00 */
        /* <DEDUP_REMOVED lines=8> */
[----:B------:R-:W-:-:S06]  /*2b00*/  @!UP1 UIMAD.WIDE.U32 UR12, UR12, 0x8, UR16 ;  /* 0x000000080c0c98a5 */ /* 0x000fcc000f8e0010 */
[----:B------:R-:W-:Y:S02]  /*2b10*/  MOV R34, UR12 ;  /* 0x0000000c00227c02 */ /* 0x000fe40008000f00 */
[----:B--2---:R-:W-:-:S06]  /*2b20*/  MOV R35, UR13 ;  /* 0x0000000d00237c02 */ /* 0x004fcc0008000f00 */
[----:B------:R-:W2:Y:S01]  /*2b30*/  @!P6 LDG.E.64 R34, desc[UR14][R34.64] ;  /* 0x0000000e2222e981 */ /* 0x000ea2000c1e1b00 */
[----:B0-----:R-:W-:Y:S01]  /*2b40*/  @!P1 FADD.FTZ R32, R32, R18 ;  /* 0x0000001220209221 */ /* 0x001fe20000010000 */
[----:B------:R-:W-:Y:S01]  /*2b50*/  @!P1 FADD.FTZ R33, R33, R19 ;  /* 0x0000001321219221 */ /* 0x000fe20000010000 */
[----:B------:R-:W-:Y:S02]  /*2b60*/  MOV R18, UR10 ;  /* 0x0000000a00127c02 */ /* 0x000fe40008000f00 */
[----:B------:R-:W-:Y:S01]  /*2b70*/  MOV R19, UR11 ;  /* 0x0000000b00137c02 */ /* 0x000fe20008000f00 */
[----:B---3--:R-:W-:-:S05]  /*2b80*/  @!P3 FADD.FTZ R32, R32, R16 ;  /* 0x000000102020b221 */ /* 0x008fca0000010000 */
[----:B------:R-:W3:Y:S01]  /*2b90*/  @!P4 LDG.E.64 R18, desc[UR14][R18.64] ;  /* 0x0000000e1212c981 */ /* 0x000ee2000c1e1b00 */
        /* <DEDUP_REMOVED lines=8> */
.L_x_1959:
        /* <DEDUP_REMOVED lines=18> */
[----:B------:R-:W0:Y:S01]  /*2d40*/  @!P3 LDG.E.64 R16, desc[UR14][R16.64] ;  /* 0x0000000e1010b981 */ /* 0x000e22000c1e1b00 */
[----:B------:R-:W-:-:S06]  /*2d50*/  MOV R19, UR11 ;  /* 0x0000000b00137c02 */ /* 0x000fcc0008000f00 */
[----:B------:R-:W3:Y:S01]  /*2d60*/  @!P1 LDG.E.64 R18, desc[UR14][R18.64] ;  /* 0x0000000e12129981 */ /* 0x000ee2000c1e1b00 */
[----:B-1----:R-:W-:-:S04]  /*2d70*/  MOV R34, UR5 ;  /* 0x0000000500227c02 */ /* 0x002fc80008000f00 */
[----:B------:R-:W-:-:S04]  /*2d80*/  IADD3 R34, PT, PT, R34, 0x2, RZ ;  /* 0x0000000222227810 */ /* 0x000fc80007ffe0ff */
[----:B------:R-:W-:Y:S01]  /*2d90*/  R2UR UR5, R34 ;  /* 0x00000000220572ca */ /* 0x000fe200000e0000 */
[----:B0-----:R-:W-:Y:S01]  /*2da0*/  @!P3 FADD.FTZ R32, R32, R16 ;  /* 0x000000102020b221 */ /* 0x001fe20000010000 */
[----:B------:R-:W-:-:S03]  /*2db0*/  @!P3 FADD.FTZ R33, R33, R17 ;  /* 0x000000112121b221 */ /* 0x000fc60000010000 */
[----:B---3--:R-:W-:Y:S01]  /*2dc0*/  @!P1 FADD.FTZ R32, R32, R18 ;  /* 0x0000001220209221 */ /* 0x008fe20000010000 */
[----:B------:R-:W-:-:S09]  /*2dd0*/  @!P1 FADD.FTZ R33, R33, R19 ;  /* 0x0000001321219221 */ /* 0x000fd20000010000 */
.L_x_1960:
[----:B------:R-:W-:Y:S01]  /*2de0*/  MOV R16, UR5 ;  /* 0x0000000500107c02 */ /* 0x000fe20008000f00 */
[----:B------:R-:W-:Y:S03]  /*2df0*/  BSSY.RECONVERGENT B0, `(.L_x_1954) ;  /* 0x000000c000007945 */ /* 0x000fe60003800200 */
[----:B------:R-:W-:Y:S02]  /*2e00*/  ISETP.EQ.OR P1, PT, R16, UR19, P2 ;  /* 0x0000001310007c0c */ /* 0x000fe40009722670 */
[----:B------:R-:W-:-:S04]  /*2e10*/  LOP3.LUT R16, R40, 0x1, RZ, 0xc0, !PT ;  /* 0x0000000128107812 */ /* 0x000fc800078ec0ff */
[----:B------:R-:W-:-:S13]  /*2e20*/  ISETP.NE.U32.OR P1, PT, R16, 0x1, P1 ;  /* 0x000000011000780c */ /* 0x000fda0000f25470 */
[----:B------:R-:W-:Y:S05]  /*2e30*/  @P1 BRA `(.L_x_1961) ;  /* 0x00000000001c1947 */ /* 0x000fea0003800000 */
[----:B------:R-:W-:Y:S01]  /*2e40*/  UIMAD UR10, UR18, UR5, UR6 ;  /* 0x00000005120a72a4 */ /* 0x000fe2000f8e0206 */
[----:B------:R-:W-:-:S05]  /*2e50*/  HFMA2 R17, -RZ, RZ, 0, 4.76837158203125e-07 ;  /* 0x00000008ff117431 */ /* 0x000fca00000001ff */
[----:B------:R-:W-:-:S04]  /*2e60*/  IMAD.U32 R16, RZ, RZ, UR10 ;  /* 0x0000000aff107e24 */ /* 0x000fc8000f8e00ff */
[----:B------:R-:W-:-:S06]  /*2e70*/  IMAD.WIDE.U32 R16, R16, R17, UR16 ;  /* 0x0000001010107e25 */ /* 0x000fcc000f8e0011 */
[----:B------:R-:W0:Y:S02]  /*2e80*/  LDG.E.64 R16, desc[UR14][R16.64] ;  /* 0x0000000e10107981 */ /* 0x000e24000c1e1b00 */
[----:B0-----:R-:W-:Y:S01]  /*2e90*/  FADD.FTZ R32, R32, R16 ;  /* 0x0000001020207221 */ /* 0x001fe20000010000 */
[----:B------:R-:W-:-:S07]  /*2ea0*/  FADD.FTZ R33, R33, R17 ;  /* 0x0000001121217221 */ /* 0x000fce0000010000 */
.L_x_1961:
[----:B------:R-:W-:Y:S05]  /*2eb0*/  BSYNC.RECONVERGENT B0 ;  /* 0x0000000000007941 */ /* 0x000fea0003800200 */
.L_x_1954:
[----:B------:R-:W4:Y:S01]  /*2ec0*/  @P0 LDC.64 R18, c[0x0][0x388] ;  /* 0x0000e200ff120b82 */ /* 0x000f220000000a00 */
[----:B------:R-:W3:Y:S01]  /*2ed0*/  LDCU UR11, c[0x0][0x414] ;  /* 0x00008280ff0b77ac */ /* 0x000ee20008000800 */
[----:B------:R-:W-:Y:S02]  /*2ee0*/  MOV R17, UR7 ;  /* 0x0000000700117c02 */ /* 0x000fe40008000f00 */
[----:B------:R-:W-:Y:S01]  /*2ef0*/  SHF.L.U32 R57, R44, 0x1, RZ ;  /* 0x000000012c397819 */ /* 0x000fe200000006ff */
[----:B------:R-:W-:-:S03]  /*2f00*/  UMOV UR5, 0x400 ;  /* 0x0000040000057882 */ /* 0x000fc60000000000 */
[----:B------:R-:W0:Y:S01]  /*2f10*/  S2UR UR10, SR_CgaCtaId ;  /* 0x00000000000a79c3 */ /* 0x000e220000008800 */
[----:B------:R-:W-:-:S04]  /*2f20*/  LOP3.LUT R57, R57, 0x6, RZ, 0xc0, !PT ;  /* 0x0000000639397812 */ /* 0x000fc800078ec0ff */
[----:B------:R-:W-:-:S03]  /*2f30*/  IADD3 R57, PT, PT, R57, UR9, RZ ;  /* 0x0000000939397c10 */ /* 0x000fc6000fffe0ff */
[----:B-12---:R-:W1:Y:S01]  /*2f40*/  LDC.64 R34, c[0x0][0x398] ;  /* 0x0000e600ff227b82 */ /* 0x006e620000000a00 */
[----:B---3--:R-:W-:Y:S01]  /*2f50*/  @P0 FMUL.FTZ R16, R32, UR11 ;  /* 0x0000000b20100c20 */ /* 0x008fe20008410000 */
[----:B----4-:R-:W-:-:S04]  /*2f60*/  @P0 IMAD.WIDE R18, R17, 0x8, R18 ;  /* 0x0000000811120825 */ /* 0x010fc800078e0212 */
[----:B------:R-:W-:-:S05]  /*2f70*/  @P0 FMUL.FTZ R17, R33, UR11 ;  /* 0x0000000b21110c20 */ /* 0x000fca0008410000 */
[----:B------:R2:W-:Y:S01]  /*2f80*/  @P0 STG.E.64 desc[UR14][R18.64], R16 ;  /* 0x0000001012000986 */ /* 0x0005e2000c101b0e */
[----:B0-----:R-:W-:Y:S01]  /*2f90*/  ULEA UR5, UR10, UR5, 0x18 ;  /* 0x000000050a057291 */ /* 0x001fe2000f8ec0ff */
[----:B-1----:R-:W-:-:S08]  /*2fa0*/  IMAD.WIDE R34, R57, 0x4, R34 ;  /* 0x0000000439227825 */ /* 0x002fd000078e0222 */
[----:B------:R-:W-:Y:S01]  /*2fb0*/  @!P2 STS.64 [UR5+0x30], R32 ;  /* 0x00003020ff00a988 */ /* 0x000fe20008000a05 */
[----:B--2---:R-:W0:Y:S08]  /*2fc0*/  LDC.64 R18, c[0x0][0x3a0] ;  /* 0x0000e800ff127b82 */ /* 0x004e300000000a00 */
[----:B------:R-:W-:Y:S01]  /*2fd0*/  BAR.SYNC.DEFER_BLOCKING 0x0 ;  /* 0x0000000000007b1d */ /* 0x000fe20000010000 */
[----:B0-----:R-:W-:-:S05]  /*2fe0*/  IMAD.WIDE R18, R57, 0x4, R18 ;  /* 0x0000000439127825 */ /* 0x001fca00078e0212 */
[----:B------:R0:W5:Y:S04]  /*2ff0*/  LDG.E.64 R16, desc[UR14][R34.64] ;  /* 0x0000000e22107981 */ /* 0x000168000c1e1b00 */
[----:B------:R-:W5:Y:S01]  /*3000*/  LDG.E.64 R18, desc[UR14][R18.64] ;  /* 0x0000000e12127981 */ /* 0x000f62000c1e1b00 */
[----:B------:R-:W-:Y:S03]  /*3010*/  BSSY.RECONVERGENT B0, `(.L_x_1962) ;  /* 0x00003b4000007945 */ /* 0x000fe60003800200 */
[----:B0-----:R-:W0:Y:S02]  /*3020*/  LDS.64 R34, [UR5+0x30] ;  /* 0x00003005ff227984 */ /* 0x001e240008000a00 */
[----:B0-----:R-:W-:-:S05]  /*3030*/  FMUL.FTZ R57, R34, UR11 ;  /* 0x0000000b22397c20 */ /* 0x001fca0008410000 */
[----:B------:R-:W-:-:S13]  /*3040*/  R2UR UR5, R57 ;  /* 0x00000000390572ca */ /* 0x000fda00000e0000 */
[----:B------:R-:W-:-:S05]  /*3050*/  MOV R32, UR5 ;  /* 0x0000000500207c02 */ /* 0x000fca0008000f00 */
[----:B------:R-:W-:-:S04]  /*3060*/  FMUL.FTZ R32, R32, UR5 ;  /* 0x0000000520207c20 */ /* 0x000fc80008410000 */
[----:B------:R-:W-:-:S05]  /*3070*/  FFMA.FTZ R32, R35, UR11, -R32 ;  /* 0x0000000b23207c23 */ /* 0x000fca0008010820 */
[----:B------:R-:W-:-:S13]  /*3080*/  FSETP.GTU.FTZ.AND P1, PT, R32, RZ, PT ;  /* 0x000000ff2000720b */ /* 0x000fda0003f3c000 */
[----:B------:R-:W-:Y:S01]  /*3090*/  VOTEU.ANY UP0, P1 ;  /* 0x0000000000ff7886 */ /* 0x000fe20000800100 */
[----:B------:R-:W-:-:S04]  /*30a0*/  PLOP3.LUT P1, PT, PT, PT, UP0, 0x80, 0x8 ;  /* 0x000000000008781c */ /* 0x000fc80003f2f008 */
[----:B------:R-:W0:Y:S09]  /*30b0*/  @UP0 LDCU UR9, c[0x0][0x3a8] ;  /* 0x00007500ff0907ac */ /* 0x000e320008000800 */
[----:B0-----:R-:W-:Y:S01]  /*30c0*/  @P1 FADD.FTZ R32, R32, UR9 ;  /* 0x0000000920201e21 */ /* 0x001fe20008010000 */
[----:B------:R-:W0:Y:S05]  /*30d0*/  LDCU.U8 UR9, c[0x0][0x3fc] ;  /* 0x00007f80ff0977ac */ /* 0x000e2a0008000000 */
[----:B------:R-:W1:Y:S01]  /*30e0*/  @P1 MUFU.RSQ R32, R32 ;  /* 0x0000002000201308 */ /* 0x000e620000001400 */
[----:B0-----:R-:W-:-:S03]  /*30f0*/  UISETP.NE.AND UP1, UPT, UR9, URZ, UPT ;  /* 0x000000ff0900728c */ /* 0x001fc6000bf25270 */
[----:B------:R-:W-:Y:S01]  /*3100*/  UMOV UR9, 0x3f800000 ;  /* 0x3f80000000097882 */ /* 0x000fe20000000000 */
[----:B-1----:R-:W-:-:S13]  /*3110*/  @P1 R2UR UR10, R32 ;  /* 0x00000000200a12ca */ /* 0x002fda00000e0000 */
        /* <DEDUP_REMOVED lines=8> */
[----:B------:R-:W-:Y:S01]  /*31a0*/  MOV R32, R60 ;  /* 0x0000003c00207202 */ /* 0x000fe20000000f00 */
[----:B------:R-:W-:Y:S01]  /*31b0*/  FADD.FTZ R41, R41, -UR5 ;  /* 0x8000000529297e21 */ /* 0x000fe20008010000 */
[----:B------:R-:W-:Y:S01]  /*31c0*/  MOV R33, R59 ;  /* 0x0000003b00217202 */ /* 0x000fe20000000f00 */
[----:B------:R-:W1:Y:S01]  /*31d0*/  LDCU.64 UR12, c[0x0][0x380] ;  /* 0x00007000ff0c77ac */ /* 0x000e620008000a00 */
[----:B------:R-:W-:Y:S01]  /*31e0*/  FADD.FTZ R38, R38, -UR5 ;  /* 0x8000000526267e21 */ /* 0x000fe20008010000 */
[----:B------:R-:W-:-:S03]  /*31f0*/  FMUL.FTZ R41, R41, UR9 ;  /* 0x0000000929297c20 */ /* 0x000fc60008410000 */
[----:B------:R-:W-:-:S04]  /*3200*/  FMUL.FTZ R38, R38, UR9 ;  /* 0x0000000926267c20 */ /* 0x000fc80008410000 */
[----:B-----5:R-:W-:Y:S01]  /*3210*/  FFMA.FTZ R38, R17, R38, R19 ;  /* 0x0000002611267223 */ /* 0x020fe20000010013 */
[----:B0-----:R-:W-:Y:S02]  /*3220*/  IMAD R35, R53, UR16, RZ ;  /* 0x0000001035237c24 */ /* 0x001fe4000f8e02ff */
[----:B------:R-:W-:-:S04]  /*3230*/  IMAD.WIDE.U32 R32, R56, UR16, R32 ;  /* 0x0000001038207c25 */ /* 0x000fc8000f8e0020 */
[----:B------:R-:W-:Y:S01]  /*3240*/  IMAD R35, R56, UR17, R35 ;  /* 0x0000001138237c24 */ /* 0x000fe2000f8e0223 */
[----:B-1----:R-:W-:-:S04]  /*3250*/  LEA R34, P1, R32, UR12, 0x1 ;  /* 0x0000000c20227c11 */ /* 0x002fc8000f8208ff */
[----:B------:R-:W-:Y:S01]  /*3260*/  IADD3 R35, PT, PT, R33, R35, RZ ;  /* 0x0000002321237210 */ /* 0x000fe20007ffe0ff */
[----:B------:R-:W-:-:S03]  /*3270*/  FFMA.FTZ R33, R16, R41, R18 ;  /* 0x0000002910217223 */ /* 0x000fc60000010012 */
[----:B------:R-:W-:Y:S02]  /*3280*/  LEA.HI.X R35, R32, UR13, R35, 0x1, P1 ;  /* 0x0000000d20237c11 */ /* 0x000fe400088f0c23 */
[----:B------:R-:W-:-:S05]  /*3290*/  F2FP.BF16.F32.PACK_AB R33, R38, R33 ;  /* 0x000000212621723e */ /* 0x000fca00000010ff */
[----:B------:R0:W-:Y:S02]  /*32a0*/  STG.E desc[UR14][R34.64], R33 ;  /* 0x0000002122007986 */ /* 0x0001e4000c10190e */
.L_x_1965:
[----:B------:R-:W-:Y:S05]  /*32b0*/  BSYNC.RECONVERGENT B1 ;  /* 0x0000000000017941 */ /* 0x000fea0003800200 */
.L_x_1964:
[----:B------:R-:W-:Y:S01]  /*32c0*/  ISETP.GE.U32.AND P2, PT, R55, UR10, PT ;  /* 0x0000000a37007c0c */ /* 0x000fe2000bf46070 */
[----:B------:R-:W-:Y:S01]  /*32d0*/  BSSY.RECONVERGENT B1, `(.L_x_1966) ;  /* 0x000001d000017945 */ /* 0x000fe20003800200 */
[----:B------:R-:W-:Y:S02]  /*32e0*/  IADD3 R38, PT, PT, R56, 0x80, RZ ;  /* 0x0000008038267810 */ /* 0x000fe40007ffe0ff */
[----:B------:R-:W-:Y:S02]  /*32f0*/  ISETP.GE.AND.EX P2, PT, R51, UR11, PT, P2 ;  /* 0x0000000b33007c0c */ /* 0x000fe4000bf46320 */
[----:B------:R-:W-:Y:S02]  /*3300*/  ISETP.GE.U32.AND P3, PT, R54, UR10, PT ;  /* 0x0000000a36007c0c */ /* 0x000fe4000bf66070 */
[----:B------:R-:W-:Y:S02]  /*3310*/  ISETP.GE.U32.AND P4, PT, R52, UR10, PT ;  /* 0x0000000a34007c0c */ /* 0x000fe4000bf86070 */
[----:B------:R-:W-:-:S02]  /*3320*/  ISETP.GE.U32.AND P1, PT, R38, UR10, PT ;  /* 0x0000000a26007c0c */ /* 0x000fc4000bf26070 */
[----:B------:R-:W-:Y:S02]  /*3330*/  SHF.R.S32.HI R41, RZ, 0x1f, R38 ;  /* 0x0000001fff297819 */ /* 0x000fe40000011426 */
[----:B------:R-:W-:Y:S02]  /*3340*/  ISETP.GE.AND.EX P3, PT, R49, UR11, PT, P3 ;  /* 0x0000000b31007c0c */ /* 0x000fe4000bf66330 */
[----:B------:R-:W-:Y:S02]  /*3350*/  ISETP.GE.AND.EX P4, PT, R47, UR11, PT, P4 ;  /* 0x0000000b2f007c0c */ /* 0x000fe4000bf86340 */
[----:B------:R-:W-:Y:S01]  /*3360*/  ISETP.GE.AND.EX P1, PT, R41, UR11, PT, P1 ;  /* 0x0000000b29007c0c */ /* 0x000fe2000bf26310 */
[----:B------:R-:W-:-:S12]  /*3370*/  @P2 BRA `(.L_x_1967) ;  /* 0x0000000000482947 */ /* 0x000fd80003800000 */
[----:B------:R-:W1:Y:S01]  /*3380*/  LDCU.64 UR12, c[0x0][0x3e0] ;  /* 0x00007c00ff0c77ac */ /* 0x000e620008000a00 */
[----:B0-----:R-:W-:Y:S01]  /*3390*/  MOV R33, R59 ;  /* 0x0000003b00217202 */ /* 0x001fe20000000f00 */
[----:B------:R-:W-:Y:S02]  /*33a0*/  IMAD.MOV.U32 R32, RZ, RZ, R60 ;  /* 0x000000ffff207224 */ /* 0x000fe400078e003c */
[----:B------:R-:W-:Y:S01]  /*33b0*/  FADD.FTZ R39, R39, -UR5 ;  /* 0x8000000527277e21 */ /* 0x000fe20008010000 */
[----:B------:R-:W0:Y:S01]  /*33c0*/  LDCU.64 UR16, c[0x0][0x380] ;  /* 0x00007000ff1077ac */ /* 0x000e220008000a00 */
[----:B------:R-:W-:Y:S02]  /*33d0*/  FADD.FTZ R36, R36, -UR5 ;  /* 0x8000000524247e21 */ /* 0x000fe40008010000 */
[----:B------:R-:W-:Y:S02]  /*33e0*/  FMUL.FTZ R39, R39, UR9 ;  /* 0x0000000927277c20 */ /* 0x000fe40008410000 */
[----:B------:R-:W-:-:S04]  /*33f0*/  FMUL.FTZ R36, R36, UR9 ;  /* 0x0000000924247c20 */ /* 0x000fc80008410000 */
[----:B-----5:R-:W-:Y:S01]  /*3400*/  FFMA.FTZ R36, R17, R36, R19 ;  /* 0x0000002411247223 */ /* 0x020fe20000010013 */
[----:B-1----:R-:W-:Y:S02]  /*3410*/  IMAD R34, R51, UR12, RZ ;  /* 0x0000000c33227c24 */ /* 0x002fe4000f8e02ff */
[----:B------:R-:W-:-:S04]  /*3420*/  IMAD.WIDE.U32 R32, R55, UR12, R32 ;  /* 0x0000000c37207c25 */ /* 0x000fc8000f8e0020 */
[----:B------:R-:W-:Y:S01]  /*3430*/  IMAD R35, R55, UR13, R34 ;  /* 0x0000000d37237c24 */ /* 0x000fe2000f8e0222 */
[----:B0-----:R-:W-:-:S04]  /*3440*/  LEA R34, P2, R32, UR16, 0x1 ;  /* 0x0000001020227c11 */ /* 0x001fc8000f8408ff */
[----:B------:R-:W-:Y:S01]  /*3450*/  IADD3 R35, PT, PT, R33, R35, RZ ;  /* 0x0000002321237210 */ /* 0x000fe20007ffe0ff */
[----:B------:R-:W-:-:S03]  /*3460*/  FFMA.FTZ R33, R16, R39, R18 ;  /* 0x0000002710217223 */ /* 0x000fc60000010012 */
[----:B------:R-:W-:Y:S02]  /*3470*/  LEA.HI.X R35, R32, UR17, R35, 0x1, P2 ;  /* 0x0000001120237c11 */ /* 0x000fe400090f0c23 */
[----:B------:R-:W-:-:S05]  /*3480*/  F2FP.BF16.F32.PACK_AB R33, R36, R33 ;  /* 0x000000212421723e */ /* 0x000fca00000010ff */
[----:B------:R1:W-:Y:S02]  /*3490*/  STG.E desc[UR14][R34.64], R33 ;  /* 0x0000002122007986 */ /* 0x0003e4000c10190e */
.L_x_1967:
[----:B------:R-:W-:Y:S05]  /*34a0*/  BSYNC.RECONVERGENT B1 ;  /* 0x0000000000017941 */ /* 0x000fea0003800200 */
.L_x_1966:
[----:B------:R-:W-:Y:S04]  /*34b0*/  BSSY.RECONVERGENT B1, `(.L_x_1968) ;  /* 0x0000014000017945 */ /* 0x000fe80003800200 */
[----:B------:R-:W-:Y:S05]  /*34c0*/  @P3 BRA `(.L_x_1969) ;  /* 0x0000000000483947 */ /* 0x000fea0003800000 */
[----:B------:R-:W2:Y:S01]  /*34d0*/  LDCU.64 UR12, c[0x0][0x3e0] ;  /* 0x00007c00ff0c77ac */ /* 0x000ea20008000a00 */
[----:B------:R-:W-:Y:S01]  /*34e0*/  MOV R32, R60 ;  /* 0x0000003c00207202 */ /* 0x000fe20000000f00 */
[----:B------:R-:W-:Y:S01]  /*34f0*/  FADD.FTZ R37, R37, -UR5 ;  /* 0x8000000525257e21 */ /* 0x000fe20008010000 */
[----:B01----:R-:W-:Y:S01]  /*3500*/  MOV R33, R59 ;  /* 0x0000003b00217202 */ /* 0x003fe20000000f00 */
[----:B------:R-:W0:Y:S01]  /*3510*/  LDCU.64 UR16, c[0x0][0x380] ;  /* 0x00007000ff1077ac */ /* 0x000e220008000a00 */
[----:B------:R-:W-:Y:S01]  /*3520*/  FADD.FTZ R0, R0, -UR5 ;  /* 0x8000000500007e21 */ /* 0x000fe20008010000 */
[----:B------:R-:W-:-:S03]  /*3530*/  FMUL.FTZ R37, R37, UR9 ;  /* 0x0000000925257c20 */ /* 0x000fc60008410000 */
[----:B------:R-:W-:-:S04]  /*3540*/  FMUL.FTZ R0, R0, UR9 ;  /* 0x0000000900007c20 */ /* 0x000fc80008410000 */
[----:B-----5:R-:W-:Y:S01]  /*3550*/  FFMA.FTZ R0, R17, R0, R19 ;  /* 0x0000000011007223 */ /* 0x020fe20000010013 */
[----:B--2---:R-:W-:Y:S02]  /*3560*/  IMAD R35, R49, UR12, RZ ;  /* 0x0000000c31237c24 */ /* 0x004fe4000f8e02ff */
        /* <DEDUP_REMOVED lines=8> */
.L_x_1969:
[----:B------:R-:W-:Y:S05]  /*35f0*/  BSYNC.RECONVERGENT B1 ;  /* 0x0000000000017941 */ /* 0x000fea0003800200 */
.L_x_1968:
[----:B------:R-:W-:Y:S01]  /*3600*/  BSSY.RECONVERGENT B1, `(.L_x_1970) ;  /* 0x0000016000017945 */ /* 0x000fe20003800200 */
[C---:B------:R-:W-:Y:S02]  /*3610*/  IADD3 R0, PT, PT, R56.reuse, 0xa0, RZ ;  /* 0x000000a038007810 */ /* 0x040fe40007ffe0ff */
[----:B------:R-:W-:Y:S01]  /*3620*/  IADD3 R36, PT, PT, R56, 0xc0, RZ ;  /* 0x000000c038247810 */ /* 0x000fe20007ffe0ff */
[----:B------:R-:W-:Y:S06]  /*3630*/  @P4 BRA `(.L_x_1971) ;  /* 0x0000000000484947 */ /* 0x000fec0003800000 */
[----:B------:R-:W3:Y:S01]  /*3640*/  LDCU.64 UR12, c[0x0][0x3e0] ;  /* 0x00007c00ff0c77ac */ /* 0x000ee20008000a00 */
[----:B------:R-:W-:Y:S01]  /*3650*/  MOV R32, R60 ;  /* 0x0000003c00207202 */ /* 0x000fe20000000f00 */
[----:B012---:R-:W-:Y:S02]  /*3660*/  IMAD.MOV.U32 R33, RZ, RZ, R59 ;  /* 0x000000ffff217224 */ /* 0x007fe400078e003b */
[----:B------:R-:W-:Y:S01]  /*3670*/  FADD.FTZ R3, R3, -UR5 ;  /* 0x8000000503037e21 */ /* 0x000fe20008010000 */
[----:B------:R-:W0:Y:S01]  /*3680*/  LDCU.64 UR16, c[0x0][0x380] ;  /* 0x00007000ff1077ac */ /* 0x000e220008000a00 */
[----:B------:R-:W-:Y:S02]  /*3690*/  FADD.FTZ R2, R2, -UR5 ;  /* 0x8000000502027e21 */ /* 0x000fe40008010000 */
[----:B------:R-:W-:Y:S02]  /*36a0*/  FMUL.FTZ R3, R3, UR9 ;  /* 0x0000000903037c20 */ /* 0x000fe40008410000 */
[----:B------:R-:W-:-:S02]  /*36b0*/  FMUL.FTZ R2, R2, UR9 ;  /* 0x0000000902027c20 */ /* 0x000fc40008410000 */
[----:B-----5:R-:W-:Y:S02]  /*36c0*/  FFMA.FTZ R3, R16, R3, R18 ;  /* 0x0000000310037223 */ /* 0x020fe40000010012 */
[----:B------:R-:W-:Y:S01]  /*36d0*/  FFMA.FTZ R2, R17, R2, R19 ;  /* 0x0000000211027223 */ /* 0x000fe20000010013 */
[----:B---3--:R-:W-:-:S04]  /*36e0*/  IMAD R35, R47, UR12, RZ ;  /* 0x0000000c2f237c24 */ /* 0x008fc8000f8e02ff */
[----:B------:R-:W-:Y:S01]  /*36f0*/  F2FP.BF16.F32.PACK_AB R3, R2, R3 ;  /* 0x000000030203723e */ /* 0x000fe200000010ff */
[----:B------:R-:W-:-:S04]  /*3700*/  IMAD.WIDE.U32 R32, R52, UR12, R32 ;  /* 0x0000000c34207c25 */ /* 0x000fc8000f8e0020 */
[----:B------:R-:W-:Y:S01]  /*3710*/  IMAD R35, R52, UR13, R35 ;  /* 0x0000000d34237c24 */ /* 0x000fe2000f8e0223 */
[----:B0-----:R-:W-:-:S04]  /*3720*/  LEA R34, P2, R32, UR16, 0x1 ;  /* 0x0000001020227c11 */ /* 0x001fc8000f8408ff */
[----:B------:R-:W-:-:S04]  /*3730*/  IADD3 R35, PT, PT, R33, R35, RZ ;  /* 0x0000002321237210 */ /* 0x000fc80007ffe0ff */
[----:B------:R-:W-:-:S05]  /*3740*/  LEA.HI.X R35, R32, UR17, R35, 0x1, P2 ;  /* 0x0000001120237c11 */ /* 0x000fca00090f0c23 */
[----:B------:R3:W-:Y:S02]  /*3750*/  STG.E desc[UR14][R34.64], R3 ;  /* 0x0000000322007986 */ /* 0x0007e4000c10190e */
.L_x_1971:
[----:B------:R-:W-:Y:S05]  /*3760*/  BSYNC.RECONVERGENT B1 ;  /* 0x0000000000017941 */ /* 0x000fea0003800200 */
.L_x_1970:
[----:B------:R-:W-:Y:S04]  /*3770*/  BSSY.RECONVERGENT B1, `(.L_x_1972) ;  /* 0x0000014000017945 */ /* 0x000fe80003800200 */
[----:B------:R-:W-:Y:S05]  /*3780*/  @P1 BRA `(.L_x_1973) ;  /* 0x0000000000481947 */ /* 0x000fea0003800000 */
[----:B------:R-:W4:Y:S01]  /*3790*/  LDCU.64 UR12, c[0x0][0x3e0] ;  /* 0x00007c00ff0c77ac */ /* 0x000f220008000a00 */
[----:B------:R-:W-:Y:S01]  /*37a0*/  MOV R2, R60 ;  /* 0x0000003c00027202 */ /* 0x000fe20000000f00 */
[----:B------:R-:W-:Y:S01]  /*37b0*/  FADD.FTZ R5, R5, -UR5 ;  /* 0x8000000505057e21 */ /* 0x000fe20008010000 */
[----:B---3--:R-:W-:Y:S01]  /*37c0*/  MOV R3, R59 ;  /* 0x0000003b00037202 */ /* 0x008fe20000000f00 */
[----:B------:R-:W3:Y:S01]  /*37d0*/  LDCU.64 UR16, c[0x0][0x380] ;  /* 0x00007000ff1077ac */ /* 0x000ee20008000a00 */
[----:B------:R-:W-:Y:S01]  /*37e0*/  FADD.FTZ R4, R4, -UR5 ;  /* 0x8000000504047e21 */ /* 0x000fe20008010000 */
[----:B------:R-:W-:-:S03]  /*37f0*/  FMUL.FTZ R5, R5, UR9 ;  /* 0x0000000905057c20 */ /* 0x000fc60008410000 */
[----:B------:R-:W-:Y:S01]  /*3800*/  FMUL.FTZ R4, R4, UR9 ;  /* 0x0000000904047c20 */ /* 0x000fe20008410000 */
[----:B-----5:R-:W-:-:S03]  /*3810*/  FFMA.FTZ R32, R16, R5, R18 ;  /* 0x0000000510207223 */ /* 0x020fc60000010012 */
[----:B012---:R-:W-:Y:S01]  /*3820*/  FFMA.FTZ R33, R17, R4, R19 ;  /* 0x0000000411217223 */ /* 0x007fe20000010013 */
[----:B----4-:R-:W-:Y:S02]  /*3830*/  IMAD R41, R41, UR12, RZ ;  /* 0x0000000c29297c24 */ /* 0x010fe4000f8e02ff */
[----:B------:R-:W-:-:S04]  /*3840*/  IMAD.WIDE.U32 R2, R38, UR12, R2 ;  /* 0x0000000c26027c25 */ /* 0x000fc8000f8e0002 */
[----:B------:R-:W-:Y:S01]  /*3850*/  IMAD R41, R38, UR13, R41 ;  /* 0x0000000d26297c24 */ /* 0x000fe2000f8e0229 */
[----:B---3--:R-:W-:-:S04]  /*3860*/  LEA R4, P1, R2, UR16, 0x1 ;  /* 0x0000001002047c11 */ /* 0x008fc8000f8208ff */
[----:B------:R-:W-:Y:S02]  /*3870*/  IADD3 R41, PT, PT, R3, R41, RZ ;  /* 0x0000002903297210 */ /* 0x000fe40007ffe0ff */
[----:B------:R-:W-:Y:S02]  /*3880*/  F2FP.BF16.F32.PACK_AB R3, R33, R32 ;  /* 0x000000202103723e */ /* 0x000fe400000010ff */
[----:B------:R-:W-:-:S05]  /*3890*/  LEA.HI.X R5, R2, UR17, R41, 0x1, P1 ;  /* 0x0000001102057c11 */ /* 0x000fca00088f0c29 */
[----:B------:R4:W-:Y:S02]  /*38a0*/  STG.E desc[UR14][R4.64], R3 ;  /* 0x0000000304007986 */ /* 0x0009e4000c10190e */
.L_x_1973:
[----:B------:R-:W-:Y:S05]  /*38b0*/  BSYNC.RECONVERGENT B1 ;  /* 0x0000000000017941 */ /* 0x000fea0003800200 */
.L_x_1972:
[----:B------:R-:W-:Y:S01]  /*38c0*/  ISETP.GE.U32.AND P3, PT, R0, UR10, PT ;  /* 0x0000000a00007c0c */ /* 0x000fe2000bf66070 */
[----:B------:R-:W-:Y:S01]  /*38d0*/  BSSY.RECONVERGENT B1, `(.L_x_1974) ;  /* 0x0000025000017945 */ /* 0x000fe20003800200 */
[----:B---34-:R-:W-:Y:S02]  /*38e0*/  SHF.R.S32.HI R3, RZ, 0x1f, R0 ;  /* 0x0000001fff037819 */ /* 0x018fe40000011400 */
[C---:B------:R-:W-:Y:S02]  /*38f0*/  IADD3 R32, PT, PT, R56.reuse, 0xe0, RZ ;  /* 0x000000e038207810 */ /* 0x040fe40007ffe0ff */
[----:B------:R-:W-:Y:S02]  /*3900*/  ISETP.GE.AND.EX P3, PT, R3, UR11, PT, P3 ;  /* 0x0000000b03007c0c */ /* 0x000fe4000bf66330 */
[C---:B012---:R-:W-:Y:S02]  /*3910*/  IADD3 R33, PT, PT, R56.reuse, 0x100, RZ ;  /* 0x0000010038217810 */ /* 0x047fe40007ffe0ff */
[----:B------:R-:W-:-:S02]  /*3920*/  IADD3 R34, PT, PT, R56, 0x120, RZ ;  /* 0x0000012038227810 */ /* 0x000fc40007ffe0ff */
[----:B------:R-:W-:Y:S02]  /*3930*/  ISETP.GE.U32.AND P1, PT, R36, UR10, PT ;  /* 0x0000000a24007c0c */ /* 0x000fe4000bf26070 */
[----:B------:R-:W-:Y:S02]  /*3940*/  ISETP.GE.U32.AND P4, PT, R32, UR10, PT ;  /* 0x0000000a20007c0c */ /* 0x000fe4000bf86070 */
[----:B------:R-:W-:Y:S02]  /*3950*/  ISETP.GE.U32.AND P5, PT, R33, UR10, PT ;  /* 0x0000000a21007c0c */ /* 0x000fe4000bfa6070 */
[----:B------:R-:W-:Y:S02]  /*3960*/  ISETP.GE.U32.AND P2, PT, R34, UR10, PT ;  /* 0x0000000a22007c0c */ /* 0x000fe4000bf46070 */
[----:B------:R-:W-:Y:S02]  /*3970*/  SHF.R.S32.HI R39, RZ, 0x1f, R36 ;  /* 0x0000001fff277819 */ /* 0x000fe40000011424 */
[----:B------:R-:W-:-:S02]  /*3980*/  SHF.R.S32.HI R35, RZ, 0x1f, R32 ;  /* 0x0000001fff237819 */ /* 0x000fc40000011420 */
[----:B------:R-:W-:Y:S02]  /*3990*/  SHF.R.S32.HI R37, RZ, 0x1f, R33 ;  /* 0x0000001fff257819 */ /* 0x000fe40000011421 */
[----:B------:R-:W-:Y:S02]  /*39a0*/  SHF.R.S32.HI R38, RZ, 0x1f, R34 ;  /* 0x0000001fff267819 */ /* 0x000fe40000011422 */
[----:B------:R-:W-:Y:S02]  /*39b0*/  ISETP.GE.AND.EX P1, PT, R39, UR11, PT, P1 ;  /* 0x0000000b27007c0c */ /* 0x000fe4000bf26310 */
[----:B------:R-:W-:Y:S02]  /*39c0*/  ISETP.GE.AND.EX P4, PT, R35, UR11, PT, P4 ;  /* 0x0000000b23007c0c */ /* 0x000fe4000bf86340 */
[----:B------:R-:W-:Y:S02]  /*39d0*/  ISETP.GE.AND.EX P5, PT, R37, UR11, PT, P5 ;  /* 0x0000000b25007c0c */ /* 0x000fe4000bfa6350 */
[----:B------:R-:W-:Y:S01]  /*39e0*/  ISETP.GE.AND.EX P2, PT, R38, UR11, PT, P2 ;  /* 0x0000000b26007c0c */ /* 0x000fe2000bf46320 */
[----:B------:R-:W-:-:S12]  /*39f0*/  @P3 BRA `(.L_x_1975) ;  /* 0x0000000000483947 */ /* 0x000fd80003800000 */
[----:B------:R-:W0:Y:S01]  /*3a00*/  LDCU.64 UR12, c[0x0][0x3e0] ;  /* 0x00007c00ff0c77ac */ /* 0x000e220008000a00 */
[----:B------:R-:W-:Y:S01]  /*3a10*/  MOV R2, R60 ;  /* 0x0000003c00027202 */ /* 0x000fe20000000f00 */
[----:B------:R-:W-:Y:S01]  /*3a20*/  FADD.FTZ R7, R7, -UR5 ;  /* 0x8000000507077e21 */ /* 0x000fe20008010000 */
[----:B------:R-:W-:Y:S01]  /*3a30*/  FADD.FTZ R6, R6, -UR5 ;  /* 0x8000000506067e21 */ /* 0x000fe20008010000 */
[----:B------:R-:W1:Y:S02]  /*3a40*/  LDCU.64 UR16, c[0x0][0x380] ;  /* 0x00007000ff1077ac */ /* 0x000e640008000a00 */
[----:B------:R-:W-:Y:S01]  /*3a50*/  FMUL.FTZ R7, R7, UR9 ;  /* 0x0000000907077c20 */ /* 0x000fe20008410000 */
[----:B------:R-:W-:-:S04]  /*3a60*/  FMUL.FTZ R6, R6, UR9 ;  /* 0x0000000906067c20 */ /* 0x000fc80008410000 */
[----:B-----5:R-:W-:Y:S01]  /*3a70*/  FFMA.FTZ R6, R17, R6, R19 ;  /* 0x0000000611067223 */ /* 0x020fe20000010013 */
[----:B0-----:R-:W-:-:S04]  /*3a80*/  IMAD R3, R3, UR12, RZ ;  /* 0x0000000c03037c24 */ /* 0x001fc8000f8e02ff */
[C---:B------:R-:W-:Y:S02]  /*3a90*/  IMAD R5, R0.reuse, UR13, R3 ;  /* 0x0000000d00057c24 */ /* 0x040fe4000f8e0203 */
[----:B------:R-:W-:Y:S02]  /*3aa0*/  IMAD.MOV.U32 R3, RZ, RZ, R59 ;  /* 0x000000ffff037224 */ /* 0x000fe400078e003b */
[----:B------:R-:W-:-:S05]  /*3ab0*/  IMAD.WIDE.U32 R2, R0, UR12, R2 ;  /* 0x0000000c00027c25 */ /* 0x000fca000f8e0002 */
[----:B------:R-:W-:Y:S01]  /*3ac0*/  IADD3 R5, PT, PT, R3, R5, RZ ;  /* 0x0000000503057210 */ /* 0x000fe20007ffe0ff */
[----:B------:R-:W-:Y:S01]  /*3ad0*/  FFMA.FTZ R3, R16, R7, R18 ;  /* 0x0000000710037223 */ /* 0x000fe20000010012 */
[----:B-1----:R-:W-:-:S04]  /*3ae0*/  LEA R4, P3, R2, UR16, 0x1 ;  /* 0x0000001002047c11 */ /* 0x002fc8000f8608ff */
[----:B------:R-:W-:Y:S02]  /*3af0*/  LEA.HI.X R5, R2, UR17, R5, 0x1, P3 ;  /* 0x0000001102057c11 */ /* 0x000fe400098f0c05 */
[----:B------:R-:W-:-:S05]  /*3b00*/  F2FP.BF16.F32.PACK_AB R3, R6, R3 ;  /* 0x000000030603723e */ /* 0x000fca00000010ff */
[----:B------:R0:W-:Y:S02]  /*3b10*/  STG.E desc[UR14][R4.64], R3 ;  /* 0x0000000304007986 */ /* 0x0001e4000c10190e */
.L_x_1975:
[----:B------:R-:W-:Y:S05]  /*3b20*/  BSYNC.RECONVERGENT B1 ;  /* 0x0000000000017941 */ /* 0x000fea0003800200 */
.L_x_1974:
[----:B------:R-:W-:Y:S01]  /*3b30*/  BSSY.RECONVERGENT B1, `(.L_x_1976) ;  /* 0x0000016000017945 */ /* 0x000fe20003800200 */
[C---:B------:R-:W-:Y:S02]  /*3b40*/  IADD3 R0, PT, PT, R56.reuse, 0x140, RZ ;  /* 0x0000014038007810 */ /* 0x040fe40007ffe0ff */
[----:B------:R-:W-:Y:S01]  /*3b50*/  IADD3 R6, PT, PT, R56, 0x160, RZ ;  /* 0x0000016038067810 */ /* 0x000fe20007ffe0ff */
[----:B------:R-:W-:Y:S06]  /*3b60*/  @P1 BRA `(.L_x_1977) ;  /* 0x0000000000481947 */ /* 0x000fec0003800000 */
[----:B------:R-:W1:Y:S01]  /*3b70*/  LDCU.64 UR12, c[0x0][0x3e0] ;  /* 0x00007c00ff0c77ac */ /* 0x000e620008000a00 */
[----:B------:R-:W-:Y:S01]  /*3b80*/  MOV R2, R60 ;  /* 0x0000003c00027202 */ /* 0x000fe20000000f00 */
[----:B------:R-:W-:Y:S01]  /*3b90*/  FADD.FTZ R9, R9, -UR5 ;  /* 0x8000000509097e21 */ /* 0x000fe20008010000 */
[----:B0-----:R-:W-:Y:S01]  /*3ba0*/  MOV R3, R59 ;  /* 0x0000003b00037202 */ /* 0x001fe20000000f00 */
[----:B------:R-:W0:Y:S01]  /*3bb0*/  LDCU.64 UR16, c[0x0][0x380] ;  /* 0x00007000ff1077ac */ /* 0x000e220008000a00 */
[----:B------:R-:W-:Y:S01]  /*3bc0*/  FADD.FTZ R8, R8, -UR5 ;  /* 0x8000000508087e21 */ /* 0x000fe20008010000 */
[----:B------:R-:W-:-:S03]  /*3bd0*/  FMUL.FTZ R9, R9, UR9 ;  /* 0x0000000909097c20 */ /* 0x000fc60008410000 */
[----:B------:R-:W-:Y:S01]  /*3be0*/  FMUL.FTZ R8, R8, UR9 ;  /* 0x0000000908087c20 */ /* 0x000fe20008410000 */
[----:B-----5:R-:W-:-:S03]  /*3bf0*/  FFMA.FTZ R9, R16, R9, R18 ;  /* 0x0000000910097223 */ /* 0x020fc60000010012 */
[----:B------:R-:W-:Y:S01]  /*3c00*/  FFMA.FTZ R8, R17, R8, R19 ;  /* 0x0000000811087223 */ /* 0x000fe20000010013 */
        /* <DEDUP_REMOVED lines=8> */
.L_x_1977:
[----:B------:R-:W-:Y:S05]  /*3c90*/  BSYNC.RECONVERGENT B1 ;  /* 0x0000000000017941 */ /* 0x000fea0003800200 */
.L_x_1976:
        /* <DEDUP_REMOVED lines=9> */
[----:B------:R-:W-:Y:S01]  /*3d30*/  FMUL.FTZ R10, R10, UR9 ;  /* 0x000000090a0a7c20 */ /* 0x000fe20008410000 */
[----:B-----5:R-:W-:-:S03]  /*3d40*/  FFMA.FTZ R11, R16, R11, R18 ;  /* 0x0000000b100b7223 */ /* 0x020fc60000010012 */
[----:B------:R-:W-:Y:S01]  /*3d50*/  FFMA.FTZ R10, R17, R10, R19 ;  /* 0x0000000a110a7223 */ /* 0x000fe20000010013 */
[----:B--2---:R-:W-:Y:S02]  /*3d60*/  IMAD R35, R35, UR12, RZ ;  /* 0x0000000c23237c24 */ /* 0x004fe4000f8e02ff */
[----:B------:R-:W-:-:S04]  /*3d70*/  IMAD.WIDE.U32 R2, R32, UR12, R2 ;  /* 0x0000000c20027c25 */ /* 0x000fc8000f8e0002 */
[----:B------:R-:W-:Y:S01]  /*3d80*/  IMAD R35, R32, UR13, R35 ;  /* 0x0000000d20237c24 */ /* 0x000fe2000f8e0223 */
[----:B0-----:R-:W-:-:S03]  /*3d90*/  LEA R4, P1, R2, UR16, 0x1 ;  /* 0x0000001002047c11 */ /* 0x001fc6000f8208ff */
[----:B------:R-:W-:Y:S01]  /*3da0*/  IMAD.IADD R35, R3, 0x1, R35 ;  /* 0x0000000103237824 */ /* 0x000fe200078e0223 */
[----:B------:R-:W-:-:S04]  /*3db0*/  F2FP.BF16.F32.PACK_AB R3, R10, R11 ;  /* 0x0000000b0a03723e */ /* 0x000fc800000010ff */
[----:B------:R-:W-:-:S05]  /*3dc0*/  LEA.HI.X R5, R2, UR17, R35, 0x1, P1 ;  /* 0x0000001102057c11 */ /* 0x000fca00088f0c23 */
[----:B------:R2:W-:Y:S02]  /*3dd0*/  STG.E desc[UR14][R4.64], R3 ;  /* 0x0000000304007986 */ /* 0x0005e4000c10190e */
.L_x_1979:
[----:B------:R-:W-:Y:S05]  /*3de0*/  BSYNC.RECONVERGENT B1 ;  /* 0x0000000000017941 */ /* 0x000fea0003800200 */
.L_x_1978:
[----:B------:R-:W-:Y:S04]  /*3df0*/  BSSY.RECONVERGENT B1, `(.L_x_1980) ;  /* 0x0000014000017945 */ /* 0x000fe80003800200 */
[----:B------:R-:W-:Y:S05]  /*3e00*/  @P5 BRA `(.L_x_1981) ;  /* 0x0000000000485947 */ /* 0x000fea0003800000 */
[----:B------:R-:W3:Y:S01]  /*3e10*/  LDCU.64 UR12, c[0x0][0x3e0] ;  /* 0x00007c00ff0c77ac */ /* 0x000ee20008000a00 */
[----:B------:R-:W-:Y:S01]  /*3e20*/  MOV R2, R60 ;  /* 0x0000003c00027202 */ /* 0x000fe20000000f00 */
[----:B------:R-:W-:Y:S01]  /*3e30*/  FADD.FTZ R13, R13, -UR5 ;  /* 0x800000050d0d7e21 */ /* 0x000fe20008010000 */
[----:B012---:R-:W-:Y:S01]  /*3e40*/  MOV R3, R59 ;  /* 0x0000003b00037202 */ /* 0x007fe20000000f00 */
[----:B------:R-:W0:Y:S01]  /*3e50*/  LDCU.64 UR16, c[0x0][0x380] ;  /* 0x00007000ff1077ac */ /* 0x000e220008000a00 */
[----:B------:R-:W-:Y:S01]  /*3e60*/  FADD.FTZ R12, R12, -UR5 ;  /* 0x800000050c0c7e21 */ /* 0x000fe20008010000 */
[----:B------:R-:W-:-:S03]  /*3e70*/  FMUL.FTZ R13, R13, UR9 ;  /* 0x000000090d0d7c20 */ /* 0x000fc60008410000 */
[----:B------:R-:W-:Y:S01]  /*3e80*/  FMUL.FTZ R12, R12, UR9 ;  /* 0x000000090c0c7c20 */ /* 0x000fe20008410000 */
[----:B-----5:R-:W-:-:S03]  /*3e90*/  FFMA.FTZ R13, R16, R13, R18 ;  /* 0x0000000d100d7223 */ /* 0x020fc60000010012 */
[----:B------:R-:W-:Y:S01]  /*3ea0*/  FFMA.FTZ R12, R17, R12, R19 ;  /* 0x0000000c110c7223 */ /* 0x000fe20000010013 */
[----:B---3--:R-:W-:Y:S02]  /*3eb0*/  IMAD R4, R37, UR12, RZ ;  /* 0x0000000c25047c24 */ /* 0x008fe4000f8e02ff */
[----:B------:R-:W-:-:S04]  /*3ec0*/  IMAD.WIDE.U32 R2, R33, UR12, R2 ;  /* 0x0000000c21027c25 */ /* 0x000fc8000f8e0002 */
[----:B------:R-:W-:Y:S01]  /*3ed0*/  IMAD R33, R33, UR13, R4 ;  /* 0x0000000d21217c24 */ /* 0x000fe2000f8e0204 */
[----:B0-----:R-:W-:-:S04]  /*3ee0*/  LEA R4, P1, R2, UR16, 0x1 ;  /* 0x0000001002047c11 */ /* 0x001fc8000f8208ff */
[----:B------:R-:W-:Y:S02]  /*3ef0*/  IADD3 R33, PT, PT, R3, R33, RZ ;  /* 0x0000002103217210 */ /* 0x000fe40007ffe0ff */
[----:B------:R-:W-:Y:S02]  /*3f00*/  F2FP.BF16.F32.PACK_AB R3, R12, R13 ;  /* 0x0000000d0c03723e */ /* 0x000fe400000010ff */
[----:B------:R-:W-:-:S05]  /*3f10*/  LEA.HI.X R5, R2, UR17, R33, 0x1, P1 ;  /* 0x0000001102057c11 */ /* 0x000fca00088f0c21 */
[----:B------:R3:W-:Y:S02]  /*3f20*/  STG.E desc[UR14][R4.64], R3 ;  /* 0x0000000304007986 */ /* 0x0007e4000c10190e */
.L_x_1981:
[----:B------:R-:W-:Y:S05]  /*3f30*/  BSYNC.RECONVERGENT B1 ;  /* 0x0000000000017941 */ /* 0x000fea0003800200 */
.L_x_1980:
[----:B------:R-:W-:Y:S04]  /*3f40*/  BSSY.RECONVERGENT B1, `(.L_x_1982) ;  /* 0x0000014000017945 */ /* 0x000fe80003800200 */
[----:B------:R-:W-:Y:S05]  /*3f50*/  @P2 BRA `(.L_x_1983) ;  /* 0x0000000000482947 */ /* 0x000fea0003800000 */
[----:B------:R-:W4:Y:S01]  /*3f60*/  LDCU.64 UR12, c[0x0][0x3e0] ;  /* 0x00007c00ff0c77ac */ /* 0x000f220008000a00 */
[----:B------:R-:W-:Y:S01]  /*3f70*/  MOV R2, R60 ;  /* 0x0000003c00027202 */ /* 0x000fe20000000f00 */
[----:B------:R-:W-:Y:S01]  /*3f80*/  FADD.FTZ R14, R14, -UR5 ;  /* 0x800000050e0e7e21 */ /* 0x000fe20008010000 */
[----:B0123--:R-:W-:Y:S01]  /*3f90*/  MOV R3, R59 ;  /* 0x0000003b00037202 */ /* 0x00ffe20000000f00 */
[----:B------:R-:W0:Y:S01]  /*3fa0*/  LDCU.64 UR16, c[0x0][0x380] ;  /* 0x00007000ff1077ac */ /* 0x000e220008000a00 */
[----:B------:R-:W-:Y:S01]  /*3fb0*/  FADD.FTZ R15, R15, -UR5 ;  /* 0x800000050f0f7e21 */ /* 0x000fe20008010000 */
[----:B------:R-:W-:-:S03]  /*3fc0*/  FMUL.FTZ R5, R14, UR9 ;  /* 0x000000090e057c20 */ /* 0x000fc60008410000 */
[----:B------:R-:W-:-:S04]  /*3fd0*/  FMUL.FTZ R4, R15, UR9 ;  /* 0x000000090f047c20 */ /* 0x000fc80008410000 */
[----:B-----5:R-:W-:Y:S01]  /*3fe0*/  FFMA.FTZ R8, R17, R4, R19 ;  /* 0x0000000411087223 */ /* 0x020fe20000010013 */
[----:B----4-:R-:W-:Y:S02]  /*3ff0*/  IMAD R7, R38, UR12, RZ ;  /* 0x0000000c26077c24 */ /* 0x010fe4000f8e02ff */
[----:B------:R-:W-:-:S04]  /*4000*/  IMAD.WIDE.U32 R2, R34, UR12, R2 ;  /* 0x0000000c22027c25 */ /* 0x000fc8000f8e0002 */
[----:B------:R-:W-:Y:S02]  /*4010*/  IMAD R9, R34, UR13, R7 ;  /* 0x0000000d22097c24 */ /* 0x000fe4000f8e0207 */
[----:B------:R-:W-:Y:S01]  /*4020*/  FFMA.FTZ R7, R16, R5, R18 ;  /* 0x0000000510077223 */ /* 0x000fe20000010012 */
[----:B0-----:R-:W-:Y:S02]  /*4030*/  LEA R4, P1, R2, UR16, 0x1 ;  /* 0x0000001002047c11 */ /* 0x001fe4000f8208ff */
[----:B------:R-:W-:Y:S02]  /*4040*/  IADD3 R9, PT, PT, R3, R9, RZ ;  /* 0x0000000903097210 */ /* 0x000fe40007ffe0ff */
[----:B------:R-:W-:Y:S02]  /*4050*/  F2FP.BF16.F32.PACK_AB R3, R8, R7 ;  /* 0x000000070803723e */ /* 0x000fe400000010ff */
[----:B------:R-:W-:-:S05]  /*4060*/  LEA.HI.X R5, R2, UR17, R9, 0x1, P1 ;  /* 0x0000001102057c11 */ /* 0x000fca00088f0c09 */
[----:B------:R4:W-:Y:S02]  /*4070*/  STG.E desc[UR14][R4.64], R3 ;  /* 0x0000000304007986 */ /* 0x0009e4000c10190e */
.L_x_1983:
[----:B------:R-:W-:Y:S05]  /*4080*/  BSYNC.RECONVERGENT B1 ;  /* 0x0000000000017941 */ /* 0x000fea0003800200 */
.L_x_1982:
[----:B------:R-:W-:Y:S01]  /*4090*/  ISETP.GE.U32.AND P5, PT, R0, UR10, PT ;  /* 0x0000000a00007c0c */ /* 0x000fe2000bfa6070 */
[----:B------:R-:W-:Y:S01]  /*40a0*/  BSSY.RECONVERGENT B1, `(.L_x_1984) ;  /* 0x0000024000017945 */ /* 0x000fe20003800200 */
[----:B01234-:R-:W-:Y:S02]  /*40b0*/  SHF.R.S32.HI R5, RZ, 0x1f, R0 ;  /* 0x0000001fff057819 */ /* 0x01ffe40000011400 */
[----:B------:R-:W-:Y:S02]  /*40c0*/  IADD3 R8, PT, PT, R56, 0x180, RZ ;  /* 0x0000018038087810 */ /* 0x000fe40007ffe0ff */
[----:B------:R-:W-:Y:S02]  /*40d0*/  ISETP.GE.AND.EX P5, PT, R5, UR11, PT, P5 ;  /* 0x0000000b05007c0c */ /* 0x000fe4000bfa6350 */
[----:B------:R-:W-:Y:S02]  /*40e0*/  SHF.R.S32.HI R7, RZ, 0x1f, R50 ;  /* 0x0000001fff077819 */ /* 0x000fe40000011432 */
[----:B------:R-:W-:-:S02]  /*40f0*/  ISETP.GE.U32.AND P2, PT, R6, UR10, PT ;  /* 0x0000000a06007c0c */ /* 0x000fc4000bf46070 */
[----:B------:R-:W-:Y:S02]  /*4100*/  ISETP.GE.U32.AND P1, PT, R8, UR10, PT ;  /* 0x0000000a08007c0c */ /* 0x000fe4000bf26070 */
[----:B------:R-:W-:Y:S02]  /*4110*/  ISETP.GE.U32.AND P6, PT, R50, UR10, PT ;  /* 0x0000000a32007c0c */ /* 0x000fe4000bfc6070 */
[----:B------:R-:W-:Y:S02]  /*4120*/  ISETP.GE.U32.AND P3, PT, R48, UR10, PT ;  /* 0x0000000a30007c0c */ /* 0x000fe4000bf66070 */
[----:B------:R-:W-:Y:S02]  /*4130*/  SHF.R.S32.HI R10, RZ, 0x1f, R6 ;  /* 0x0000001fff0a7819 */ /* 0x000fe40000011406 */
[----:B------:R-:W-:Y:S02]  /*4140*/  SHF.R.S32.HI R9, RZ, 0x1f, R8 ;  /* 0x0000001fff097819 */ /* 0x000fe40000011408 */
[----:B------:R-:W-:-:S02]  /*4150*/  ISETP.GE.U32.AND P4, PT, R46, UR10, PT ;  /* 0x0000000a2e007c0c */ /* 0x000fc4000bf86070 */
[----:B------:R-:W-:Y:S02]  /*4160*/  ISETP.GE.AND.EX P2, PT, R10, UR11, PT, P2 ;  /* 0x0000000b0a007c0c */ /* 0x000fe4000bf46320 */
        /* <DEDUP_REMOVED lines=9> */
[----:B------:R-:W1:Y:S01]  /*4200*/  LDCU.64 UR16, c[0x0][0x380] ;  /* 0x00007000ff1077ac */ /* 0x000e620008000a00 */
[----:B------:R-:W-:Y:S02]  /*4210*/  IMAD.MOV.U32 R3, RZ, RZ, R59 ;  /* 0x000000ffff037224 */ /* 0x000fe400078e003b */
        /* <DEDUP_REMOVED lines=12> */
.L_x_1985:
[----:B------:R-:W-:Y:S05]  /*42e0*/  BSYNC.RECONVERGENT B1 ;  /* 0x0000000000017941 */ /* 0x000fea0003800200 */
.L_x_1984:
[----:B------:R-:W-:Y:S04]  /*42f0*/  BSSY.RECONVERGENT B1, `(.L_x_1986) ;  /* 0x0000014000017945 */ /* 0x000fe80003800200 */
[----:B------:R-:W-:Y:S05]  /*4300*/  @P2 BRA `(.L_x_1987) ;  /* 0x0000000000482947 */ /* 0x000fea0003800000 */
        /* <DEDUP_REMOVED lines=18> */
.L_x_1987:
[----:B------:R-:W-:Y:S05]  /*4430*/  BSYNC.RECONVERGENT B1 ;  /* 0x0000000000017941 */ /* 0x000fea0003800200 */
.L_x_1986:
        /* <DEDUP_REMOVED lines=15> */
[----:B0-----:R-:W-:-:S04]  /*4530*/  LEA R4, P1, R2, UR16, 0x1 ;  /* 0x0000001002047c11 */ /* 0x001fc8000f8208ff */
[----:B------:R-:W-:Y:S02]  /*4540*/  IADD3 R9, PT, PT, R3, R9, RZ ;  /* 0x0000000903097210 */ /* 0x000fe40007ffe0ff */
[----:B------:R-:W-:Y:S02]  /*4550*/  F2FP.BF16.F32.PACK_AB R3, R24, R25 ;  /* 0x000000191803723e */ /* 0x000fe400000010ff */
[----:B------:R-:W-:-:S05]  /*4560*/  LEA.HI.X R5, R2, UR17, R9, 0x1, P1 ;  /* 0x0000001102057c11 */ /* 0x000fca00088f0c09 */
[----:B------:R2:W-:Y:S02]  /*4570*/  STG.E desc[UR14][R4.64], R3 ;  /* 0x0000000304007986 */ /* 0x0005e4000c10190e */
.L_x_1989:
[----:B------:R-:W-:Y:S05]  /*4580*/  BSYNC.RECONVERGENT B1 ;  /* 0x0000000000017941 */ /* 0x000fea0003800200 */
.L_x_1988:
[----:B------:R-:W-:Y:S04]  /*4590*/  BSSY.RECONVERGENT B1, `(.L_x_1990) ;  /* 0x0000014000017945 */ /* 0x000fe80003800200 */
[----:B------:R-:W-:Y:S05]  /*45a0*/  @P6 BRA `(.L_x_1991) ;  /* 0x0000000000486947 */ /* 0x000fea0003800000 */
[----:B------:R-:W3:Y:S01]  /*45b0*/  LDCU.64 UR12, c[0x0][0x3e0] ;  /* 0x00007c00ff0c77ac */ /* 0x000ee20008000a00 */
[----:B------:R-:W-:Y:S01]  /*45c0*/  MOV R2, R60 ;  /* 0x0000003c00027202 */ /* 0x000fe20000000f00 */
[----:B------:R-:W-:Y:S01]  /*45d0*/  FADD.FTZ R27, R27, -UR5 ;  /* 0x800000051b1b7e21 */ /* 0x000fe20008010000 */
[----:B------:R-:W-:Y:S01]  /*45e0*/  FADD.FTZ R26, R26, -UR5 ;  /* 0x800000051a1a7e21 */ /* 0x000fe20008010000 */
[----:B------:R-:W4:Y:S01]  /*45f0*/  LDCU.64 UR16, c[0x0][0x380] ;  /* 0x00007000ff1077ac */ /* 0x000f220008000a00 */
[----:B012---:R-:W-:Y:S02]  /*4600*/  IMAD.MOV.U32 R3, RZ, RZ, R59 ;  /* 0x000000ffff037224 */ /* 0x007fe400078e003b */
[----:B------:R-:W-:Y:S01]  /*4610*/  FMUL.FTZ R27, R27, UR9 ;  /* 0x000000091b1b7c20 */ /* 0x000fe20008410000 */
[----:B------:R-:W-:-:S03]  /*4620*/  FMUL.FTZ R26, R26, UR9 ;  /* 0x000000091a1a7c20 */ /* 0x000fc60008410000 */
[----:B-----5:R-:W-:Y:S01]  /*4630*/  FFMA.FTZ R27, R16, R27, R18 ;  /* 0x0000001b101b7223 */ /* 0x020fe20000010012 */
[----:B------:R-:W-:Y:S01]  /*4640*/  FFMA.FTZ R26, R17, R26, R19 ;  /* 0x0000001a111a7223 */ /* 0x000fe20000010013 */
[----:B---3--:R-:W-:Y:S02]  /*4650*/  IMAD R7, R7, UR12, RZ ;  /* 0x0000000c07077c24 */ /* 0x008fe4000f8e02ff */
[----:B------:R-:W-:-:S04]  /*4660*/  IMAD.WIDE.U32 R2, R50, UR12, R2 ;  /* 0x0000000c32027c25 */ /* 0x000fc8000f8e0002 */
[----:B------:R-:W-:Y:S01]  /*4670*/  IMAD R7, R50, UR13, R7 ;  /* 0x0000000d32077c24 */ /* 0x000fe2000f8e0207 */
[----:B----4-:R-:W-:-:S04]  /*4680*/  LEA R4, P1, R2, UR16, 0x1 ;  /* 0x0000001002047c11 */ /* 0x010fc8000f8208ff */
[----:B------:R-:W-:Y:S02]  /*4690*/  IADD3 R7, PT, PT, R3, R7, RZ ;  /* 0x0000000703077210 */ /* 0x000fe40007ffe0ff */
[----:B------:R-:W-:Y:S02]  /*46a0*/  F2FP.BF16.F32.PACK_AB R3, R26, R27 ;  /* 0x0000001b1a03723e */ /* 0x000fe400000010ff */
[----:B------:R-:W-:-:S05]  /*46b0*/  LEA.HI.X R5, R2, UR17, R7, 0x1, P1 ;  /* 0x0000001102057c11 */ /* 0x000fca00088f0c07 */
[----:B------:R3:W-:Y:S02]  /*46c0*/  STG.E desc[UR14][R4.64], R3 ;  /* 0x0000000304007986 */ /* 0x0007e4000c10190e */
.L_x_1991:
[----:B------:R-:W-:Y:S05]  /*46d0*/  BSYNC.RECONVERGENT B1 ;  /* 0x0000000000017941 */ /* 0x000fea0003800200 */
.L_x_1990:
        /* <DEDUP_REMOVED lines=9> */
[----:B------:R-:W-:Y:S01]  /*4770*/  FMUL.FTZ R28, R28, UR9 ;  /* 0x000000091c1c7c20 */ /* 0x000fe20008410000 */
[----:B-----5:R-:W-:-:S03]  /*4780*/  FFMA.FTZ R29, R16, R29, R18 ;  /* 0x0000001d101d7223 */ /* 0x020fc60000010012 */
[----:B------:R-:W-:Y:S01]  /*4790*/  FFMA.FTZ R28, R17, R28, R19 ;  /* 0x0000001c111c7223 */ /* 0x000fe20000010013 */
[----:B----4-:R-:W-:Y:S02]  /*47a0*/  IMAD R5, R45, UR12, RZ ;  /* 0x0000000c2d057c24 */ /* 0x010fe4000f8e02ff */
[----:B------:R-:W-:-:S04]  /*47b0*/  IMAD.WIDE.U32 R2, R48, UR12, R2 ;  /* 0x0000000c30027c25 */ /* 0x000fc8000f8e0002 */
[----:B------:R-:W-:Y:S01]  /*47c0*/  IMAD R5, R48, UR13, R5 ;  /* 0x0000000d30057c24 */ /* 0x000fe2000f8e0205 */
[----:B0-----:R-:W-:-:S04]  /*47d0*/  LEA R4, P1, R2, UR16, 0x1 ;  /* 0x0000001002047c11 */ /* 0x001fc8000f8208ff */
[----:B------:R-:W-:Y:S02]  /*47e0*/  IADD3 R5, PT, PT, R3, R5, RZ ;  /* 0x0000000503057210 */ /* 0x000fe40007ffe0ff */
[----:B------:R-:W-:Y:S02]  /*47f0*/  F2FP.BF16.F32.PACK_AB R3, R28, R29 ;  /* 0x0000001d1c03723e */ /* 0x000fe400000010ff */
[----:B------:R-:W-:-:S05]  /*4800*/  LEA.HI.X R5, R2, UR17, R5, 0x1, P1 ;  /* 0x0000001102057c11 */ /* 0x000fca00088f0c05 */
[----:B------:R4:W-:Y:S02]  /*4810*/  STG.E desc[UR14][R4.64], R3 ;  /* 0x0000000304007986 */ /* 0x0009e4000c10190e */
.L_x_1993:
[----:B------:R-:W-:Y:S05]  /*4820*/  BSYNC.RECONVERGENT B1 ;  /* 0x0000000000017941 */ /* 0x000fea0003800200 */
.L_x_1992:
[----:B------:R-:W-:Y:S05]  /*4830*/  @P4 BRA `(.L_x_1994) ;  /* 0x0000002000c44947 */ /* 0x000fea0003800000 */
[----:B------:R-:W0:Y:S01]  /*4840*/  LDCU.64 UR10, c[0x0][0x3e0] ;  /* 0x00007c00ff0a77ac */ /* 0x000e220008000a00 */
[----:B------:R-:W-:Y:S01]  /*4850*/  MOV R58, R60 ;  /* 0x0000003c003a7202 */ /* 0x000fe20000000f00 */
[----:B------:R-:W-:Y:S01]  /*4860*/  FADD.FTZ R31, R31, -UR5 ;  /* 0x800000051f1f7e21 */ /* 0x000fe20008010000 */
[----:B------:R-:W-:Y:S01]  /*4870*/  FADD.FTZ R30, R30, -UR5 ;  /* 0x800000051e1e7e21 */ /* 0x000fe20008010000 */
[----:B------:R-:W0:Y:S02]  /*4880*/  LDCU.64 UR12, c[0x0][0x380] ;  /* 0x00007000ff0c77ac */ /* 0x000e240008000a00 */
[----:B------:R-:W-:Y:S01]  /*4890*/  FMUL.FTZ R31, R31, UR9 ;  /* 0x000000091f1f7c20 */ /* 0x000fe20008410000 */
[----:B------:R-:W-:-:S03]  /*48a0*/  FMUL.FTZ R30, R30, UR9 ;  /* 0x000000091e1e7c20 */ /* 0x000fc60008410000 */
[----:B012345:R-:W-:Y:S01]  /*48b0*/  FFMA.FTZ R5, R16, R31, R18 ;  /* 0x0000001f10057223 */ /* 0x03ffe20000010012 */
[----:B------:R-:W-:-:S05]  /*48c0*/  FFMA.FTZ R30, R17, R30, R19 ;  /* 0x0000001e111e7223 */ /* 0x000fca0000010013 */
[----:B------:R-:W-:Y:S01]  /*48d0*/  F2FP.BF16.F32.PACK_AB R5, R30, R5 ;  /* 0x000000051e05723e */ /* 0x000fe200000010ff */
[----:B------:R-:W-:Y:S02]  /*48e0*/  IMAD R3, R43, UR10, RZ ;  /* 0x0000000a2b037c24 */ /* 0x000fe4000f8e02ff */
[----:B------:R-:W-:-:S04]  /*48f0*/  IMAD.WIDE.U32 R58, R46, UR10, R58 ;  /* 0x0000000a2e3a7c25 */ /* 0x000fc8000f8e003a */
[----:B------:R-:W-:Y:S01]  /*4900*/  IMAD R3, R46, UR11, R3 ;  /* 0x0000000b2e037c24 */ /* 0x000fe2000f8e0203 */
[----:B------:R-:W-:-:S04]  /*4910*/  LEA R2, P1, R58, UR12, 0x1 ;  /* 0x0000000c3a027c11 */ /* 0x000fc8000f8208ff */
[----:B------:R-:W-:-:S04]  /*4920*/  IADD3 R3, PT, PT, R59, R3, RZ ;  /* 0x000000033b037210 */ /* 0x000fc80007ffe0ff */
[----:B------:R-:W-:-:S05]  /*4930*/  LEA.HI.X R3, R58, UR13, R3, 0x1, P1 ;  /* 0x0000000d3a037c11 */ /* 0x000fca00088f0c03 */
[----:B------:R0:W-:Y:S01]  /*4940*/  STG.E desc[UR14][R2.64], R5 ;  /* 0x0000000502007986 */ /* 0x0001e2000c10190e */
[----:B------:R-:W-:Y:S05]  /*4950*/  BRA `(.L_x_1994) ;  /* 0x00000020007c7947 */ /* 0x000fea0003800000 */
.L_x_1963:
[----:B------:R-:W0:Y:S01]  /*4960*/  LDCU.64 UR10, c[0x0][0x3e8] ;  /* 0x00007d00ff0a77ac */ /* 0x000e220008000a00 */
[----:B------:R-:W-:Y:S01]  /*4970*/  BSSY.RECONVERGENT B1, `(.L_x_1995) ;  /* 0x0000026000017945 */ /* 0x000fe20003800200 */
[----:B0-----:R-:W-:Y:S02]  /*4980*/  ISETP.GE.U32.AND P2, PT, R56, UR10, PT ;  /* 0x0000000a38007c0c */ /* 0x001fe4000bf46070 */
[----:B------:R-:W-:Y:S02]  /*4990*/  ISETP.GE.U32.AND P1, PT, R55, UR10, PT ;  /* 0x0000000a37007c0c */ /* 0x000fe4000bf26070 */
[----:B------:R-:W-:Y:S02]  /*49a0*/  ISETP.GE.AND.EX P2, PT, R53, UR11, PT, P2 ;  /* 0x0000000b35007c0c */ /* 0x000fe4000bf46320 */
[----:B------:R-:W-:Y:S02]  /*49b0*/  ISETP.GE.U32.AND P4, PT, R54, UR10, PT ;  /* 0x0000000a36007c0c */ /* 0x000fe4000bf86070 */
[----:B------:R-:W-:-:S02]  /*49c0*/  ISETP.GE.U32.AND P3, PT, R52, UR10, PT ;  /* 0x0000000a34007c0c */ /* 0x000fc4000bf66070 */
[----:B------:R-:W-:Y:S02]  /*49d0*/  ISETP.GE.AND.EX P1, PT, R51, UR11, PT, P1 ;  /* 0x0000000b33007c0c */ /* 0x000fe4000bf26310 */
[----:B------:R-:W-:Y:S02]  /*49e0*/  ISETP.GE.AND.EX P4, PT, R49, UR11, PT, P4 ;  /* 0x0000000b31007c0c */ /* 0x000fe4000bf86340 */
[----:B------:R-:W-:-:S03]  /*49f0*/  ISETP.GE.AND.EX P3, PT, R47, UR11, PT, P3 ;  /* 0x0000000b2f007c0c */ /* 0x000fc6000bf66330 */
[----:B------:R-:W-:Y:S10]  /*4a00*/  @P2 BRA `(.L_x_1996) ;  /* 0x0000000000702947 */ /* 0x000ff40003800000 */
[----:B------:R-:W-:Y:S01]  /*4a10*/  FADD.FTZ R41, R41, -UR5 ;  /* 0x8000000529297e21 */ /* 0x000fe20008010000 */
[----:B------:R-:W-:Y:S01]  /*4a20*/  FADD.FTZ R38, R38, -UR5 ;  /* 0x8000000526267e21 */ /* 0x000fe20008010000 */
[----:B------:R-:W0:Y:S01]  /*4a30*/  LDCU.64 UR12, c[0x0][0x3e0] ;  /* 0x00007c00ff0c77ac */ /* 0x000e220008000a00 */
[----:B------:R-:W-:Y:S01]  /*4a40*/  MOV R35, R59 ;  /* 0x0000003b00237202 */ /* 0x000fe20000000f00 */
        /* <DEDUP_REMOVED lines=10> */
[----:B0-----:R-:W-:Y:S02]  /*4af0*/  IMAD R32, R53, UR12, RZ ;  /* 0x0000000c35207c24 */ /* 0x001fe4000f8e02ff */
[----:B---3--:R-:W-:Y:S01]  /*4b00*/  FADD.FTZ R57, R34, 1 ;  /* 0x3f80000022397421 */ /* 0x008fe20000010000 */
[----:B------:R-:W-:Y:S02]  /*4b10*/  MOV R34, R60 ;  /* 0x0000003c00227202 */ /* 0x000fe40000000f00 */
[----:B------:R-:W0:Y:S01]  /*4b20*/  MUFU.RCP R33, R33 ;  /* 0x0000002100217308 */ /* 0x000e220000001000 */
[----:B------:R-:W-:-:S02]  /*4b30*/  IMAD R32, R56, UR13, R32 ;  /* 0x0000000d38207c24 */ /* 0x000fc4000f8e0220 */
[----:B------:R-:W-:-:S05]  /*4b40*/  IMAD.WIDE.U32 R34, R56, UR12, R34 ;  /* 0x0000000c38227c25 */ /* 0x000fca000f8e0022 */
[----:B------:R-:W2:Y:S01]  /*4b50*/  MUFU.RCP R57, R57 ;  /* 0x0000003900397308 */ /* 0x000ea20000001000 */
[----:B0-----:R-:W-:Y:S01]  /*4b60*/  FMUL.FTZ R38, R38, R33 ;  /* 0x0000002126267220 */ /* 0x001fe20000410000 */
[----:B------:R-:W-:Y:S01]  /*4b70*/  IMAD.IADD R33, R35, 0x1, R32 ;  /* 0x0000000123217824 */ /* 0x000fe200078e0220 */
[----:B-1----:R-:W-:-:S04]  /*4b80*/  LEA R32, P2, R34, UR16, 0x1 ;  /* 0x0000001022207c11 */ /* 0x002fc8000f8408ff */
[----:B------:R-:W-:Y:S01]  /*4b90*/  LEA.HI.X R33, R34, UR17, R33, 0x1, P2 ;  /* 0x0000001122217c11 */ /* 0x000fe200090f0c21 */
[----:B--2---:R-:W-:-:S05]  /*4ba0*/  FMUL.FTZ R41, R41, R57 ;  /* 0x0000003929297220 */ /* 0x004fca0000410000 */
[----:B------:R-:W-:-:S05]  /*4bb0*/  F2FP.BF16.F32.PACK_AB R41, R41, R38 ;  /* 0x000000262929723e */ /* 0x000fca00000010ff */
[----:B------:R0:W-:Y:S02]  /*4bc0*/  STG.E desc[UR14][R32.64], R41 ;  /* 0x0000002920007986 */ /* 0x0001e4000c10190e */
.L_x_1996:
[----:B------:R-:W-:Y:S05]  /*4bd0*/  BSYNC.RECONVERGENT B1 ;  /* 0x0000000000017941 */ /* 0x000fea0003800200 */
.L_x_1995:
[----:B------:R-:W-:Y:S04]  /*4be0*/  BSSY.RECONVERGENT B1, `(.L_x_1997) ;  /* 0x000001e000017945 */ /* 0x000fe80003800200 */
[----:B------:R-:W-:Y:S05]  /*4bf0*/  @P1 BRA `(.L_x_1998) ;  /* 0x0000000000701947 */ /* 0x000fea0003800000 */
[----:B------:R-:W-:Y:S01]  /*4c00*/  FADD.FTZ R36, R36, -UR5 ;  /* 0x8000000524247e21 */ /* 0x000fe20008010000 */
[----:B------:R-:W-:Y:S01]  /*4c10*/  FADD.FTZ R39, R39, -UR5 ;  /* 0x8000000527277e21 */ /* 0x000fe20008010000 */
[----:B------:R-:W1:Y:S01]  /*4c20*/  LDCU.64 UR12, c[0x0][0x3e0] ;  /* 0x00007c00ff0c77ac */ /* 0x000e620008000a00 */
[----:B------:R-:W-:Y:S01]  /*4c30*/  MOV R35, R59 ;  /* 0x0000003b00237202 */ /* 0x000fe20000000f00 */
[----:B0-----:R-:W-:Y:S01]  /*4c40*/  FMUL.FTZ R32, R36, UR9 ;  /* 0x0000000924207c20 */ /* 0x001fe20008410000 */
        /* <DEDUP_REMOVED lines=11> */
[----:B-1----:R-:W-:Y:S01]  /*4d00*/  FADD.FTZ R38, R34, 1 ;  /* 0x3f80000022267421 */ /* 0x002fe20000010000 */
[----:B------:R-:W-:-:S04]  /*4d10*/  MOV R34, R60 ;  /* 0x0000003c00227202 */ /* 0x000fc80000000f00 */
[----:B------:R-:W1:Y:S01]  /*4d20*/  MUFU.RCP R39, R39 ;  /* 0x0000002700277308 */ /* 0x000e620000001000 */
[----:B------:R-:W-:-:S07]  /*4d30*/  IMAD.WIDE.U32 R34, R55, UR12, R34 ;  /* 0x0000000c37227c25 */ /* 0x000fce000f8e0022 */
[----:B------:R-:W2:Y:S01]  /*4d40*/  MUFU.RCP R36, R38 ;  /* 0x0000002600247308 */ /* 0x000ea20000001000 */
[----:B------:R-:W-:Y:S01]  /*4d50*/  IADD3 R57, PT, PT, R35, R57, RZ ;  /* 0x0000003923397210 */ /* 0x000fe20007ffe0ff */
[----:B-1----:R-:W-:Y:S01]  /*4d60*/  FMUL.FTZ R41, R32, R39 ;  /* 0x0000002720297220 */ /* 0x002fe20000410000 */
[----:B0-----:R-:W-:Y:S01]  /*4d70*/  LEA R32, P1, R34, UR16, 0x1 ;  /* 0x0000001022207c11 */ /* 0x001fe2000f8208ff */
[----:B--2---:R-:W-:-:S03]  /*4d80*/  FMUL.FTZ R36, R33, R36 ;  /* 0x0000002421247220 */ /* 0x004fc60000410000 */
[----:B------:R-:W-:Y:S02]  /*4d90*/  LEA.HI.X R33, R34, UR17, R57, 0x1, P1 ;  /* 0x0000001122217c11 */ /* 0x000fe400088f0c39 */
[----:B------:R-:W-:-:S05]  /*4da0*/  F2FP.BF16.F32.PACK_AB R41, R41, R36 ;  /* 0x000000242929723e */ /* 0x000fca00000010ff */
[----:B------:R1:W-:Y:S02]  /*4db0*/  STG.E desc[UR14][R32.64], R41 ;  /* 0x0000002920007986 */ /* 0x0003e4000c10190e */
.L_x_1998:
[----:B------:R-:W-:Y:S05]  /*4dc0*/  BSYNC.RECONVERGENT B1 ;  /* 0x0000000000017941 */ /* 0x000fea0003800200 */
.L_x_1997:
[----:B------:R-:W-:Y:S01]  /*4dd0*/  BSSY.RECONVERGENT B1, `(.L_x_1999) ;  /* 0x0000020000017945 */ /* 0x000fe20003800200 */
[C---:B01----:R-:W-:Y:S02]  /*4de0*/  IADD3 R33, PT, PT, R56.reuse, 0xa0, RZ ;  /* 0x000000a038217810 */ /* 0x043fe40007ffe0ff */
[----:B------:R-:W-:Y:S01]  /*4df0*/  IADD3 R32, PT, PT, R56, 0xc0, RZ ;  /* 0x000000c038207810 */ /* 0x000fe20007ffe0ff */
[----:B------:R-:W-:Y:S06]  /*4e00*/  @P4 BRA `(.L_x_2000) ;  /* 0x0000000000704947 */ /* 0x000fec0003800000 */
[----:B------:R-:W-:Y:S01]  /*4e10*/  FADD.FTZ R37, R37, -UR5 ;  /* 0x8000000525257e21 */ /* 0x000fe20008010000 */
[----:B------:R-:W-:Y:S01]  /*4e20*/  FADD.FTZ R0, R0, -UR5 ;  /* 0x8000000500007e21 */ /* 0x000fe20008010000 */
[----:B------:R-:W0:Y:S02]  /*4e30*/  LDCU.64 UR12, c[0x0][0x3e0] ;  /* 0x00007c00ff0c77ac */ /* 0x000e240008000a00 */
[----:B------:R-:W-:Y:S01]  /*4e40*/  FMUL.FTZ R37, R37, UR9 ;  /* 0x0000000925257c20 */ /* 0x000fe20008410000 */
[----:B------:R-:W-:Y:S01]  /*4e50*/  FMUL.FTZ R0, R0, UR9 ;  /* 0x0000000900007c20 */ /* 0x000fe20008410000 */
[----:B------:R-:W1:Y:S02]  /*4e60*/  LDCU.64 UR16, c[0x0][0x380] ;  /* 0x00007000ff1077ac */ /* 0x000e640008000a00 */
[----:B-----5:R-:W-:Y:S01]  /*4e70*/  FFMA.FTZ R34, R16, R37, R18 ;  /* 0x0000002510227223 */ /* 0x020fe20000010012 */
[----:B------:R-:W-:Y:S01]  /*4e80*/  FFMA.FTZ R0, R17, R0, R19 ;  /* 0x0000000011007223 */ /* 0x000fe20000010013 */
[----:B------:R-:W-:-:S02]  /*4e90*/  MOV R37, R59 ;  /* 0x0000003b00257202 */ /* 0x000fc40000000f00 */
        /* <DEDUP_REMOVED lines=8> */
[----:B0-----:R-:W-:-:S04]  /*4f20*/  FADD.FTZ R39, R38, 1 ;  /* 0x3f80000026277421 */ /* 0x001fc80000010000 */
[----:B------:R-:W0:Y:S01]  /*4f30*/  MUFU.RCP R35, R35 ;  /* 0x0000002300237308 */ /* 0x000e220000001000 */
[----:B------:R-:W-:-:S05]  /*4f40*/  IMAD.WIDE.U32 R36, R54, UR12, R36 ;  /* 0x0000000c36247c25 */ /* 0x000fca000f8e0024 */
[----:B------:R-:W-:Y:S02]  /*4f50*/  IADD3 R57, PT, PT, R37, R57, RZ ;  /* 0x0000003925397210 */ /* 0x000fe40007ffe0ff */
[----:B------:R-:W2:Y:S01]  /*4f60*/  MUFU.RCP R39, R39 ;  /* 0x0000002700277308 */ /* 0x000ea20000001000 */
[----:B0-----:R-:W-:Y:S01]  /*4f70*/  FMUL.FTZ R38, R34, R35 ;  /* 0x0000002322267220 */ /* 0x001fe20000410000 */
[----:B-1----:R-:W-:-:S04]  /*4f80*/  LEA R34, P1, R36, UR16, 0x1 ;  /* 0x0000001024227c11 */ /* 0x002fc8000f8208ff */
[----:B------:R-:W-:Y:S01]  /*4f90*/  LEA.HI.X R35, R36, UR17, R57, 0x1, P1 ;  /* 0x0000001124237c11 */ /* 0x000fe200088f0c39 */
[----:B--2---:R-:W-:-:S05]  /*4fa0*/  FMUL.FTZ R41, R0, R39 ;  /* 0x0000002700297220 */ /* 0x004fca0000410000 */
[----:B------:R-:W-:-:S05]  /*4fb0*/  F2FP.BF16.F32.PACK_AB R41, R41, R38 ;  /* 0x000000262929723e */ /* 0x000fca00000010ff */
[----:B------:R0:W-:Y:S02]  /*4fc0*/  STG.E desc[UR14][R34.64], R41 ;  /* 0x0000002922007986 */ /* 0x0001e4000c10190e */
.L_x_2000:
[----:B------:R-:W-:Y:S05]  /*4fd0*/  BSYNC.RECONVERGENT B1 ;  /* 0x0000000000017941 */ /* 0x000fea0003800200 */
.L_x_1999:
[----:B------:R-:W-:Y:S04]  /*4fe0*/  BSSY.RECONVERGENT B1, `(.L_x_2001) ;  /* 0x000001e000017945 */ /* 0x000fe80003800200 */
[----:B------:R-:W-:Y:S05]  /*4ff0*/  @P3 BRA `(.L_x_2002) ;  /* 0x0000000000703947 */ /* 0x000fea0003800000 */
        /* <DEDUP_REMOVED lines=16> */
[----:B------:R-:W-:Y:S02]  /*5100*/  IMAD.MOV.U32 R34, RZ, RZ, R60 ;  /* 0x000000ffff227224 */ /* 0x000fe400078e003c */
[----:B-1----:R-:W-:Y:S02]  /*5110*/  FADD.FTZ R37, R36, 1 ;  /* 0x3f80000024257421 */ /* 0x002fe40000010000 */
[----:B------:R-:W-:Y:S01]  /*5120*/  IMAD.WIDE.U32 R34, R52, UR12, R34 ;  /* 0x0000000c34227c25 */ /* 0x000fe2000f8e0022 */
[----:B------:R-:W1:Y:S04]  /*5130*/  MUFU.RCP R3, R3 ;  /* 0x0000000300037308 */ /* 0x000e680000001000 */
[----:B------:R-:W-:-:S04]  /*5140*/  IADD3 R41, PT, PT, R35, R41, RZ ;  /* 0x0000002923297210 */ /* 0x000fc80007ffe0ff */
[----:B------:R-:W2:Y:S01]  /*5150*/  MUFU.RCP R37, R37 ;  /* 0x0000002500257308 */ /* 0x000ea20000001000 */
[----:B-1----:R-:W-:Y:S01]  /*5160*/  FMUL.FTZ R36, R2, R3 ;  /* 0x0000000302247220 */ /* 0x002fe20000410000 */
[----:B0-----:R-:W-:-:S04]  /*5170*/  LEA R2, P1, R34, UR16, 0x1 ;  /* 0x0000001022027c11 */ /* 0x001fc8000f8208ff */
[----:B------:R-:W-:Y:S01]  /*5180*/  LEA.HI.X R3, R34, UR17, R41, 0x1, P1 ;  /* 0x0000001122037c11 */ /* 0x000fe200088f0c29 */
[----:B--2---:R-:W-:-:S05]  /*5190*/  FMUL.FTZ R39, R0, R37 ;  /* 0x0000002500277220 */ /* 0x004fca0000410000 */
[----:B------:R-:W-:-:S05]  /*51a0*/  F2FP.BF16.F32.PACK_AB R39, R39, R36 ;  /* 0x000000242727723e */ /* 0x000fca00000010ff */
[----:B------:R1:W-:Y:S02]  /*51b0*/  STG.E desc[UR14][R2.64], R39 ;  /* 0x0000002702007986 */ /* 0x0003e4000c10190e */
.L_x_2002:
[----:B------:R-:W-:Y:S05]  /*51c0*/  BSYNC.RECONVERGENT B1 ;  /* 0x0000000000017941 */ /* 0x000fea0003800200 */
.L_x_2001:
[----:B------:R-:W-:Y:S04]  /*51d0*/  BSSY.RECONVERGENT B1, `(.L_x_2003) ;  /* 0x0000020000017945 */ /* 0x000fe80003800200 */
[----:B------:R-:W-:Y:S05]  /*51e0*/  @P5 BRA `(.L_x_2004) ;  /* 0x0000000000785947 */ /* 0x000fea0003800000 */
[----:B------:R-:W-:Y:S01]  /*51f0*/  FADD.FTZ R5, R5, -UR5 ;  /* 0x8000000505057e21 */ /* 0x000fe20008010000 */
[----:B------:R-:W-:Y:S01]  /*5200*/  FADD.FTZ R4, R4, -UR5 ;  /* 0x8000000504047e21 */ /* 0x000fe20008010000 */
[----:B------:R-:W2:Y:S01]  /*5210*/  LDCU.64 UR12, c[0x0][0x3e0] ;  /* 0x00007c00ff0c77ac */ /* 0x000ea20008000a00 */
[----:B-1----:R-:W-:Y:S01]  /*5220*/  IADD3 R39, PT, PT, R56, 0x80, RZ ;  /* 0x0000008038277810 */ /* 0x002fe20007ffe0ff */
[----:B------:R-:W-:Y:S01]  /*5230*/  FMUL.FTZ R5, R5, UR9 ;  /* 0x0000000905057c20 */ /* 0x000fe20008410000 */
[----:B------:R-:W-:Y:S01]  /*5240*/  FMUL.FTZ R0, R4, UR9 ;  /* 0x0000000904007c20 */ /* 0x000fe20008410000 */
[----:B------:R-:W1:Y:S01]  /*5250*/  LDCU.64 UR16, c[0x0][0x380] ;  /* 0x00007000ff1077ac */ /* 0x000e620008000a00 */
[----:B0-----:R-:W-:Y:S01]  /*5260*/  SHF.R.S32.HI R34, RZ, 0x1f, R39 ;  /* 0x0000001fff227819 */ /* 0x001fe20000011427 */
[----:B-----5:R-:W-:Y:S01]  /*5270*/  FFMA.FTZ R2, R16, R5, R18 ;  /* 0x0000000510027223 */ /* 0x020fe20000010012 */
[----:B------:R-:W-:-:S03]  /*5280*/  FFMA.FTZ R0, R17, R0, R19 ;  /* 0x0000000011007223 */ /* 0x000fc60000010013 */
[----:B------:R-:W-:Y:S01]  /*5290*/  FMUL.FTZ R4, R2, -1.4426950216293334961 ;  /* 0xbfb8aa3b02047820 */ /* 0x000fe20000410000 */
[----:B------:R-:W-:-:S05]  /*52a0*/  FMUL.FTZ R5, R0, -1.4426950216293334961 ;  /* 0xbfb8aa3b00057820 */ /* 0x000fca0000410000 */
[----:B------:R-:W0:Y:S01]  /*52b0*/  MUFU.EX2 R4, R4 ;  /* 0x0000000400047308 */ /* 0x000e220000000800 */
[----:B--2---:R-:W-:-:S03]  /*52c0*/  IMAD R34, R34, UR12, RZ ;  /* 0x0000000c22227c24 */ /* 0x004fc6000f8e02ff */
[----:B------:R-:W2:Y:S01]  /*52d0*/  MUFU.EX2 R5, R5 ;  /* 0x0000000500057308 */ /* 0x000ea20000000800 */
[----:B0-----:R-:W-:Y:S01]  /*52e0*/  FADD.FTZ R3, R4, 1 ;  /* 0x3f80000004037421 */ /* 0x001fe20000010000 */
[----:B------:R-:W-:Y:S01]  /*52f0*/  MOV R4, R60 ;  /* 0x0000003c00047202 */ /* 0x000fe20000000f00 */
[----:B--2---:R-:W-:Y:S01]  /*5300*/  FADD.FTZ R35, R5, 1 ;  /* 0x3f80000005237421 */ /* 0x004fe20000010000 */
[----:B------:R-:W-:-:S03]  /*5310*/  MOV R5, R59 ;  /* 0x0000003b00057202 */ /* 0x000fc60000000f00 */
[----:B------:R-:W0:Y:S01]  /*5320*/  MUFU.RCP R3, R3 ;  /* 0x0000000300037308 */ /* 0x000e220000001000 */
[----:B------:R-:W-:-:S07]  /*5330*/  IMAD.WIDE.U32 R4, R39, UR12, R4 ;  /* 0x0000000c27047c25 */ /* 0x000fce000f8e0004 */
[----:B------:R-:W2:Y:S01]  /*5340*/  MUFU.RCP R35, R35 ;  /* 0x0000002300237308 */ /* 0x000ea20000001000 */
[----:B------:R-:W-:-:S05]  /*5350*/  IMAD R39, R39, UR13, R34 ;  /* 0x0000000d27277c24 */ /* 0x000fca000f8e0222 */
[----:B------:R-:W-:Y:S01]  /*5360*/  IADD3 R39, PT, PT, R5, R39, RZ ;  /* 0x0000002705277210 */ /* 0x000fe20007ffe0ff */
[----:B0-----:R-:W-:Y:S01]  /*5370*/  FMUL.FTZ R34, R2, R3 ;  /* 0x0000000302227220 */ /* 0x001fe20000410000 */
[----:B-1----:R-:W-:-:S04]  /*5380*/  LEA R2, P1, R4, UR16, 0x1 ;  /* 0x0000001004027c11 */ /* 0x002fc8000f8208ff */
[----:B------:R-:W-:Y:S01]  /*5390*/  LEA.HI.X R3, R4, UR17, R39, 0x1, P1 ;  /* 0x0000001104037c11 */ /* 0x000fe200088f0c27 */
[----:B--2---:R-:W-:-:S05]  /*53a0*/  FMUL.FTZ R37, R0, R35 ;  /* 0x0000002300257220 */ /* 0x004fca0000410000 */
[----:B------:R-:W-:-:S05]  /*53b0*/  F2FP.BF16.F32.PACK_AB R37, R37, R34 ;  /* 0x000000222525723e */ /* 0x000fca00000010ff */
[----:B------:R2:W-:Y:S02]  /*53c0*/  STG.E desc[UR14][R2.64], R37 ;  /* 0x0000002502007986 */ /* 0x0005e4000c10190e */
.L_x_2004:
[----:B------:R-:W-:Y:S05]  /*53d0*/  BSYNC.RECONVERGENT B1 ;  /* 0x0000000000017941 */ /* 0x000fea0003800200 */
.L_x_2003:
[----:B------:R-:W-:Y:S01]  /*53e0*/  ISETP.GE.U32.AND P3, PT, R33, UR10, PT ;  /* 0x0000000a21007c0c */ /* 0x000fe2000bf66070 */
[C---:B------:R-:W-:Y:S01]  /*53f0*/  VIADD R5, R56.reuse, 0x120 ;  /* 0x0000012038057836 */ /* 0x040fe20000000000 */
[----:B-12---:R-:W-:Y:S01]  /*5400*/  SHF.R.S32.HI R2, RZ, 0x1f, R33 ;  /* 0x0000001fff027819 */ /* 0x006fe20000011421 */
[----:B------:R-:W-:Y:S01]  /*5410*/  BSSY.RECONVERGENT B1, `(.L_x_2005) ;  /* 0x000002d000017945 */ /* 0x000fe20003800200 */
[----:B------:R-:W-:Y:S02]  /*5420*/  IADD3 R0, PT, PT, R56, 0xe0, RZ ;  /* 0x000000e038007810 */ /* 0x000fe40007ffe0ff */
[----:B------:R-:W-:Y:S02]  /*5430*/  ISETP.GE.AND.EX P3, PT, R2, UR11, PT, P3 ;  /* 0x0000000b02007c0c */ /* 0x000fe4000bf66330 */
[----:B------:R-:W-:Y:S02]  /*5440*/  IADD3 R4, PT, PT, R56, 0x100, RZ ;  /* 0x0000010038047810 */ /* 0x000fe40007ffe0ff */
[----:B------:R-:W-:-:S02]  /*5450*/  ISETP.GE.U32.AND P1, PT, R32, UR10, PT ;  /* 0x0000000a20007c0c */ /* 0x000fc4000bf26070 */
[----:B------:R-:W-:Y:S02]  /*5460*/  ISETP.GE.U32.AND P4, PT, R0, UR10, PT ;  /* 0x0000000a00007c0c */ /* 0x000fe4000bf86070 */
[----:B------:R-:W-:Y:S02]  /*5470*/  ISETP.GE.U32.AND P5, PT, R4, UR10, PT ;  /* 0x0000000a04007c0c */ /* 0x000fe4000bfa6070 */
[----:B------:R-:W-:Y:S02]  /*5480*/  ISETP.GE.U32.AND P2, PT, R5, UR10, PT ;  /* 0x0000000a05007c0c */ /* 0x000fe4000bf46070 */
[----:B0-----:R-:W-:Y:S02]  /*5490*/  SHF.R.S32.HI R34, RZ, 0x1f, R32 ;  /* 0x0000001fff227819 */ /* 0x001fe40000011420 */
[----:B------:R-:W-:Y:S02]  /*54a0*/  SHF.R.S32.HI R35, RZ, 0x1f, R0 ;  /* 0x0000001fff237819 */ /* 0x000fe40000011400 */
[----:B------:R-:W-:-:S02]  /*54b0*/  SHF.R.S32.HI R36, RZ, 0x1f, R4 ;  /* 0x0000001fff247819 */ /* 0x000fc40000011404 */
[----:B------:R-:W-:Y:S02]  /*54c0*/  SHF.R.S32.HI R37, RZ, 0x1f, R5 ;  /* 0x0000001fff257819 */ /* 0x000fe40000011405 */
[----:B------:R-:W-:Y:S02]  /*54d0*/  ISETP.GE.AND.EX P1, PT, R34, UR11, PT, P1 ;  /* 0x0000000b22007c0c */ /* 0x000fe4000bf26310 */
[----:B------:R-:W-:Y:S02]  /*54e0*/  ISETP.GE.AND.EX P4, PT, R35, UR11, PT, P4 ;  /* 0x0000000b23007c0c */ /* 0x000fe4000bf86340 */
[----:B------:R-:W-:Y:S02]  /*54f0*/  ISETP.GE.AND.EX P5, PT, R36, UR11, PT, P5 ;  /* 0x0000000b24007c0c */ /* 0x000fe4000bfa6350 */
[----:B------:R-:W-:Y:S01]  /*5500*/  ISETP.GE.AND.EX P2, PT, R37, UR11, PT, P2 ;  /* 0x0000000b25007c0c */ /* 0x000fe2000bf46320 */
[----:B------:R-:W-:-:S12]  /*5510*/  @P3 BRA `(.L_x_2006) ;  /* 0x0000000000703947 */ /* 0x000fd80003800000 */
        /* <DEDUP_REMOVED lines=10> */
[----:B------:R-:W2:Y:S01]  /*55c0*/  MUFU.EX2 R3, R3 ;  /* 0x0000000300037308 */ /* 0x000ea20000000800 */
[----:B0-----:R-:W-:-:S03]  /*55d0*/  IMAD R2, R2, UR12, RZ ;  /* 0x0000000c02027c24 */ /* 0x001fc6000f8e02ff */
[----:B------:R-:W0:Y:S01]  /*55e0*/  MUFU.EX2 R6, R6 ;  /* 0x0000000600067308 */ /* 0x000e220000000800 */
[----:B------:R-:W-:Y:S01]  /*55f0*/  IMAD R7, R33, UR13, R2 ;  /* 0x0000000d21077c24 */ /* 0x000fe2000f8e0202 */
[----:B------:R-:W-:Y:S01]  /*5600*/  MOV R2, R60 ;  /* 0x0000003c00027202 */ /* 0x000fe20000000f00 */
[----:B--2---:R-:W-:Y:S01]  /*5610*/  FADD.FTZ R57, R3, 1 ;  /* 0x3f80000003397421 */ /* 0x004fe20000010000 */
[----:B------:R-:W-:-:S03]  /*5620*/  MOV R3, R59 ;  /* 0x0000003b00037202 */ /* 0x000fc60000000f00 */
[----:B------:R0:W2:Y:S01]  /*5630*/  MUFU.RCP R41, R57 ;  /* 0x0000003900297308 */ /* 0x0000a20000001000 */
[----:B------:R-:W-:-:S05]  /*5640*/  IMAD.WIDE.U32 R2, R33, UR12, R2 ;  /* 0x0000000c21027c25 */ /* 0x000fca000f8e0002 */
[----:B------:R-:W-:Y:S01]  /*5650*/  IADD3 R7, PT, PT, R3, R7, RZ ;  /* 0x0000000703077210 */ /* 0x000fe20007ffe0ff */
[----:B0-----:R-:W-:-:S04]  /*5660*/  FADD.FTZ R57, R6, 1 ;  /* 0x3f80000006397421 */ /* 0x001fc80000010000 */
[----:B------:R-:W0:Y:S01]  /*5670*/  MUFU.RCP R6, R57 ;  /* 0x0000003900067308 */ /* 0x000e220000001000 */
[----:B--2---:R-:W-:Y:S01]  /*5680*/  FMUL.FTZ R41, R38, R41 ;  /* 0x0000002926297220 */ /* 0x004fe20000410000 */
[----:B0-----:R-:W-:Y:S01]  /*5690*/  FMUL.FTZ R38, R39, R6 ;  /* 0x0000000627267220 */ /* 0x001fe20000410000 */
[----:B-1----:R-:W-:-:S04]  /*56a0*/  LEA R6, P3, R2, UR16, 0x1 ;  /* 0x0000001002067c11 */ /* 0x002fc8000f8608ff */
[----:B------:R-:W-:Y:S02]  /*56b0*/  LEA.HI.X R7, R2, UR17, R7, 0x1, P3 ;  /* 0x0000001102077c11 */ /* 0x000fe400098f0c07 */
[----:B------:R-:W-:-:S05]  /*56c0*/  F2FP.BF16.F32.PACK_AB R41, R38, R41 ;  /* 0x000000292629723e */ /* 0x000fca00000010ff */
[----:B------:R0:W-:Y:S02]  /*56d0*/  STG.E desc[UR14][R6.64], R41 ;  /* 0x0000002906007986 */ /* 0x0001e4000c10190e */
.L_x_2006:
[----:B------:R-:W-:Y:S05]  /*56e0*/  BSYNC.RECONVERGENT B1 ;  /* 0x0000000000017941 */ /* 0x000fea0003800200 */
.L_x_2005:
[----:B------:R-:W-:Y:S01]  /*56f0*/  BSSY.RECONVERGENT B1, `(.L_x_2007) ;  /* 0x0000020000017945 */ /* 0x000fe20003800200 */
[C---:B0-----:R-:W-:Y:S02]  /*5700*/  IADD3 R6, PT, PT, R56.reuse, 0x140, RZ ;  /* 0x0000014038067810 */ /* 0x041fe40007ffe0ff */
        /* <DEDUP_REMOVED lines=18> */
[----:B0-----:R-:W-:Y:S01]  /*5830*/  FADD.FTZ R38, R3, 1 ;  /* 0x3f80000003267421 */ /* 0x001fe20000010000 */
[----:B------:R-:W-:-:S03]  /*5840*/  MOV R3, R59 ;  /* 0x0000003b00037202 */ /* 0x000fc60000000f00 */
[----:B------:R-:W0:Y:S01]  /*5850*/  MUFU.RCP R39, R39 ;  /* 0x0000002700277308 */ /* 0x000e220000001000 */
[----:B------:R-:W-:-:S07]  /*5860*/  IMAD.WIDE.U32 R32, R32, UR12, R2 ;  /* 0x0000000c20207c25 */ /* 0x000fce000f8e0002 */
[----:B------:R-:W2:Y:S01]  /*5870*/  MUFU.RCP R38, R38 ;  /* 0x0000002600267308 */ /* 0x000ea20000001000 */
[----:B------:R-:W-:Y:S02]  /*5880*/  IADD3 R41, PT, PT, R33, R41, RZ ;  /* 0x0000002921297210 */ /* 0x000fe40007ffe0ff */
[----:B-1----:R-:W-:-:S04]  /*5890*/  LEA R2, P1, R32, UR16, 0x1 ;  /* 0x0000001020027c11 */ /* 0x002fc8000f8208ff */
[----:B------:R-:W-:Y:S01]  /*58a0*/  LEA.HI.X R3, R32, UR17, R41, 0x1, P1 ;  /* 0x0000001120037c11 */ /* 0x000fe200088f0c29 */
[----:B0-----:R-:W-:Y:S01]  /*58b0*/  FMUL.FTZ R8, R8, R39 ;  /* 0x0000002708087220 */ /* 0x001fe20000410000 */
[----:B--2---:R-:W-:-:S05]  /*58c0*/  FMUL.FTZ R9, R9, R38 ;  /* 0x0000002609097220 */ /* 0x004fca0000410000 */
[----:B------:R-:W-:-:S05]  /*58d0*/  F2FP.BF16.F32.PACK_AB R9, R9, R8 ;  /* 0x000000080909723e */ /* 0x000fca00000010ff */
[----:B------:R0:W-:Y:S02]  /*58e0*/  STG.E desc[UR14][R2.64], R9 ;  /* 0x0000000902007986 */ /* 0x0001e4000c10190e */
.L_x_2008:
[----:B------:R-:W-:Y:S05]  /*58f0*/  BSYNC.RECONVERGENT B1 ;  /* 0x0000000000017941 */ /* 0x000fea0003800200 */
.L_x_2007:
        /* <DEDUP_REMOVED lines=25> */
[----:B--2---:R-:W-:Y:S01]  /*5a90*/  FMUL.FTZ R33, R8, R33 ;  /* 0x0000002108217220 */ /* 0x004fe20000410000 */
[----:B0-----:R-:W-:-:S04]  /*5aa0*/  LEA R8, P1, R2, UR16, 0x1 ;  /* 0x0000001002087c11 */ /* 0x001fc8000f8208ff */
[----:B------:R-:W-:Y:S02]  /*5ab0*/  LEA.HI.X R9, R2, UR17, R35, 0x1, P1 ;  /* 0x0000001102097c11 */ /* 0x000fe400088f0c23 */
[----:B------:R-:W-:-:S05]  /*5ac0*/  F2FP.BF16.F32.PACK_AB R33, R33, R0 ;  /* 0x000000002121723e */ /* 0x000fca00000010ff */
[----:B------:R1:W-:Y:S02]  /*5ad0*/  STG.E desc[UR14][R8.64], R33 ;  /* 0x0000002108007986 */ /* 0x0003e4000c10190e */
.L_x_2010:
[----:B------:R-:W-:Y:S05]  /*5ae0*/  BSYNC.RECONVERGENT B1 ;  /* 0x0000000000017941 */ /* 0x000fea0003800200 */
.L_x_2009:
[----:B------:R-:W-:Y:S04]  /*5af0*/  BSSY.RECONVERGENT B1, `(.L_x_2011) ;  /* 0x000001e000017945 */ /* 0x000fe80003800200 */
[----:B------:R-:W-:Y:S05]  /*5b00*/  @P5 BRA `(.L_x_2012) ;  /* 0x0000000000705947 */ /* 0x000fea0003800000 */
[----:B------:R-:W-:Y:S01]  /*5b10*/  FADD.FTZ R12, R12, -UR5 ;  /* 0x800000050c0c7e21 */ /* 0x000fe20008010000 */
[----:B------:R-:W-:Y:S01]  /*5b20*/  FADD.FTZ R13, R13, -UR5 ;  /* 0x800000050d0d7e21 */ /* 0x000fe20008010000 */
[----:B------:R-:W2:Y:S01]  /*5b30*/  LDCU.64 UR12, c[0x0][0x3e0] ;  /* 0x00007c00ff0c77ac */ /* 0x000ea20008000a00 */
        /* <DEDUP_REMOVED lines=8> */
[----:B------:R-:W3:Y:S01]  /*5bc0*/  MUFU.EX2 R10, R10 ;  /* 0x0000000a000a7308 */ /* 0x000ee20000000800 */
[----:B--2---:R-:W-:-:S03]  /*5bd0*/  IMAD R13, R36, UR12, RZ ;  /* 0x0000000c240d7c24 */ /* 0x004fc6000f8e02ff */
[----:B------:R-:W2:Y:S01]  /*5be0*/  MUFU.EX2 R2, R2 ;  /* 0x0000000200027308 */ /* 0x000ea20000000800 */
[----:B-1----:R-:W-:Y:S02]  /*5bf0*/  IMAD R33, R4, UR13, R13 ;  /* 0x0000000d04217c24 */ /* 0x002fe4000f8e020d */
[----:B---3--:R-:W-:Y:S01]  /*5c00*/  FADD.FTZ R11, R10, 1 ;  /* 0x3f8000000a0b7421 */ /* 0x008fe20000010000 */
[----:B--2---:R-:W-:Y:S01]  /*5c10*/  FADD.FTZ R8, R2, 1 ;  /* 0x3f80000002087421 */ /* 0x004fe20000010000 */
[----:B------:R-:W-:-:S04]  /*5c20*/  MOV R2, R60 ;  /* 0x0000003c00027202 */ /* 0x000fc80000000f00 */
[----:B------:R-:W1:Y:S01]  /*5c30*/  MUFU.RCP R11, R11 ;  /* 0x0000000b000b7308 */ /* 0x000e620000001000 */
[----:B------:R-:W-:-:S07]  /*5c40*/  IMAD.WIDE.U32 R2, R4, UR12, R2 ;  /* 0x0000000c04027c25 */ /* 0x000fce000f8e0002 */
[----:B------:R0:W2:Y:S01]  /*5c50*/  MUFU.RCP R9, R8 ;  /* 0x0000000800097308 */ /* 0x0000a20000001000 */
[----:B------:R-:W-:Y:S02]  /*5c60*/  IADD3 R33, PT, PT, R3, R33, RZ ;  /* 0x0000002103217210 */ /* 0x000fe40007ffe0ff */
[----:B0-----:R-:W-:Y:S01]  /*5c70*/  LEA R8, P1, R2, UR16, 0x1 ;  /* 0x0000001002087c11 */ /* 0x001fe2000f8208ff */
[----:B-1----:R-:W-:Y:S01]  /*5c80*/  FMUL.FTZ R13, R12, R11 ;  /* 0x0000000b0c0d7220 */ /* 0x002fe20000410000 */
[----:B--2---:R-:W-:Y:S02]  /*5c90*/  FMUL.FTZ R0, R0, R9 ;  /* 0x0000000900007220 */ /* 0x004fe40000410000 */
[----:B------:R-:W-:-:S03]  /*5ca0*/  LEA.HI.X R9, R2, UR17, R33, 0x1, P1 ;  /* 0x0000001102097c11 */ /* 0x000fc600088f0c21 */
[----:B------:R-:W-:-:S05]  /*5cb0*/  F2FP.BF16.F32.PACK_AB R13, R13, R0 ;  /* 0x000000000d0d723e */ /* 0x000fca00000010ff */
[----:B------:R2:W-:Y:S02]  /*5cc0*/  STG.E desc[UR14][R8.64], R13 ;  /* 0x0000000d08007986 */ /* 0x0005e4000c10190e */
.L_x_2012:
[----:B------:R-:W-:Y:S05]  /*5cd0*/  BSYNC.RECONVERGENT B1 ;  /* 0x0000000000017941 */ /* 0x000fea0003800200 */
.L_x_2011:
[----:B------:R-:W-:Y:S04]  /*5ce0*/  BSSY.RECONVERGENT B1, `(.L_x_2013) ;  /* 0x000001e000017945 */ /* 0x000fe80003800200 */
[----:B------:R-:W-:Y:S05]  /*5cf0*/  @P2 BRA `(.L_x_2014) ;  /* 0x0000000000702947 */ /* 0x000fea0003800000 */
[----:B------:R-:W-:Y:S01]  /*5d00*/  FADD.FTZ R14, R14, -UR5 ;  /* 0x800000050e0e7e21 */ /* 0x000fe20008010000 */
[----:B------:R-:W-:Y:S01]  /*5d10*/  FADD.FTZ R15, R15, -UR5 ;  /* 0x800000050f0f7e21 */ /* 0x000fe20008010000 */
[----:B------:R-:W3:Y:S02]  /*5d20*/  LDCU.64 UR12, c[0x0][0x3e0] ;  /* 0x00007c00ff0c77ac */ /* 0x000ee40008000a00 */
[----:B0-----:R-:W-:Y:S01]  /*5d30*/  FMUL.FTZ R3, R14, UR9 ;  /* 0x000000090e037c20 */ /* 0x001fe20008410000 */
[----:B------:R-:W-:Y:S01]  /*5d40*/  FMUL.FTZ R2, R15, UR9 ;  /* 0x000000090f027c20 */ /* 0x000fe20008410000 */
[----:B------:R-:W0:Y:S02]  /*5d50*/  LDCU.64 UR16, c[0x0][0x380] ;  /* 0x00007000ff1077ac */ /* 0x000e240008000a00 */
[----:B-----5:R-:W-:Y:S01]  /*5d60*/  FFMA.FTZ R11, R16, R3, R18 ;  /* 0x00000003100b7223 */ /* 0x020fe20000010012 */
[----:B------:R-:W-:Y:S01]  /*5d70*/  FFMA.FTZ R10, R17, R2, R19 ;  /* 0x00000002110a7223 */ /* 0x000fe20000010013 */
[----:B------:R-:W-:-:S02]  /*5d80*/  MOV R2, R60 ;  /* 0x0000003c00027202 */ /* 0x000fc40000000f00 */
[----:B------:R-:W-:Y:S01]  /*5d90*/  FMUL.FTZ R0, R11, -1.4426950216293334961 ;  /* 0xbfb8aa3b0b007820 */ /* 0x000fe20000410000 */
[----:B-12---:R-:W-:Y:S01]  /*5da0*/  FMUL.FTZ R8, R10, -1.4426950216293334961 ;  /* 0xbfb8aa3b0a087820 */ /* 0x006fe20000410000 */
[----:B------:R-:W-:-:S04]  /*5db0*/  MOV R3, R59 ;  /* 0x0000003b00037202 */ /* 0x000fc80000000f00 */
[----:B------:R-:W1:Y:S01]  /*5dc0*/  MUFU.EX2 R0, R0 ;  /* 0x0000000000007308 */ /* 0x000e620000000800 */
[----:B---3--:R-:W-:-:S03]  /*5dd0*/  IMAD R12, R37, UR12, RZ ;  /* 0x0000000c250c7c24 */ /* 0x008fc6000f8e02ff */
[----:B------:R-:W2:Y:S01]  /*5de0*/  MUFU.EX2 R8, R8 ;  /* 0x0000000800087308 */ /* 0x000ea20000000800 */
[----:B------:R-:W-:-:S04]  /*5df0*/  IMAD.WIDE.U32 R2, R5, UR12, R2 ;  /* 0x0000000c05027c25 */ /* 0x000fc8000f8e0002 */
[----:B------:R-:W-:Y:S02]  /*5e00*/  IMAD R5, R5, UR13, R12 ;  /* 0x0000000d05057c24 */ /* 0x000fe4000f8e020c */
[----:B-1----:R-:W-:-:S03]  /*5e10*/  FADD.FTZ R4, R0, 1 ;  /* 0x3f80000000047421 */ /* 0x002fc60000010000 */
[----:B------:R-:W-:Y:S01]  /*5e20*/  IADD3 R5, PT, PT, R3, R5, RZ ;  /* 0x0000000503057210 */ /* 0x000fe20007ffe0ff */
[----:B--2---:R-:W-:Y:S02]  /*5e30*/  FADD.FTZ R9, R8, 1 ;  /* 0x3f80000008097421 */ /* 0x004fe40000010000 */
[----:B------:R-:W1:Y:S08]  /*5e40*/  MUFU.RCP R4, R4 ;  /* 0x0000000400047308 */ /* 0x000e700000001000 */
[----:B------:R-:W2:Y:S01]  /*5e50*/  MUFU.RCP R9, R9 ;  /* 0x0000000900097308 */ /* 0x000ea20000001000 */
[----:B-1----:R-:W-:Y:S01]  /*5e60*/  FMUL.FTZ R0, R11, R4 ;  /* 0x000000040b007220 */ /* 0x002fe20000410000 */
[----:B0-----:R-:W-:-:S04]  /*5e70*/  LEA R4, P1, R2, UR16, 0x1 ;  /* 0x0000001002047c11 */ /* 0x001fc8000f8208ff */
[----:B------:R-:W-:Y:S01]  /*5e80*/  LEA.HI.X R5, R2, UR17, R5, 0x1, P1 ;  /* 0x0000001102057c11 */ /* 0x000fe200088f0c05 */
[----:B--2---:R-:W-:-:S05]  /*5e90*/  FMUL.FTZ R11, R10, R9 ;  /* 0x000000090a0b7220 */ /* 0x004fca0000410000 */
[----:B------:R-:W-:-:S05]  /*5ea0*/  F2FP.BF16.F32.PACK_AB R11, R11, R0 ;  /* 0x000000000b0b723e */ /* 0x000fca00000010ff */
[----:B------:R3:W-:Y:S02]  /*5eb0*/  STG.E desc[UR14][R4.64], R11 ;  /* 0x0000000b04007986 */ /* 0x0007e4000c10190e */
.L_x_2014:
[----:B------:R-:W-:Y:S05]  /*5ec0*/  BSYNC.RECONVERGENT B1 ;  /* 0x0000000000017941 */ /* 0x000fea0003800200 */
.L_x_2013:
[----:B------:R-:W-:Y:S01]  /*5ed0*/  ISETP.GE.U32.AND P5, PT, R6, UR10, PT ;  /* 0x0000000a06007c0c */ /* 0x000fe2000bfa6070 */
[----:B-12---:R-:W-:Y:S01]  /*5ee0*/  VIADD R8, R56, 0x180 ;  /* 0x0000018038087836 */ /* 0x006fe20000000000 */
[----:B------:R-:W-:Y:S01]  /*5ef0*/  SHF.R.S32.HI R13, RZ, 0x1f, R6 ;  /* 0x0000001fff0d7819 */ /* 0x000fe20000011406 */
[----:B------:R-:W-:Y:S01]  /*5f00*/  BSSY.RECONVERGENT B1, `(.L_x_2015) ;  /* 0x000002c000017945 */ /* 0x000fe20003800200 */
[----:B------:R-:W-:Y:S02]  /*5f10*/  SHF.R.S32.HI R0, RZ, 0x1f, R50 ;  /* 0x0000001fff007819 */ /* 0x000fe40000011432 */
[----:B------:R-:W-:Y:S02]  /*5f20*/  ISETP.GE.AND.EX P5, PT, R13, UR11, PT, P5 ;  /* 0x0000000b0d007c0c */ /* 0x000fe4000bfa6350 */
[----:B------:R-:W-:Y:S02]  /*5f30*/  ISETP.GE.U32.AND P2, PT, R7, UR10, PT ;  /* 0x0000000a07007c0c */ /* 0x000fe4000bf46070 */
[----:B------:R-:W-:-:S02]  /*5f40*/  ISETP.GE.U32.AND P1, PT, R8, UR10, PT ;  /* 0x0000000a08007c0c */ /* 0x000fc4000bf26070 */
[----:B------:R-:W-:Y:S02]  /*5f50*/  ISETP.GE.U32.AND P6, PT, R50, UR10, PT ;  /* 0x0000000a32007c0c */ /* 0x000fe4000bfc6070 */
[----:B------:R-:W-:Y:S02]  /*5f60*/  ISETP.GE.U32.AND P3, PT, R48, UR10, PT ;  /* 0x0000000a30007c0c */ /* 0x000fe4000bf66070 */
[----:B------:R-:W-:Y:S02]  /*5f70*/  SHF.R.S32.HI R10, RZ, 0x1f, R7 ;  /* 0x0000001fff0a7819 */ /* 0x000fe40000011407 */
[----:B0-----:R-:W-:Y:S02]  /*5f80*/  SHF.R.S32.HI R9, RZ, 0x1f, R8 ;  /* 0x0000001fff097819 */ /* 0x001fe40000011408 */
[----:B------:R-:W-:Y:S02]  /*5f90*/  ISETP.GE.U32.AND P4, PT, R46, UR10, PT ;  /* 0x0000000a2e007c0c */ /* 0x000fe4000bf86070 */
[----:B------:R-:W-:-:S02]  /*5fa0*/  ISETP.GE.AND.EX P2, PT, R10, UR11, PT, P2 ;  /* 0x0000000b0a007c0c */ /* 0x000fc4000bf46320 */
[----:B------:R-:W-:Y:S02]  /*5fb0*/  ISETP.GE.AND.EX P1, PT, R9, UR11, PT, P1 ;  /* 0x0000000b09007c0c */ /* 0x000fe4000bf26310 */
[----:B------:R-:W-:Y:S02]  /*5fc0*/  ISETP.GE.AND.EX P6, PT, R0, UR11, PT, P6 ;  /* 0x0000000b00007c0c */ /* 0x000fe4000bfc6360 */
[----:B------:R-:W-:Y:S02]  /*5fd0*/  ISETP.GE.AND.EX P3, PT, R45, UR11, PT, P3 ;  /* 0x0000000b2d007c0c */ /* 0x000fe4000bf66330 */
[----:B------:R-:W-:Y:S01]  /*5fe0*/  ISETP.GE.AND.EX P4, PT, R43, UR11, PT, P4 ;  /* 0x0000000b2b007c0c */ /* 0x000fe2000bf86340 */
[----:B------:R-:W-:-:S12]  /*5ff0*/  @P5 BRA `(.L_x_2016) ;  /* 0x0000000000705947 */ /* 0x000fd80003800000 */
        /* <DEDUP_REMOVED lines=10> */
[----:B---3--:R-:W-:-:S05]  /*60a0*/  FMUL.FTZ R5, R20, -1.4426950216293334961 ;  /* 0xbfb8aa3b14057820 */ /* 0x008fca0000410000 */
        /* <DEDUP_REMOVED lines=17> */
.L_x_2016:
[----:B------:R-:W-:Y:S05]  /*61c0*/  BSYNC.RECONVERGENT B1 ;  /* 0x0000000000017941 */ /* 0x000fea0003800200 */
.L_x_2015:
[----:B------:R-:W-:Y:S04]  /*61d0*/  BSSY.RECONVERGENT B1, `(.L_x_2017) ;  /* 0x000001e000017945 */ /* 0x000fe80003800200 */
[----:B------:R-:W-:Y:S05]  /*61e0*/  @P2 BRA `(.L_x_2018) ;  /* 0x0000000000702947 */ /* 0x000fea0003800000 */
[----:B------:R-:W-:Y:S01]  /*61f0*/  FADD.FTZ R23, R23, -UR5 ;  /* 0x8000000517177e21 */ /* 0x000fe20008010000 */
[----:B------:R-:W-:Y:S01]  /*6200*/  FADD.FTZ R22, R22, -UR5 ;  /* 0x8000000516167e21 */ /* 0x000fe20008010000 */
[----:B------:R-:W1:Y:S01]  /*6210*/  LDCU.64 UR12, c[0x0][0x3e0] ;  /* 0x00007c00ff0c77ac */ /* 0x000e620008000a00 */
[----:B------:R-:W-:Y:S01]  /*6220*/  MOV R3, R59 ;  /* 0x0000003b00037202 */ /* 0x000fe20000000f00 */
[----:B------:R-:W-:Y:S01]  /*6230*/  FMUL.FTZ R23, R23, UR9 ;  /* 0x0000000917177c20 */ /* 0x000fe20008410000 */
[----:B------:R-:W-:Y:S01]  /*6240*/  FMUL.FTZ R22, R22, UR9 ;  /* 0x0000000916167c20 */ /* 0x000fe20008410000 */
[----:B------:R-:W2:Y:S02]  /*6250*/  LDCU.64 UR16, c[0x0][0x380] ;  /* 0x00007000ff1077ac */ /* 0x000ea40008000a00 */
[----:B-----5:R-:W-:Y:S01]  /*6260*/  FFMA.FTZ R23, R16, R23, R18 ;  /* 0x0000001710177223 */ /* 0x020fe20000010012 */
[----:B------:R-:W-:-:S03]  /*6270*/  FFMA.FTZ R22, R17, R22, R19 ;  /* 0x0000001611167223 */ /* 0x000fc60000010013 */
[----:B------:R-:W-:Y:S01]  /*6280*/  FMUL.FTZ R2, R23, -1.4426950216293334961 ;  /* 0xbfb8aa3b17027820 */ /* 0x000fe20000410000 */
[----:B0--3--:R-:W-:-:S05]  /*6290*/  FMUL.FTZ R5, R22, -1.4426950216293334961 ;  /* 0xbfb8aa3b16057820 */ /* 0x009fca0000410000 */
[----:B------:R-:W0:Y:S01]  /*62a0*/  MUFU.EX2 R2, R2 ;  /* 0x0000000200027308 */ /* 0x000e220000000800 */
[----:B-1----:R-:W-:-:S03]  /*62b0*/  IMAD R10, R10, UR12, RZ ;  /* 0x0000000c0a0a7c24 */ /* 0x002fc6000f8e02ff */
[----:B------:R-:W1:Y:S01]  /*62c0*/  MUFU.EX2 R5, R5 ;  /* 0x0000000500057308 */ /* 0x000e620000000800 */
[----:B------:R-:W-:Y:S02]  /*62d0*/  IMAD R13, R7, UR13, R10 ;  /* 0x0000000d070d7c24 */ /* 0x000fe4000f8e020a */
[----:B0-----:R-:W-:Y:S01]  /*62e0*/  FADD.FTZ R4, R2, 1 ;  /* 0x3f80000002047421 */ /* 0x001fe20000010000 */
[----:B------:R-:W-:Y:S01]  /*62f0*/  MOV R2, R60 ;  /* 0x0000003c00027202 */ /* 0x000fe20000000f00 */
[----:B-1----:R-:W-:-:S04]  /*6300*/  FADD.FTZ R11, R5, 1 ;  /* 0x3f800000050b7421 */ /* 0x002fc80000010000 */
[----:B------:R-:W0:Y:S01]  /*6310*/  MUFU.RCP R4, R4 ;  /* 0x0000000400047308 */ /* 0x000e220000001000 */
[----:B------:R-:W-:-:S05]  /*6320*/  IMAD.WIDE.U32 R2, R7, UR12, R2 ;  /* 0x0000000c07027c25 */ /* 0x000fca000f8e0002 */
[----:B------:R-:W-:Y:S02]  /*6330*/  IADD3 R13, PT, PT, R3, R13, RZ ;  /* 0x0000000d030d7210 */ /* 0x000fe40007ffe0ff */
[----:B------:R-:W1:Y:S01]  /*6340*/  MUFU.RCP R11, R11 ;  /* 0x0000000b000b7308 */ /* 0x000e620000001000 */
[----:B0-----:R-:W-:Y:S01]  /*6350*/  FMUL.FTZ R6, R23, R4 ;  /* 0x0000000417067220 */ /* 0x001fe20000410000 */
[----:B--2---:R-:W-:-:S04]  /*6360*/  LEA R4, P2, R2, UR16, 0x1 ;  /* 0x0000001002047c11 */ /* 0x004fc8000f8408ff */
[----:B------:R-:W-:Y:S01]  /*6370*/  LEA.HI.X R5, R2, UR17, R13, 0x1, P2 ;  /* 0x0000001102057c11 */ /* 0x000fe200090f0c0d */
[----:B-1----:R-:W-:-:S05]  /*6380*/  FMUL.FTZ R7, R22, R11 ;  /* 0x0000000b16077220 */ /* 0x002fca0000410000 */
[----:B------:R-:W-:-:S05]  /*6390*/  F2FP.BF16.F32.PACK_AB R7, R7, R6 ;  /* 0x000000060707723e */ /* 0x000fca00000010ff */
[----:B------:R1:W-:Y:S02]  /*63a0*/  STG.E desc[UR14][R4.64], R7 ;  /* 0x0000000704007986 */ /* 0x0003e4000c10190e */
.L_x_2018:
[----:B------:R-:W-:Y:S05]  /*63b0*/  BSYNC.RECONVERGENT B1 ;  /* 0x0000000000017941 */ /* 0x000fea0003800200 */
.L_x_2017:
[----:B------:R-:W-:Y:S04]  /*63c0*/  BSSY.RECONVERGENT B1, `(.L_x_2019) ;  /* 0x000001e000017945 */ /* 0x000fe80003800200 */
[----:B------:R-:W-:Y:S05]  /*63d0*/  @P1 BRA `(.L_x_2020) ;  /* 0x0000000000701947 */ /* 0x000fea0003800000 */
[----:B------:R-:W-:Y:S01]  /*63e0*/  FADD.FTZ R25, R25, -UR5 ;  /* 0x8000000519197e21 */ /* 0x000fe20008010000 */
[----:B------:R-:W-:Y:S01]  /*63f0*/  FADD.FTZ R24, R24, -UR5 ;  /* 0x8000000518187e21 */ /* 0x000fe20008010000 */
[----:B------:R-:W2:Y:S01]  /*6400*/  LDCU.64 UR12, c[0x0][0x3e0] ;  /* 0x00007c00ff0c77ac */ /* 0x000ea20008000a00 */
[----:B------:R-:W-:Y:S01]  /*6410*/  MOV R3, R59 ;  /* 0x0000003b00037202 */ /* 0x000fe20000000f00 */
[----:B------:R-:W-:Y:S01]  /*6420*/  FMUL.FTZ R25, R25, UR9 ;  /* 0x0000000919197c20 */ /* 0x000fe20008410000 */
[----:B------:R-:W-:Y:S01]  /*6430*/  FMUL.FTZ R24, R24, UR9 ;  /* 0x0000000918187c20 */ /* 0x000fe20008410000 */
[----:B------:R-:W4:Y:S02]  /*6440*/  LDCU.64 UR16, c[0x0][0x380] ;  /* 0x00007000ff1077ac */ /* 0x000f240008000a00 */
[----:B-----5:R-:W-:Y:S01]  /*6450*/  FFMA.FTZ R25, R16, R25, R18 ;  /* 0x0000001910197223 */ /* 0x020fe20000010012 */
[----:B------:R-:W-:-:S03]  /*6460*/  FFMA.FTZ R24, R17, R24, R19 ;  /* 0x0000001811187223 */ /* 0x000fc60000010013 */
[----:B------:R-:W-:Y:S01]  /*6470*/  FMUL.FTZ R2, R25, -1.4426950216293334961 ;  /* 0xbfb8aa3b19027820 */ /* 0x000fe20000410000 */
[----:B01-3--:R-:W-:-:S05]  /*6480*/  FMUL.FTZ R5, R24, -1.4426950216293334961 ;  /* 0xbfb8aa3b18057820 */ /* 0x00bfca0000410000 */
[----:B------:R-:W0:Y:S01]  /*6490*/  MUFU.EX2 R2, R2 ;  /* 0x0000000200027308 */ /* 0x000e220000000800 */
[----:B--2---:R-:W-:-:S03]  /*64a0*/  IMAD R9, R9, UR12, RZ ;  /* 0x0000000c09097c24 */ /* 0x004fc6000f8e02ff */
[----:B------:R-:W1:Y:S01]  /*64b0*/  MUFU.EX2 R5, R5 ;  /* 0x0000000500057308 */ /* 0x000e620000000800 */
[----:B------:R-:W-:Y:S02]  /*64c0*/  IMAD R11, R8, UR13, R9 ;  /* 0x0000000d080b7c24 */ /* 0x000fe4000f8e0209 */
[----:B0-----:R-:W-:Y:S01]  /*64d0*/  FADD.FTZ R4, R2, 1 ;  /* 0x3f80000002047421 */ /* 0x001fe20000010000 */
[----:B------:R-:W-:Y:S01]  /*64e0*/  MOV R2, R60 ;  /* 0x0000003c00027202 */ /* 0x000fe20000000f00 */
[----:B-1----:R-:W-:-:S04]  /*64f0*/  FADD.FTZ R7, R5, 1 ;  /* 0x3f80000005077421 */ /* 0x002fc80000010000 */
[----:B------:R-:W0:Y:S01]  /*6500*/  MUFU.RCP R4, R4 ;  /* 0x0000000400047308 */ /* 0x000e220000001000 */
[----:B------:R-:W-:-:S04]  /*6510*/  IMAD.WIDE.U32 R2, R8, UR12, R2 ;  /* 0x0000000c08027c25 */ /* 0x000fc8000f8e0002 */
[----:B------:R-:W-:-:S03]  /*6520*/  IMAD.IADD R11, R3, 0x1, R11 ;  /* 0x00000001030b7824 */ /* 0x000fc600078e020b */
[----:B------:R-:W1:Y:S01]  /*6530*/  MUFU.RCP R7, R7 ;  /* 0x0000000700077308 */ /* 0x000e620000001000 */
[----:B0-----:R-:W-:Y:S01]  /*6540*/  FMUL.FTZ R6, R25, R4 ;  /* 0x0000000419067220 */ /* 0x001fe20000410000 */
[----:B----4-:R-:W-:-:S04]  /*6550*/  LEA R4, P1, R2, UR16, 0x1 ;  /* 0x0000001002047c11 */ /* 0x010fc8000f8208ff */
[----:B------:R-:W-:Y:S01]  /*6560*/  LEA.HI.X R5, R2, UR17, R11, 0x1, P1 ;  /* 0x0000001102057c11 */ /* 0x000fe200088f0c0b */
[----:B-1----:R-:W-:-:S05]  /*6570*/  FMUL.FTZ R9, R24, R7 ;  /* 0x0000000718097220 */ /* 0x002fca0000410000 */
[----:B------:R-:W-:-:S05]  /*6580*/  F2FP.BF16.F32.PACK_AB R9, R9, R6 ;  /* 0x000000060909723e */ /* 0x000fca00000010ff */
[----:B------:R2:W-:Y:S02]  /*6590*/  STG.E desc[UR14][R4.64], R9 ;  /* 0x0000000904007986 */ /* 0x0005e4000c10190e */
.L_x_2020:
[----:B------:R-:W-:Y:S05]  /*65a0*/  BSYNC.RECONVERGENT B1 ;  /* 0x0000000000017941 */ /* 0x000fea0003800200 */
.L_x_2019:
        /* <DEDUP_REMOVED lines=8> */
[----:B------:R-:W4:Y:S02]  /*6630*/  LDCU.64 UR16, c[0x0][0x380] ;  /* 0x00007000ff1077ac */ /* 0x000f240008000a00 */
[----:B-----5:R-:W-:Y:S01]  /*6640*/  FFMA.FTZ R27, R16, R27, R18 ;  /* 0x0000001b101b7223 */ /* 0x020fe20000010012 */
[----:B-1----:R-:W-:-:S03]  /*6650*/  FFMA.FTZ R7, R17, R26, R19 ;  /* 0x0000001a11077223 */ /* 0x002fc60000010013 */
[----:B------:R-:W-:Y:S01]  /*6660*/  FMUL.FTZ R2, R27, -1.4426950216293334961 ;  /* 0xbfb8aa3b1b027820 */ /* 0x000fe20000410000 */
[----:B0-23--:R-:W-:-:S05]  /*6670*/  FMUL.FTZ R5, R7, -1.4426950216293334961 ;  /* 0xbfb8aa3b07057820 */ /* 0x00dfca0000410000 */
[----:B------:R-:W0:Y:S01]  /*6680*/  MUFU.EX2 R2, R2 ;  /* 0x0000000200027308 */ /* 0x000e220000000800 */
[----:B----4-:R-:W-:-:S03]  /*6690*/  IMAD R9, R0, UR12, RZ ;  /* 0x0000000c00097c24 */ /* 0x010fc6000f8e02ff */
        /* <DEDUP_REMOVED lines=10> */
[----:B------:R-:W-:-:S04]  /*6740*/  LEA R4, P1, R2, UR16, 0x1 ;  /* 0x0000001002047c11 */ /* 0x000fc8000f8208ff */
[----:B------:R-:W-:Y:S01]  /*6750*/  LEA.HI.X R5, R2, UR17, R9, 0x1, P1 ;  /* 0x0000001102057c11 */ /* 0x000fe200088f0c09 */
[----:B-1----:R-:W-:-:S05]  /*6760*/  FMUL.FTZ R7, R7, R6 ;  /* 0x0000000607077220 */ /* 0x002fca0000410000 */
[----:B------:R-:W-:-:S05]  /*6770*/  F2FP.BF16.F32.PACK_AB R7, R7, R0 ;  /* 0x000000000707723e */ /* 0x000fca00000010ff */
[----:B------:R4:W-:Y:S02]  /*6780*/  STG.E desc[UR14][R4.64], R7 ;  /* 0x0000000704007986 */ /* 0x0009e4000c10190e */
.L_x_2022:
[----:B------:R-:W-:Y:S05]  /*6790*/  BSYNC.RECONVERGENT B1 ;  /* 0x0000000000017941 */ /* 0x000fea0003800200 */
.L_x_2021:
        /* <DEDUP_REMOVED lines=11> */
[----:B-1--4-:R-:W-:-:S03]  /*6850*/  FFMA.FTZ R7, R17, R28, R19 ;  /* 0x0000001c11077223 */ /* 0x012fc60000010013 */
[----:B------:R-:W-:Y:S01]  /*6860*/  FMUL.FTZ R0, R29, -1.4426950216293334961 ;  /* 0xbfb8aa3b1d007820 */ /* 0x000fe20000410000 */
[----:B0-23--:R-:W-:-:S05]  /*6870*/  FMUL.FTZ R5, R7, -1.4426950216293334961 ;  /* 0xbfb8aa3b07057820 */ /* 0x00dfca0000410000 */
[----:B------:R-:W0:Y:S01]  /*6880*/  MUFU.EX2 R0, R0 ;  /* 0x0000000000007308 */ /* 0x000e220000000800 */
[----:B------:R-:W-:-:S03]  /*6890*/  IMAD R9, R45, UR12, RZ ;  /* 0x0000000c2d097c24 */ /* 0x000fc6000f8e02ff */
[----:B------:R-:W1:Y:S01]  /*68a0*/  MUFU.EX2 R5, R5 ;  /* 0x0000000500057308 */ /* 0x000e620000000800 */
[----:B------:R-:W-:-:S04]  /*68b0*/  IMAD.WIDE.U32 R2, R48, UR12, R2 ;  /* 0x0000000c30027c25 */ /* 0x000fc8000f8e0002 */
[----:B------:R-:W-:Y:S02]  /*68c0*/  IMAD R9, R48, UR13, R9 ;  /* 0x0000000d30097c24 */ /* 0x000fe4000f8e0209 */
[----:B0-----:R-:W-:-:S03]  /*68d0*/  FADD.FTZ R4, R0, 1 ;  /* 0x3f80000000047421 */ /* 0x001fc60000010000 */
[----:B------:R-:W-:Y:S01]  /*68e0*/  IADD3 R9, PT, PT, R3, R9, RZ ;  /* 0x0000000903097210 */ /* 0x000fe20007ffe0ff */
[----:B-1----:R-:W-:Y:S02]  /*68f0*/  FADD.FTZ R6, R5, 1 ;  /* 0x3f80000005067421 */ /* 0x002fe40000010000 */
[----:B------:R-:W0:Y:S08]  /*6900*/  MUFU.RCP R4, R4 ;  /* 0x0000000400047308 */ /* 0x000e300000001000 */
[----:B------:R-:W1:Y:S01]  /*6910*/  MUFU.RCP R6, R6 ;  /* 0x0000000600067308 */ /* 0x000e620000001000 */
[----:B0-----:R-:W-:Y:S01]  /*6920*/  FMUL.FTZ R0, R29, R4 ;  /* 0x000000041d007220 */ /* 0x001fe20000410000 */
[----:B------:R-:W-:-:S04]  /*6930*/  LEA R4, P1, R2, UR16, 0x1 ;  /* 0x0000001002047c11 */ /* 0x000fc8000f8208ff */
[----:B------:R-:W-:Y:S01]  /*6940*/  LEA.HI.X R5, R2, UR17, R9, 0x1, P1 ;  /* 0x0000001102057c11 */ /* 0x000fe200088f0c09 */
[----:B-1----:R-:W-:-:S05]  /*6950*/  FMUL.FTZ R7, R7, R6 ;  /* 0x0000000607077220 */ /* 0x002fca0000410000 */
[----:B------:R-:W-:-:S05]  /*6960*/  F2FP.BF16.F32.PACK_AB R7, R7, R0 ;  /* 0x000000000707723e */ /* 0x000fca00000010ff */
[----:B------:R0:W-:Y:S02]  /*6970*/  STG.E desc[UR14][R4.64], R7 ;  /* 0x0000000704007986 */ /* 0x0001e4000c10190e */
.L_x_2024:
[----:B------:R-:W-:Y:S05]  /*6980*/  BSYNC.RECONVERGENT B1 ;  /* 0x0000000000017941 */ /* 0x000fea0003800200 */
.L_x_2023:
[----:B------:R-:W-:Y:S05]  /*6990*/  @P4 BRA `(.L_x_1994) ;  /* 0x00000000006c4947 */ /* 0x000fea0003800000 */
[----:B------:R-:W-:Y:S01]  /*69a0*/  FADD.FTZ R31, R31, -UR5 ;  /* 0x800000051f1f7e21 */ /* 0x000fe20008010000 */
[----:B------:R-:W-:Y:S01]  /*69b0*/  FADD.FTZ R30, R30, -UR5 ;  /* 0x800000051e1e7e21 */ /* 0x000fe20008010000 */
[----:B------:R-:W0:Y:S01]  /*69c0*/  LDCU.64 UR10, c[0x0][0x3e0] ;  /* 0x00007c00ff0a77ac */ /* 0x000e220008000a00 */
[----:B------:R-:W-:Y:S01]  /*69d0*/  MOV R58, R60 ;  /* 0x0000003c003a7202 */ /* 0x000fe20000000f00 */
[----:B------:R-:W-:Y:S01]  /*69e0*/  FMUL.FTZ R31, R31, UR9 ;  /* 0x000000091f1f7c20 */ /* 0x000fe20008410000 */
[----:B------:R-:W-:Y:S01]  /*69f0*/  FMUL.FTZ R30, R30, UR9 ;  /* 0x000000091e1e7c20 */ /* 0x000fe20008410000 */
[----:B------:R-:W0:Y:S02]  /*6a00*/  LDCU.64 UR12, c[0x0][0x380] ;  /* 0x00007000ff0c77ac */ /* 0x000e240008000a00 */
[----:B-----5:R-:W-:Y:S01]  /*6a10*/  FFMA.FTZ R31, R16, R31, R18 ;  /* 0x0000001f101f7223 */ /* 0x020fe20000010012 */
[----:B01234-:R-:W-:-:S03]  /*6a20*/  FFMA.FTZ R5, R17, R30, R19 ;  /* 0x0000001e11057223 */ /* 0x01ffc60000010013 */
[----:B------:R-:W-:Y:S01]  /*6a30*/  FMUL.FTZ R0, R31, -1.4426950216293334961 ;  /* 0xbfb8aa3b1f007820 */ /* 0x000fe20000410000 */
[----:B------:R-:W-:-:S05]  /*6a40*/  FMUL.FTZ R3, R5, -1.4426950216293334961 ;  /* 0xbfb8aa3b05037820 */ /* 0x000fca0000410000 */
        /* <DEDUP_REMOVED lines=16> */
.L_x_1994:
[----:B------:R-:W-:Y:S05]  /*6b50*/  BSYNC.RECONVERGENT B0 ;  /* 0x0000000000007941 */ /* 0x000fea0003800200 */
.L_x_1962:
[----:B------:R-:W-:Y:S02]  /*6b60*/  UIADD3 UR7, UPT, UPT, UR18, UR7, URZ ;  /* 0x0000000712077290 */ /* 0x000fe4000fffe0ff */
[----:B------:R-:W-:Y:S02]  /*6b70*/  UIADD3 UR4, UPT, UPT, UR4, 0x1, URZ ;  /* 0x0000000104047890 */ /* 0x000fe4000fffe0ff */
[----:B------:R-:W-:-:S09]  /*6b80*/  UISETP.GE.AND UP0, UPT, UR7, UR8, UPT ;  /* 0x000000080700728c */ /* 0x000fd2000bf06270 */
[----:B------:R-:W-:Y:S05]  /*6b90*/  BRA.U !UP0, `(.L_x_2025) ;  /* 0xffffff9508a87547 */ /* 0x000fea000b83ffff */
[----:B------:R-:W-:Y:S05]  /*6ba0*/  EXIT ;  /* 0x000000000000794d */ /* 0x000fea0003800000 */
.L_x_2026:
        /* <DEDUP_REMOVED lines=13> */
.L_x_3443:


//--------------------- .text._Z35group_norm_nhwc_fwd_one_pass_kernelI11Bf16IOBf16WLi64ELi8ELi128EEv26Group_norm_nhwc_fwd_params --------------------------
	.section	.text._Z35group_norm_nhwc_fwd_one_pass_kernelI11Bf16IOBf16WLi64ELi8ELi128EEv26Group_norm_nhwc_fwd_params,"ax",@progbits
	.align	128
        .global         _Z35group_norm_nhwc_fwd_one_pass_kernelI11Bf16IOBf16WLi64ELi8ELi128EEv26Group_norm_nhwc_fwd_params
        .type           _Z35group_norm_nhwc_fwd_one_pass_kernelI11Bf16IOBf16WLi64ELi8ELi128EEv26Group_norm_nhwc_fwd_params,@function
        .size           _Z35group_norm_nhwc_fwd_one_pass_kernelI11Bf16IOBf16WLi64ELi8ELi128EEv26Group_norm_nhwc_fwd_params,(.L_x_3444 - _Z35group_norm_nhwc_fwd_one_pass_kernelI11Bf16IOBf16WLi64ELi8ELi128EEv26Group_norm_nhwc_fwd_params)
        .other          _Z35group_norm_nhwc_fwd_one_pass_kernelI11Bf16IOBf16WLi64ELi8ELi128EEv26Group_norm_nhwc_fwd_params,@"STO_CUDA_ENTRY STV_DEFAULT"
_Z35group_norm_nhwc_fwd_one_pass_kernelI11Bf16IOBf16WLi64ELi8ELi128EEv26Group_norm_nhwc_fwd_params:
.text._Z35group_norm_nhwc_fwd_one_pass_kernelI11Bf16IOBf16WLi64ELi8ELi128EEv26Group_norm_nhwc_fwd_params:
        /* <DEDUP_REMOVED lines=27> */
.L_x_2046:
[----:B01----:R-:W0:Y:S01]  /*01b0*/  LDC R5, c[0x0][0x3f8] ;  /* 0x0000fe00ff057b82 */ /* 0x003e220000000800 */
[----:B------:R-:W1:Y:S01]  /*01c0*/  LDCU.64 UR10, c[0x0][0x3e8] ;  /* 0x00007d00ff0a77ac */ /* 0x000e620008000a00 */
[----:B--2---:R-:W2:Y:S01]  /*01d0*/  S2R R16, SR_TID.X ;  /* 0x0000000000107919 */ /* 0x004ea20000002100 */
[----:B------:R-:W-:Y:S01]  /*01e0*/  VIADD R14, R3, 0x20 ;  /* 0x00000020030e7836 */ /* 0x000fe20000000000 */
[----:B------:R-:W-:-:S04]  /*01f0*/  SHF.R.S32.HI R17, RZ, 0x1f, R3 ;  /* 0x0000001fff117819 */ /* 0x000fc80000011403 */
[----:B------:R-:W-:Y:S02]  /*0200*/  SHF.R.S32.HI R15, RZ, 0x1f, R14 ;  /* 0x0000001fff0f7819 */ /* 0x000fe4000001140e */
[----:B0-----:R-:W-:Y:S02]  /*0210*/  IABS R9, R5 ;  /* 0x0000000500097213 */ /* 0x001fe40000000000 */
        /* <DEDUP_REMOVED lines=24> */
[----:B------:R-:W-:-:S03]  /*03a0*/  ISETP.GE.U32.AND P1, PT, R3, UR10, PT ;  /* 0x0000000a03007c0c */ /* 0x000fc6000bf26070 */
[----:B------:R-:W-:Y:S01]  /*03b0*/  IMAD.MOV.U32 R19, RZ, RZ, R7 ;  /* 0x000000ffff137224 */ /* 0x000fe200078e0007 */
[----:B------:R-:W-:Y:S01]  /*03c0*/  ISETP.GE.AND.EX P1, PT, R17, UR11, PT, P1 ;  /* 0x0000000b11007c0c */ /* 0x000fe2000bf26310 */
[----:B------:R-:W0:Y:S03]  /*03d0*/  LDCU.64 UR10, c[0x0][0x3f0] ;  /* 0x00007e00ff0a77ac */ /* 0x000e260008000a00 */
[----:B------:R-:W-:Y:S02]  /*03e0*/  @!P4 IADD3 R19, PT, PT, -R19, RZ, RZ ;  /* 0x000000ff1313c210 */ /* 0x000fe40007ffe1ff */
[----:B------:R-:W-:-:S04]  /*03f0*/  @!P3 LOP3.LUT R19, RZ, R5, RZ, 0x33, !PT ;  /* 0x00000005ff13b212 */ /* 0x000fc800078e33ff */
[--C-:B------:R-:W-:Y:S01]  /*0400*/  SHF.R.S32.HI R10, RZ, 0x1f, R19.reuse ;  /* 0x0000001fff0a7819 */ /* 0x100fe20000011413 */
[----:B------:R-:W-:Y:S02]  /*0410*/  IMAD.MOV R6, RZ, RZ, -R19 ;  /* 0x000000ffff067224 */ /* 0x000fe400078e0a13 */
[----:B------:R-:W1:Y:S02]  /*0420*/  @!P1 LDC.64 R12, c[0x0][0x3e0] ;  /* 0x0000f800ff0c9b82 */ /* 0x000e640000000a00 */
[----:B------:R-:W-:Y:S02]  /*0430*/  IMAD R5, R5, R6, UR8 ;  /* 0x0000000805057e24 */ /* 0x000fe4000f8e0206 */
[----:B0-----:R-:W-:-:S03]  /*0440*/  IMAD R18, R10, UR10, RZ ;  /* 0x0000000a0a127c24 */ /* 0x001fc6000f8e02ff */
[----:B------:R-:W-:Y:S01]  /*0450*/  SHF.L.U32 R5, R5, 0x3, RZ ;  /* 0x0000000305057819 */ /* 0x000fe200000006ff */
[----:B------:R-:W0:Y:S01]  /*0460*/  @!P2 LDC.64 R6, c[0x0][0x3e0] ;  /* 0x0000f800ff06ab82 */ /* 0x000e220000000a00 */
[----:B------:R-:W-:Y:S02]  /*0470*/  IMAD R23, R19, UR11, R18 ;  /* 0x0000000b13177c24 */ /* 0x000fe4000f8e0212 */
[----:B------:R-:W-:Y:S02]  /*0480*/  LOP3.LUT R20, R5, R20, RZ, 0xfc, !PT ;  /* 0x0000001405147212 */ /* 0x000fe400078efcff */
[----:B------:R-:W-:-:S03]  /*0490*/  SHF.R.S32.HI R21, RZ, 0x1f, R5 ;  /* 0x0000001fff157819 */ /* 0x000fc60000011405 */
[----:B------:R-:W2:Y:S01]  /*04a0*/  @!P1 LDC.64 R8, c[0x0][0x390] ;  /* 0x0000e400ff089b82 */ /* 0x000ea20000000a00 */
[----:B------:R-:W-:-:S04]  /*04b0*/  IMAD.WIDE.U32 R20, R19, UR10, R20 ;  /* 0x0000000a13147c25 */ /* 0x000fc8000f8e0014 */
[----:B------:R-:W-:Y:S01]  /*04c0*/  IMAD.IADD R23, R21, 0x1, R23 ;  /* 0x0000000115177824 */ /* 0x000fe200078e0217 */
[----:B------:R-:W-:Y:S02]  /*04d0*/  @!P1 MOV R22, R20 ;  /* 0x0000001400169202 */ /* 0x000fe40000000f00 */
[----:B------:R-:W3:Y:S01]  /*04e0*/  @!P2 LDC.64 R10, c[0x0][0x390] ;  /* 0x0000e400ff0aab82 */ /* 0x000ee20000000a00 */
[----:B-1----:R-:W-:Y:S02]  /*04f0*/  @!P1 IMAD R18, R17, R12, RZ ;  /* 0x0000000c11129224 */ /* 0x002fe400078e02ff */
[--C-:B------:R-:W-:Y:S02]  /*0500*/  @!P2 IMAD.MOV.U32 R19, RZ, RZ, R23.reuse ;  /* 0x000000ffff13a224 */ /* 0x100fe400078e0017 */
[----:B0-----:R-:W-:Y:S02]  /*0510*/  @!P2 IMAD R17, R15, R6, RZ ;  /* 0x000000060f11a224 */ /* 0x001fe400078e02ff */
[C---:B------:R-:W-:Y:S01]  /*0520*/  @!P1 IMAD R15, R3.reuse, R13, R18 ;  /* 0x0000000d030f9224 */ /* 0x040fe200078e0212 */
[----:B------:R-:W-:Y:S01]  /*0530*/  @!P2 MOV R18, R20 ;  /* 0x000000140012a202 */ /* 0x000fe20000000f00 */
[----:B------:R-:W-:-:S04]  /*0540*/  @!P1 IMAD.WIDE.U32 R12, R3, R12, R22 ;  /* 0x0000000c030c9225 */ /* 0x000fc800078e0016 */
[----:B------:R-:W-:Y:S01]  /*0550*/  @!P2 IMAD R17, R14, R7, R17 ;  /* 0x000000070e11a224 */ /* 0x000fe200078e0211 */
[----:B--2---:R-:W-:Y:S01]  /*0560*/  @!P1 LEA R8, P3, R12, R8, 0x1 ;  /* 0x000000080c089211 */ /* 0x004fe200078608ff */
[----:B------:R-:W-:Y:S01]  /*0570*/  @!P2 IMAD.WIDE.U32 R6, R14, R6, R18 ;  /* 0x000000060e06a225 */ /* 0x000fe200078e0012 */
[----:B------:R-:W-:-:S04]  /*0580*/  @!P1 IADD3 R14, PT, PT, R13, R15, RZ ;  /* 0x0000000f0d0e9210 */ /* 0x000fc80007ffe0ff */
[----:B------:R-:W-:Y:S01]  /*0590*/  @!P2 IADD3 R13, PT, PT, R7, R17, RZ ;  /* 0x00000011070da210 */ /* 0x000fe20007ffe0ff */
[----:B------:R-:W-:Y:S01]  /*05a0*/  IMAD.MOV.U32 R7, RZ, RZ, RZ ;  /* 0x000000ffff077224 */ /* 0x000fe200078e00ff */
[----:B---3--:R-:W-:Y:S02]  /*05b0*/  @!P2 LEA R10, P4, R6, R10, 0x1 ;  /* 0x0000000a060aa211 */ /* 0x008fe400078808ff */
[----:B------:R-:W-:Y:S02]  /*05c0*/  @!P1 LEA.HI.X R9, R12, R9, R14, 0x1, P3 ;  /* 0x000000090c099211 */ /* 0x000fe400018f0c0e */
[----:B------:R-:W-:Y:S01]  /*05d0*/  @!P2 LEA.HI.X R11, R6, R11, R13, 0x1, P4 ;  /* 0x0000000b060ba211 */ /* 0x000fe200020f0c0d */
[----:B------:R-:W-:Y:S02]  /*05e0*/  HFMA2 R13, -RZ, RZ, 0, 0 ;  /* 0x00000000ff0d7431 */ /* 0x000fe400000001ff */
[----:B------:R-:W2:Y:S04]  /*05f0*/  @!P1 LDG.E R7, desc[UR14][R8.64] ;  /* 0x0000000e08079981 */ /* 0x000ea8000c1e1900 */
[----:B------:R-:W3:Y:S01]  /*0600*/  @!P2 LDG.E R13, desc[UR14][R10.64] ;  /* 0x0000000e0a0da981 */ /* 0x000ee2000c1e1900 */
[C---:B------:R-:W-:Y:S01]  /*0610*/  ISETP.GT.AND P2, PT, R0.reuse, 0x1e, PT ;  /* 0x0000001e0000780c */ /* 0x040fe20003f44270 */
[----:B------:R-:W-:Y:S01]  /*0620*/  BSSY.RECONVERGENT B0, `(.L_x_2027) ;  /* 0x0000033000007945 */ /* 0x000fe20003800200 */
[----:B------:R-:W-:-:S02]  /*0630*/  ISETP.GT.AND P3, PT, R0, 0xf, PT ;  /* 0x0000000f0000780c */ /* 0x000fc40003f64270 */
[C---:B--2---:R-:W-:Y:S01]  /*0640*/  PRMT R6, R7.reuse, 0x7632, R6 ;  /* 0x0000763207067816 */ /* 0x044fe20000000006 */
[----:B------:R-:W-:Y:S01]  /*0650*/  IMAD.U32 R7, R7, 0x10000, RZ ;  /* 0x0001000007077824 */ /* 0x000fe200078e00ff */
[C---:B---3--:R-:W-:Y:S02]  /*0660*/  PRMT R12, R13.reuse, 0x7632, R12 ;  /* 0x000076320d0c7816 */ /* 0x048fe4000000000c */
[----:B------:R-:W-:Y:S02]  /*0670*/  SHF.L.U32 R6, R6, 0x10, RZ ;  /* 0x0000001006067819 */ /* 0x000fe400000006ff */
[----:B------:R-:W-:Y:S02]  /*0680*/  SHF.L.U32 R12, R12, 0x10, RZ ;  /* 0x000000100c0c7819 */ /* 0x000fe400000006ff */
[----:B------:R-:W-:Y:S01]  /*0690*/  SHF.L.U32 R13, R13, 0x10, RZ ;  /* 0x000000100d0d7819 */ /* 0x000fe200000006ff */
[----:B------:R-:W-:Y:S01]  /*06a0*/  FMUL.FTZ R18, R6, R6 ;  /* 0x0000000606127220 */ /* 0x000fe20000410000 */
[----:B------:R-:W-:Y:S01]  /*06b0*/  FADD.FTZ R14, R7, R6 ;  /* 0x00000006070e7221 */ /* 0x000fe20000010000 */
[----:B------:R-:W-:-:S02]  /*06c0*/  FMUL.FTZ R24, R12, R12 ;  /* 0x0000000c0c187220 */ /* 0x000fc40000410000 */
        /* <DEDUP_REMOVED lines=40> */
.L_x_2028:
[----:B------:R-:W-:Y:S05]  /*0950*/  BSYNC.RECONVERGENT B0 ;  /* 0x0000000000007941 */ /* 0x000fea0003800200 */
.L_x_2027:
        /* <DEDUP_REMOVED lines=16> */
.L_x_2030:
[----:B------:R-:W-:Y:S05]  /*0a60*/  BSYNC.RECONVERGENT B0 ;  /* 0x0000000000007941 */ /* 0x000fea0003800200 */
.L_x_2029:
        /* <DEDUP_REMOVED lines=16> */
[----:B------:R-:W-:Y:S01]  /*0b70*/  UIADD3 UR9, UPT, UPT, -UR9, 0x1, URZ ;  /* 0x0000000109097890 */ /* 0x000fe2000fffe1ff */
[----:B------:R-:W-:Y:S01]  /*0b80*/  MOV R16, UR12 ;  /* 0x0000000c00107c02 */ /* 0x000fe20008000f00 */
[----:B------:R-:W-:-:S04]  /*0b90*/  UIMAD.WIDE.U32 UR10, UR10, 0x8, UR16 ;  /* 0x000000080a0a78a5 */ /* 0x000fc8000f8e0010 */
[----:B--2---:R-:W-:Y:S02]  /*0ba0*/  MOV R19, UR9 ;  /* 0x0000000900137c02 */ /* 0x004fe40008000f00 */
[----:B------:R-:W-:Y:S01]  /*0bb0*/  IMAD.U32 R10, RZ, RZ, UR10 ;  /* 0x0000000aff0a7e24 */ /* 0x000fe2000f8e00ff */
        /* <DEDUP_REMOVED lines=12> */
.L_x_2033:
[----:B------:R-:W2:Y:S04]  /*0c80*/  LDG.E.STRONG.GPU R10, desc[UR14][R8.64] ;  /* 0x0000000e080a7981 */ /* 0x000ea8000c1ef900 */
[----:B--2---:R-:W-:Y:S01]  /*0c90*/  CCTL.IVALL ;  /* 0x00000000ff00798f */ /* 0x004fe20002000000 */
[----:B------:R-:W-:Y:S05]  /*0ca0*/  YIELD ;  /* 0x0000000000007946 */ /* 0x000fea0003800000 */
[----:B------:R-:W-:-:S13]  /*0cb0*/  ISETP.NE.AND P4, PT, R10, R17, PT ;  /* 0x000000110a00720c */ /* 0x000fda0003f85270 */
[----:B------:R-:W-:Y:S05]  /*0cc0*/  @P4 BRA `(.L_x_2033) ;  /* 0xfffffffc00ec4947 */ /* 0x000fea000383ffff */
.L_x_2032:
        /* <DEDUP_REMOVED lines=14> */
.L_x_2035:
[----:B------:R-:W-:Y:S01]  /*0db0*/  UIADD3 UR24, UPT, UPT, UR5, 0x1, URZ ;  /* 0x0000000105187890 */ /* 0x000fe2000fffe0ff */
[----:B------:R-:W-:Y:S01]  /*0dc0*/  ISETP.EQ.OR P2, PT, RZ, UR21, P3 ;  /* 0x00000015ff007c0c */ /* 0x000fe20009f42670 */
[----:B------:R-:W-:-:S04]  /*0dd0*/  UIADD3 UR25, UPT, UPT, UR5, 0x2, URZ ;  /* 0x0000000205197890 */ /* 0x000fc8000fffe0ff */
[----:B------:R-:W-:Y:S01]  /*0de0*/  IMAD.U32 R8, RZ, RZ, UR24 ;  /* 0x00000018ff087e24 */ /* 0x000fe2000f8e00ff */
[----:B------:R-:W-:Y:S01]  /*0df0*/  UIADD3 UR24, UPT, UPT, UR5, 0x3, URZ ;  /* 0x0000000305187890 */ /* 0x000fe2000fffe0ff */
[----:B------:R-:W-:-:S03]  /*0e00*/  MOV R9, UR25 ;  /* 0x0000001900097c02 */ /* 0x000fc60008000f00 */
[----:B------:R-:W-:Y:S02]  /*0e10*/  ISETP.EQ.OR P4, PT, R8, UR18, P3 ;  /* 0x0000001208007c0c */ /* 0x000fe40009f82670 */
[----:B------:R-:W-:Y:S01]  /*0e20*/  ISETP.EQ.OR P6, PT, R9, UR18, P3 ;  /* 0x0000001209007c0c */ /* 0x000fe20009fc2670 */
[----:B------:R-:W-:Y:S01]  /*0e30*/  VOTEU.ALL UP1, P2 ;  /* 0x0000000000ff7886 */ /* 0x000fe20001020000 */
[----:B------:R-:W-:-:S04]  /*0e40*/  MOV R8, UR24 ;  /* 0x0000001800087c02 */ /* 0x000fc80008000f00 */
[----:B------:R-:W-:Y:S01]  /*0e50*/  ISETP.EQ.OR P5, PT, R8, UR18, P3 ;  /* 0x0000001208007c0c */ /* 0x000fe20009fa2670 */
[----:B------:R-:W-:-:S04]  /*0e60*/  @!UP1 UIMAD.WIDE.U32 UR24, UR9, 0x8, UR16 ;  /* 0x00000008091898a5 */ /* 0x000fc8000f8e0010 */
[----:B------:R-:W-:Y:S02]  /*0e70*/  VOTEU.ALL UP1, P4 ;  /* 0x0000000000ff7886 */ /* 0x000fe40002020000 */
[----:B------:R-:W-:Y:S01]  /*0e80*/  IMAD.U32 R8, RZ, RZ, UR24 ;  /* 0x00000018ff087e24 */ /* 0x000fe2000f8e00ff */
[----:B------:R-:W-:Y:S01]  /*0e90*/  MOV R9, UR25 ;  /* 0x0000001900097c02 */ /* 0x000fe20008000f00 */
[----:B------:R-:W-:Y:S01]  /*0ea0*/  VOTEU.ALL UP2, P6 ;  /* 0x0000000000ff7886 */ /* 0x000fe20003040000 */
[----:B------:R-:W-:-:S03]  /*0eb0*/  @!UP1 UIMAD.WIDE.U32 UR24, UR20, 0x8, UR16 ;  /* 0x00000008141898a5 */ /* 0x000fc6000f8e0010 */
[----:B------:R-:W-:Y:S01]  /*0ec0*/  VOTEU.ALL UP1, P5 ;  /* 0x0000000000ff7886 */ /* 0x000fe20002820000 */
[----:B------:R-:W-:Y:S01]  /*0ed0*/  @!UP2 UIMAD.WIDE.U32 UR26, UR22, 0x8, UR16 ;  /* 0x00000008161aa8a5 */ /* 0x000fe2000f8e0010 */
[----:B------:R-:W0:Y:S01]  /*0ee0*/  @!P2 LDG.E.64 R8, desc[UR14][R8.64] ;  /* 0x0000000e0808a981 */ /* 0x000e22000c1e1b00 */
[----:B------:R-:W-:Y:S01]  /*0ef0*/  MOV R10, UR24 ;  /* 0x00000018000a7c02 */ /* 0x000fe20008000f00 */
[----:B------:R-:W-:Y:S01]  /*0f00*/  IMAD.U32 R11, RZ, RZ, UR25 ;  /* 0x00000019ff0b7e24 */ /* 0x000fe2000f8e00ff */
[----:B------:R-:W-:Y:S02]  /*0f10*/  @!UP1 UIMAD.WIDE.U32 UR24, UR23, 0x8, UR16 ;  /* 0x00000008171898a5 */ /* 0x000fe4000f8e0010 */
[----:B------:R-:W-:Y:S02]  /*0f20*/  MOV R16, UR26 ;  /* 0x0000001a00107c02 */ /* 0x000fe40008000f00 */
[----:B-1----:R-:W-:Y:S01]  /*0f30*/  MOV R17, UR27 ;  /* 0x0000001b00117c02 */ /* 0x002fe20008000f00 */
[----:B------:R-:W3:Y:S01]  /*0f40*/  @!P4 LDG.E.64 R10, desc[UR14][R10.64] ;  /* 0x0000000e0a0ac981 */ /* 0x000ee2000c1e1b00 */
[----:B------:R-:W-:Y:S01]  /*0f50*/  IMAD.U32 R18, RZ, RZ, UR24 ;  /* 0x00000018ff127e24 */ /* 0x000fe2000f8e00ff */
[----:B--2---:R-:W-:-:S03]  /*0f60*/  MOV R19, UR25 ;  /* 0x0000001900137c02 */ /* 0x004fc60008000f00 */
[----:B------:R-:W2:Y:S04]  /*0f70*/  @!P6 LDG.E.64 R16, desc[UR14][R16.64] ;  /* 0x0000000e1010e981 */ /* 0x000ea8000c1e1b00 */
[----:B------:R-:W4:Y:S01]  /*0f80*/  @!P5 LDG.E.64 R18, desc[UR14][R18.64] ;  /* 0x0000000e1212d981 */ /* 0x000f22000c1e1b00 */
[----:B------:R-:W-:Y:S02]  /*0f90*/  UIADD3 UR24, UPT, UPT, UR5, 0x4, URZ ;  /* 0x0000000405187890 */ /* 0x000fe4000fffe0ff */
[----:B------:R-:W-:-:S04]  /*0fa0*/  UIADD3 UR25, UPT, UPT, UR5, 0x5, URZ ;  /* 0x0000000505197890 */ /* 0x000fc8000fffe0ff */
[----:B------:R-:W-:Y:S01]  /*0fb0*/  MOV R24, UR24 ;  /* 0x0000001800187c02 */ /* 0x000fe20008000f00 */
[----:B------:R-:W-:Y:S01]  /*0fc0*/  UIADD3 UR24, UPT, UPT, UR5, 0x6, URZ ;  /* 0x0000000605187890 */ /* 0x000fe2000fffe0ff */
[----:B0-----:R-:W-:Y:S01]  /*0fd0*/  @!P2 FADD.FTZ R14, R14, R8 ;  /* 0x000000080e0ea221 */ /* 0x001fe20000010000 */
[----:B------:R-:W-:Y:S01]  /*0fe0*/  @!P2 FADD.FTZ R15, R15, R9 ;  /* 0x000000090f0fa221 */ /* 0x000fe20000010000 */
[----:B------:R-:W-:Y:S01]  /*0ff0*/  ISETP.EQ.OR P2, PT, R24, UR18, P3 ;  /* 0x0000001218007c0c */ /* 0x000fe20009f42670 */
[----:B------:R-:W-:Y:S01]  /*1000*/  IMAD.U32 R8, RZ, RZ, UR25 ;  /* 0x00000019ff087e24 */ /* 0x000fe2000f8e00ff */
[----:B------:R-:W-:Y:S01]  /*1010*/  UIADD3 UR25, UPT, UPT, UR5, 0x7, URZ ;  /* 0x0000000705197890 */ /* 0x000fe2000fffe0ff */
[----:B---3--:R-:W-:Y:S01]  /*1020*/  @!P4 FADD.FTZ R14, R14, R10 ;  /* 0x0000000a0e0ec221 */ /* 0x008fe20000010000 */
[----:B------:R-:W-:Y:S02]  /*1030*/  @!P4 FADD.FTZ R15, R15, R11 ;  /* 0x0000000b0f0fc221 */ /* 0x000fe40000010000 */
[----:B------:R-:W-:-:S02]  /*1040*/  ISETP.EQ.OR P4, PT, R8, UR18, P3 ;  /* 0x0000001208007c0c */ /* 0x000fc40009f82670 */
[----:B------:R-:W-:Y:S01]  /*1050*/  MOV R8, UR24 ;  /* 0x0000001800087c02 */ /* 0x000fe20008000f00 */
[----:B--2---:R-:W-:Y:S01]  /*1060*/  @!P6 FADD.FTZ R14, R14, R16 ;  /* 0x000000100e0ee221 */ /* 0x004fe20000010000 */
[----:B------:R-:W-:Y:S01]  /*1070*/  @!P6 FADD.FTZ R15, R15, R17 ;  /* 0x000000110f0fe221 */ /* 0x000fe20000010000 */
[----:B------:R-:W-:Y:S02]  /*1080*/  MOV R9, UR25 ;  /* 0x0000001900097c02 */ /* 0x000fe40008000f00 */
[----:B------:R-:W-:Y:S01]  /*1090*/  VOTEU.ALL UP1, P2 ;  /* 0x0000000000ff7886 */ /* 0x000fe20001020000 */
[----:B------:R-:W-:Y:S01]  /*10a0*/  ISETP.EQ.OR P6, PT, R8, UR18, P3 ;  /* 0x0000001208007c0c */ /* 0x000fe20009fc2670 */
[----:B----4-:R-:W-:Y:S01]  /*10b0*/  @!P5 FADD.FTZ R14, R14, R18 ;  /* 0x000000120e0ed221 */ /* 0x010fe20000010000 */
[----:B------:R-:W-:Y:S01]  /*10c0*/  @!P5 FADD.FTZ R15, R15, R19 ;  /* 0x000000130f0fd221 */ /* 0x000fe20000010000 */
[----:B------:R-:W-:Y:S01]  /*10d0*/  ISETP.EQ.OR P5, PT, R9, UR18, P3 ;  /* 0x0000001209007c0c */ /* 0x000fe20009fa2670 */
[----:B------:R-:W-:Y:S01]  /*10e0*/  @!UP1 UIMAD.WIDE.U32 UR24, UR13, 0x8, UR16 ;  /* 0x000000080d1898a5 */ /* 0x000fe2000f8e0010 */
[----:B------:R-:W-:-:S05]  /*10f0*/  VOTEU.ALL UP2, P4 ;  /* 0x0000000000ff7886 */ /* 0x000fca0002040000 */
[----:B------:R-:W-:Y:S01]  /*1100*/  IMAD.U32 R8, RZ, RZ, UR24 ;  /* 0x00000018ff087e24 */ /* 0x000fe2000f8e00ff */
[----:B------:R-:W-:Y:S01]  /*1110*/  MOV R9, UR25 ;  /* 0x0000001900097c02 */ /* 0x000fe20008000f00 */
[----:B------:R-:W-:Y:S01]  /*1120*/  @!UP2 UIMAD.WIDE.U32 UR26, UR10, 0x8, UR16 ;  /* 0x000000080a1aa8a5 */ /* 0x000fe2000f8e0010 */
[----:B------:R-:W-:-:S03]  /*1130*/  VOTEU.ALL UP1, P6 ;  /* 0x0000000000ff7886 */ /* 0x000fc60003020000 */
[----:B------:R-:W-:Y:S01]  /*1140*/  VOTEU.ALL UP2, P5 ;  /* 0x0000000000ff7886 */ /* 0x000fe20002840000 */
[----:B------:R-:W2:Y:S01]  /*1150*/  @!P2 LDG.E.64 R8, desc[UR14][R8.64] ;  /* 0x0000000e0808a981 */ /* 0x000ea2000c1e1b00 */
[----:B------:R-:W-:Y:S01]  /*1160*/  MOV R10, UR26 ;  /* 0x0000001a000a7c02 */ /* 0x000fe20008000f00 */
[----:B------:R-:W-:Y:S01]  /*1170*/  @!UP1 UIMAD.WIDE.U32 UR24, UR12, 0x8, UR16 ;  /* 0x000000080c1898a5 */ /* 0x000fe2000f8e0010 */
[----:B------:R-:W-:Y:S01]  /*1180*/  IMAD.U32 R11, RZ, RZ, UR27 ;  /* 0x0000001bff0b7e24 */ /* 0x000fe2000f8e00ff */
[----:B------:R-:W-:-:S04]  /*1190*/  @!UP2 UIMAD.WIDE.U32 UR26, UR11, 0x8, UR16 ;  /* 0x000000080b1aa8a5 */ /* 0x000fc8000f8e0010 */
[----:B------:R-:W-:Y:S01]  /*11a0*/  MOV R16, UR24 ;  /* 0x0000001800107c02 */ /* 0x000fe20008000f00 */
[----:B------:R-:W3:Y:S01]  /*11b0*/  @!P4 LDG.E.64 R10, desc[UR14][R10.64] ;  /* 0x0000000e0a0ac981 */ /* 0x000ee2000c1e1b00 */
[----:B------:R-:W-:Y:S01]  /*11c0*/  MOV R17, UR25 ;  /* 0x0000001900117c02 */ /* 0x000fe20008000f00 */
[----:B------:R-:W-:Y:S01]  /*11d0*/  IMAD.U32 R18, RZ, RZ, UR26 ;  /* 0x0000001aff127e24 */ /* 0x000fe2000f8e00ff */
[----:B------:R-:W-:-:S04]  /*11e0*/  MOV R19, UR27 ;  /* 0x0000001b00137c02 */ /* 0x000fc80008000f00 */
[----:B------:R-:W4:Y:S04]  /*11f0*/  @!P6 LDG.E.64 R16, desc[UR14][R16.64] ;  /* 0x0000000e1010e981 */ /* 0x000f28000c1e1b00 */
[----:B------:R-:W5:Y:S01]  /*1200*/  @!P5 LDG.E.64 R18, desc[UR14][R18.64] ;  /* 0x0000000e1212d981 */ /* 0x000f62000c1e1b00 */
[----:B------:R-:W-:Y:S02]  /*1210*/  UIADD3 UR5, UPT, UPT, UR5, 0x8, URZ ;  /* 0x0000000805057890 */ /* 0x000fe4000fffe0ff */
[----:B------:R-:W-:Y:S02]  /*1220*/  UIADD3 UR21, UPT, UPT, UR21, 0x8, URZ ;  /* 0x0000000815157890 */ /* 0x000fe4000fffe0ff */
[----:B------:R-:W-:Y:S02]  /*1230*/  ULEA UR9, UR19, UR9, 0x3 ;  /* 0x0000000913097291 */ /* 0x000fe4000f8e18ff */
[----:B------:R-:W-:-:S02]  /*1240*/  ULEA UR20, UR19, UR20, 0x3 ;  /* 0x0000001413147291 */ /* 0x000fc4000f8e18ff */
[----:B------:R-:W-:Y:S02]  /*1250*/  ULEA UR22, UR19, UR22, 0x3 ;  /* 0x0000001613167291 */ /* 0x000fe4000f8e18ff */
[----:B------:R-:W-:Y:S02]  /*1260*/  ULEA UR23, UR19, UR23, 0x3 ;  /* 0x0000001713177291 */ /* 0x000fe4000f8e18ff */
[----:B------:R-:W-:Y:S02]  /*1270*/  ULEA UR13, UR19, UR13, 0x3 ;  /* 0x0000000d130d7291 */ /* 0x000fe4000f8e18ff */
[----:B------:R-:W-:Y:S02]  /*1280*/  ULEA UR10, UR19, UR10, 0x3 ;  /* 0x0000000a130a7291 */ /* 0x000fe4000f8e18ff */
[----:B------:R-:W-:Y:S02]  /*1290*/  ULEA UR12, UR19, UR12, 0x3 ;  /* 0x0000000c130c7291 */ /* 0x000fe4000f8e18ff */
[----:B------:R-:W-:Y:S01]  /*12a0*/  ULEA UR11, UR19, UR11, 0x3 ;  /* 0x0000000b130b7291 */ /* 0x000fe2000f8e18ff */
[----:B--2---:R-:W-:Y:S01]  /*12b0*/  @!P2 FADD.FTZ R14, R14, R8 ;  /* 0x000000080e0ea221 */ /* 0x004fe20000010000 */
[----:B------:R-:W-:Y:S01]  /*12c0*/  @!P2 FADD.FTZ R15, R15, R9 ;  /* 0x000000090f0fa221 */ /* 0x000fe20000010000 */
[----:B------:R-:W-:-:S02]  /*12d0*/  ISETP.NE.AND P2, PT, R4, UR5, PT ;  /* 0x0000000504007c0c */ /* 0x000fc4000bf45270 */
        /* <DEDUP_REMOVED lines=8> */
.L_x_2034:
[----:B------:R-:W-:-:S04]  /*1360*/  LOP3.LUT R8, R2, 0x7, RZ, 0xc0, !PT ;  /* 0x0000000702087812 */ /* 0x000fc800078ec0ff */
[----:B------:R-:W-:-:S13]  /*1370*/  ISETP.NE.AND P2, PT, R8, RZ, PT ;  /* 0x000000ff0800720c */ /* 0x000fda0003f45270 */
[----:B------:R-:W-:Y:S05]  /*1380*/  @!P2 BRA `(.L_x_2031) ;  /* 0x00000004006ca947 */ /* 0x000fea0003800000 */
[----:B------:R-:W-:Y:S02]  /*1390*/  IADD3 R8, PT, PT, R8, -0x1, RZ ;  /* 0xffffffff08087810 */ /* 0x000fe40007ffe0ff */
[----:B------:R-:W-:Y:S02]  /*13a0*/  LOP3.LUT P2, R18, R2, 0x3, RZ, 0xc0, !PT ;  /* 0x0000000302127812 */ /* 0x000fe4000784c0ff */
[----:B------:R-:W-:-:S13]  /*13b0*/  ISETP.GE.U32.AND P4, PT, R8, 0x3, PT ;  /* 0x000000030800780c */ /* 0x000fda0003f86070 */
[----:B------:R-:W-:Y:S05]  /*13c0*/  @!P4 BRA `(.L_x_2036) ;  /* 0x0000000000b8c947 */ /* 0x000fea0003800000 */
[----:B------:R-:W-:-:S05]  /*13d0*/  IMAD.U32 R8, RZ, RZ, UR5 ;  /* 0x00000005ff087e24 */ /* 0x000fca000f8e00ff */
        /* <DEDUP_REMOVED lines=10> */
[----:B------:R-:W-:Y:S02]  /*1480*/  IMAD.U32 R10, RZ, RZ, UR10 ;  /* 0x0000000aff0a7e24 */ /* 0x000fe4000f8e00ff */
[----:B------:R-:W-:-:S03]  /*1490*/  MOV R11, UR12 ;  /* 0x0000000c000b7c02 */ /* 0x000fc60008000f00 */
[----:B------:R-:W-:Y:S02]  /*14a0*/  ISETP.EQ.OR P5, PT, R10, UR18, P3 ;  /* 0x000000120a007c0c */ /* 0x000fe40009fa2670 */
[----:B------:R-:W-:Y:S02]  /*14b0*/  ISETP.EQ.OR P4, PT, R11, UR18, P3 ;  /* 0x000000120b007c0c */ /* 0x000fe40009f82670 */
[----:B------:R-:W-:-:S09]  /*14c0*/  MOV R10, UR9 ;  /* 0x00000009000a7c02 */ /* 0x000fd20008000f00 */
[----:B------:R-:W-:Y:S02]  /*14d0*/  VOTEU.ALL UP1, P5 ;  /* 0x0000000000ff7886 */ /* 0x000fe40002820000 */
[----:B------:R-:W-:-:S03]  /*14e0*/  VOTEU.ALL UP2, P4 ;  /* 0x0000000000ff7886 */ /* 0x000fc60002040000 */
[----:B------:R-:W-:Y:S02]  /*14f0*/  @!UP1 UIMAD UR10, UR10, UR19, UR6 ;  /* 0x000000130a0a92a4 */ /* 0x000fe4000f8e0206 */
[----:B------:R-:W-:Y:S02]  /*1500*/  @!UP2 UIMAD UR12, UR12, UR19, UR6 ;  /* 0x000000130c0ca2a4 */ /* 0x000fe4000f8e0206 */
[----:B------:R-:W-:Y:S02]  /*1510*/  @!UP1 UIMAD.WIDE.U32 UR10, UR10, 0x8, UR16 ;  /* 0x000000080a0a98a5 */ /* 0x000fe4000f8e0010 */
[----:B------:R-:W-:-:S06]  /*1520*/  @!UP2 UIMAD.WIDE.U32 UR12, UR12, 0x8, UR16 ;  /* 0x000000080c0ca8a5 */ /* 0x000fcc000f8e0010 */
[----:B------:R-:W-:Y:S02]  /*1530*/  IMAD.U32 R11, RZ, RZ, UR13 ;  /* 0x0000000dff0b7e24 */ /* 0x000fe4000f8e00ff */
[----:B0-----:R-:W-:Y:S01]  /*1540*/  @!P6 FADD.FTZ R14, R14, R8 ;  /* 0x000000080e0ee221 */ /* 0x001fe20000010000 */
[----:B------:R-:W-:Y:S01]  /*1550*/  @!P6 FADD.FTZ R15, R15, R9 ;  /* 0x000000090f0fe221 */ /* 0x000fe20000010000 */
[----:B------:R-:W-:Y:S01]  /*1560*/  ISETP.EQ.OR P6, PT, R10, UR18, P3 ;  /* 0x000000120a007c0c */ /* 0x000fe20009fc2670 */
[----:B------:R-:W-:Y:S01]  /*1570*/  IMAD.U32 R8, RZ, RZ, UR10 ;  /* 0x0000000aff087e24 */ /* 0x000fe2000f8e00ff */
[----:B------:R-:W-:Y:S02]  /*1580*/  MOV R9, UR11 ;  /* 0x0000000b00097c02 */ /* 0x000fe40008000f00 */
[----:B------:R-:W-:-:S04]  /*1590*/  MOV R10, UR12 ;  /* 0x0000000c000a7c02 */ /* 0x000fc80008000f00 */
[----:B------:R-:W3:Y:S04]  /*15a0*/  @!P5 LDG.E.64 R8, desc[UR14][R8.64] ;  /* 0x0000000e0808d981 */ /* 0x000ee8000c1e1b00 */
[----:B------:R-:W4:Y:S01]  /*15b0*/  @!P4 LDG.E.64 R10, desc[UR14][R10.64] ;  /* 0x0000000e0a0ac981 */ /* 0x000f22000c1e1b00 */
[----:B------:R-:W-:-:S05]  /*15c0*/  VOTEU.ALL UP3, P6 ;  /* 0x0000000000ff7886 */ /* 0x000fca0003060000 */
[----:B------:R-:W-:-:S04]  /*15d0*/  @!UP3 UIMAD UR9, UR9, UR19, UR6 ;  /* 0x000000130909b2a4 */ /* 0x000fc8000f8e0206 */
[----:B------:R-:W-:-:S06]  /*15e0*/  @!UP3 UIMAD.WIDE.U32 UR10, UR9, 0x8, UR16 ;  /* 0x00000008090ab8a5 */ /* 0x000fcc000f8e0010 */
[----:B------:R-:W-:Y:S02]  /*15f0*/  MOV R16, UR10 ;  /* 0x0000000a00107c02 */ /* 0x000fe40008000f00 */
[----:B-1----:R-:W-:-:S06]  /*1600*/  MOV R17, UR11 ;  /* 0x0000000b00117c02 */ /* 0x002fcc0008000f00 */
[----:B------:R-:W5:Y:S01]  /*1610*/  @!P6 LDG.E.64 R16, desc[UR14][R16.64] ;  /* 0x0000000e1010e981 */ /* 0x000f62000c1e1b00 */
[----:B--2---:R-:W-:-:S05]  /*1620*/  IMAD.U32 R19, RZ, RZ, UR5 ;  /* 0x00000005ff137e24 */ /* 0x004fca000f8e00ff */
[----:B------:R-:W-:-:S04]  /*1630*/  IADD3 R19, PT, PT, R19, 0x4, RZ ;  /* 0x0000000413137810 */ /* 0x000fc80007ffe0ff */
[----:B------:R-:W-:Y:S01]  /*1640*/  R2UR UR5, R19 ;  /* 0x00000000130572ca */ /* 0x000fe200000e0000 */
[----:B---3--:R-:W-:Y:S01]  /*1650*/  @!P5 FADD.FTZ R14, R14, R8 ;  /* 0x000000080e0ed221 */ /* 0x008fe20000010000 */
[----:B------:R-:W-:-:S03]  /*1660*/  @!P5 FADD.FTZ R15, R15, R9 ;  /* 0x000000090f0fd221 */ /* 0x000fc60000010000 */
[----:B----4-:R-:W-:Y:S01]  /*1670*/  @!P4 FADD.FTZ R14, R14, R10 ;  /* 0x0000000a0e0ec221 */ /* 0x010fe20000010000 */
[----:B------:R-:W-:-:S03]  /*1680*/  @!P4 FADD.FTZ R15, R15, R11 ;  /* 0x0000000b0f0fc221 */ /* 0x000fc60000010000 */
[----:B-----5:R-:W-:Y:S01]  /*1690*/  @!P6 FADD.FTZ R14, R14, R16 ;  /* 0x000000100e0ee221 */ /* 0x020fe20000010000 */
[----:B------:R-:W-:-:S07]  /*16a0*/  @!P6 FADD.FTZ R15, R15, R17 ;  /* 0x000000110f0fe221 */ /* 0x000fce0000010000 */
.L_x_2036:
        /* <DEDUP_REMOVED lines=16> */
[----:B------:R-:W-:Y:S01]  /*17b0*/  IMAD.U32 R10, RZ, RZ, UR10 ;  /* 0x0000000aff0a7e24 */ /* 0x000fe2000f8e00ff */
[----:B------:R-:W-:Y:S01]  /*17c0*/  MOV R11, UR11 ;  /* 0x0000000b000b7c02 */ /* 0x000fe20008000f00 */
[----:B------:R-:W0:Y:S05]  /*17d0*/  @!P4 LDG.E.64 R8, desc[UR14][R8.64] ;  /* 0x0000000e0808c981 */ /* 0x000e2a000c1e1b00 */
[----:B------:R-:W3:Y:S01]  /*17e0*/  @!P2 LDG.E.64 R10, desc[UR14][R10.64] ;  /* 0x0000000e0a0aa981 */ /* 0x000ee2000c1e1b00 */
[----:B------:R-:W-:-:S05]  /*17f0*/  MOV R16, UR5 ;  /* 0x0000000500107c02 */ /* 0x000fca0008000f00 */
[----:B------:R-:W-:-:S05]  /*1800*/  VIADD R16, R16, 0x2 ;  /* 0x0000000210107836 */ /* 0x000fca0000000000 */
[----:B------:R-:W-:Y:S01]  /*1810*/  R2UR UR5, R16 ;  /* 0x00000000100572ca */ /* 0x000fe200000e0000 */
[----:B0-----:R-:W-:Y:S01]  /*1820*/  @!P4 FADD.FTZ R14, R14, R8 ;  /* 0x000000080e0ec221 */ /* 0x001fe20000010000 */
[----:B------:R-:W-:-:S03]  /*1830*/  @!P4 FADD.FTZ R15, R15, R9 ;  /* 0x000000090f0fc221 */ /* 0x000fc60000010000 */
[----:B---3--:R-:W-:Y:S01]  /*1840*/  @!P2 FADD.FTZ R14, R14, R10 ;  /* 0x0000000a0e0ea221 */ /* 0x008fe20000010000 */
[----:B------:R-:W-:-:S09]  /*1850*/  @!P2 FADD.FTZ R15, R15, R11 ;  /* 0x0000000b0f0fa221 */ /* 0x000fd20000010000 */
.L_x_2037:
[----:B------:R-:W-:Y:S01]  /*1860*/  MOV R9, UR5 ;  /* 0x0000000500097c02 */ /* 0x000fe20008000f00 */
[----:B------:R-:W-:Y:S01]  /*1870*/  BSSY.RECONVERGENT B0, `(.L_x_2031) ;  /* 0x000000c000007945 */ /* 0x000fe20003800200 */
[----:B------:R-:W-:Y:S02]  /*1880*/  LOP3.LUT R8, R2, 0x1, RZ, 0xc0, !PT ;  /* 0x0000000102087812 */ /* 0x000fe400078ec0ff */
[----:B------:R-:W-:-:S04]  /*1890*/  ISETP.EQ.OR P2, PT, R9, UR18, P3 ;  /* 0x0000001209007c0c */ /* 0x000fc80009f42670 */
        /* <DEDUP_REMOVED lines=9> */
.L_x_2038:
[----:B------:R-:W-:Y:S05]  /*1930*/  BSYNC.RECONVERGENT B0 ;  /* 0x0000000000007941 */ /* 0x000fea0003800200 */
.L_x_2031:
[----:B------:R-:W4:Y:S01]  /*1940*/  S2R R18, SR_TID.X ;  /* 0x0000000000127919 */ /* 0x000f220000002100 */
[----:B------:R-:W5:Y:S01]  /*1950*/  S2UR UR9, SR_CgaCtaId ;  /* 0x00000000000979c3 */ /* 0x000f620000008800 */
[----:B------:R-:W0:Y:S01]  /*1960*/  LDCU UR10, c[0x0][0x414] ;  /* 0x00008280ff0a77ac */ /* 0x000e220008000800 */
[----:B--2---:R-:W-:Y:S01]  /*1970*/  MOV R19, UR8 ;  /* 0x0000000800137c02 */ /* 0x004fe20008000f00 */
[----:B------:R-:W-:-:S05]  /*1980*/  UMOV UR5, 0x400 ;  /* 0x0000040000057882 */ /* 0x000fca0000000000 */
[----:B-1----:R-:W1:Y:S08]  /*1990*/  @P0 LDC.64 R16, c[0x0][0x388] ;  /* 0x0000e200ff100b82 */ /* 0x002e700000000a00 */
[----:B---3--:R-:W2:Y:S01]  /*19a0*/  LDC.64 R8, c[0x0][0x398] ;  /* 0x0000e600ff087b82 */ /* 0x008ea20000000a00 */
[----:B-----5:R-:W-:-:S07]  /*19b0*/  ULEA UR5, UR9, UR5, 0x18 ;  /* 0x0000000509057291 */ /* 0x020fce000f8ec0ff */
[----:B------:R-:W3:Y:S01]  /*19c0*/  LDC.64 R10, c[0x0][0x3a0] ;  /* 0x0000e800ff0a7b82 */ /* 0x000ee20000000a00 */
[----:B----4-:R-:W-:Y:S01]  /*19d0*/  SHF.L.U32 R18, R18, 0x1, RZ ;  /* 0x0000000112127819 */ /* 0x010fe200000006ff */
[----:B------:R-:W-:Y:S03]  /*19e0*/  @!P3 STS.64 [UR5+0x30], R14 ;  /* 0x0000300eff00b988 */ /* 0x000fe60008000a05 */
[----:B------:R-:W-:-:S05]  /*19f0*/  LOP3.LUT R18, R18, 0x6, RZ, 0xc0, !PT ;  /* 0x0000000612127812 */ /* 0x000fca00078ec0ff */
[----:B------:R-:W-:Y:S02]  /*1a00*/  IMAD.IADD R5, R18, 0x1, R5 ;  /* 0x0000000112057824 */ /* 0x000fe400078e0205 */
[----:B-1----:R-:W-:-:S04]  /*1a10*/  @P0 IMAD.WIDE R18, R19, 0x8, R16 ;  /* 0x0000000813120825 */ /* 0x002fc800078e0210 */
[----:B0-----:R-:W-:Y:S01]  /*1a20*/  @P0 FMUL.FTZ R16, R14, UR10 ;  /* 0x0000000a0e100c20 */ /* 0x001fe20008410000 */
[----:B------:R-:W-:Y:S01]  /*1a30*/  @P0 FMUL.FTZ R17, R15, UR10 ;  /* 0x0000000a0f110c20 */ /* 0x000fe20008410000 */
[----:B--2---:R-:W-:-:S04]  /*1a40*/  IMAD.WIDE R24, R5, 0x2, R8 ;  /* 0x0000000205187825 */ /* 0x004fc800078e0208 */
[----:B------:R-:W-:Y:S01]  /*1a50*/  @P0 STG.E.64 desc[UR14][R18.64], R16 ;  /* 0x0000001012000986 */ /* 0x000fe2000c101b0e */
[----:B---3--:R-:W-:Y:S01]  /*1a60*/  IMAD.WIDE R10, R5, 0x2, R10 ;  /* 0x00000002050a7825 */ /* 0x008fe200078e020a */
[----:B------:R-:W-:Y:S06]  /*1a70*/  BAR.SYNC.DEFER_BLOCKING 0x0 ;  /* 0x0000000000007b1d */ /* 0x000fec0000010000 */
[----:B------:R-:W2:Y:S04]  /*1a80*/  LDG.E.U16 R26, desc[UR14][R24.64] ;  /* 0x0000000e181a7981 */ /* 0x000ea8000c1e1500 */
[----:B------:R-:W3:Y:S04]  /*1a90*/  LDG.E.U16 R27, desc[UR14][R24.64+0x2] ;  /* 0x0000020e181b7981 */ /* 0x000ee8000c1e1500 */
[----:B------:R-:W4:Y:S04]  /*1aa0*/  LDG.E.U16 R28, desc[UR14][R10.64] ;  /* 0x0000000e0a1c7981 */ /* 0x000f28000c1e1500 */
[----:B------:R2:W5:Y:S01]  /*1ab0*/  LDG.E.U16 R29, desc[UR14][R10.64+0x2] ;  /* 0x0000020e0a1d7981 */ /* 0x000562000c1e1500 */
[----:B------:R-:W-:Y:S03]  /*1ac0*/  BSSY.RECONVERGENT B0, `(.L_x_2039) ;  /* 0x0000080000007945 */ /* 0x000fe60003800200 */
[----:B------:R-:W0:Y:S02]  /*1ad0*/  LDS.64 R8, [UR5+0x30] ;  /* 0x00003005ff087984 */ /* 0x000e240008000a00 */
[----:B0-----:R-:W-:-:S04]  /*1ae0*/  FMUL.FTZ R5, R8, UR10 ;  /* 0x0000000a08057c20 */ /* 0x001fc80008410000 */
[----:B------:R-:W-:-:S04]  /*1af0*/  FMUL.FTZ R8, R5, R5 ;  /* 0x0000000505087220 */ /* 0x000fc80000410000 */
[----:B------:R-:W-:-:S05]  /*1b00*/  FFMA.FTZ R8, R9, UR10, -R8 ;  /* 0x0000000a09087c23 */ /* 0x000fca0008010808 */
[----:B------:R-:W-:-:S13]  /*1b10*/  FSETP.GTU.FTZ.AND P2, PT, R8, RZ, PT ;  /* 0x000000ff0800720b */ /* 0x000fda0003f5c000 */
[----:B------:R-:W0:Y:S02]  /*1b20*/  @P2 LDC R9, c[0x0][0x3a8] ;  /* 0x0000ea00ff092b82 */ /* 0x000e240000000800 */
[----:B0-----:R-:W-:Y:S01]  /*1b30*/  @P2 FADD.FTZ R14, R8, R9 ;  /* 0x00000009080e2221 */ /* 0x001fe20000010000 */
[----:B------:R-:W-:Y:S02]  /*1b40*/  MOV R8, 0x3f800000 ;  /* 0x3f80000000087802 */ /* 0x000fe40000000f00 */
[----:B------:R-:W-:-:S04]  /*1b50*/  IADD3 R9, PT, PT, R3, 0x20, RZ ;  /* 0x0000002003097810 */ /* 0x000fc80007ffe0ff */
[----:B------:R0:W1:Y:S01]  /*1b60*/  @P2 MUFU.RSQ R8, R14 ;  /* 0x0000000e00082308 */ /* 0x0000620000001400 */
[----:B--2---:R-:W-:Y:S01]  /*1b70*/  IMAD.U32 R10, R26, 0x10000, RZ ;  /* 0x000100001a0a7824 */ /* 0x004fe200078e00ff */
[----:B---3--:R-:W-:Y:S02]  /*1b80*/  SHF.L.U32 R11, R27, 0x10, RZ ;  /* 0x000000101b0b7819 */ /* 0x008fe400000006ff */
[----:B----4-:R-:W-:Y:S01]  /*1b90*/  SHF.L.U32 R17, R28, 0x10, RZ ;  /* 0x000000101c117819 */ /* 0x010fe200000006ff */
[----:B-----5:R-:W-:Y:S01]  /*1ba0*/  IMAD.U32 R16, R29, 0x10000, RZ ;  /* 0x000100001d107824 */ /* 0x020fe200078e00ff */
[----:B01----:R-:W-:Y:S06]  /*1bb0*/  BRA.U UP0, `(.L_x_2040) ;  /* 0x0000000100bc7547 */ /* 0x003fec000b800000 */
[----:B------:R-:W0:Y:S01]  /*1bc0*/  LDCU.64 UR12, c[0x0][0x3e8] ;  /* 0x00007d00ff0c77ac */ /* 0x000e220008000a00 */
[----:B------:R-:W-:Y:S01]  /*1bd0*/  SHF.R.S32.HI R14, RZ, 0x1f, R3 ;  /* 0x0000001fff0e7819 */ /* 0x000fe20000011403 */
[----:B------:R-:W-:Y:S01]  /*1be0*/  BSSY.RECONVERGENT B1, `(.L_x_2041) ;  /* 0x0000019000017945 */ /* 0x000fe20003800200 */
[----:B------:R-:W-:Y:S02]  /*1bf0*/  SHF.R.S32.HI R18, RZ, 0x1f, R9 ;  /* 0x0000001fff127819 */ /* 0x000fe40000011409 */
[----:B0-----:R-:W-:Y:S02]  /*1c00*/  ISETP.GE.U32.AND P1, PT, R3, UR12, PT ;  /* 0x0000000c03007c0c */ /* 0x001fe4000bf26070 */
        /* <DEDUP_REMOVED lines=8> */
[----:B------:R-:W1:Y:S01]  /*1c90*/  LDCU.64 UR10, c[0x0][0x380] ;  /* 0x00007000ff0a77ac */ /* 0x000e620008000a00 */
[----:B------:R-:W-:Y:S01]  /*1ca0*/  MOV R7, R23 ;  /* 0x0000001700077202 */ /* 0x000fe20000000f00 */
[-C--:B------:R-:W-:Y:S01]  /*1cb0*/  FMUL.FTZ R15, R15, R8.reuse ;  /* 0x000000080f0f7220 */ /* 0x080fe20000410000 */
[----:B------:R-:W-:-:S03]  /*1cc0*/  FMUL.FTZ R19, R19, R8 ;  /* 0x0000000813137220 */ /* 0x000fc60000410000 */
[----:B------:R-:W-:Y:S01]  /*1cd0*/  FFMA.FTZ R24, R10, R15, R17 ;  /* 0x0000000f0a187223 */ /* 0x000fe20000010011 */
[----:B------:R-:W-:Y:S01]  /*1ce0*/  FFMA.FTZ R19, R11, R19, R16 ;  /* 0x000000130b137223 */ /* 0x000fe20000010010 */
[----:B0-----:R-:W-:Y:S02]  /*1cf0*/  IMAD R14, R14, UR16, RZ ;  /* 0x000000100e0e7c24 */ /* 0x001fe4000f8e02ff */
[----:B------:R-:W-:-:S04]  /*1d00*/  IMAD.WIDE.U32 R6, R3, UR16, R6 ;  /* 0x0000001003067c25 */ /* 0x000fc8000f8e0006 */
[----:B------:R-:W-:Y:S01]  /*1d10*/  IMAD R25, R3, UR17, R14 ;  /* 0x0000001103197c24 */ /* 0x000fe2000f8e020e */
[----:B-1----:R-:W-:-:S03]  /*1d20*/  LEA R14, P1, R6, UR10, 0x1 ;  /* 0x0000000a060e7c11 */ /* 0x002fc6000f8208ff */
[----:B------:R-:W-:Y:S01]  /*1d30*/  IMAD.IADD R25, R7, 0x1, R25 ;  /* 0x0000000107197824 */ /* 0x000fe200078e0219 */
[----:B------:R-:W-:-:S04]  /*1d40*/  F2FP.BF16.F32.PACK_AB R7, R19, R24 ;  /* 0x000000181307723e */ /* 0x000fc800000010ff */
[----:B------:R-:W-:-:S05]  /*1d50*/  LEA.HI.X R15, R6, UR11, R25, 0x1, P1 ;  /* 0x0000000b060f7c11 */ /* 0x000fca00088f0c19 */
[----:B------:R0:W-:Y:S02]  /*1d60*/  STG.E desc[UR14][R14.64], R7 ;  /* 0x000000070e007986 */ /* 0x0001e4000c10190e */
.L_x_2042:
[----:B------:R-:W-:Y:S05]  /*1d70*/  BSYNC.RECONVERGENT B1 ;  /* 0x0000000000017941 */ /* 0x000fea0003800200 */
.L_x_2041:
[----:B------:R-:W-:Y:S05]  /*1d80*/  @P2 BRA `(.L_x_2043) ;  /* 0x00000004004c2947 */ /* 0x000fea0003800000 */
[----:B------:R-:W1:Y:S01]  /*1d90*/  LDCU.64 UR10, c[0x0][0x3e0] ;  /* 0x00007c00ff0a77ac */ /* 0x000e620008000a00 */
[----:B------:R-:W-:Y:S01]  /*1da0*/  MOV R21, R23 ;  /* 0x0000001700157202 */ /* 0x000fe20000000f00 */
[--C-:B------:R-:W-:Y:S01]  /*1db0*/  FADD.FTZ R13, R13, -R5.reuse ;  /* 0x800000050d0d7221 */ /* 0x100fe20000010000 */
[----:B------:R-:W-:Y:S01]  /*1dc0*/  FADD.FTZ R5, R12, -R5 ;  /* 0x800000050c057221 */ /* 0x000fe20000010000 */
[----:B------:R-:W2:Y:S02]  /*1dd0*/  LDCU.64 UR12, c[0x0][0x380] ;  /* 0x00007000ff0c77ac */ /* 0x000ea40008000a00 */
[-C--:B------:R-:W-:Y:S01]  /*1de0*/  FMUL.FTZ R13, R13, R8.reuse ;  /* 0x000000080d0d7220 */ /* 0x080fe20000410000 */
[----:B------:R-:W-:-:S03]  /*1df0*/  FMUL.FTZ R5, R5, R8 ;  /* 0x0000000805057220 */ /* 0x000fc60000410000 */
[----:B------:R-:W-:Y:S01]  /*1e00*/  FFMA.FTZ R13, R10, R13, R17 ;  /* 0x0000000d0a0d7223 */ /* 0x000fe20000010011 */
[----:B------:R-:W-:-:S05]  /*1e10*/  FFMA.FTZ R16, R11, R5, R16 ;  /* 0x000000050b107223 */ /* 0x000fca0000010010 */
[----:B------:R-:W-:Y:S01]  /*1e20*/  F2FP.BF16.F32.PACK_AB R5, R16, R13 ;  /* 0x0000000d1005723e */ /* 0x000fe200000010ff */
[----:B-1----:R-:W-:Y:S02]  /*1e30*/  IMAD R18, R18, UR10, RZ ;  /* 0x0000000a12127c24 */ /* 0x002fe4000f8e02ff */
[----:B------:R-:W-:-:S04]  /*1e40*/  IMAD.WIDE.U32 R20, R9, UR10, R20 ;  /* 0x0000000a09147c25 */ /* 0x000fc8000f8e0014 */
[----:B------:R-:W-:Y:S01]  /*1e50*/  IMAD R9, R9, UR11, R18 ;  /* 0x0000000b09097c24 */ /* 0x000fe2000f8e0212 */
[----:B--2---:R-:W-:-:S04]  /*1e60*/  LEA R6, P1, R20, UR12, 0x1 ;  /* 0x0000000c14067c11 */ /* 0x004fc8000f8208ff */
[----:B------:R-:W-:-:S04]  /*1e70*/  IADD3 R9, PT, PT, R21, R9, RZ ;  /* 0x0000000915097210 */ /* 0x000fc80007ffe0ff */
[----:B0-----:R-:W-:-:S05]  /*1e80*/  LEA.HI.X R7, R20, UR13, R9, 0x1, P1 ;  /* 0x0000000d14077c11 */ /* 0x001fca00088f0c09 */
[----:B------:R1:W-:Y:S01]  /*1e90*/  STG.E desc[UR14][R6.64], R5 ;  /* 0x0000000506007986 */ /* 0x0003e2000c10190e */
[----:B------:R-:W-:Y:S05]  /*1ea0*/  BRA `(.L_x_2043) ;  /* 0x0000000400047947 */ /* 0x000fea0003800000 */
.L_x_2040:
[----:B------:R-:W-:Y:S04]  /*1eb0*/  BSSY.RECONVERGENT B1, `(.L_x_2044) ;  /* 0x000001f000017945 */ /* 0x000fe80003800200 */
[----:B------:R-:W-:Y:S05]  /*1ec0*/  @P1 BRA `(.L_x_2045) ;  /* 0x0000000000741947 */ /* 0x000fea0003800000 */
[--C-:B------:R-:W-:Y:S01]  /*1ed0*/  FADD.FTZ R7, R7, -R5.reuse ;  /* 0x8000000507077221 */ /* 0x100fe20000010000 */
[----:B------:R-:W-:Y:S01]  /*1ee0*/  FADD.FTZ R19, R6, -R5 ;  /* 0x8000000506137221 */ /* 0x000fe20000010000 */
[----:B------:R-:W0:Y:S01]  /*1ef0*/  LDCU.64 UR10, c[0x0][0x3e0] ;  /* 0x00007c00ff0a77ac */ /* 0x000e220008000a00 */
[----:B------:R-:W-:Y:S01]  /*1f00*/  SHF.R.S32.HI R26, RZ, 0x1f, R3 ;  /* 0x0000001fff1a7819 */ /* 0x000fe20000011403 */
[-C--:B------:R-:W-:Y:S01]  /*1f10*/  FMUL.FTZ R7, R7, R8.reuse ;  /* 0x0000000807077220 */ /* 0x080fe20000410000 */
[----:B------:R-:W-:Y:S01]  /*1f20*/  FMUL.FTZ R14, R19, R8 ;  /* 0x00000008130e7220 */ /* 0x000fe20000410000 */
[----:B------:R-:W1:Y:S02]  /*1f30*/  LDCU.64 UR12, c[0x0][0x380] ;  /* 0x00007000ff0c77ac */ /* 0x000e640008000a00 */
[----:B------:R-:W-:Y:S01]  /*1f40*/  FFMA.FTZ R15, R10, R7, R17 ;  /* 0x000000070a0f7223 */ /* 0x000fe20000010011 */
        /* <DEDUP_REMOVED lines=21> */
.L_x_2045:
[----:B------:R-:W-:Y:S05]  /*20a0*/  BSYNC.RECONVERGENT B1 ;  /* 0x0000000000017941 */ /* 0x000fea0003800200 */
.L_x_2044:
[----:B------:R-:W1:Y:S01]  /*20b0*/  LDCU.64 UR10, c[0x0][0x3e8] ;  /* 0x00007d00ff0a77ac */ /* 0x000e620008000a00 */
[----:B------:R-:W-:Y:S02]  /*20c0*/  SHF.R.S32.HI R6, RZ, 0x1f, R9 ;  /* 0x0000001fff067819 */ /* 0x000fe40000011409 */
[----:B-1----:R-:W-:-:S04]  /*20d0*/  ISETP.GE.U32.AND P1, PT, R9, UR10, PT ;  /* 0x0000000a09007c0c */ /* 0x002fc8000bf26070 */
[----:B------:R-:W-:-:S13]  /*20e0*/  ISETP.GE.AND.EX P1, PT, R6, UR11, PT, P1 ;  /* 0x0000000b06007c0c */ /* 0x000fda000bf26310 */
[----:B------:R-:W-:Y:S05]  /*20f0*/  @P1 BRA `(.L_x_2043) ;  /* 0x0000000000701947 */ /* 0x000fea0003800000 */
[--C-:B------:R-:W-:Y:S01]  /*2100*/  FADD.FTZ R13, R13, -R5.reuse ;  /* 0x800000050d0d7221 */ /* 0x100fe20000010000 */
[----:B------:R-:W-:Y:S01]  /*2110*/  FADD.FTZ R5, R12, -R5 ;  /* 0x800000050c057221 */ /* 0x000fe20000010000 */
[----:B------:R-:W0:Y:S01]  /*2120*/  LDCU.64 UR10, c[0x0][0x3e0] ;  /* 0x00007c00ff0a77ac */ /* 0x000e220008000a00 */
[----:B------:R-:W-:Y:S01]  /*2130*/  MOV R7, R23 ;  /* 0x0000001700077202 */ /* 0x000fe20000000f00 */
[-C--:B------:R-:W-:Y:S01]  /*2140*/  FMUL.FTZ R13, R13, R8.reuse ;  /* 0x000000080d0d7220 */ /* 0x080fe20000410000 */
[----:B------:R-:W-:Y:S01]  /*2150*/  FMUL.FTZ R8, R5, R8 ;  /* 0x0000000805087220 */ /* 0x000fe20000410000 */
[----:B------:R-:W1:Y:S02]  /*2160*/  LDCU.64 UR12, c[0x0][0x380] ;  /* 0x00007000ff0c77ac */ /* 0x000e640008000a00 */
[----:B------:R-:W-:Y:S01]  /*2170*/  FFMA.FTZ R10, R10, R13, R17 ;  /* 0x0000000d0a0a7223 */ /* 0x000fe20000010011 */
[----:B------:R-:W-:-:S03]  /*2180*/  FFMA.FTZ R16, R11, R8, R16 ;  /* 0x000000080b107223 */ /* 0x000fc60000010010 */
[----:B------:R-:W-:Y:S01]  /*2190*/  FMUL.FTZ R5, R10, -1.4426950216293334961 ;  /* 0xbfb8aa3b0a057820 */ /* 0x000fe20000410000 */
[----:B------:R-:W-:-:S05]  /*21a0*/  FMUL.FTZ R12, R16, -1.4426950216293334961 ;  /* 0xbfb8aa3b100c7820 */ /* 0x000fca0000410000 */
[----:B------:R-:W2:Y:S01]  /*21b0*/  MUFU.EX2 R5, R5 ;  /* 0x0000000500057308 */ /* 0x000ea20000000800 */
[----:B0-----:R-:W-:-:S03]  /*21c0*/  IMAD R14, R6, UR10, RZ ;  /* 0x0000000a060e7c24 */ /* 0x001fc6000f8e02ff */
[----:B------:R-:W0:Y:S01]  /*21d0*/  MUFU.EX2 R12, R12 ;  /* 0x0000000c000c7308 */ /* 0x000e220000000800 */
[----:B------:R-:W-:-:S04]  /*21e0*/  IMAD.MOV.U32 R6, RZ, RZ, R20 ;  /* 0x000000ffff067224 */ /* 0x000fc800078e0014 */
[----:B------:R-:W-:-:S04]  /*21f0*/  IMAD.WIDE.U32 R6, R9, UR10, R6 ;  /* 0x0000000a09067c25 */ /* 0x000fc8000f8e0006 */
[----:B------:R-:W-:Y:S02]  /*2200*/  IMAD R9, R9, UR11, R14 ;  /* 0x0000000b09097c24 */ /* 0x000fe4000f8e020e */
[----:B--2---:R-:W-:Y:S01]  /*2210*/  FADD.FTZ R8, R5, 1 ;  /* 0x3f80000005087421 */ /* 0x004fe20000010000 */
[----:B0-----:R-:W-:-:S03]  /*2220*/  FADD.FTZ R13, R12, 1 ;  /* 0x3f8000000c0d7421 */ /* 0x001fc60000010000 */
[----:B------:R1:W0:Y:S01]  /*2230*/  MUFU.RCP R11, R8 ;  /* 0x00000008000b7308 */ /* 0x0002220000001000 */
[----:B------:R-:W-:-:S07]  /*2240*/  IADD3 R9, PT, PT, R7, R9, RZ ;  /* 0x0000000907097210 */ /* 0x000fce0007ffe0ff */
[----:B------:R-:W2:Y:S01]  /*2250*/  MUFU.RCP R13, R13 ;  /* 0x0000000d000d7308 */ /* 0x000ea20000001000 */
[----:B-1----:R-:W-:-:S04]  /*2260*/  LEA R8, P1, R6, UR12, 0x1 ;  /* 0x0000000c06087c11 */ /* 0x002fc8000f8208ff */
[----:B------:R-:W-:Y:S01]  /*2270*/  LEA.HI.X R9, R6, UR13, R9, 0x1, P1 ;  /* 0x0000000d06097c11 */ /* 0x000fe200088f0c09 */
[----:B0-----:R-:W-:Y:S01]  /*2280*/  FMUL.FTZ R11, R10, R11 ;  /* 0x0000000b0a0b7220 */ /* 0x001fe20000410000 */
[----:B--2---:R-:W-:-:S05]  /*2290*/  FMUL.FTZ R10, R16, R13 ;  /* 0x0000000d100a7220 */ /* 0x004fca0000410000 */
[----:B------:R-:W-:-:S05]  /*22a0*/  F2FP.BF16.F32.PACK_AB R11, R10, R11 ;  /* 0x0000000b0a0b723e */ /* 0x000fca00000010ff */
[----:B------:R2:W-:Y:S02]  /*22b0*/  STG.E desc[UR14][R8.64], R11 ;  /* 0x0000000b08007986 */ /* 0x0005e4000c10190e */
.L_x_2043:
[----:B------:R-:W-:Y:S05]  /*22c0*/  BSYNC.RECONVERGENT B0 ;  /* 0x0000000000007941 */ /* 0x000fea0003800200 */
.L_x_2039:
[----:B------:R-:W-:Y:S02]  /*22d0*/  UIADD3 UR8, UPT, UPT, UR19, UR8, URZ ;  /* 0x0000000813087290 */ /* 0x000fe4000fffe0ff */
[----:B------:R-:W-:Y:S02]  /*22e0*/  UIADD3 UR4, UPT, UPT, UR4, 0x1, URZ ;  /* 0x0000000104047890 */ /* 0x000fe4000fffe0ff */
[----:B------:R-:W-:-:S09]  /*22f0*/  UISETP.GE.AND UP1, UPT, UR8, UR7, UPT ;  /* 0x000000070800728c */ /* 0x000fd2000bf26270 */
[----:B------:R-:W-:Y:S05]  /*2300*/  BRA.U !UP1, `(.L_x_2046) ;  /* 0xffffffdd09a87547 */ /* 0x000fea000b83ffff */
[----:B------:R-:W-:Y:S05]  /*2310*/  EXIT ;  /* 0x000000000000794d */ /* 0x000fea0003800000 */
.L_x_2047:
        /* <DEDUP_REMOVED lines=14> */
.L_x_3444:


//--------------------- .text._Z35group_norm_nhwc_fwd_one_pass_kernelI11Bf16IOBf16WLi128ELi8ELi128EEv26Group_norm_nhwc_fwd_params --------------------------
	.section	.text._Z35group_norm_nhwc_fwd_one_pass_kernelI11Bf16IOBf16WLi128ELi8ELi128EEv26Group_norm_nhwc_fwd_params,"ax",@progbits
	.align	128
        .global         _Z35group_norm_nhwc_fwd_one_pass_kernelI11Bf16IOBf16WLi128ELi8ELi128EEv26Group_norm_nhwc_fwd_params
        .type           _Z35group_norm_nhwc_fwd_one_pass_kernelI11Bf16IOBf16WLi128ELi8ELi128EEv26Group_norm_nhwc_fwd_params,@function
        .size           _Z35group_norm_nhwc_fwd_one_pass_kernelI11Bf16IOBf16WLi128ELi8ELi128EEv26Group_norm_nhwc_fwd_params,(.L_x_3445 - _Z35group_norm_nhwc_fwd_one_pass_kernelI11Bf16IOBf16WLi128ELi8ELi128EEv26Group_norm_nhwc_fwd_params)
        .other          _Z35group_norm_nhwc_fwd_one_pass_kernelI11Bf16IOBf16WLi128ELi8ELi128EEv26Group_norm_nhwc_fwd_params,@"STO_CUDA_ENTRY STV_DEFAULT"
_Z35group_norm_nhwc_fwd_one_pass_kernelI11Bf16IOBf16WLi128ELi8ELi128EEv26Group_norm_nhwc_fwd_params:
.text._Z35group_norm_nhwc_fwd_one_pass_kernelI11Bf16IOBf16WLi128ELi8ELi128EEv26Group_norm_nhwc_fwd_params:
        /* <DEDUP_REMOVED lines=33> */
.L_x_2075:
[----:B0-----:R-:W0:Y:S01]  /*0210*/  LDCU UR5, c[0x0][0x3f8] ;  /* 0x00007f00ff0577ac */ /* 0x001e220008000800 */
[----:B------:R-:W-:Y:S02]  /*0220*/  IABS R8, UR9 ;  /* 0x0000000900087c13 */ /* 0x000fe40008000000 */
        /* <DEDUP_REMOVED lines=167> */
.L_x_2049:
[----:B------:R-:W-:Y:S05]  /*0ca0*/  BSYNC.RECONVERGENT B0 ;  /* 0x0000000000007941 */ /* 0x000fea0003800200 */
.L_x_2048:
        /* <DEDUP_REMOVED lines=16> */
.L_x_2051:
[----:B------:R-:W-:Y:S05]  /*0db0*/  BSYNC.RECONVERGENT B0 ;  /* 0x0000000000007941 */ /* 0x000fea0003800200 */
.L_x_2050:
[----:B------:R-:W-:Y:S05]  /*0dc0*/  @!P2 BRA `(.L_x_2052) ;  /* 0x0000000c00b4a947 */ /* 0x000fea0003800000 */
[----:B------:R-:W4:Y:S01]  /*0dd0*/  LDC.64 R8, c[0x0][0x3b8] ;  /* 0x0000ee00ff087b82 */ /* 0x000f220000000a00 */
[----:B------:R-:W-:Y:S01]  /*0de0*/  ULOP3.LUT UR5, UR4, 0x1, URZ, 0xc0, !UPT ;  /* 0x0000000104057892 */ /* 0x000fe2000f8ec0ff */
[----:B------:R-:W-:-:S03]  /*0df0*/  ISETP.GE.U32.AND P2, PT, R0, 0x8, PT ;  /* 0x000000080000780c */ /* 0x000fc60003f46070 */
[----:B------:R-:W-:-:S06]  /*0e00*/  UIMAD UR5, UR5, UR21, URZ ;  /* 0x00000015050572a4 */ /* 0x000fcc000f8e02ff */
[----:B------:R-:W-:-:S04]  /*0e10*/  IMAD R10, R0, UR5, RZ ;  /* 0x00000005000a7c24 */ /* 0x000fc8000f8e02ff */
[----:B------:R-:W-:-:S04]  /*0e20*/  IMAD.SHL.U32 R11, R10, 0x2, RZ ;  /* 0x000000020a0b7824 */ /* 0x000fc800078e00ff */
        /* <DEDUP_REMOVED lines=10> */
[----:B-1----:R-:W-:Y:S01]  /*0ed0*/  MOV R18, UR14 ;  /* 0x0000000e00127c02 */ /* 0x002fe20008000f00 */
[----:B------:R-:W-:-:S04]  /*0ee0*/  UIMAD.WIDE.U32 UR12, UR12, 0x8, UR18 ;  /* 0x000000080c0c78a5 */ /* 0x000fc8000f8e0012 */
        /* <DEDUP_REMOVED lines=14> */
.L_x_2054:
[----:B------:R-:W2:Y:S04]  /*0fd0*/  LDG.E.STRONG.GPU R10, desc[UR16][R8.64] ;  /* 0x00000010080a7981 */ /* 0x000ea8000c1ef900 */
[----:B--2---:R-:W-:Y:S01]  /*0fe0*/  CCTL.IVALL ;  /* 0x00000000ff00798f */ /* 0x004fe20002000000 */
[----:B------:R-:W-:Y:S05]  /*0ff0*/  YIELD ;  /* 0x0000000000007946 */ /* 0x000fea0003800000 */
[----:B------:R-:W-:-:S13]  /*1000*/  ISETP.NE.AND P4, PT, R10, R19, PT ;  /* 0x000000130a00720c */ /* 0x000fda0003f85270 */
[----:B------:R-:W-:Y:S05]  /*1010*/  @P4 BRA `(.L_x_2054) ;  /* 0xfffffffc00ec4947 */ /* 0x000fea000383ffff */
.L_x_2053:
        /* <DEDUP_REMOVED lines=15> */
.L_x_2056:
[----:B------:R-:W-:Y:S01]  /*1110*/  UIADD3 UR26, UPT, UPT, UR5, 0x1, URZ ;  /* 0x00000001051a7890 */ /* 0x000fe2000fffe0ff */
[----:B------:R-:W-:-:S05]  /*1120*/  ISETP.EQ.OR P2, PT, RZ, UR14, P3 ;  /* 0x0000000eff007c0c */ /* 0x000fca0009f42670 */
[----:B------:R-:W-:-:S05]  /*1130*/  IMAD.U32 R8, RZ, RZ, UR26 ;  /* 0x0000001aff087e24 */ /* 0x000fca000f8e00ff */
[----:B------:R-:W-:-:S03]  /*1140*/  ISETP.EQ.OR P4, PT, R8, UR20, P3 ;  /* 0x0000001408007c0c */ /* 0x000fc60009f82670 */
[----:B------:R-:W-:-:S05]  /*1150*/  VOTEU.ALL UP1, P2 ;  /* 0x0000000000ff7886 */ /* 0x000fca0001020000 */
[----:B------:R-:W-:-:S05]  /*1160*/  @!UP1 UIMAD.WIDE.U32 UR26, UR11, 0x8, UR18 ;  /* 0x000000080b1a98a5 */ /* 0x000fca000f8e0012 */
[----:B------:R-:W-:Y:S01]  /*1170*/  VOTEU.ALL UP1, P4 ;  /* 0x0000000000ff7886 */ /* 0x000fe20002020000 */
[----:B------:R-:W-:Y:S02]  /*1180*/  MOV R8, UR26 ;  /* 0x0000001a00087c02 */ /* 0x000fe40008000f00 */
[----:B------:R-:W-:Y:S02]  /*1190*/  MOV R9, UR27 ;  /* 0x0000001b00097c02 */ /* 0x000fe40008000f00 */
[----:B------:R-:W-:-:S04]  /*11a0*/  @!UP1 UIMAD.WIDE.U32 UR26, UR13, 0x8, UR18 ;  /* 0x000000080d1a98a5 */ /* 0x000fc8000f8e0012 */
[----:B------:R-:W0:Y:S02]  /*11b0*/  @!P2 LDG.E.64 R8, desc[UR16][R8.64] ;  /* 0x000000100808a981 */ /* 0x000e24000c1e1b00 */
        /* <DEDUP_REMOVED lines=80> */
.L_x_2055:
        /* <DEDUP_REMOVED lines=52> */
.L_x_2057:
        /* <DEDUP_REMOVED lines=28> */
.L_x_2058:
        /* <DEDUP_REMOVED lines=13> */
.L_x_2059:
[----:B------:R-:W-:Y:S05]  /*1c90*/  BSYNC.RECONVERGENT B0 ;  /* 0x0000000000007941 */ /* 0x000fea0003800200 */
.L_x_2052:
[----:B------:R-:W4:Y:S01]  /*1ca0*/  @P0 LDC.64 R10, c[0x0][0x388] ;  /* 0x0000e200ff0a0b82 */ /* 0x000f220000000a00 */
[----:B------:R-:W5:Y:S01]  /*1cb0*/  LDCU UR12, c[0x0][0x414] ;  /* 0x00008280ff0c77ac */ /* 0x000f620008000800 */
[----:B------:R-:W-:Y:S02]  /*1cc0*/  MOV R9, UR9 ;  /* 0x0000000900097c02 */ /* 0x000fe40008000f00 */
[----:B--2---:R-:W-:Y:S01]  /*1cd0*/  IADD3 R19, PT, PT, R23, UR10, RZ ;  /* 0x0000000a17137c10 */ /* 0x004fe2000fffe0ff */
[----:B------:R-:W-:-:S03]  /*1ce0*/  UMOV UR5, 0x400 ;  /* 0x0000040000057882 */ /* 0x000fc60000000000 */
[----:B------:R-:W2:Y:S01]  /*1cf0*/  S2UR UR11, SR_CgaCtaId ;  /* 0x00000000000b79c3 */ /* 0x000ea20000008800 */
[----:B-----5:R-:W-:Y:S01]  /*1d00*/  @P0 FMUL.FTZ R8, R16, UR12 ;  /* 0x0000000c10080c20 */ /* 0x020fe20008410000 */
[----:B----4-:R-:W-:-:S04]  /*1d10*/  @P0 IMAD.WIDE R10, R9, 0x8, R10 ;  /* 0x00000008090a0825 */ /* 0x010fc800078e020a */
[----:B------:R-:W-:-:S05]  /*1d20*/  @P0 FMUL.FTZ R9, R17, UR12 ;  /* 0x0000000c11090c20 */ /* 0x000fca0008410000 */
[----:B------:R4:W-:Y:S01]  /*1d30*/  @P0 STG.E.64 desc[UR16][R10.64], R8 ;  /* 0x000000080a000986 */ /* 0x0009e2000c101b10 */
[----:B--2---:R-:W-:-:S09]  /*1d40*/  ULEA UR5, UR11, UR5, 0x18 ;  /* 0x000000050b057291 */ /* 0x004fd2000f8ec0ff */
[----:B------:R0:W-:Y:S01]  /*1d50*/  @!P3 STS.64 [UR5+0x30], R16 ;  /* 0x00003010ff00b988 */ /* 0x0001e20008000a05 */
[----:B----4-:R-:W2:Y:S08]  /*1d60*/  LDC.64 R10, c[0x0][0x398] ;  /* 0x0000e600ff0a7b82 */ /* 0x010eb00000000a00 */
[----:B------:R-:W4:Y:S01]  /*1d70*/  LDC.64 R8, c[0x0][0x3a0] ;  /* 0x0000e800ff087b82 */ /* 0x000f220000000a00 */
[----:B--2---:R-:W-:-:S07]  /*1d80*/  IMAD.WIDE R10, R19, 0x2, R10 ;  /* 0x00000002130a7825 */ /* 0x004fce00078e020a */
[----:B------:R-:W-:Y:S01]  /*1d90*/  BAR.SYNC.DEFER_BLOCKING 0x0 ;  /* 0x0000000000007b1d */ /* 0x000fe20000010000 */
[----:B----4-:R-:W-:-:S05]  /*1da0*/  IMAD.WIDE R8, R19, 0x2, R8 ;  /* 0x0000000213087825 */ /* 0x010fca00078e0208 */
[----:B-1----:R-:W2:Y:S04]  /*1db0*/  LDG.E.U16 R18, desc[UR16][R10.64] ;  /* 0x000000100a127981 */ /* 0x002ea8000c1e1500 */
[----:B0--3--:R-:W3:Y:S04]  /*1dc0*/  LDG.E.U16 R16, desc[UR16][R8.64+0x2] ;  /* 0x0000021008107981 */ /* 0x009ee8000c1e1500 */
[----:B------:R-:W4:Y:S04]  /*1dd0*/  LDG.E.U16 R10, desc[UR16][R10.64+0x2] ;  /* 0x000002100a0a7981 */ /* 0x000f28000c1e1500 */
[----:B------:R0:W5:Y:S04]  /*1de0*/  LDG.E.U16 R11, desc[UR16][R8.64] ;  /* 0x00000010080b7981 */ /* 0x000168000c1e1500 */
[----:B0-----:R-:W0:Y:S02]  /*1df0*/  LDS.64 R8, [UR5+0x30] ;  /* 0x00003005ff087984 */ /* 0x001e240008000a00 */
[----:B0-----:R-:W-:-:S04]  /*1e00*/  FMUL.FTZ R8, R8, UR12 ;  /* 0x0000000c08087c20 */ /* 0x001fc80008410000 */
[----:B------:R-:W-:-:S04]  /*1e10*/  FMUL.FTZ R28, R8, R8 ;  /* 0x00000008081c7220 */ /* 0x000fc80000410000 */
        /* <DEDUP_REMOVED lines=12> */
[----:B--2---:R-:W-:Y:S01]  /*1ee0*/  SHF.L.U32 R9, R18, 0x10, RZ ;  /* 0x0000001012097819 */ /* 0x004fe200000006ff */
[----:B---3--:R-:W-:Y:S01]  /*1ef0*/  IMAD.U32 R16, R16, 0x10000, RZ ;  /* 0x0001000010107824 */ /* 0x008fe200078e00ff */
[----:B----4-:R-:W-:Y:S02]  /*1f00*/  SHF.L.U32 R10, R10, 0x10, RZ ;  /* 0x000000100a0a7819 */ /* 0x010fe400000006ff */
[----:B-----5:R-:W-:Y:S01]  /*1f10*/  SHF.L.U32 R11, R11, 0x10, RZ ;  /* 0x000000100b0b7819 */ /* 0x020fe200000006ff */
[----:B------:R-:W-:Y:S06]  /*1f20*/  BRA.U UP0, `(.L_x_2061) ;  /* 0x0000000500807547 */ /* 0x000fec000b800000 */
        /* <DEDUP_REMOVED lines=11> */
[----:B------:R-:W-:Y:S01]  /*1fe0*/  FFMA.FTZ R4, R9, R4, R11 ;  /* 0x0000000409047223 */ /* 0x000fe2000001000b */
        /* <DEDUP_REMOVED lines=11> */
.L_x_2063:
[----:B------:R-:W-:Y:S05]  /*20a0*/  BSYNC.RECONVERGENT B1 ;  /* 0x0000000000017941 */ /* 0x000fea0003800200 */
.L_x_2062:
        /* <DEDUP_REMOVED lines=11> */
[----:B0-----:R-:W-:-:S04]  /*2160*/  FMUL.FTZ R18, R3, UR5 ;  /* 0x0000000503127c20 */ /* 0x001fc80008410000 */
[----:B------:R-:W-:Y:S01]  /*2170*/  FFMA.FTZ R3, R9, R18, R11 ;  /* 0x0000001209037223 */ /* 0x000fe2000001000b */
[----:B-1----:R-:W-:-:S04]  /*2180*/  IMAD R4, R4, UR10, RZ ;  /* 0x0000000a04047c24 */ /* 0x002fc8000f8e02ff */
[----:B------:R-:W-:Y:S01]  /*2190*/  IMAD R19, R29, UR11, R4 ;  /* 0x0000000b1d137c24 */ /* 0x000fe2000f8e0204 */
[----:B------:R-:W-:-:S05]  /*21a0*/  MOV R4, R26 ;  /* 0x0000001a00047202 */ /* 0x000fca0000000f00 */
[----:B------:R-:W-:-:S04]  /*21b0*/  IMAD.WIDE.U32 R4, R29, UR10, R4 ;  /* 0x0000000a1d047c25 */ /* 0x000fc8000f8e0004 */
[----:B------:R-:W-:-:S04]  /*21c0*/  FMUL.FTZ R29, R6, UR5 ;  /* 0x00000005061d7c20 */ /* 0x000fc80008410000 */
[----:B------:R-:W-:Y:S01]  /*21d0*/  FFMA.FTZ R6, R10, R29, R16 ;  /* 0x0000001d0a067223 */ /* 0x000fe20000010010 */
[----:B------:R-:W-:Y:S02]  /*21e0*/  IADD3 R19, PT, PT, R5, R19, RZ ;  /* 0x0000001305137210 */ /* 0x000fe40007ffe0ff */
[----:B--2---:R-:W-:Y:S02]  /*21f0*/  LEA R18, P1, R4, UR14, 0x1 ;  /* 0x0000000e04127c11 */ /* 0x004fe4000f8208ff */
[----:B------:R-:W-:Y:S02]  /*2200*/  F2FP.BF16.F32.PACK_AB R3, R6, R3 ;  /* 0x000000030603723e */ /* 0x000fe400000010ff */
[----:B------:R-:W-:-:S05]  /*2210*/  LEA.HI.X R19, R4, UR15, R19, 0x1, P1 ;  /* 0x0000000f04137c11 */ /* 0x000fca00088f0c13 */
[----:B------:R1:W-:Y:S04]  /*2220*/  STG.E desc[UR16][R18.64], R3 ;  /* 0x0000000312007986 */ /* 0x0003e8000c101910 */
.L_x_2065:
[----:B------:R-:W-:Y:S05]  /*2230*/  BSYNC.RECONVERGENT B1 ;  /* 0x0000000000017941 */ /* 0x000fea0003800200 */
.L_x_2064:
        /* <DEDUP_REMOVED lines=13> */
[----:B------:R-:W1:Y:S03]  /*2310*/  LDCU.64 UR14, c[0x0][0x380] ;  /* 0x00007000ff0e77ac */ /* 0x000e660008000a00 */
[----:B------:R-:W-:-:S04]  /*2320*/  FMUL.FTZ R12, R12, UR5 ;  /* 0x000000050c0c7c20 */ /* 0x000fc80008410000 */
[----:B------:R-:W-:Y:S01]  /*2330*/  FFMA.FTZ R12, R9, R12, R11 ;  /* 0x0000000c090c7223 */ /* 0x000fe2000001000b */
[----:B0-----:R-:W-:-:S04]  /*2340*/  IMAD R4, R4, UR10, RZ ;  /* 0x0000000a04047c24 */ /* 0x001fc8000f8e02ff */
[----:B------:R-:W-:Y:S01]  /*2350*/  IMAD R7, R17, UR11, R4 ;  /* 0x0000000b11077c24 */ /* 0x000fe2000f8e0204 */
[----:B------:R-:W-:-:S05]  /*2360*/  MOV R4, R26 ;  /* 0x0000001a00047202 */ /* 0x000fca0000000f00 */
[----:B------:R-:W-:-:S04]  /*2370*/  IMAD.WIDE.U32 R4, R17, UR10, R4 ;  /* 0x0000000a11047c25 */ /* 0x000fc8000f8e0004 */
[----:B------:R-:W-:-:S04]  /*2380*/  FMUL.FTZ R17, R6, UR5 ;  /* 0x0000000506117c20 */ /* 0x000fc80008410000 */
[----:B------:R-:W-:Y:S01]  /*2390*/  FFMA.FTZ R17, R10, R17, R16 ;  /* 0x000000110a117223 */ /* 0x000fe20000010010 */
[----:B------:R-:W-:Y:S02]  /*23a0*/  IADD3 R7, PT, PT, R5, R7, RZ ;  /* 0x0000000705077210 */ /* 0x000fe40007ffe0ff */
[C---:B-1----:R-:W-:Y:S02]  /*23b0*/  LEA R6, P1, R4.reuse, UR14, 0x1 ;  /* 0x0000000e04067c11 */ /* 0x042fe4000f8208ff */
[----:B------:R-:W-:Y:S02]  /*23c0*/  F2FP.BF16.F32.PACK_AB R5, R17, R12 ;  /* 0x0000000c1105723e */ /* 0x000fe400000010ff */
[----:B------:R-:W-:-:S05]  /*23d0*/  LEA.HI.X R7, R4, UR15, R7, 0x1, P1 ;  /* 0x0000000f04077c11 */ /* 0x000fca00088f0c07 */
[----:B------:R0:W-:Y:S04]  /*23e0*/  STG.E desc[UR16][R6.64], R5 ;  /* 0x0000000506007986 */ /* 0x0001e8000c101910 */
.L_x_2067:
[----:B------:R-:W-:Y:S05]  /*23f0*/  BSYNC.RECONVERGENT B1 ;  /* 0x0000000000017941 */ /* 0x000fea0003800200 */
.L_x_2066:
[----:B------:R-:W-:Y:S05]  /*2400*/  @P2 BRA `(.L_x_2068) ;  /* 0x0000000800602947 */ /* 0x000fea0003800000 */
[----:B------:R-:W1:Y:S01]  /*2410*/  LDCU.64 UR10, c[0x0][0x3e0] ;  /* 0x00007c00ff0a77ac */ /* 0x000e620008000a00 */
[--C-:B------:R-:W-:Y:S01]  /*2420*/  FADD.FTZ R14, R14, -R8.reuse ;  /* 0x800000080e0e7221 */ /* 0x100fe20000010000 */
[----:B------:R-:W-:Y:S01]  /*2430*/  FADD.FTZ R8, R13, -R8 ;  /* 0x800000080d087221 */ /* 0x000fe20000010000 */
[----:B------:R-:W-:Y:S01]  /*2440*/  IMAD.MOV.U32 R24, RZ, RZ, R26 ;  /* 0x000000ffff187224 */ /* 0x000fe200078e001a */
[----:B------:R-:W2:Y:S01]  /*2450*/  LDCU.64 UR12, c[0x0][0x380] ;  /* 0x00007000ff0c77ac */ /* 0x000ea20008000a00 */
[----:B------:R-:W-:Y:S01]  /*2460*/  FMUL.FTZ R14, R14, UR5 ;  /* 0x000000050e0e7c20 */ /* 0x000fe20008410000 */
[----:B0-----:R-:W-:-:S04]  /*2470*/  FMUL.FTZ R5, R8, UR5 ;  /* 0x0000000508057c20 */ /* 0x001fc80008410000 */
[----:B------:R-:W-:Y:S01]  /*2480*/  FFMA.FTZ R10, R10, R5, R16 ;  /* 0x000000050a0a7223 */ /* 0x000fe20000010010 */
        /* <DEDUP_REMOVED lines=10> */
.L_x_2061:
        /* <DEDUP_REMOVED lines=11> */
[----:B------:R-:W-:Y:S01]  /*25e0*/  FFMA.FTZ R5, R9, R18, R11 ;  /* 0x0000001209057223 */ /* 0x000fe2000001000b */
        /* <DEDUP_REMOVED lines=21> */
.L_x_2070:
[----:B------:R-:W-:Y:S05]  /*2740*/  BSYNC.RECONVERGENT B1 ;  /* 0x0000000000017941 */ /* 0x000fea0003800200 */
.L_x_2069:
        /* <DEDUP_REMOVED lines=35> */
.L_x_2072:
[----:B------:R-:W-:Y:S05]  /*2980*/  BSYNC.RECONVERGENT B1 ;  /* 0x0000000000017941 */ /* 0x000fea0003800200 */
.L_x_2071:
        /* <DEDUP_REMOVED lines=10> */
[----:B------:R-:W1:Y:S02]  /*2a30*/  LDCU.64 UR14, c[0x0][0x380] ;  /* 0x00007000ff0e77ac */ /* 0x000e640008000a00 */
[----:B------:R-:W-:Y:S01]  /*2a40*/  FFMA.FTZ R19, R9, R12, R11 ;  /* 0x0000000c09137223 */ /* 0x000fe2000001000b */
[----:B------:R-:W-:Y:S01]  /*2a50*/  FFMA.FTZ R12, R10, R7, R16 ;  /* 0x000000070a0c7223 */ /* 0x000fe20000010010 */
[----:B------:R-:W-:-:S02]  /*2a60*/  SHF.R.S32.HI R7, RZ, 0x1f, R17 ;  /* 0x0000001fff077819 */ /* 0x000fc40000011411 */
        /* <DEDUP_REMOVED lines=20> */
.L_x_2074:
[----:B------:R-:W-:Y:S05]  /*2bb0*/  BSYNC.RECONVERGENT B1 ;  /* 0x0000000000017941 */ /* 0x000fea0003800200 */
.L_x_2073:
[----:B------:R-:W-:Y:S05]  /*2bc0*/  @P2 BRA `(.L_x_2068) ;  /* 0x0000000000702947 */ /* 0x000fea0003800000 */
[--C-:B------:R-:W-:Y:S01]  /*2bd0*/  FADD.FTZ R14, R14, -R8.reuse ;  /* 0x800000080e0e7221 */ /* 0x100fe20000010000 */
[----:B------:R-:W-:Y:S01]  /*2be0*/  FADD.FTZ R8, R13, -R8 ;  /* 0x800000080d087221 */ /* 0x000fe20000010000 */
[----:B------:R-:W1:Y:S02]  /*2bf0*/  LDCU.64 UR10, c[0x0][0x3e0] ;  /* 0x00007c00ff0a77ac */ /* 0x000e640008000a00 */
[----:B------:R-:W-:Y:S01]  /*2c00*/  FMUL.FTZ R14, R14, UR5 ;  /* 0x000000050e0e7c20 */ /* 0x000fe20008410000 */
[----:B------:R-:W-:Y:S01]  /*2c10*/  FMUL.FTZ R5, R8, UR5 ;  /* 0x0000000508057c20 */ /* 0x000fe20008410000 */
[----:B------:R-:W2:Y:S02]  /*2c20*/  LDCU.64 UR12, c[0x0][0x380] ;  /* 0x00007000ff0c77ac */ /* 0x000ea40008000a00 */
[----:B------:R-:W-:Y:S01]  /*2c30*/  FFMA.FTZ R9, R9, R14, R11 ;  /* 0x0000000e09097223 */ /* 0x000fe2000001000b */
[----:B------:R-:W-:Y:S01]  /*2c40*/  FFMA.FTZ R10, R10, R5, R16 ;  /* 0x000000050a0a7223 */ /* 0x000fe20000010010 */
[----:B------:R-:W-:-:S02]  /*2c50*/  MOV R5, R25 ;  /* 0x0000001900057202 */ /* 0x000fc40000000f00 */
[----:B------:R-:W-:Y:S01]  /*2c60*/  FMUL.FTZ R4, R9, -1.4426950216293334961 ;  /* 0xbfb8aa3b09047820 */ /* 0x000fe20000410000 */
[----:B0-----:R-:W-:-:S05]  /*2c70*/  FMUL.FTZ R7, R10, -1.4426950216293334961 ;  /* 0xbfb8aa3b0a077820 */ /* 0x001fca0000410000 */
        /* <DEDUP_REMOVED lines=17> */
.L_x_2068:
[----:B------:R-:W-:Y:S05]  /*2d90*/  BSYNC.RECONVERGENT B0 ;  /* 0x0000000000007941 */ /* 0x000fea0003800200 */
.L_x_2060:
[----:B------:R-:W-:Y:S02]  /*2da0*/  UIADD3 UR9, UPT, UPT, UR21, UR9, URZ ;  /* 0x0000000915097290 */ /* 0x000fe4000fffe0ff */
[----:B------:R-:W-:Y:S02]  /*2db0*/  UIADD3 UR4, UPT, UPT, UR4, 0x1, URZ ;  /* 0x0000000104047890 */ /* 0x000fe4000fffe0ff */
[----:B------:R-:W-:-:S09]  /*2dc0*/  UISETP.GE.AND UP1, UPT, UR9, UR7, UPT ;  /* 0x000000070900728c */ /* 0x000fd2000bf26270 */
[----:B------:R-:W-:Y:S05]  /*2dd0*/  BRA.U !UP1, `(.L_x_2075) ;  /* 0xffffffd5090c7547 */ /* 0x000fea000b83ffff */
[----:B------:R-:W-:Y:S05]  /*2de0*/  EXIT ;  /* 0x000000000000794d */ /* 0x000fea0003800000 */
.L_x_2076:
        /* <DEDUP_REMOVED lines=9> */
.L_x_3445:


//--------------------- .text._Z35group_norm_nhwc_fwd_one_pass_kernelI11Bf16IOBf16WLi256ELi8ELi128EEv26Group_norm_nhwc_fwd_params --------------------------
	.section	.text._Z35group_norm_nhwc_fwd_one_pass_kernelI11Bf16IOBf16WLi256ELi8ELi128EEv26Group_norm_nhwc_fwd_params,"ax",@progbits
	.align	128
        .global         _Z35group_norm_nhwc_fwd_one_pass_kernelI11Bf16IOBf16WLi256ELi8ELi128EEv26Group_norm_nhwc_fwd_params
        .type           _Z35group_norm_nhwc_fwd_one_pass_kernelI11Bf16IOBf16WLi256ELi8ELi128EEv26Group_norm_nhwc_fwd_params,@function
        .size           _Z35group_norm_nhwc_fwd_one_pass_kernelI11Bf16IOBf16WLi256ELi8ELi128EEv26Group_norm_nhwc_fwd_params,(.L_x_3446 - _Z35group_norm_nhwc_fwd_one_pass_kernelI11Bf16IOBf16WLi256ELi8ELi128EEv26Group_norm_nhwc_fwd_params)
        .other          _Z35group_norm_nhwc_fwd_one_pass_kernelI11Bf16IOBf16WLi256ELi8ELi128EEv26Group_norm_nhwc_fwd_params,@"STO_CUDA_ENTRY STV_DEFAULT"
_Z35group_norm_nhwc_fwd_one_pass_kernelI11Bf16IOBf16WLi256ELi8ELi128EEv26Group_norm_nhwc_fwd_params:
.text._Z35group_norm_nhwc_fwd_one_pass_kernelI11Bf16IOBf16WLi256ELi8ELi128EEv26Group_norm_nhwc_fwd_params:
        /* <DEDUP_REMOVED lines=41> */
.L_x_2120:
[----:B0-----:R-:W0:Y:S01]  /*0290*/  LDCU UR5, c[0x0][0x3f8] ;  /* 0x00007f00ff0577ac */ /* 0x001e220008000800 */
[----:B------:R-:W-:Y:S01]  /*02a0*/  IABS R4, UR9 ;  /* 0x0000000900047c13 */ /* 0x000fe20008000000 */
[----:B------:R-:W-:Y:S01]  /*02b0*/  HFMA2 R18, -RZ, RZ, 0, 0 ;  /* 0x00000000ff127431 */ /* 0x000fe200000001ff */
        /* <DEDUP_REMOVED lines=12> */
[----:B------:R-:W1:Y:S08]  /*0380*/  @!P5 LDC.64 R14, c[0x0][0x3e0] ;  /* 0x0000f800ff0edb82 */ /* 0x000e700000000a00 */
[----:B------:R-:W4:Y:S01]  /*0390*/  @!P5 LDC.64 R12, c[0x0][0x390] ;  /* 0x0000e400ff0cdb82 */ /* 0x000f220000000a00 */
[----:B0-----:R-:W-:-:S04]  /*03a0*/  IADD3 R6, PT, PT, R0, 0xffffffe, RZ ;  /* 0x0ffffffe00067810 */ /* 0x001fc80007ffe0ff */
[----:B------:R0:W5:Y:S02]  /*03b0*/  F2I.FTZ.U32.TRUNC.NTZ R7, R6 ;  /* 0x0000000600077305 */ /* 0x000164000021f000 */
[----:B0-----:R-:W-:-:S05]  /*03c0*/  HFMA2 R6, -RZ, RZ, 0, 0 ;  /* 0x00000000ff067431 */ /* 0x001fca00000001ff */
[----:B------:R-:W-:Y:S02]  /*03d0*/  R2UR UR10, R6 ;  /* 0x00000000060a72ca */ /* 0x000fe400000e0000 */
[----:B-----5:R-:W-:Y:S02]  /*03e0*/  R2UR UR11, R7 ;  /* 0x00000000070b72ca */ /* 0x020fe400000e0000 */
[----:B------:R-:W-:-:S05]  /*03f0*/  IADD3 R2, PT, PT, RZ, -R7, RZ ;  /* 0x80000007ff027210 */ /* 0x000fca0007ffe0ff */
[----:B------:R-:W-:Y:S02]  /*0400*/  IMAD R11, R2, R9, RZ ;  /* 0x00000009020b7224 */ /* 0x000fe400078e02ff */
[----:B------:R-:W-:-:S04]  /*0410*/  IMAD.MOV.U32 R2, RZ, RZ, R4 ;  /* 0x000000ffff027224 */ /* 0x000fc800078e0004 */
[----:B------:R-:W-:Y:S01]  /*0420*/  IMAD.HI.U32 R11, R7, R11, UR10 ;  /* 0x0000000a070b7e27 */ /* 0x000fe2000f8e000b */
[----:B------:R-:W-:Y:S02]  /*0430*/  R2UR UR12, R2 ;  /* 0x00000000020c72ca */ /* 0x000fe400000e0000 */
[----:B---3--:R-:W-:Y:S02]  /*0440*/  MOV R7, UR18 ;  /* 0x0000001200077c02 */ /* 0x008fe40008000f00 */
[----:B------:R-:W-:Y:S02]  /*0450*/  R2UR UR10, R11 ;  /* 0x000000000b0a72ca */ /* 0x000fe400000e0000 */
[----:B------:R-:W-:-:S04]  /*0460*/  SHF.R.S32.HI R11, RZ, 0x1f, R29 ;  /* 0x0000001fff0b7819 */ /* 0x000fc8000001141d */
[----:B------:R-:W-:-:S07]  /*0470*/  ISETP.GE.AND.EX P3, PT, R11, UR15, PT, P3 ;  /* 0x0000000f0b007c0c */ /* 0x000fce000bf66330 */
[----:B------:R-:W-:Y:S02]  /*0480*/  UIMAD.WIDE.U32 UR10, UR10, UR12, URZ ;  /* 0x0000000c0a0a72a5 */ /* 0x000fe4000f8e00ff */
[----:B------:R-:W-:-:S04]  /*0490*/  ULOP3.LUT UR10, UR9, UR5, URZ, 0x3c, !UPT ;  /* 0x00000005090a7292 */ /* 0x000fc8000f8e3cff */
[----:B------:R-:W-:Y:S01]  /*04a0*/  IADD3 R0, PT, PT, RZ, -UR11, RZ ;  /* 0x8000000bff007c10 */ /* 0x000fe2000fffe0ff */
[----:B------:R-:W0:Y:S04]  /*04b0*/  @!P3 LDC.64 R16, c[0x0][0x390] ;  /* 0x0000e400ff10bb82 */ /* 0x000e280000000a00 */
[----:B------:R-:W-:-:S05]  /*04c0*/  IMAD R0, R9, R0, UR12 ;  /* 0x0000000c09007e24 */ /* 0x000fca000f8e0200 */
[----:B------:R-:W-:-:S13]  /*04d0*/  ISETP.GT.U32.AND P1, PT, R9, R0, PT ;  /* 0x000000000900720c */ /* 0x000fda0003f24070 */
[----:B------:R-:W-:Y:S01]  /*04e0*/  VOTEU.ANY UP1, P1 ;  /* 0x0000000000ff7886 */ /* 0x000fe20000820100 */
[----:B------:R-:W-:-:S04]  /*04f0*/  PLOP3.LUT P1, PT, PT, PT, UP1, 0x80, 0x8 ;  /* 0x000000000008781c */ /* 0x000fc80003f2f018 */
[----:B------:R-:W-:Y:S02]  /*0500*/  @!UP1 UIADD3 UR11, UPT, UPT, UR11, 0x1, URZ ;  /* 0x000000010b0b9890 */ /* 0x000fe4000fffe0ff */
[----:B------:R-:W-:-:S07]  /*0510*/  UISETP.GE.AND UP1, UPT, UR10, URZ, UPT ;  /* 0x000000ff0a00728c */ /* 0x000fce000bf26270 */
[----:B------:R-:W-:-:S04]  /*0520*/  @!P1 IADD3 R0, PT, PT, R0, -R9, RZ ;  /* 0x8000000900009210 */ /* 0x000fc80007ffe0ff */
[----:B------:R-:W-:Y:S01]  /*0530*/  ISETP.GE.U32.AND P1, PT, R0, R9, PT ;  /* 0x000000090000720c */ /* 0x000fe20003f26070 */
[----:B------:R-:W-:Y:S01]  /*0540*/  VIADD R0, R38, 0x60 ;  /* 0x0000006026007836 */ /* 0x000fe20000000000 */
[----:B------:R-:W3:Y:S04]  /*0550*/  @!P3 LDC.64 R8, c[0x0][0x3e0] ;  /* 0x0000f800ff08bb82 */ /* 0x000ee80000000a00 */
[----:B------:R-:W-:Y:S02]  /*0560*/  ISETP.GE.U32.AND P2, PT, R0, UR14, PT ;  /* 0x0000000e00007c0c */ /* 0x000fe4000bf46070 */
[----:B------:R-:W-:-:S04]  /*0570*/  SHF.R.S32.HI R19, RZ, 0x1f, R0 ;  /* 0x0000001fff137819 */ /* 0x000fc80000011400 */
[----:B------:R-:W-:Y:S01]  /*0580*/  ISETP.GE.AND.EX P2, PT, R19, UR15, PT, P2 ;  /* 0x0000000f13007c0c */ /* 0x000fe2000bf46320 */
[----:B------:R-:W-:Y:S01]  /*0590*/  VOTEU.ANY UP2, P1 ;  /* 0x0000000000ff7886 */ /* 0x000fe20000840100 */
[----:B------:R-:W-:-:S04]  /*05a0*/  ISETP.GE.U32.AND P1, PT, R38, UR14, PT ;  /* 0x0000000e26007c0c */ /* 0x000fc8000bf26070 */
        /* <DEDUP_REMOVED lines=26> */
[----:B------:R-:W-:Y:S01]  /*0750*/  @!P3 IMAD.IADD R2, R29, 0x1, R9 ;  /* 0x000000011d02b824 */ /* 0x000fe200078e0209 */
[C---:B0-----:R-:W-:Y:S01]  /*0760*/  @!P3 LEA R16, P4, R28.reuse, R16, 0x1 ;  /* 0x000000101c10b211 */ /* 0x041fe200078808ff */
[----:B------:R-:W0:Y:S01]  /*0770*/  @!P2 LDC.64 R8, c[0x0][0x390] ;  /* 0x0000e400ff08ab82 */ /* 0x000e220000000a00 */
[----:B------:R-:W-:Y:S02]  /*0780*/  @!P5 IMAD.WIDE.U32 R26, R21, R14, R26 ;  /* 0x0000000e151ad225 */ /* 0x000fe400078e001a */
[----:B------:R-:W-:Y:S02]  /*0790*/  @!P3 LEA.HI.X R17, R28, R17, R2, 0x1, P4 ;  /* 0x000000111c11b211 */ /* 0x000fe400020f0c02 */
[----:B------:R-:W-:Y:S02]  /*07a0*/  ISETP.GE.U32.AND P4, PT, R36, UR14, PT ;  /* 0x0000000e24007c0c */ /* 0x000fe4000bf86070 */
[----:B------:R-:W-:Y:S01]  /*07b0*/  @!P5 IADD3 R23, PT, PT, R27, R23, RZ ;  /* 0x000000171b17d210 */ /* 0x000fe20007ffe0ff */
[----:B------:R-:W5:Y:S01]  /*07c0*/  @!P1 LDC.64 R14, c[0x0][0x390] ;  /* 0x0000e400ff0e9b82 */ /* 0x000f620000000a00 */
[C---:B----4-:R-:W-:Y:S01]  /*07d0*/  @!P5 LEA R12, P6, R26.reuse, R12, 0x1 ;  /* 0x0000000c1a0cd211 */ /* 0x050fe200078c08ff */
[----:B-1----:R-:W-:Y:S01]  /*07e0*/  @!P2 IMAD R19, R19, R6, RZ ;  /* 0x000000061313a224 */ /* 0x002fe200078e02ff */
[----:B------:R-:W-:Y:S01]  /*07f0*/  @!P2 MOV R27, R41 ;  /* 0x00000029001ba202 */ /* 0x000fe20000000f00 */
[----:B--2---:R1:W2:Y:S01]  /*0800*/  @!P3 LDG.E R18, desc[UR16][R16.64] ;  /* 0x000000101012b981 */ /* 0x0042a2000c1e1900 */
[----:B------:R-:W-:Y:S01]  /*0810*/  @!P5 LEA.HI.X R13, R26, R13, R23, 0x1, P6 ;  /* 0x0000000d1a0dd211 */ /* 0x000fe200030f0c17 */
[----:B------:R-:W-:Y:S01]  /*0820*/  @!P2 IMAD.MOV.U32 R26, RZ, RZ, R42 ;  /* 0x000000ffff1aa224 */ /* 0x000fe200078e002a */
[----:B------:R-:W-:Y:S01]  /*0830*/  ISETP.GE.AND.EX P3, PT, R33, UR15, PT, P4 ;  /* 0x0000000f21007c0c */ /* 0x000fe2000bf66340 */
[----:B---3--:R-:W-:Y:S01]  /*0840*/  @!P1 IMAD R2, R35, R10, RZ ;  /* 0x0000000a23029224 */ /* 0x008fe200078e02ff */
[----:B------:R-:W-:Y:S01]  /*0850*/  ISETP.GE.U32.AND P4, PT, R34, UR14, PT ;  /* 0x0000000e22007c0c */ /* 0x000fe2000bf86070 */
[C---:B------:R-:W-:Y:S01]  /*0860*/  @!P2 IMAD R21, R0.reuse, R7, R19 ;  /* 0x000000070015a224 */ /* 0x040fe200078e0213 */
[----:B------:R-:W-:Y:S01]  /*0870*/  @!P1 MOV R7, R41 ;  /* 0x0000002900079202 */ /* 0x000fe20000000f00 */
[----:B------:R-:W-:Y:S01]  /*0880*/  @!P2 IMAD.WIDE.U32 R26, R0, R6, R26 ;  /* 0x00000006001aa225 */ /* 0x000fe200078e001a */
[----:B------:R-:W-:-:S02]  /*0890*/  @!P1 MOV R6, R42 ;  /* 0x0000002a00069202 */ /* 0x000fc40000000f00 */
[----:B------:R-:W-:Y:S01]  /*08a0*/  ISETP.GE.AND.EX P4, PT, R31, UR15, PT, P4 ;  /* 0x0000000f1f007c0c */ /* 0x000fe2000bf86340 */
[C---:B------:R-:W-:Y:S02]  /*08b0*/  @!P1 IMAD R19, R38.reuse, R11, R2 ;  /* 0x0000000b26139224 */ /* 0x040fe400078e0202 */
[----:B------:R-:W-:Y:S01]  /*08c0*/  HFMA2 R2, -RZ, RZ, 0, 0 ;  /* 0x00000000ff027431 */ /* 0x000fe200000001ff */
[----:B------:R-:W-:Y:S01]  /*08d0*/  @!P2 IADD3 R0, PT, PT, R27, R21, RZ ;  /* 0x000000151b00a210 */ /* 0x000fe20007ffe0ff */
[----:B------:R-:W-:Y:S01]  /*08e0*/  @!P1 IMAD.WIDE.U32 R10, R38, R10, R6 ;  /* 0x0000000a260a9225 */ /* 0x000fe200078e0006 */
[C---:B0-----:R-:W-:Y:S01]  /*08f0*/  @!P2 LEA R44, P6, R26.reuse, R8, 0x1 ;  /* 0x000000081a2ca211 */ /* 0x041fe200078c08ff */
[----:B------:R-:W0:Y:S02]  /*0900*/  @!P3 LDC.64 R6, c[0x0][0x3e0] ;  /* 0x0000f800ff06bb82 */ /* 0x000e240000000a00 */
[----:B------:R3:W4:Y:S01]  /*0910*/  @!P5 LDG.E R2, desc[UR16][R12.64] ;  /* 0x000000100c02d981 */ /* 0x000722000c1e1900 */
[----:B------:R-:W-:Y:S01]  /*0920*/  @!P2 LEA.HI.X R45, R26, R9, R0, 0x1, P6 ;  /* 0x000000091a2da211 */ /* 0x000fe200030f0c00 */
[----:B------:R-:W-:Y:S01]  /*0930*/  @!P1 IMAD.IADD R0, R11, 0x1, R19 ;  /* 0x000000010b009824 */ /* 0x000fe200078e0213 */
[----:B-----5:R-:W-:-:S02]  /*0940*/  @!P1 LEA R26, P5, R10, R14, 0x1 ;  /* 0x0000000e0a1a9211 */ /* 0x020fc400078a08ff */
[----:B------:R-:W-:Y:S01]  /*0950*/  ISETP.GE.U32.AND P6, PT, R32, UR14, PT ;  /* 0x0000000e20007c0c */ /* 0x000fe2000bfc6070 */
[----:B------:R-:W5:Y:S01]  /*0960*/  @!P4 LDC.64 R8, c[0x0][0x3e0] ;  /* 0x0000f800ff08cb82 */ /* 0x000f620000000a00 */
[----:B------:R-:W-:Y:S02]  /*0970*/  @!P1 LEA.HI.X R27, R10, R15, R0, 0x1, P5 ;  /* 0x0000000f0a1b9211 */ /* 0x000fe400028f0c00 */
[----:B------:R-:W-:Y:S02]  /*0980*/  ISETP.GE.U32.AND P5, PT, R30, UR14, PT ;  /* 0x0000000e1e007c0c */ /* 0x000fe4000bfa6070 */
[----:B------:R-:W-:Y:S02]  /*0990*/  ISETP.GE.AND.EX P6, PT, R3, UR15, PT, P6 ;  /* 0x0000000f03007c0c */ /* 0x000fe4000bfc6360 */
[----:B------:R-:W-:Y:S01]  /*09a0*/  ISETP.GE.AND.EX P5, PT, R5, UR15, PT, P5 ;  /* 0x0000000f05007c0c */ /* 0x000fe2000bfa6350 */
[----:B-1----:R-:W1:Y:S01]  /*09b0*/  @!P3 LDC.64 R16, c[0x0][0x390] ;  /* 0x0000e400ff10bb82 */ /* 0x002e620000000a00 */
[----:B------:R-:W-:-:S07]  /*09c0*/  MOV R0, RZ ;  /* 0x000000ff00007202 */ /* 0x000fce0000000f00 */
[----:B---3--:R-:W3:Y:S01]  /*09d0*/  @!P4 LDC.64 R12, c[0x0][0x390] ;  /* 0x0000e400ff0ccb82 */ /* 0x008ee20000000a00 */
[----:B------:R-:W-:Y:S01]  /*09e0*/  @!P3 MOV R28, R42 ;  /* 0x0000002a001cb202 */ /* 0x000fe20000000f00 */
[-C--:B0-----:R-:W-:Y:S01]  /*09f0*/  @!P3 IMAD R4, R33, R6.reuse, RZ ;  /* 0x000000062104b224 */ /* 0x081fe200078e02ff */
[----:B------:R-:W-:Y:S01]  /*0a00*/  @!P3 MOV R29, R41 ;  /* 0x00000029001db202 */ /* 0x000fe20000000f00 */
[----:B------:R0:W4:Y:S01]  /*0a10*/  @!P1 LDG.E R0, desc[UR16][R26.64] ;  /* 0x000000101a009981 */ /* 0x000122000c1e1900 */
[----:B------:R-:W-:Y:S02]  /*0a20*/  HFMA2 R19, -RZ, RZ, 0, 0 ;  /* 0x00000000ff137431 */ /* 0x000fe400000001ff */
[C---:B------:R-:W-:Y:S01]  /*0a30*/  @!P3 IMAD R21, R36.reuse, R7, R4 ;  /* 0x000000072415b224 */ /* 0x040fe200078e0204 */
[----:B------:R-:W3:Y:S01]  /*0a40*/  @!P6 LDC.64 R14, c[0x0][0x3e0] ;  /* 0x0000f800ff0eeb82 */ /* 0x000ee20000000a00 */
[----:B------:R-:W-:Y:S02]  /*0a50*/  @!P3 IMAD.WIDE.U32 R28, R36, R6, R28 ;  /* 0x00000006241cb225 */ /* 0x000fe400078e001c */
[----:B------:R-:W4:Y:S02]  /*0a60*/  @!P2 LDG.E R19, desc[UR16][R44.64] ;  /* 0x000000102c13a981 */ /* 0x000f24000c1e1900 */
[----:B-----5:R-:W-:-:S03]  /*0a70*/  @!P4 IMAD R23, R31, R8, RZ ;  /* 0x000000081f17c224 */ /* 0x020fc600078e02ff */
[----:B------:R-:W5:Y:S01]  /*0a80*/  @!P5 LDC.64 R10, c[0x0][0x3e0] ;  /* 0x0000f800ff0adb82 */ /* 0x000f620000000a00 */
[----:B0-----:R-:W-:Y:S01]  /*0a90*/  @!P4 MOV R27, R41 ;  /* 0x00000029001bc202 */ /* 0x001fe20000000f00 */
[----:B------:R-:W-:Y:S01]  /*0aa0*/  @!P4 IMAD.MOV.U32 R26, RZ, RZ, R42 ;  /* 0x000000ffff1ac224 */ /* 0x000fe200078e002a */
[----:B------:R-:W-:Y:S01]  /*0ab0*/  @!P3 IADD3 R4, PT, PT, R29, R21, RZ ;  /* 0x000000151d04b210 */ /* 0x000fe20007ffe0ff */
[----:B------:R-:W-:Y:S01]  /*0ac0*/  @!P4 IMAD R23, R34, R9, R23 ;  /* 0x000000092217c224 */ /* 0x000fe200078e0217 */
[----:B-1----:R-:W-:Y:S01]  /*0ad0*/  @!P3 LEA R16, P2, R28, R16, 0x1 ;  /* 0x000000101c10b211 */ /* 0x002fe200078408ff */
[----:B------:R-:W-:Y:S02]  /*0ae0*/  @!P4 IMAD.WIDE.U32 R26, R34, R8, R26 ;  /* 0x00000008221ac225 */ /* 0x000fe400078e001a */
[----:B------:R-:W0:Y:S01]  /*0af0*/  @!P6 LDC.64 R6, c[0x0][0x390] ;  /* 0x0000e400ff06eb82 */ /* 0x000e220000000a00 */
[----:B------:R-:W-:Y:S02]  /*0b00*/  @!P3 LEA.HI.X R17, R28, R17, R4, 0x1, P2 ;  /* 0x000000111c11b211 */ /* 0x000fe400010f0c04 */
[----:B------:R-:W-:-:S02]  /*0b10*/  @!P4 IADD3 R23, PT, PT, R27, R23, RZ ;  /* 0x000000171b17c210 */ /* 0x000fc40007ffe0ff */
[----:B---3--:R-:W-:-:S03]  /*0b20*/  @!P4 LEA R12, P2, R26, R12, 0x1 ;  /* 0x0000000c1a0cc211 */ /* 0x008fc600078408ff */
[----:B------:R-:W1:Y:S01]  /*0b30*/  @!P5 LDC.64 R8, c[0x0][0x390] ;  /* 0x0000e400ff08db82 */ /* 0x000e620000000a00 */
[----:B------:R-:W-:Y:S01]  /*0b40*/  @!P4 LEA.HI.X R13, R26, R13, R23, 0x1, P2 ;  /* 0x0000000d1a0dc211 */ /* 0x000fe200010f0c17 */
[----:B------:R-:W-:Y:S01]  /*0b50*/  @!P6 IMAD R4, R3, R14, RZ ;  /* 0x0000000e0304e224 */ /* 0x000fe200078e02ff */
[----:B------:R-:W-:Y:S02]  /*0b60*/  @!P6 MOV R26, R42 ;  /* 0x0000002a001ae202 */ /* 0x000fe40000000f00 */
[----:B------:R-:W-:Y:S01]  /*0b70*/  @!P6 MOV R27, R41 ;  /* 0x00000029001be202 */ /* 0x000fe20000000f00 */
[----:B------:R-:W-:Y:S02]  /*0b80*/  HFMA2 R21, -RZ, RZ, 0, 0 ;  /* 0x00000000ff157431 */ /* 0x000fe400000001ff */
[----:B-----5:R-:W-:Y:S02]  /*0b90*/  @!P5 IMAD R23, R5, R10, RZ ;  /* 0x0000000a0517d224 */ /* 0x020fe400078e02ff */
[C---:B------:R-:W-:Y:S01]  /*0ba0*/  @!P6 IMAD R25, R32.reuse, R15, R4 ;  /* 0x0000000f2019e224 */ /* 0x040fe200078e0204 */
[----:B------:R-:W-:Y:S01]  /*0bb0*/  @!P5 MOV R15, R41 ;  /* 0x00000029000fd202 */ /* 0x000fe20000000f00 */
[----:B------:R-:W-:Y:S01]  /*0bc0*/  @!P6 IMAD.WIDE.U32 R26, R32, R14, R26 ;  /* 0x0000000e201ae225 */ /* 0x000fe200078e001a */
[----:B------:R-:W-:Y:S01]  /*0bd0*/  @!P5 MOV R14, R42 ;  /* 0x0000002a000ed202 */ /* 0x000fe20000000f00 */
[----:B------:R1:W3:Y:S02]  /*0be0*/  @!P3 LDG.E R21, desc[UR16][R16.64] ;  /* 0x000000101015b981 */ /* 0x0002e4000c1e1900 */
[----:B------:R-:W-:-:S02]  /*0bf0*/  @!P5 IMAD R29, R30, R11, R23 ;  /* 0x0000000b1e1dd224 */ /* 0x000fc400078e0217 */
[----:B------:R-:W-:Y:S01]  /*0c00*/  IMAD.MOV.U32 R23, RZ, RZ, RZ ;  /* 0x000000ffff177224 */ /* 0x000fe200078e00ff */
[----:B------:R-:W-:Y:S01]  /*0c10*/  @!P6 IADD3 R4, PT, PT, R27, R25, RZ ;  /* 0x000000191b04e210 */ /* 0x000fe20007ffe0ff */
[----:B------:R-:W-:Y:S01]  /*0c20*/  @!P5 IMAD.WIDE.U32 R14, R30, R10, R14 ;  /* 0x0000000a1e0ed225 */ /* 0x000fe200078e000e */
[----:B0-----:R-:W-:-:S03]  /*0c30*/  @!P6 LEA R10, P2, R26, R6, 0x1 ;  /* 0x000000061a0ae211 */ /* 0x001fc600078408ff */
[----:B------:R0:W5:Y:S01]  /*0c40*/  @!P4 LDG.E R23, desc[UR16][R12.64] ;  /* 0x000000100c17c981 */ /* 0x000162000c1e1900 */
[----:B------:R-:W-:Y:S01]  /*0c50*/  @!P6 LEA.HI.X R11, R26, R7, R4, 0x1, P2 ;  /* 0x000000071a0be211 */ /* 0x000fe200010f0c04 */
[----:B------:R-:W-:Y:S01]  /*0c60*/  HFMA2 R25, -RZ, RZ, 0, 0 ;  /* 0x00000000ff197431 */ /* 0x000fe200000001ff */
[----:B------:R-:W-:Y:S02]  /*0c70*/  @!P5 IADD3 R4, PT, PT, R15, R29, RZ ;  /* 0x0000001d0f04d210 */ /* 0x000fe40007ffe0ff */
[----:B-1----:R-:W-:-:S03]  /*0c80*/  @!P5 LEA R16, P2, R14, R8, 0x1 ;  /* 0x000000080e10d211 */ /* 0x002fc600078408ff */
[----:B------:R1:W5:Y:S01]  /*0c90*/  @!P6 LDG.E R25, desc[UR16][R10.64] ;  /* 0x000000100a19e981 */ /* 0x000362000c1e1900 */
[----:B------:R-:W-:Y:S01]  /*0ca0*/  @!P5 LEA.HI.X R17, R14, R9, R4, 0x1, P2 ;  /* 0x000000090e11d211 */ /* 0x000fe200010f0c04 */
[----:B------:R-:W-:-:S06]  /*0cb0*/  IMAD.MOV.U32 R14, RZ, RZ, RZ ;  /* 0x000000ffff0e7224 */ /* 0x000fcc00078e00ff */
[----:B------:R1:W5:Y:S01]  /*0cc0*/  @!P5 LDG.E R14, desc[UR16][R16.64] ;  /* 0x00000010100ed981 */ /* 0x000362000c1e1900 */
[C---:B------:R-:W-:Y:S02]  /*0cd0*/  ISETP.GT.AND P2, PT, R22.reuse, 0x1e, PT ;  /* 0x0000001e1600780c */ /* 0x040fe40003f44270 */
[----:B------:R-:W-:Y:S01]  /*0ce0*/  ISETP.GT.AND P3, PT, R22, 0xf, PT ;  /* 0x0000000f1600780c */ /* 0x000fe20003f64270 */
[----:B------:R-:W-:Y:S01]  /*0cf0*/  BSSY.RECONVERGENT B0, `(.L_x_2077) ;  /* 0x000005d000007945 */ /* 0x000fe20003800200 */
[----:B--2---:R-:W-:-:S04]  /*0d00*/  PRMT R4, R18, 0x7632, R4 ;  /* 0x0000763212047816 */ /* 0x004fc80000000004 */
[----:B------:R-:W-:Y:S02]  /*0d10*/  SHF.L.U32 R4, R4, 0x10, RZ ;  /* 0x0000001004047819 */ /* 0x000fe400000006ff */
[C---:B----4-:R-:W-:Y:S02]  /*0d20*/  PRMT R9, R2.reuse, 0x7632, R9 ;  /* 0x0000763202097816 */ /* 0x050fe40000000009 */
[----:B------:R-:W-:Y:S02]  /*0d30*/  SHF.L.U32 R2, R2, 0x10, RZ ;  /* 0x0000001002027819 */ /* 0x000fe400000006ff */
[----:B------:R-:W-:-:S05]  /*0d40*/  SHF.L.U32 R9, R9, 0x10, RZ ;  /* 0x0000001009097819 */ /* 0x000fca00000006ff */
[----:B0-----:R-:W-:Y:S01]  /*0d50*/  FADD.FTZ R13, R2, R9 ;  /* 0x00000009020d7221 */ /* 0x001fe20000010000 */
[C---:B------:R-:W-:Y:S02]  /*0d60*/  PRMT R7, R0.reuse, 0x7632, R7 ;  /* 0x0000763200077816 */ /* 0x040fe40000000007 */
[----:B------:R-:W-:Y:S02]  /*0d70*/  SHF.L.U32 R0, R0, 0x10, RZ ;  /* 0x0000001000007819 */ /* 0x000fe400000006ff */
[----:B------:R-:W-:-:S05]  /*0d80*/  SHF.L.U32 R7, R7, 0x10, RZ ;  /* 0x0000001007077819 */ /* 0x000fca00000006ff */
[----:B------:R-:W-:Y:S01]  /*0d90*/  FADD.FTZ R6, R0, R7 ;  /* 0x0000000700067221 */ /* 0x000fe20000010000 */
[----:B-1----:R-:W-:-:S03]  /*0da0*/  FMUL.FTZ R11, R7, R7 ;  /* 0x00000007070b7220 */ /* 0x002fc60000410000 */
[----:B------:R-:W-:Y:S01]  /*0db0*/  FADD.FTZ R6, RZ, R6 ;  /* 0x00000006ff067221 */ /* 0x000fe20000010000 */
[----:B------:R-:W-:Y:S01]  /*0dc0*/  FMUL.FTZ R15, R9, R9 ;  /* 0x00000009090f7220 */ /* 0x000fe20000410000 */
[----:B------:R-:W-:Y:S01]  /*0dd0*/  FFMA.FTZ R8, R0, R0, R11 ;  /* 0x0000000000087223 */ /* 0x000fe2000001000b */
[----:B------:R-:W-:Y:S02]  /*0de0*/  IMAD.U32 R11, R18, 0x10000, RZ ;  /* 0x00010000120b7824 */ /* 0x000fe400078e00ff */
[----:B------:R-:W-:Y:S01]  /*0df0*/  FADD.FTZ R13, R6, R13 ;  /* 0x0000000d060d7221 */ /* 0x000fe20000010000 */
[----:B------:R-:W-:Y:S01]  /*0e00*/  PRMT R6, R19, 0x7632, R6 ;  /* 0x0000763213067816 */ /* 0x000fe20000000006 */
        /* <DEDUP_REMOVED lines=13> */
[----:B------:R-:W-:Y:S01]  /*0ee0*/  FADD.FTZ R13, R10, R13 ;  /* 0x0000000d0a0d7221 */ /* 0x000fe20000010000 */
[----:B---3--:R-:W-:-:S02]  /*0ef0*/  PRMT R19, R21, 0x7632, R19 ;  /* 0x0000763215137816 */ /* 0x008fc40000000013 */
[----:B------:R-:W-:Y:S02]  /*0f00*/  SHF.L.U32 R8, R21, 0x10, RZ ;  /* 0x0000001015087819 */ /* 0x000fe400000006ff */
[----:B------:R-:W-:Y:S01]  /*0f10*/  SHF.L.U32 R19, R19, 0x10, RZ ;  /* 0x0000001013137819 */ /* 0x000fe200000006ff */
[----:B------:R-:W-:Y:S01]  /*0f20*/  FADD.FTZ R12, R15, R12 ;  /* 0x0000000c0f0c7221 */ /* 0x000fe20000010000 */
[----:B-----5:R-:W-:-:S03]  /*0f30*/  PRMT R10, R23, 0x7632, R10 ;  /* 0x00007632170a7816 */ /* 0x020fc6000000000a */
[----:B------:R-:W-:Y:S01]  /*0f40*/  FMUL.FTZ R15, R19, R19 ;  /* 0x00000013130f7220 */ /* 0x000fe20000410000 */
[----:B------:R-:W-:Y:S01]  /*0f50*/  FADD.FTZ R16, R8, R19 ;  /* 0x0000001308107221 */ /* 0x000fe20000010000 */
[----:B------:R-:W-:Y:S01]  /*0f60*/  IMAD.U32 R21, R23, 0x10000, RZ ;  /* 0x0001000017157824 */ /* 0x000fe200078e00ff */
[----:B------:R-:W-:Y:S01]  /*0f70*/  SHF.L.U32 R10, R10, 0x10, RZ ;  /* 0x000000100a0a7819 */ /* 0x000fe200000006ff */
[----:B------:R-:W-:Y:S01]  /*0f80*/  FFMA.FTZ R15, R8, R8, R15 ;  /* 0x00000008080f7223 */ /* 0x000fe2000001000f */
[--C-:B------:R-:W-:Y:S01]  /*0f90*/  FADD.FTZ R13, R13, R16.reuse ;  /* 0x000000100d0d7221 */ /* 0x100fe20000010000 */
[----:B------:R-:W-:Y:S02]  /*0fa0*/  PRMT R16, R25, 0x7632, R16 ;  /* 0x0000763219107816 */ /* 0x000fe40000000010 */
[----:B------:R-:W-:Y:S01]  /*0fb0*/  FADD.FTZ R18, R21, R10 ;  /* 0x0000000a15127221 */ /* 0x000fe20000010000 */
[----:B------:R-:W-:Y:S01]  /*0fc0*/  FMUL.FTZ R26, R10, R10 ;  /* 0x0000000a0a1a7220 */ /* 0x000fe20000410000 */
[----:B------:R-:W-:Y:S01]  /*0fd0*/  FADD.FTZ R15, R12, R15 ;  /* 0x0000000f0c0f7221 */ /* 0x000fe20000010000 */
[----:B------:R-:W-:Y:S01]  /*0fe0*/  SHF.L.U32 R16, R16, 0x10, RZ ;  /* 0x0000001010107819 */ /* 0x000fe200000006ff */
[----:B------:R-:W-:Y:S01]  /*0ff0*/  FADD.FTZ R12, R13, R18 ;  /* 0x000000120d0c7221 */ /* 0x000fe20000010000 */
[----:B------:R-:W-:Y:S01]  /*1000*/  FFMA.FTZ R26, R21, R21, R26 ;  /* 0x00000015151a7223 */ /* 0x000fe2000001001a */
[----:B------:R-:W-:-:S02]  /*1010*/  PRMT R18, R14, 0x7632, R18 ;  /* 0x000076320e127816 */ /* 0x000fc40000000012 */
[----:B------:R-:W-:Y:S01]  /*1020*/  SHF.L.U32 R23, R25, 0x10, RZ ;  /* 0x0000001019177819 */ /* 0x000fe200000006ff */
[----:B------:R-:W-:Y:S01]  /*1030*/  FADD.FTZ R15, R15, R26 ;  /* 0x0000001a0f0f7221 */ /* 0x000fe20000010000 */
[----:B------:R-:W-:Y:S01]  /*1040*/  SHF.L.U32 R18, R18, 0x10, RZ ;  /* 0x0000001012127819 */ /* 0x000fe200000006ff */
[----:B------:R-:W-:Y:S01]  /*1050*/  FMUL.FTZ R26, R16, R16 ;  /* 0x00000010101a7220 */ /* 0x000fe20000410000 */
[----:B------:R-:W-:Y:S01]  /*1060*/  SHF.L.U32 R25, R14, 0x10, RZ ;  /* 0x000000100e197819 */ /* 0x000fe200000006ff */
[C---:B------:R-:W-:Y:S02]  /*1070*/  FADD.FTZ R13, R23.reuse, R16 ;  /* 0x00000010170d7221 */ /* 0x040fe40000010000 */
[----:B------:R-:W-:Y:S01]  /*1080*/  FFMA.FTZ R26, R23, R23, R26 ;  /* 0x00000017171a7223 */ /* 0x000fe2000001001a */
[----:B------:R-:W-:Y:S01]  /*1090*/  FMUL.FTZ R14, R18, R18 ;  /* 0x00000012120e7220 */ /* 0x000fe20000410000 */
        /* <DEDUP_REMOVED lines=34> */
.L_x_2078:
[----:B------:R-:W-:Y:S05]  /*12c0*/  BSYNC.RECONVERGENT B0 ;  /* 0x0000000000007941 */ /* 0x000fea0003800200 */
.L_x_2077:
        /* <DEDUP_REMOVED lines=16> */
.L_x_2080:
[----:B------:R-:W-:Y:S05]  /*13d0*/  BSYNC.RECONVERGENT B0 ;  /* 0x0000000000007941 */ /* 0x000fea0003800200 */
.L_x_2079:
        /* <DEDUP_REMOVED lines=16> */
[----:B------:R-:W-:Y:S01]  /*14e0*/  MOV R14, UR14 ;  /* 0x0000000e000e7c02 */ /* 0x000fe20008000f00 */
[----:B------:R-:W-:Y:S02]  /*14f0*/  UIMAD.WIDE.U32 UR12, UR12, 0x8, UR18 ;  /* 0x000000080c0c78a5 */ /* 0x000fe4000f8e0012 */
[----:B------:R-:W-:-:S06]  /*1500*/  UIADD3 UR11, UPT, UPT, -UR11, 0x1, URZ ;  /* 0x000000010b0b7890 */ /* 0x000fcc000fffe1ff */
[----:B------:R-:W-:Y:S02]  /*1510*/  MOV R45, UR11 ;  /* 0x0000000b002d7c02 */ /* 0x000fe40008000f00 */
[----:B----4-:R-:W-:Y:S02]  /*1520*/  LEA R12, P4, R15, R12, 0x2 ;  /* 0x0000000c0f0c7211 */ /* 0x010fe400078810ff */
[----:B------:R-:W-:Y:S02]  /*1530*/  MOV R15, UR13 ;  /* 0x0000000d000f7c02 */ /* 0x000fe40008000f00 */
[----:B------:R-:W-:Y:S02]  /*1540*/  LEA.HI.X R13, R14, R13, RZ, 0x2, P4 ;  /* 0x0000000d0e0d7211 */ /* 0x000fe400020f14ff */
[----:B------:R-:W-:Y:S02]  /*1550*/  PLOP3.LUT P4, PT, PT, PT, UP1, 0x80, 0x8 ;  /* 0x000000000008781c */ /* 0x000fe40003f8f018 */
[----:B------:R-:W-:-:S02]  /*1560*/  MOV R14, UR12 ;  /* 0x0000000c000e7c02 */ /* 0x000fc40008000f00 */
        /* <DEDUP_REMOVED lines=8> */
.L_x_2083:
[----:B----4-:R-:W2:Y:S04]  /*15f0*/  LDG.E.STRONG.GPU R14, desc[UR16][R12.64] ;  /* 0x000000100c0e7981 */ /* 0x010ea8000c1ef900 */
[----:B--2---:R-:W-:Y:S01]  /*1600*/  CCTL.IVALL ;  /* 0x00000000ff00798f */ /* 0x004fe20002000000 */
[----:B------:R-:W-:Y:S05]  /*1610*/  YIELD ;  /* 0x0000000000007946 */ /* 0x000fea0003800000 */
[----:B------:R-:W-:-:S13]  /*1620*/  ISETP.NE.AND P4, PT, R14, R29, PT ;  /* 0x0000001d0e00720c */ /* 0x000fda0003f85270 */
[----:B------:R-:W-:Y:S05]  /*1630*/  @P4 BRA `(.L_x_2083) ;  /* 0xfffffffc00ec4947 */ /* 0x000fea000383ffff */
.L_x_2082:
        /* <DEDUP_REMOVED lines=15> */
.L_x_2085:
[----:B------:R-:W-:Y:S01]  /*1730*/  UIADD3 UR26, UPT, UPT, UR5, 0x1, URZ ;  /* 0x00000001051a7890 */ /* 0x000fe2000fffe0ff */
[----:B------:R-:W-:-:S05]  /*1740*/  ISETP.EQ.OR P2, PT, RZ, UR15, P3 ;  /* 0x0000000fff007c0c */ /* 0x000fca0009f42670 */
[----:B----4-:R-:W-:-:S04]  /*1750*/  MOV R12, UR26 ;  /* 0x0000001a000c7c02 */ /* 0x010fc80008000f00 */
[----:B------:R-:W-:-:S04]  /*1760*/  ISETP.EQ.OR P4, PT, R12, UR20, P3 ;  /* 0x000000140c007c0c */ /* 0x000fc80009f82670 */
[----:B------:R-:W-:-:S05]  /*1770*/  VOTEU.ALL UP1, P2 ;  /* 0x0000000000ff7886 */ /* 0x000fca0001020000 */
[----:B------:R-:W-:-:S04]  /*1780*/  @!UP1 UIMAD.WIDE.U32 UR26, UR11, 0x8, UR18 ;  /* 0x000000080b1a98a5 */ /* 0x000fc8000f8e0012 */
[----:B------:R-:W-:Y:S02]  /*1790*/  VOTEU.ALL UP1, P4 ;  /* 0x0000000000ff7886 */ /* 0x000fe40002020000 */
[----:B------:R-:W-:Y:S01]  /*17a0*/  IMAD.U32 R12, RZ, RZ, UR26 ;  /* 0x0000001aff0c7e24 */ /* 0x000fe2000f8e00ff */
[----:B------:R-:W-:Y:S02]  /*17b0*/  MOV R13, UR27 ;  /* 0x0000001b000d7c02 */ /* 0x000fe40008000f00 */
[----:B------:R-:W-:-:S04]  /*17c0*/  @!UP1 UIMAD.WIDE.U32 UR26, UR14, 0x8, UR18 ;  /* 0x000000080e1a98a5 */ /* 0x000fc8000f8e0012 */
[----:B------:R-:W0:Y:S02]  /*17d0*/  @!P2 LDG.E.64 R12, desc[UR16][R12.64] ;  /* 0x000000100c0ca981 */ /* 0x000e24000c1e1b00 */
[----:B------:R-:W-:Y:S01]  /*17e0*/  MOV R14, UR26 ;  /* 0x0000001a000e7c02 */ /* 0x000fe20008000f00 */
        /* <DEDUP_REMOVED lines=22> */
[----:B------:R-:W-:Y:S01]  /*1950*/  MOV R14, UR26 ;  /* 0x0000001a000e7c02 */ /* 0x000fe20008000f00 */
        /* <DEDUP_REMOVED lines=8> */
[----:B------:R-:W-:Y:S01]  /*19e0*/  IMAD.U32 R28, RZ, RZ, UR26 ;  /* 0x0000001aff1c7e24 */ /* 0x000fe2000f8e00ff */
        /* <DEDUP_REMOVED lines=47> */
.L_x_2084:
[----:B----4-:R-:W-:-:S04]  /*1ce0*/  LOP3.LUT R12, R20, 0x7, RZ, 0xc0, !PT ;  /* 0x00000007140c7812 */ /* 0x010fc800078ec0ff */
[----:B------:R-:W-:-:S13]  /*1cf0*/  ISETP.NE.AND P2, PT, R12, RZ, PT ;  /* 0x000000ff0c00720c */ /* 0x000fda0003f45270 */
[----:B------:R-:W-:Y:S05]  /*1d00*/  @!P2 BRA `(.L_x_2081) ;  /* 0x00000004006ca947 */ /* 0x000fea0003800000 */
[----:B------:R-:W-:-:S04]  /*1d10*/  IADD3 R12, PT, PT, R12, -0x1, RZ ;  /* 0xffffffff0c0c7810 */ /* 0x000fc80007ffe0ff */
[----:B------:R-:W-:-:S13]  /*1d20*/  ISETP.GE.U32.AND P2, PT, R12, 0x3, PT ;  /* 0x000000030c00780c */ /* 0x000fda0003f46070 */
[----:B------:R-:W-:Y:S05]  /*1d30*/  @!P2 BRA `(.L_x_2086) ;  /* 0x0000000000b8a947 */ /* 0x000fea0003800000 */
[----:B------:R-:W-:-:S04]  /*1d40*/  MOV R12, UR5 ;  /* 0x00000005000c7c02 */ /* 0x000fc80008000f00 */
[----:B------:R-:W-:-:S13]  /*1d50*/  ISETP.EQ.OR P2, PT, R12, UR20, P3 ;  /* 0x000000140c007c0c */ /* 0x000fda0009f42670 */
[----:B------:R-:W-:-:S05]  /*1d60*/  VOTEU.ALL UP1, P2 ;  /* 0x0000000000ff7886 */ /* 0x000fca0001020000 */
[----:B------:R-:W-:-:S04]  /*1d70*/  @!UP1 UIMAD UR12, UR5, UR21, UR6 ;  /* 0x00000015050c92a4 */ /* 0x000fc8000f8e0206 */
[----:B------:R-:W-:-:S06]  /*1d80*/  @!UP1 UIMAD.WIDE.U32 UR12, UR12, 0x8, UR18 ;  /* 0x000000080c0c98a5 */ /* 0x000fcc000f8e0012 */
[----:B------:R-:W-:Y:S01]  /*1d90*/  IMAD.U32 R14, RZ, RZ, UR12 ;  /* 0x0000000cff0e7e24 */ /* 0x000fe2000f8e00ff */
        /* <DEDUP_REMOVED lines=14> */
[----:B------:R-:W-:-:S03]  /*1e80*/  @!UP2 UIMAD.WIDE.U32 UR12, UR12, 0x8, UR18 ;  /* 0x000000080c0ca8a5 */ /* 0x000fc6000f8e0012 */
[----:B------:R-:W-:Y:S01]  /*1e90*/  VOTEU.ALL UP2, P6 ;  /* 0x0000000000ff7886 */ /* 0x000fe20003040000 */
[----:B------:R-:W-:Y:S02]  /*1ea0*/  @!UP1 UIMAD UR11, UR11, UR21, UR6 ;  /* 0x000000150b0b92a4 */ /* 0x000fe4000f8e0206 */
[----:B------:R-:W-:Y:S01]  /*1eb0*/  MOV R12, UR12 ;  /* 0x0000000c000c7c02 */ /* 0x000fe20008000f00 */
[----:B------:R-:W-:Y:S01]  /*1ec0*/  IMAD.U32 R13, RZ, RZ, UR13 ;  /* 0x0000000dff0d7e24 */ /* 0x000fe2000f8e00ff */
[----:B------:R-:W-:Y:S02]  /*1ed0*/  @!UP2 UIMAD UR14, UR14, UR21, UR6 ;  /* 0x000000150e0ea2a4 */ /* 0x000fe4000f8e0206 */
[----:B------:R-:W-:-:S03]  /*1ee0*/  @!UP1 UIMAD.WIDE.U32 UR12, UR11, 0x8, UR18 ;  /* 0x000000080b0c98a5 */ /* 0x000fc6000f8e0012 */
[----:B------:R-:W4:Y:S01]  /*1ef0*/  @!P4 LDG.E.64 R12, desc[UR16][R12.64] ;  /* 0x000000100c0cc981 */ /* 0x000f22000c1e1b00 */
[----:B------:R-:W-:Y:S02]  /*1f00*/  @!UP2 UIMAD.WIDE.U32 UR14, UR14, 0x8, UR18 ;  /* 0x000000080e0ea8a5 */ /* 0x000fe4000f8e0012 */
[----:B------:R-:W-:Y:S02]  /*1f10*/  MOV R44, UR12 ;  /* 0x0000000c002c7c02 */ /* 0x000fe40008000f00 */
[----:B------:R-:W-:Y:S02]  /*1f20*/  MOV R45, UR13 ;  /* 0x0000000d002d7c02 */ /* 0x000fe40008000f00 */
[----:B-1----:R-:W-:Y:S02]  /*1f30*/  MOV R28, UR14 ;  /* 0x0000000e001c7c02 */ /* 0x002fe40008000f00 */
[----:B--2---:R-:W-:-:S06]  /*1f40*/  MOV R29, UR15 ;  /* 0x0000000f001d7c02 */ /* 0x004fcc0008000f00 */
[----:B------:R-:W2:Y:S01]  /*1f50*/  @!P6 LDG.E.64 R28, desc[UR16][R28.64] ;  /* 0x000000101c1ce981 */ /* 0x000ea2000c1e1b00 */
[----:B0--3--:R-:W-:Y:S01]  /*1f60*/  @!P2 FADD.FTZ R26, R26, R14 ;  /* 0x0000000e1a1aa221 */ /* 0x009fe20000010000 */
[----:B------:R-:W-:Y:S02]  /*1f70*/  @!P2 FADD.FTZ R27, R27, R15 ;  /* 0x0000000f1b1ba221 */ /* 0x000fe40000010000 */
[----:B------:R-:W3:Y:S01]  /*1f80*/  @!P5 LDG.E.64 R14, desc[UR16][R44.64] ;  /* 0x000000102c0ed981 */ /* 0x000ee2000c1e1b00 */
[----:B----4-:R-:W-:Y:S01]  /*1f90*/  @!P4 FADD.FTZ R26, R26, R12 ;  /* 0x0000000c1a1ac221 */ /* 0x010fe20000010000 */
[----:B------:R-:W-:-:S05]  /*1fa0*/  MOV R12, UR5 ;  /* 0x00000005000c7c02 */ /* 0x000fca0008000f00 */
[----:B------:R-:W-:Y:S02]  /*1fb0*/  VIADD R12, R12, 0x4 ;  /* 0x000000040c0c7836 */ /* 0x000fe40000000000 */
[----:B------:R-:W-:-:S03]  /*1fc0*/  @!P4 FADD.FTZ R27, R27, R13 ;  /* 0x0000000d1b1bc221 */ /* 0x000fc60000010000 */
[----:B------:R-:W-:Y:S01]  /*1fd0*/  R2UR UR5, R12 ;  /* 0x000000000c0572ca */ /* 0x000fe200000e0000 */
[----:B---3--:R-:W-:Y:S01]  /*1fe0*/  @!P5 FADD.FTZ R26, R26, R14 ;  /* 0x0000000e1a1ad221 */ /* 0x008fe20000010000 */
[----:B------:R-:W-:-:S03]  /*1ff0*/  @!P5 FADD.FTZ R27, R27, R15 ;  /* 0x0000000f1b1bd221 */ /* 0x000fc60000010000 */
[----:B--2---:R-:W-:Y:S01]  /*2000*/  @!P6 FADD.FTZ R26, R26, R28 ;  /* 0x0000001c1a1ae221 */ /* 0x004fe20000010000 */
[----:B------:R-:W-:-:S09]  /*2010*/  @!P6 FADD.FTZ R27, R27, R29 ;  /* 0x0000001d1b1be221 */ /* 0x000fd20000010000 */
.L_x_2086:
        /* <DEDUP_REMOVED lines=28> */
.L_x_2087:
        /* <DEDUP_REMOVED lines=8> */
[----:B------:R-:W-:-:S05]  /*2260*/  MOV R12, UR11 ;  /* 0x0000000b000c7c02 */ /* 0x000fca0008000f00 */
[----:B------:R-:W-:-:S06]  /*2270*/  IMAD.WIDE.U32 R12, R12, R13, UR18 ;  /* 0x000000120c0c7e25 */ /* 0x000fcc000f8e000d */
[----:B------:R-:W0:Y:S02]  /*2280*/  LDG.E.64 R12, desc[UR16][R12.64] ;  /* 0x000000100c0c7981 */ /* 0x000e24000c1e1b00 */
[----:B0--3--:R-:W-:Y:S01]  /*2290*/  FADD.FTZ R26, R26, R12 ;  /* 0x0000000c1a1a7221 */ /* 0x009fe20000010000 */
[----:B------:R-:W-:-:S07]  /*22a0*/  FADD.FTZ R27, R27, R13 ;  /* 0x0000000d1b1b7221 */ /* 0x000fce0000010000 */
.L_x_2088:
[----:B------:R-:W-:Y:S05]  /*22b0*/  BSYNC.RECONVERGENT B0 ;  /* 0x0000000000007941 */ /* 0x000fea0003800200 */
.L_x_2081:
[----:B------:R-:W4:Y:S01]  /*22c0*/  S2UR UR11, SR_CgaCtaId ;  /* 0x00000000000b79c3 */ /* 0x000f220000008800 */
[----:B------:R-:W5:Y:S01]  /*22d0*/  LDCU UR12, c[0x0][0x414] ;  /* 0x00008280ff0c77ac */ /* 0x000f620008000800 */
[----:B------:R-:W-:Y:S01]  /*22e0*/  IMAD.U32 R13, RZ, RZ, UR9 ;  /* 0x00000009ff0d7e24 */ /* 0x000fe2000f8e00ff */
[----:B------:R-:W-:-:S05]  /*22f0*/  UMOV UR5, 0x400 ;  /* 0x0000040000057882 */ /* 0x000fca0000000000 */
[----:B------:R-:W0:Y:S08]  /*2300*/  @P0 LDC.64 R44, c[0x0][0x388] ;  /* 0x0000e200ff2c0b82 */ /* 0x000e300000000a00 */
[----:B-12---:R-:W1:Y:S01]  /*2310*/  LDC.64 R28, c[0x0][0x398] ;  /* 0x0000e600ff1c7b82 */ /* 0x006e620000000a00 */
[----:B-----5:R-:W-:Y:S01]  /*2320*/  @P0 FMUL.FTZ R12, R26, UR12 ;  /* 0x0000000c1a0c0c20 */ /* 0x020fe20008410000 */
[----:B----4-:R-:W-:-:S06]  /*2330*/  ULEA UR5, UR11, UR5, 0x18 ;  /* 0x000000050b057291 */ /* 0x010fcc000f8ec0ff */
[----:B------:R-:W2:Y:S01]  /*2340*/  LDC.64 R14, c[0x0][0x3a0] ;  /* 0x0000e800ff0e7b82 */ /* 0x000ea20000000a00 */
[----:B0-----:R-:W-:-:S04]  /*2350*/  @P0 IMAD.WIDE R44, R13, 0x8, R44 ;  /* 0x000000080d2c0825 */ /* 0x001fc800078e022c */
[----:B------:R-:W-:Y:S01]  /*2360*/  @P0 FMUL.FTZ R13, R27, UR12 ;  /* 0x0000000c1b0d0c20 */ /* 0x000fe20008410000 */
[----:B------:R-:W-:Y:S04]  /*2370*/  @!P3 STS.64 [UR5+0x30], R26 ;  /* 0x0000301aff00b988 */ /* 0x000fe80008000a05 */
[----:B------:R0:W-:Y:S02]  /*2380*/  @P0 STG.E.64 desc[UR16][R44.64], R12 ;  /* 0x0000000c2c000986 */ /* 0x0001e4000c101b10 */
[----:B0-----:R-:W-:-:S05]  /*2390*/  IADD3 R13, PT, PT, R39, UR10, RZ ;  /* 0x0000000a270d7c10 */ /* 0x001fca000fffe0ff */
[C---:B-1----:R-:W-:Y:S01]  /*23a0*/  IMAD.WIDE R28, R13.reuse, 0x2, R28 ;  /* 0x000000020d1c7825 */ /* 0x042fe200078e021c */
[----:B------:R-:W-:Y:S03]  /*23b0*/  BAR.SYNC.DEFER_BLOCKING 0x0 ;  /* 0x0000000000007b1d */ /* 0x000fe60000010000 */
[----:B--2---:R-:W-:-:S03]  /*23c0*/  IMAD.WIDE R14, R13, 0x2, R14 ;  /* 0x000000020d0e7825 */ /* 0x004fc600078e020e */
[----:B---3--:R-:W2:Y:S04]  /*23d0*/  LDG.E.U16 R26, desc[UR16][R28.64] ;  /* 0x000000101c1a7981 */ /* 0x008ea8000c1e1500 */
[----:B------:R-:W3:Y:S04]  /*23e0*/  LDG.E.U16 R45, desc[UR16][R28.64+0x2] ;  /* 0x000002101c2d7981 */ /* 0x000ee8000c1e1500 */
[----:B------:R-:W4:Y:S04]  /*23f0*/  LDG.E.U16 R44, desc[UR16][R14.64] ;  /* 0x000000100e2c7981 */ /* 0x000f28000c1e1500 */
[----:B------:R-:W0:Y:S04]  /*2400*/  LDS.64 R12, [UR5+0x30] ;  /* 0x00003005ff0c7984 */ /* 0x000e280008000a00 */
[----:B------:R2:W5:Y:S01]  /*2410*/  LDG.E.U16 R28, desc[UR16][R14.64+0x2] ;  /* 0x000002100e1c7981 */ /* 0x000562000c1e1500 */
[----:B------:R-:W-:Y:S01]  /*2420*/  BSSY.RECONVERGENT B0, `(.L_x_2089) ;  /* 0x00001dc000007945 */ /* 0x000fe20003800200 */
        /* <DEDUP_REMOVED lines=10> */
[----:B------:R-:W-:-:S05]  /*24d0*/  UMOV UR10, 0x3f800000 ;  /* 0x3f800000000a7882 */ /* 0x000fca0000000000 */
[----:B------:R-:W0:Y:S02]  /*24e0*/  @P2 MUFU.RSQ R12, R12 ;  /* 0x0000000c000c2308 */ /* 0x000e240000001400 */
[----:B0-----:R-:W-:-:S13]  /*24f0*/  @P2 R2UR UR11, R12 ;  /* 0x000000000c0b22ca */ /* 0x001fda00000e0000 */
[----:B------:R-:W-:Y:S01]  /*2500*/  @UP1 UMOV UR10, UR11 ;  /* 0x0000000b000a1c82 */ /* 0x000fe20008000000 */
[----:B--2---:R-:W-:Y:S02]  /*2510*/  SHF.L.U32 R14, R26, 0x10, RZ ;  /* 0x000000101a0e7819 */ /* 0x004fe400000006ff */
[----:B---3--:R-:W-:Y:S02]  /*2520*/  SHF.L.U32 R15, R45, 0x10, RZ ;  /* 0x000000102d0f7819 */ /* 0x008fe400000006ff */
[----:B----4-:R-:W-:Y:S01]  /*2530*/  SHF.L.U32 R27, R44, 0x10, RZ ;  /* 0x000000102c1b7819 */ /* 0x010fe200000006ff */
[----:B-----5:R-:W-:Y:S01]  /*2540*/  IMAD.U32 R26, R28, 0x10000, RZ ;  /* 0x000100001c1a7824 */ /* 0x020fe200078e00ff */
[----:B------:R-:W-:Y:S06]  /*2550*/  BRA.U UP0, `(.L_x_2090) ;  /* 0x0000000900f47547 */ /* 0x000fec000b800000 */
[----:B------:R-:W0:Y:S01]  /*2560*/  LDCU.64 UR14, c[0x0][0x3e8] ;  /* 0x00007d00ff0e77ac */ /* 0x000e220008000a00 */
[C---:B------:R-:W-:Y:S01]  /*2570*/  IADD3 R44, PT, PT, R38.reuse, 0x20, RZ ;  /* 0x00000020262c7810 */ /* 0x040fe20007ffe0ff */
[----:B------:R-:W-:Y:S01]  /*2580*/  BSSY.RECONVERGENT B1, `(.L_x_2091) ;  /* 0x0000017000017945 */ /* 0x000fe20003800200 */
[----:B0-----:R-:W-:Y:S02]  /*2590*/  ISETP.GE.U32.AND P1, PT, R38, UR14, PT ;  /* 0x0000000e26007c0c */ /* 0x001fe4000bf26070 */
[----:B------:R-:W-:Y:S02]  /*25a0*/  ISETP.GE.U32.AND P2, PT, R44, UR14, PT ;  /* 0x0000000e2c007c0c */ /* 0x000fe4000bf46070 */
        /* <DEDUP_REMOVED lines=10> */
[----:B------:R-:W-:-:S03]  /*2650*/  FFMA.FTZ R0, R14, R0, R27 ;  /* 0x000000000e007223 */ /* 0x000fc6000001001b */
[----:B------:R-:W-:Y:S01]  /*2660*/  FFMA.FTZ R7, R15, R7, R26 ;  /* 0x000000070f077223 */ /* 0x000fe2000001001a */
[----:B0-----:R-:W-:-:S04]  /*2670*/  IMAD R29, R35, UR18, RZ ;  /* 0x00000012231d7c24 */ /* 0x001fc8000f8e02ff */
[----:B------:R-:W-:Y:S01]  /*2680*/  F2FP.BF16.F32.PACK_AB R7, R7, R0 ;  /* 0x000000000707723e */ /* 0x000fe200000010ff */
[----:B------:R-:W-:-:S04]  /*2690*/  IMAD.WIDE.U32 R12, R38, UR18, R12 ;  /* 0x00000012260c7c25 */ /* 0x000fc8000f8e000c */
[----:B------:R-:W-:Y:S01]  /*26a0*/  IMAD R29, R38, UR19, R29 ;  /* 0x00000013261d7c24 */ /* 0x000fe2000f8e021d */
[----:B-1----:R-:W-:-:S04]  /*26b0*/  LEA R28, P1, R12, UR12, 0x1 ;  /* 0x0000000c0c1c7c11 */ /* 0x002fc8000f8208ff */
[----:B------:R-:W-:-:S04]  /*26c0*/  IADD3 R29, PT, PT, R13, R29, RZ ;  /* 0x0000001d0d1d7210 */ /* 0x000fc80007ffe0ff */
[----:B------:R-:W-:-:S05]  /*26d0*/  LEA.HI.X R29, R12, UR13, R29, 0x1, P1 ;  /* 0x0000000d0c1d7c11 */ /* 0x000fca00088f0c1d */
[----:B------:R0:W-:Y:S02]  /*26e0*/  STG.E desc[UR16][R28.64], R7 ;  /* 0x000000071c007986 */ /* 0x0001e4000c101910 */
.L_x_2092:
[----:B------:R-:W-:Y:S05]  /*26f0*/  BSYNC.RECONVERGENT B1 ;  /* 0x0000000000017941 */ /* 0x000fea0003800200 */
.L_x_2091:
[----:B------:R-:W-:Y:S01]  /*2700*/  SHF.R.S32.HI R13, RZ, 0x1f, R44 ;  /* 0x0000001fff0d7819 */ /* 0x000fe2000001142c */
[----:B------:R-:W-:Y:S01]  /*2710*/  BSSY.RECONVERGENT B1, `(.L_x_2093) ;  /* 0x0000017000017945 */ /* 0x000fe20003800200 */
[C---:B------:R-:W-:Y:S01]  /*2720*/  IADD3 R0, PT, PT, R38.reuse, 0x40, RZ ;  /* 0x0000004026007810 */ /* 0x040fe20007ffe0ff */
[----:B0-----:R-:W-:Y:S01]  /*2730*/  VIADD R7, R38, 0x60 ;  /* 0x0000006026077836 */ /* 0x001fe20000000000 */
[----:B------:R-:W-:-:S13]  /*2740*/  ISETP.GE.AND.EX P2, PT, R13, UR15, PT, P2 ;  /* 0x0000000f0d007c0c */ /* 0x000fda000bf46320 */
[----:B------:R-:W-:Y:S05]  /*2750*/  @P2 BRA `(.L_x_2094) ;  /* 0x0000000000482947 */ /* 0x000fea0003800000 */
[----:B------:R-:W0:Y:S01]  /*2760*/  LDCU.64 UR12, c[0x0][0x3e0] ;  /* 0x00007c00ff0c77ac */ /* 0x000e220008000a00 */
[----:B------:R-:W-:Y:S01]  /*2770*/  MOV R12, R42 ;  /* 0x0000002a000c7202 */ /* 0x000fe20000000f00 */
[----:B------:R-:W-:Y:S01]  /*2780*/  FADD.FTZ R2, R2, -UR5 ;  /* 0x8000000502027e21 */ /* 0x000fe20008010000 */
[----:B------:R-:W-:Y:S01]  /*2790*/  FADD.FTZ R9, R9, -UR5 ;  /* 0x8000000509097e21 */ /* 0x000fe20008010000 */
[----:B------:R-:W1:Y:S02]  /*27a0*/  LDCU.64 UR18, c[0x0][0x380] ;  /* 0x00007000ff1277ac */ /* 0x000e640008000a00 */
[----:B------:R-:W-:Y:S01]  /*27b0*/  FMUL.FTZ R2, R2, UR10 ;  /* 0x0000000a02027c20 */ /* 0x000fe20008410000 */
[----:B------:R-:W-:-:S03]  /*27c0*/  FMUL.FTZ R9, R9, UR10 ;  /* 0x0000000a09097c20 */ /* 0x000fc60008410000 */
[----:B------:R-:W-:Y:S01]  /*27d0*/  FFMA.FTZ R2, R14, R2, R27 ;  /* 0x000000020e027223 */ /* 0x000fe2000001001b */
[----:B------:R-:W-:-:S05]  /*27e0*/  FFMA.FTZ R9, R15, R9, R26 ;  /* 0x000000090f097223 */ /* 0x000fca000001001a */
[----:B------:R-:W-:Y:S01]  /*27f0*/  F2FP.BF16.F32.PACK_AB R9, R9, R2 ;  /* 0x000000020909723e */ /* 0x000fe200000010ff */
[----:B0-----:R-:W-:-:S04]  /*2800*/  IMAD R13, R13, UR12, RZ ;  /* 0x0000000c0d0d7c24 */ /* 0x001fc8000f8e02ff */
[----:B------:R-:W-:Y:S01]  /*2810*/  IMAD R29, R44, UR13, R13 ;  /* 0x0000000d2c1d7c24 */ /* 0x000fe2000f8e020d */
[----:B------:R-:W-:-:S03]  /*2820*/  MOV R13, R41 ;  /* 0x00000029000d7202 */ /* 0x000fc60000000f00 */
[----:B------:R-:W-:-:S05]  /*2830*/  IMAD.WIDE.U32 R12, R44, UR12, R12 ;  /* 0x0000000c2c0c7c25 */ /* 0x000fca000f8e000c */
[----:B------:R-:W-:Y:S02]  /*2840*/  IADD3 R29, PT, PT, R13, R29, RZ ;  /* 0x0000001d0d1d7210 */ /* 0x000fe40007ffe0ff */
[----:B-1----:R-:W-:-:S04]  /*2850*/  LEA R28, P1, R12, UR18, 0x1 ;  /* 0x000000120c1c7c11 */ /* 0x002fc8000f8208ff */
[----:B------:R-:W-:-:S05]  /*2860*/  LEA.HI.X R29, R12, UR19, R29, 0x1, P1 ;  /* 0x000000130c1d7c11 */ /* 0x000fca00088f0c1d */
[----:B------:R0:W-:Y:S04]  /*2870*/  STG.E desc[UR16][R28.64], R9 ;  /* 0x000000091c007986 */ /* 0x0001e8000c101910 */
.L_x_2094:
[----:B------:R-:W-:Y:S05]  /*2880*/  BSYNC.RECONVERGENT B1 ;  /* 0x0000000000017941 */ /* 0x000fea0003800200 */
.L_x_2093:
        /* <DEDUP_REMOVED lines=26> */
[----:B0-----:R-:W-:Y:S02]  /*2a30*/  IMAD R9, R9, UR12, RZ ;  /* 0x0000000c09097c24 */ /* 0x001fe4000f8e02ff */
[----:B------:R-:W-:-:S04]  /*2a40*/  IMAD.WIDE.U32 R12, R0, UR12, R12 ;  /* 0x0000000c000c7c25 */ /* 0x000fc8000f8e000c */
[----:B------:R-:W-:Y:S01]  /*2a50*/  IMAD R9, R0, UR13, R9 ;  /* 0x0000000d00097c24 */ /* 0x000fe2000f8e0209 */
[----:B-1----:R-:W-:-:S03]  /*2a60*/  LEA R28, P5, R12, UR18, 0x1 ;  /* 0x000000120c1c7c11 */ /* 0x002fc6000f8a08ff */
[----:B------:R-:W-:-:S05]  /*2a70*/  IMAD.IADD R9, R13, 0x1, R9 ;  /* 0x000000010d097824 */ /* 0x000fca00078e0209 */
[----:B------:R-:W-:Y:S02]  /*2a80*/  LEA.HI.X R29, R12, UR19, R9, 0x1, P5 ;  /* 0x000000130c1d7c11 */ /* 0x000fe4000a8f0c09 */
[----:B------:R-:W-:-:S05]  /*2a90*/  F2FP.BF16.F32.PACK_AB R9, R4, R11 ;  /* 0x0000000b0409723e */ /* 0x000fca00000010ff */
[----:B------:R0:W-:Y:S02]  /*2aa0*/  STG.E desc[UR16][R28.64], R9 ;  /* 0x000000091c007986 */ /* 0x0001e4000c101910 */
.L_x_2096:
[----:B------:R-:W-:Y:S05]  /*2ab0*/  BSYNC.RECONVERGENT B1 ;  /* 0x0000000000017941 */ /* 0x000fea0003800200 */
.L_x_2095:
[----:B------:R-:W-:Y:S04]  /*2ac0*/  BSSY.RECONVERGENT B1, `(.L_x_2097) ;  /* 0x0000014000017945 */ /* 0x000fe80003800200 */
[----:B------:R-:W-:Y:S05]  /*2ad0*/  @P2 BRA `(.L_x_2098) ;  /* 0x0000000000482947 */ /* 0x000fea0003800000 */
[----:B------:R-:W1:Y:S01]  /*2ae0*/  LDCU.64 UR12, c[0x0][0x3e0] ;  /* 0x00007c00ff0c77ac */ /* 0x000e620008000a00 */
[----:B------:R-:W-:Y:S01]  /*2af0*/  MOV R12, R42 ;  /* 0x0000002a000c7202 */ /* 0x000fe20000000f00 */
[----:B------:R-:W-:Y:S01]  /*2b00*/  FADD.FTZ R17, R17, -UR5 ;  /* 0x8000000511117e21 */ /* 0x000fe20008010000 */
[----:B------:R-:W-:Y:S01]  /*2b10*/  MOV R13, R41 ;  /* 0x00000029000d7202 */ /* 0x000fe20000000f00 */
[----:B------:R-:W2:Y:S01]  /*2b20*/  LDCU.64 UR18, c[0x0][0x380] ;  /* 0x00007000ff1277ac */ /* 0x000ea20008000a00 */
[----:B------:R-:W-:Y:S01]  /*2b30*/  FADD.FTZ R6, R6, -UR5 ;  /* 0x8000000506067e21 */ /* 0x000fe20008010000 */
[----:B------:R-:W-:-:S03]  /*2b40*/  FMUL.FTZ R17, R17, UR10 ;  /* 0x0000000a11117c20 */ /* 0x000fc60008410000 */
[----:B------:R-:W-:Y:S01]  /*2b50*/  FMUL.FTZ R6, R6, UR10 ;  /* 0x0000000a06067c20 */ /* 0x000fe20008410000 */
[----:B0-----:R-:W-:-:S03]  /*2b60*/  FFMA.FTZ R9, R14, R17, R27 ;  /* 0x000000110e097223 */ /* 0x001fc6000001001b */
        /* <DEDUP_REMOVED lines=9> */
.L_x_2098:
[----:B------:R-:W-:Y:S05]  /*2c00*/  BSYNC.RECONVERGENT B1 ;  /* 0x0000000000017941 */ /* 0x000fea0003800200 */
.L_x_2097:
[----:B------:R-:W-:Y:S04]  /*2c10*/  BSSY.RECONVERGENT B1, `(.L_x_2099) ;  /* 0x0000014000017945 */ /* 0x000fe80003800200 */
[----:B------:R-:W-:Y:S05]  /*2c20*/  @P1 BRA `(.L_x_2100) ;  /* 0x0000000000481947 */ /* 0x000fea0003800000 */
[----:B------:R-:W0:Y:S01]  /*2c30*/  LDCU.64 UR12, c[0x0][0x3e0] ;  /* 0x00007c00ff0c77ac */ /* 0x000e220008000a00 */
[----:B-1----:R-:W-:Y:S01]  /*2c40*/  MOV R6, R42 ;  /* 0x0000002a00067202 */ /* 0x002fe20000000f00 */
        /* <DEDUP_REMOVED lines=16> */
.L_x_2100:
[----:B------:R-:W-:Y:S05]  /*2d50*/  BSYNC.RECONVERGENT B1 ;  /* 0x0000000000017941 */ /* 0x000fea0003800200 */
.L_x_2099:
[----:B------:R-:W-:Y:S04]  /*2d60*/  BSSY.RECONVERGENT B1, `(.L_x_2101) ;  /* 0x0000014000017945 */ /* 0x000fe80003800200 */
[----:B------:R-:W-:Y:S05]  /*2d70*/  @P6 BRA `(.L_x_2102) ;  /* 0x0000000000486947 */ /* 0x000fea0003800000 */
[----:B------:R-:W0:Y:S01]  /*2d80*/  LDCU.64 UR12, c[0x0][0x3e0] ;  /* 0x00007c00ff0c77ac */ /* 0x000e220008000a00 */
[----:B-1----:R-:W-:Y:S01]  /*2d90*/  MOV R6, R42 ;  /* 0x0000002a00067202 */ /* 0x002fe20000000f00 */
[----:B------:R-:W-:Y:S01]  /*2da0*/  FADD.FTZ R21, R21, -UR5 ;  /* 0x8000000515157e21 */ /* 0x000fe20008010000 */
[----:B--2---:R-:W-:Y:S01]  /*2db0*/  MOV R7, R41 ;  /* 0x0000002900077202 */ /* 0x004fe20000000f00 */
        /* <DEDUP_REMOVED lines=14> */
.L_x_2102:
[----:B------:R-:W-:Y:S05]  /*2ea0*/  BSYNC.RECONVERGENT B1 ;  /* 0x0000000000017941 */ /* 0x000fea0003800200 */
.L_x_2101:
        /* <DEDUP_REMOVED lines=20> */
.L_x_2104:
[----:B------:R-:W-:Y:S05]  /*2ff0*/  BSYNC.RECONVERGENT B1 ;  /* 0x0000000000017941 */ /* 0x000fea0003800200 */
.L_x_2103:
[----:B------:R-:W-:Y:S05]  /*3000*/  @P4 BRA `(.L_x_2105) ;  /* 0x0000001000744947 */ /* 0x000fea0003800000 */
[----:B------:R-:W5:Y:S01]  /*3010*/  LDCU.64 UR12, c[0x0][0x3e0] ;  /* 0x00007c00ff0c77ac */ /* 0x000f620008000a00 */
[----:B------:R-:W-:Y:S01]  /*3020*/  MOV R40, R42 ;  /* 0x0000002a00287202 */ /* 0x000fe20000000f00 */
[----:B------:R-:W-:Y:S01]  /*3030*/  FADD.FTZ R25, R25, -UR5 ;  /* 0x8000000519197e21 */ /* 0x000fe20008010000 */
[----:B------:R-:W-:Y:S01]  /*3040*/  FADD.FTZ R18, R18, -UR5 ;  /* 0x8000000512127e21 */ /* 0x000fe20008010000 */
[----:B------:R-:W5:Y:S02]  /*3050*/  LDCU.64 UR14, c[0x0][0x380] ;  /* 0x00007000ff0e77ac */ /* 0x000f640008000a00 */
[----:B------:R-:W-:Y:S01]  /*3060*/  FMUL.FTZ R25, R25, UR10 ;  /* 0x0000000a19197c20 */ /* 0x000fe20008410000 */
[----:B------:R-:W-:-:S03]  /*3070*/  FMUL.FTZ R18, R18, UR10 ;  /* 0x0000000a12127c20 */ /* 0x000fc60008410000 */
[----:B01234-:R-:W-:Y:S01]  /*3080*/  FFMA.FTZ R9, R14, R25, R27 ;  /* 0x000000190e097223 */ /* 0x01ffe2000001001b */
[----:B------:R-:W-:-:S05]  /*3090*/  FFMA.FTZ R18, R15, R18, R26 ;  /* 0x000000120f127223 */ /* 0x000fca000001001a */
[----:B------:R-:W-:Y:S01]  /*30a0*/  F2FP.BF16.F32.PACK_AB R9, R18, R9 ;  /* 0x000000091209723e */ /* 0x000fe200000010ff */
[----:B-----5:R-:W-:Y:S02]  /*30b0*/  IMAD R7, R5, UR12, RZ ;  /* 0x0000000c05077c24 */ /* 0x020fe4000f8e02ff */
[----:B------:R-:W-:-:S04]  /*30c0*/  IMAD.WIDE.U32 R40, R30, UR12, R40 ;  /* 0x0000000c1e287c25 */ /* 0x000fc8000f8e0028 */
[----:B------:R-:W-:Y:S01]  /*30d0*/  IMAD R7, R30, UR13, R7 ;  /* 0x0000000d1e077c24 */ /* 0x000fe2000f8e0207 */
[----:B------:R-:W-:-:S04]  /*30e0*/  LEA R6, P1, R40, UR14, 0x1 ;  /* 0x0000000e28067c11 */ /* 0x000fc8000f8208ff */
[----:B------:R-:W-:-:S04]  /*30f0*/  IADD3 R7, PT, PT, R41, R7, RZ ;  /* 0x0000000729077210 */ /* 0x000fc80007ffe0ff */
[----:B------:R-:W-:-:S05]  /*3100*/  LEA.HI.X R7, R40, UR15, R7, 0x1, P1 ;  /* 0x0000000f28077c11 */ /* 0x000fca00088f0c07 */
[----:B------:R0:W-:Y:S01]  /*3110*/  STG.E desc[UR16][R6.64], R9 ;  /* 0x0000000906007986 */ /* 0x0001e2000c101910 */
[----:B------:R-:W-:Y:S05]  /*3120*/  BRA `(.L_x_2105) ;  /* 0x00000010002c7947 */ /* 0x000fea0003800000 */
.L_x_2090:
[----:B------:R-:W0:Y:S01]  /*3130*/  LDCU.64 UR18, c[0x0][0x3e8] ;  /* 0x00007d00ff1277ac */ /* 0x000e220008000a00 */
[----:B------:R-:W-:Y:S01]  /*3140*/  IADD3 R29, PT, PT, R38, 0x20, RZ ;  /* 0x00000020261d7810 */ /* 0x000fe20007ffe0ff */
[----:B------:R-:W-:Y:S03]  /*3150*/  BSSY.RECONVERGENT B1, `(.L_x_2106) ;  /* 0x000001f000017945 */ /* 0x000fe60003800200 */
[----:B0-----:R-:W-:Y:S01]  /*3160*/  ISETP.GE.U32.AND P2, PT, R29, UR18, PT ;  /* 0x000000121d007c0c */ /* 0x001fe2000bf46070 */
        /* <DEDUP_REMOVED lines=14> */
[----:B--2---:R-:W-:-:S04]  /*3250*/  FADD.FTZ R28, R28, 1 ;  /* 0x3f8000001c1c7421 */ /* 0x004fc80000010000 */
[----:B------:R-:W2:Y:S01]  /*3260*/  MUFU.RCP R44, R28 ;  /* 0x0000001c002c7308 */ /* 0x000ea20000001000 */
[----:B---3--:R-:W-:Y:S01]  /*3270*/  FADD.FTZ R13, R12, 1 ;  /* 0x3f8000000c0d7421 */ /* 0x008fe20000010000 */
[----:B0-----:R-:W-:-:S04]  /*3280*/  IMAD R12, R35, UR12, RZ ;  /* 0x0000000c230c7c24 */ /* 0x001fc8000f8e02ff */
[----:B------:R-:W-:Y:S02]  /*3290*/  IMAD R12, R38, UR13, R12 ;  /* 0x0000000d260c7c24 */ /* 0x000fe4000f8e020c */
[----:B------:R-:W0:Y:S01]  /*32a0*/  MUFU.RCP R13, R13 ;  /* 0x0000000d000d7308 */ /* 0x000e220000001000 */
[----:B--2---:R-:W-:Y:S01]  /*32b0*/  FMUL.FTZ R7, R7, R44 ;  /* 0x0000002c07077220 */ /* 0x004fe20000410000 */
[----:B------:R-:W-:-:S05]  /*32c0*/  MOV R44, R42 ;  /* 0x0000002a002c7202 */ /* 0x000fca0000000f00 */
[----:B------:R-:W-:-:S04]  /*32d0*/  IMAD.WIDE.U32 R44, R38, UR12, R44 ;  /* 0x0000000c262c7c25 */ /* 0x000fc8000f8e002c */
[----:B0-----:R-:W-:Y:S01]  /*32e0*/  FMUL.FTZ R0, R0, R13 ;  /* 0x0000000d00007220 */ /* 0x001fe20000410000 */
[----:B------:R-:W-:Y:S01]  /*32f0*/  IMAD.IADD R13, R45, 0x1, R12 ;  /* 0x000000012d0d7824 */ /* 0x000fe200078e020c */
[----:B-1----:R-:W-:-:S03]  /*3300*/  LEA R12, P1, R44, UR14, 0x1 ;  /* 0x0000000e2c0c7c11 */ /* 0x002fc6000f8208ff */
[----:B------:R-:W-:Y:S02]  /*3310*/  F2FP.BF16.F32.PACK_AB R7, R7, R0 ;  /* 0x000000000707723e */ /* 0x000fe400000010ff */
[----:B------:R-:W-:-:S05]  /*3320*/  LEA.HI.X R13, R44, UR15, R13, 0x1, P1 ;  /* 0x0000000f2c0d7c11 */ /* 0x000fca00088f0c0d */
[----:B------:R0:W-:Y:S03]  /*3330*/  STG.E desc[UR16][R12.64], R7 ;  /* 0x000000070c007986 */ /* 0x0001e6000c101910 */
.L_x_2107:
[----:B------:R-:W-:Y:S05]  /*3340*/  BSYNC.RECONVERGENT B1 ;  /* 0x0000000000017941 */ /* 0x000fea0003800200 */
.L_x_2106:
[----:B0-----:R-:W-:Y:S01]  /*3350*/  SHF.R.S32.HI R12, RZ, 0x1f, R29 ;  /* 0x0000001fff0c7819 */ /* 0x001fe2000001141d */
[----:B------:R-:W-:Y:S01]  /*3360*/  BSSY.RECONVERGENT B1, `(.L_x_2108) ;  /* 0x0000021000017945 */ /* 0x000fe20003800200 */
        /* <DEDUP_REMOVED lines=10> */
[----:B------:R-:W-:Y:S01]  /*3410*/  FFMA.FTZ R2, R14, R2, R27 ;  /* 0x000000020e027223 */ /* 0x000fe2000001001b */
        /* <DEDUP_REMOVED lines=13> */
[----:B------:R-:W-:Y:S01]  /*34f0*/  IMAD R9, R29, UR13, R12 ;  /* 0x0000000d1d097c24 */ /* 0x000fe2000f8e020c */
[----:B------:R-:W-:-:S03]  /*3500*/  MOV R12, R42 ;  /* 0x0000002a000c7202 */ /* 0x000fc60000000f00 */
[----:B------:R-:W-:Y:S02]  /*3510*/  F2FP.BF16.F32.PACK_AB R45, R45, R2 ;  /* 0x000000022d2d723e */ /* 0x000fe400000010ff */
[----:B------:R-:W-:-:S05]  /*3520*/  IMAD.WIDE.U32 R12, R29, UR12, R12 ;  /* 0x0000000c1d0c7c25 */ /* 0x000fca000f8e000c */
[----:B------:R-:W-:Y:S02]  /*3530*/  IADD3 R9, PT, PT, R13, R9, RZ ;  /* 0x000000090d097210 */ /* 0x000fe40007ffe0ff */
[----:B-1----:R-:W-:-:S04]  /*3540*/  LEA R28, P1, R12, UR14, 0x1 ;  /* 0x0000000e0c1c7c11 */ /* 0x002fc8000f8208ff */
[----:B------:R-:W-:-:S05]  /*3550*/  LEA.HI.X R29, R12, UR15, R9, 0x1, P1 ;  /* 0x0000000f0c1d7c11 */ /* 0x000fca00088f0c09 */
[----:B------:R0:W-:Y:S04]  /*3560*/  STG.E desc[UR16][R28.64], R45 ;  /* 0x0000002d1c007986 */ /* 0x0001e8000c101910 */
.L_x_2109:
[----:B------:R-:W-:Y:S05]  /*3570*/  BSYNC.RECONVERGENT B1 ;  /* 0x0000000000017941 */ /* 0x000fea0003800200 */
.L_x_2108:
        /* <DEDUP_REMOVED lines=23> */
[----:B------:R-:W-:Y:S01]  /*36f0*/  FFMA.FTZ R11, R14, R11, R27 ;  /* 0x0000000b0e0b7223 */ /* 0x000fe2000001001b */
        /* <DEDUP_REMOVED lines=20> */
.L_x_2111:
[----:B------:R-:W-:Y:S05]  /*3840*/  BSYNC.RECONVERGENT B1 ;  /* 0x0000000000017941 */ /* 0x000fea0003800200 */
.L_x_2110:
        /* <DEDUP_REMOVED lines=9> */
[----:B------:R-:W-:Y:S01]  /*38e0*/  MOV R13, R41 ;  /* 0x00000029000d7202 */ /* 0x000fe20000000f00 */
[----:B------:R-:W-:Y:S01]  /*38f0*/  FFMA.FTZ R4, R14, R4, R27 ;  /* 0x000000040e047223 */ /* 0x000fe2000001001b */
        /* <DEDUP_REMOVED lines=19> */
.L_x_2113:
[----:B------:R-:W-:Y:S05]  /*3a30*/  BSYNC.RECONVERGENT B1 ;  /* 0x0000000000017941 */ /* 0x000fea0003800200 */
.L_x_2112:
[----:B------:R-:W-:Y:S04]  /*3a40*/  BSSY.RECONVERGENT B1, `(.L_x_2114) ;  /* 0x000001e000017945 */ /* 0x000fe80003800200 */
[----:B------:R-:W-:Y:S05]  /*3a50*/  @P1 BRA `(.L_x_2115) ;  /* 0x0000000000701947 */ /* 0x000fea0003800000 */
[----:B------:R-:W-:Y:S01]  /*3a60*/  FADD.FTZ R8, R8, -UR5 ;  /* 0x8000000508087e21 */ /* 0x000fe20008010000 */
[----:B------:R-:W-:Y:S01]  /*3a70*/  FADD.FTZ R19, R19, -UR5 ;  /* 0x8000000513137e21 */ /* 0x000fe20008010000 */
[----:B------:R-:W3:Y:S01]  /*3a80*/  LDCU.64 UR12, c[0x0][0x3e0] ;  /* 0x00007c00ff0c77ac */ /* 0x000ee20008000a00 */
[----:B------:R-:W-:Y:S01]  /*3a90*/  MOV R9, R41 ;  /* 0x0000002900097202 */ /* 0x000fe20000000f00 */
[----:B------:R-:W-:Y:S01]  /*3aa0*/  FMUL.FTZ R0, R8, UR10 ;  /* 0x0000000a08007c20 */ /* 0x000fe20008410000 */
[----:B------:R-:W-:Y:S01]  /*3ab0*/  FMUL.FTZ R2, R19, UR10 ;  /* 0x0000000a13027c20 */ /* 0x000fe20008410000 */
[----:B------:R-:W4:Y:S01]  /*3ac0*/  LDCU.64 UR14, c[0x0][0x380] ;  /* 0x00007000ff0e77ac */ /* 0x000f220008000a00 */
[----:B------:R-:W-:Y:S02]  /*3ad0*/  IMAD.MOV.U32 R8, RZ, RZ, R42 ;  /* 0x000000ffff087224 */ /* 0x000fe400078e002a */
[----:B------:R-:W-:Y:S01]  /*3ae0*/  FFMA.FTZ R0, R14, R0, R27 ;  /* 0x000000000e007223 */ /* 0x000fe2000001001b */
[----:B------:R-:W-:-:S03]  /*3af0*/  FFMA.FTZ R2, R15, R2, R26 ;  /* 0x000000020f027223 */ /* 0x000fc6000001001a */
[----:B------:R-:W-:Y:S01]  /*3b00*/  FMUL.FTZ R4, R0, -1.4426950216293334961 ;  /* 0xbfb8aa3b00047820 */ /* 0x000fe20000410000 */
[----:B-12---:R-:W-:-:S05]  /*3b10*/  FMUL.FTZ R11, R2, -1.4426950216293334961 ;  /* 0xbfb8aa3b020b7820 */ /* 0x006fca0000410000 */
[----:B------:R-:W1:Y:S01]  /*3b20*/  MUFU.EX2 R4, R4 ;  /* 0x0000000400047308 */ /* 0x000e620000000800 */
[----:B---3--:R-:W-:-:S03]  /*3b30*/  IMAD R17, R33, UR12, RZ ;  /* 0x0000000c21117c24 */ /* 0x008fc6000f8e02ff */
[----:B------:R-:W2:Y:S01]  /*3b40*/  MUFU.EX2 R11, R11 ;  /* 0x0000000b000b7308 */ /* 0x000ea20000000800 */
[----:B------:R-:W-:-:S04]  /*3b50*/  IMAD.WIDE.U32 R8, R36, UR12, R8 ;  /* 0x0000000c24087c25 */ /* 0x000fc8000f8e0008 */
[----:B------:R-:W-:Y:S02]  /*3b60*/  IMAD R17, R36, UR13, R17 ;  /* 0x0000000d24117c24 */ /* 0x000fe4000f8e0211 */
[----:B-1----:R-:W-:-:S03]  /*3b70*/  FADD.FTZ R6, R4, 1 ;  /* 0x3f80000004067421 */ /* 0x002fc60000010000 */
[----:B------:R-:W-:Y:S01]  /*3b80*/  IADD3 R17, PT, PT, R9, R17, RZ ;  /* 0x0000001109117210 */ /* 0x000fe20007ffe0ff */
[----:B--2---:R-:W-:Y:S01]  /*3b90*/  FADD.FTZ R12, R11, 1 ;  /* 0x3f8000000b0c7421 */ /* 0x004fe20000010000 */
[----:B------:R4:W1:Y:S08]  /*3ba0*/  MUFU.RCP R7, R6 ;  /* 0x0000000600077308 */ /* 0x0008700000001000 */
[----:B------:R-:W2:Y:S01]  /*3bb0*/  MUFU.RCP R13, R12 ;  /* 0x0000000c000d7308 */ /* 0x000ea20000001000 */
[----:B----4-:R-:W-:Y:S01]  /*3bc0*/  LEA R6, P1, R8, UR14, 0x1 ;  /* 0x0000000e08067c11 */ /* 0x010fe2000f8208ff */
[----:B-1----:R-:W-:-:S03]  /*3bd0*/  FMUL.FTZ R0, R0, R7 ;  /* 0x0000000700007220 */ /* 0x002fc60000410000 */
[----:B------:R-:W-:Y:S01]  /*3be0*/  LEA.HI.X R7, R8, UR15, R17, 0x1, P1 ;  /* 0x0000000f08077c11 */ /* 0x000fe200088f0c11 */
[----:B--2---:R-:W-:-:S05]  /*3bf0*/  FMUL.FTZ R13, R2, R13 ;  /* 0x0000000d020d7220 */ /* 0x004fca0000410000 */
[----:B------:R-:W-:-:S05]  /*3c00*/  F2FP.BF16.F32.PACK_AB R13, R13, R0 ;  /* 0x000000000d0d723e */ /* 0x000fca00000010ff */
[----:B------:R3:W-:Y:S02]  /*3c10*/  STG.E desc[UR16][R6.64], R13 ;  /* 0x0000000d06007986 */ /* 0x0007e4000c101910 */
.L_x_2115:
[----:B------:R-:W-:Y:S05]  /*3c20*/  BSYNC.RECONVERGENT B1 ;  /* 0x0000000000017941 */ /* 0x000fea0003800200 */
.L_x_2114:
        /* <DEDUP_REMOVED lines=9> */
[----:B------:R-:W-:Y:S01]  /*3cc0*/  MOV R9, R41 ;  /* 0x0000002900097202 */ /* 0x000fe20000000f00 */
[----:B------:R-:W-:Y:S01]  /*3cd0*/  FFMA.FTZ R21, R14, R21, R27 ;  /* 0x000000150e157223 */ /* 0x000fe2000001001b */
[----:B-12---:R-:W-:-:S03]  /*3ce0*/  FFMA.FTZ R11, R15, R10, R26 ;  /* 0x0000000a0f0b7223 */ /* 0x006fc6000001001a */
[----:B------:R-:W-:Y:S01]  /*3cf0*/  FMUL.FTZ R0, R21, -1.4426950216293334961 ;  /* 0xbfb8aa3b15007820 */ /* 0x000fe20000410000 */
[----:B------:R-:W-:-:S05]  /*3d00*/  FMUL.FTZ R4, R11, -1.4426950216293334961 ;  /* 0xbfb8aa3b0b047820 */ /* 0x000fca0000410000 */
[----:B------:R-:W1:Y:S01]  /*3d10*/  MUFU.EX2 R0, R0 ;  /* 0x0000000000007308 */ /* 0x000e620000000800 */
[----:B---3--:R-:W-:-:S03]  /*3d20*/  IMAD R7, R31, UR12, RZ ;  /* 0x0000000c1f077c24 */ /* 0x008fc6000f8e02ff */
[----:B------:R-:W2:Y:S01]  /*3d30*/  MUFU.EX2 R4, R4 ;  /* 0x0000000400047308 */ /* 0x000ea20000000800 */
[----:B------:R-:W-:-:S04]  /*3d40*/  IMAD.WIDE.U32 R8, R34, UR12, R8 ;  /* 0x0000000c22087c25 */ /* 0x000fc8000f8e0008 */
[----:B------:R-:W-:Y:S01]  /*3d50*/  IMAD R7, R34, UR13, R7 ;  /* 0x0000000d22077c24 */ /* 0x000fe2000f8e0207 */
[----:B----4-:R-:W-:Y:S01]  /*3d60*/  LEA R6, P1, R8, UR14, 0x1 ;  /* 0x0000000e08067c11 */ /* 0x010fe2000f8208ff */
[----:B-1----:R-:W-:-:S03]  /*3d70*/  FADD.FTZ R2, R0, 1 ;  /* 0x3f80000000027421 */ /* 0x002fc60000010000 */
[----:B------:R-:W-:Y:S01]  /*3d80*/  IADD3 R7, PT, PT, R9, R7, RZ ;  /* 0x0000000709077210 */ /* 0x000fe20007ffe0ff */
[----:B--2---:R-:W-:-:S03]  /*3d90*/  FADD.FTZ R10, R4, 1 ;  /* 0x3f800000040a7421 */ /* 0x004fc60000010000 */
[----:B------:R-:W-:Y:S01]  /*3da0*/  LEA.HI.X R7, R8, UR15, R7, 0x1, P1 ;  /* 0x0000000f08077c11 */ /* 0x000fe200088f0c07 */
[----:B------:R-:W1:Y:S08]  /*3db0*/  MUFU.RCP R2, R2 ;  /* 0x0000000200027308 */ /* 0x000e700000001000 */
[----:B------:R-:W2:Y:S01]  /*3dc0*/  MUFU.RCP R10, R10 ;  /* 0x0000000a000a7308 */ /* 0x000ea20000001000 */
[----:B-1----:R-:W-:Y:S01]  /*3dd0*/  FMUL.FTZ R0, R21, R2 ;  /* 0x0000000215007220 */ /* 0x002fe20000410000 */
[----:B--2---:R-:W-:-:S05]  /*3de0*/  FMUL.FTZ R11, R11, R10 ;  /* 0x0000000a0b0b7220 */ /* 0x004fca0000410000 */
[----:B------:R-:W-:-:S05]  /*3df0*/  F2FP.BF16.F32.PACK_AB R11, R11, R0 ;  /* 0x000000000b0b723e */ /* 0x000fca00000010ff */
[----:B------:R4:W-:Y:S02]  /*3e00*/  STG.E desc[UR16][R6.64], R11 ;  /* 0x0000000b06007986 */ /* 0x0009e4000c101910 */
.L_x_2117:
[----:B------:R-:W-:Y:S05]  /*3e10*/  BSYNC.RECONVERGENT B1 ;  /* 0x0000000000017941 */ /* 0x000fea0003800200 */
.L_x_2116:
        /* <DEDUP_REMOVED lines=8> */
[----:B------:R-:W5:Y:S01]  /*3ea0*/  LDCU.64 UR14, c[0x0][0x380] ;  /* 0x00007000ff0e77ac */ /* 0x000f620008000a00 */
[----:B------:R-:W-:Y:S02]  /*3eb0*/  IMAD.MOV.U32 R8, RZ, RZ, R42 ;  /* 0x000000ffff087224 */ /* 0x000fe400078e002a */
[----:B------:R-:W-:Y:S01]  /*3ec0*/  FFMA.FTZ R23, R14, R23, R27 ;  /* 0x000000170e177223 */ /* 0x000fe2000001001b */
[----:B-12-4-:R-:W-:-:S03]  /*3ed0*/  FFMA.FTZ R11, R15, R16, R26 ;  /* 0x000000100f0b7223 */ /* 0x016fc6000001001a */
[----:B------:R-:W-:Y:S01]  /*3ee0*/  FMUL.FTZ R0, R23, -1.4426950216293334961 ;  /* 0xbfb8aa3b17007820 */ /* 0x000fe20000410000 */
[----:B------:R-:W-:-:S05]  /*3ef0*/  FMUL.FTZ R4, R11, -1.4426950216293334961 ;  /* 0xbfb8aa3b0b047820 */ /* 0x000fca0000410000 */
[----:B------:R-:W1:Y:S01]  /*3f00*/  MUFU.EX2 R0, R0 ;  /* 0x0000000000007308 */ /* 0x000e620000000800 */
[----:B---3--:R-:W-:-:S03]  /*3f10*/  IMAD R7, R3, UR12, RZ ;  /* 0x0000000c03077c24 */ /* 0x008fc6000f8e02ff */
[----:B------:R-:W2:Y:S01]  /*3f20*/  MUFU.EX2 R4, R4 ;  /* 0x0000000400047308 */ /* 0x000ea20000000800 */
[----:B------:R-:W-:-:S04]  /*3f30*/  IMAD.WIDE.U32 R8, R32, UR12, R8 ;  /* 0x0000000c20087c25 */ /* 0x000fc8000f8e0008 */
[----:B------:R-:W-:Y:S01]  /*3f40*/  IMAD R7, R32, UR13, R7 ;  /* 0x0000000d20077c24 */ /* 0x000fe2000f8e0207 */
[----:B-----5:R-:W-:Y:S01]  /*3f50*/  LEA R6, P1, R8, UR14, 0x1 ;  /* 0x0000000e08067c11 */ /* 0x020fe2000f8208ff */
        /* <DEDUP_REMOVED lines=10> */
.L_x_2119:
[----:B------:R-:W-:Y:S05]  /*4000*/  BSYNC.RECONVERGENT B1 ;  /* 0x0000000000017941 */ /* 0x000fea0003800200 */
.L_x_2118:
[----:B------:R-:W-:Y:S05]  /*4010*/  @P4 BRA `(.L_x_2105) ;  /* 0x0000000000704947 */ /* 0x000fea0003800000 */
[----:B------:R-:W-:Y:S01]  /*4020*/  FADD.FTZ R25, R25, -UR5 ;  /* 0x8000000519197e21 */ /* 0x000fe20008010000 */
[----:B------:R-:W-:Y:S01]  /*4030*/  FADD.FTZ R18, R18, -UR5 ;  /* 0x8000000512127e21 */ /* 0x000fe20008010000 */
[----:B------:R-:W5:Y:S01]  /*4040*/  LDCU.64 UR12, c[0x0][0x3e0] ;  /* 0x00007c00ff0c77ac */ /* 0x000f620008000a00 */
[----:B-1234-:R-:W-:Y:S01]  /*4050*/  MOV R6, R42 ;  /* 0x0000002a00067202 */ /* 0x01efe20000000f00 */
        /* <DEDUP_REMOVED lines=8> */
[----:B------:R-:W2:Y:S01]  /*40e0*/  MUFU.EX2 R0, R0 ;  /* 0x0000000000007308 */ /* 0x000ea20000000800 */
[----:B-----5:R-:W-:-:S03]  /*40f0*/  IMAD R9, R5, UR12, RZ ;  /* 0x0000000c05097c24 */ /* 0x020fc6000f8e02ff */
[----:B------:R-:W3:Y:S01]  /*4100*/  MUFU.EX2 R4, R4 ;  /* 0x0000000400047308 */ /* 0x000ee20000000800 */
[----:B------:R-:W-:-:S04]  /*4110*/  IMAD.WIDE.U32 R6, R30, UR12, R6 ;  /* 0x0000000c1e067c25 */ /* 0x000fc8000f8e0006 */
[----:B------:R-:W-:Y:S01]  /*4120*/  IMAD R9, R30, UR13, R9 ;  /* 0x0000000d1e097c24 */ /* 0x000fe2000f8e0209 */
[----:B-1----:R-:W-:Y:S01]  /*4130*/  LEA R8, P1, R6, UR14, 0x1 ;  /* 0x0000000e06087c11 */ /* 0x002fe2000f8208ff */
[----:B--2---:R-:W-:-:S03]  /*4140*/  FADD.FTZ R2, R0, 1 ;  /* 0x3f80000000027421 */ /* 0x004fc60000010000 */
[----:B------:R-:W-:Y:S01]  /*4150*/  IADD3 R9, PT, PT, R7, R9, RZ ;  /* 0x0000000907097210 */ /* 0x000fe20007ffe0ff */
[----:B---3--:R-:W-:-:S03]  /*4160*/  FADD.FTZ R10, R4, 1 ;  /* 0x3f800000040a7421 */ /* 0x008fc60000010000 */
[----:B------:R-:W-:Y:S01]  /*4170*/  LEA.HI.X R9, R6, UR15, R9, 0x1, P1 ;  /* 0x0000000f06097c11 */ /* 0x000fe200088f0c09 */
[----:B------:R-:W1:Y:S08]  /*4180*/  MUFU.RCP R2, R2 ;  /* 0x0000000200027308 */ /* 0x000e700000001000 */
[----:B------:R-:W2:Y:S01]  /*4190*/  MUFU.RCP R10, R10 ;  /* 0x0000000a000a7308 */ /* 0x000ea20000001000 */
[----:B-1----:R-:W-:Y:S01]  /*41a0*/  FMUL.FTZ R0, R25, R2 ;  /* 0x0000000219007220 */ /* 0x002fe20000410000 */
[----:B--2---:R-:W-:-:S05]  /*41b0*/  FMUL.FTZ R11, R11, R10 ;  /* 0x0000000a0b0b7220 */ /* 0x004fca0000410000 */
[----:B------:R-:W-:-:S05]  /*41c0*/  F2FP.BF16.F32.PACK_AB R11, R11, R0 ;  /* 0x000000000b0b723e */ /* 0x000fca00000010ff */
[----:B------:R1:W-:Y:S02]  /*41d0*/  STG.E desc[UR16][R8.64], R11 ;  /* 0x0000000b08007986 */ /* 0x0003e4000c101910 */
.L_x_2105:
[----:B------:R-:W-:Y:S05]  /*41e0*/  BSYNC.RECONVERGENT B0 ;  /* 0x0000000000007941 */ /* 0x000fea0003800200 */
.L_x_2089:
[----:B------:R-:W-:Y:S02]  /*41f0*/  UIADD3 UR9, UPT, UPT, UR21, UR9, URZ ;  /* 0x0000000915097290 */ /* 0x000fe4000fffe0ff */
[----:B------:R-:W-:Y:S02]  /*4200*/  UIADD3 UR4, UPT, UPT, UR4, 0x1, URZ ;  /* 0x0000000104047890 */ /* 0x000fe4000fffe0ff */
[----:B------:R-:W-:-:S09]  /*4210*/  UISETP.GE.AND UP1, UPT, UR9, UR7, UPT ;  /* 0x000000070900728c */ /* 0x000fd2000bf26270 */
[----:B------:R-:W-:Y:S05]  /*4220*/  BRA.U !UP1, `(.L_x_2120) ;  /* 0xffffffc109187547 */ /* 0x000fea000b83ffff */
[----:B------:R-:W-:Y:S05]  /*4230*/  EXIT ;  /* 0x000000000000794d */ /* 0x000fea0003800000 */
.L_x_2121:
        /* <DEDUP_REMOVED lines=12> */
.L_x_3446:


//--------------------- .text._Z35group_norm_nhwc_fwd_one_pass_kernelI11Bf16IOBf16WLi512ELi8ELi128EEv26Group_norm_nhwc_fwd_params --------------------------
	.section	.text._Z35group_norm_nhwc_fwd_one_pass_kernelI11Bf16IOBf16WLi512ELi8ELi128EEv26Group_norm_nhwc_fwd_params,"ax",@progbits
	.align	128
        .global         _Z35group_norm_nhwc_fwd_one_pass_kernelI11Bf16IOBf16WLi512ELi8ELi128EEv26Group_norm_nhwc_fwd_params
        .type           _Z35group_norm_nhwc_fwd_one_pass_kernelI11Bf16IOBf16WLi512ELi8ELi128EEv26Group_norm_nhwc_fwd_params,@function
        .size           _Z35group_norm_nhwc_fwd_one_pass_kernelI11Bf16IOBf16WLi512ELi8ELi128EEv26Group_norm_nhwc_fwd_params,(.L_x_3447 - _Z35group_norm_nhwc_fwd_one_pass_kernelI11Bf16IOBf16WLi512ELi8ELi128EEv26Group_norm_nhwc_fwd_params)
        .other          _Z35group_norm_nhwc_fwd_one_pass_kernelI11Bf16IOBf16WLi512ELi8ELi128EEv26Group_norm_nhwc_fwd_params,@"STO_CUDA_ENTRY STV_DEFAULT"
_Z35group_norm_nhwc_fwd_one_pass_kernelI11Bf16IOBf16WLi512ELi8ELi128EEv26Group_norm_nhwc_fwd_params:
.text._Z35group_norm_nhwc_fwd_one_pass_kernelI11Bf16IOBf16WLi512ELi8ELi128EEv26Group_norm_nhwc_fwd_params:
        /* <DEDUP_REMOVED lines=36> */
.L_x_2197:
[----:B0-----:R-:W0:Y:S01]  /*0240*/  LDCU UR5, c[0x0][0x3f8] ;  /* 0x00007f00ff0577ac */ /* 0x001e220008000800 */
[----:B------:R-:W-:Y:S01]  /*0250*/  IABS R6, UR7 ;  /* 0x0000000700067c13 */ /* 0x000fe20008000000 */
[----:B------:R-:W-:Y:S01]  /*0260*/  VIADD R15, R56, 0xa0 ;  /* 0x000000a0380f7836 */ /* 0x000fe20000000000 */
[----:B------:R-:W-:Y:S01]  /*0270*/  SHF.L.U32 R60, R44, 0x1, RZ ;  /* 0x000000012c3c7819 */ /* 0x000fe200000006ff */
[----:B-1----:R-:W1:Y:S01]  /*0280*/  LDCU.64 UR12, c[0x0][0x3e8] ;  /* 0x00007d00ff0c77ac */ /* 0x002e620008000a00 */
[C---:B------:R-:W-:Y:S02]  /*0290*/  IADD3 R23, PT, PT, R56.reuse, 0xc0, RZ ;  /* 0x000000c038177810 */ /* 0x040fe40007ffe0ff */
[----:B------:R-:W-:Y:S01]  /*02a0*/  SHF.R.S32.HI R19, RZ, 0x1f, R15 ;  /* 0x0000001fff137819 */ /* 0x000fe2000001140f */
[----:B--2---:R-:W2:Y:S01]  /*02b0*/  LDCU.64 UR16, c[0x0][0x3f0] ;  /* 0x00007e00ff1077ac */ /* 0x004ea20008000a00 */
[----:B------:R-:W-:Y:S02]  /*02c0*/  SHF.R.S32.HI R27, RZ, 0x1f, R23 ;  /* 0x0000001fff1b7819 */ /* 0x000fe40000011417 */
[----:B------:R-:W-:-:S04]  /*02d0*/  IADD3 R25, PT, PT, R56, 0xe0, RZ ;  /* 0x000000e038197810 */ /* 0x000fc80007ffe0ff */
[----:B------:R-:W-:Y:S01]  /*02e0*/  SHF.R.S32.HI R17, RZ, 0x1f, R25 ;  /* 0x0000001fff117819 */ /* 0x000fe20000011419 */
[----:B0-----:R-:W-:Y:S01]  /*02f0*/  IMAD.U32 R0, RZ, RZ, UR5 ;  /* 0x00000005ff007e24 */ /* 0x001fe2000f8e00ff */
[----:B-1----:R-:W-:-:S04]  /*0300*/  ISETP.GE.U32.AND P2, PT, R15, UR12, PT ;  /* 0x0000000c0f007c0c */ /* 0x002fc8000bf46070 */
[----:B---34-:R-:W-:Y:S02]  /*0310*/  IABS R5, R0 ;  /* 0x0000000000057213 */ /* 0x018fe40000000000 */
[----:B------:R-:W-:Y:S02]  /*0320*/  ISETP.GE.AND.EX P2, PT, R19, UR13, PT, P2 ;  /* 0x0000000d13007c0c */ /* 0x000fe4000bf46320 */
[----:B------:R-:W0:Y:S01]  /*0330*/  I2F.RP R0, R5 ;  /* 0x0000000500007306 */ /* 0x000e220000209400 */
[----:B------:R-:W-:Y:S02]  /*0340*/  ISETP.GE.U32.AND P3, PT, R23, UR12, PT ;  /* 0x0000000c17007c0c */ /* 0x000fe4000bf66070 */
[----:B--2---:R-:W-:Y:S02]  /*0350*/  MOV R13, UR16 ;  /* 0x00000010000d7c02 */ /* 0x004fe40008000f00 */
[----:B------:R-:W-:Y:S02]  /*0360*/  ISETP.GE.AND.EX P3, PT, R27, UR13, PT, P3 ;  /* 0x0000000d1b007c0c */ /* 0x000fe4000bf66330 */
[----:B------:R-:W-:-:S04]  /*0370*/  ISETP.GE.U32.AND P4, PT, R25, UR12, PT ;  /* 0x0000000c19007c0c */ /* 0x000fc8000bf86070 */
[----:B------:R-:W1:Y:S01]  /*0380*/  @!P2 LDC.64 R8, c[0x0][0x3e0] ;  /* 0x0000f800ff08ab82 */ /* 0x000e620000000a00 */
[----:B------:R-:W-:Y:S01]  /*0390*/  ISETP.GE.AND.EX P4, PT, R17, UR13, PT, P4 ;  /* 0x0000000d11007c0c */ /* 0x000fe2000bf86340 */
[----:B0-----:R-:W0:Y:S02]  /*03a0*/  MUFU.RCP R0, R0 ;  /* 0x0000000000007308 */ /* 0x001e240000001000 */
[----:B0-----:R-:W-:Y:S01]  /*03b0*/  IADD3 R2, PT, PT, R0, 0xffffffe, RZ ;  /* 0x0ffffffe00027810 */ /* 0x001fe20007ffe0ff */
[----:B-1----:R-:W-:Y:S01]  /*03c0*/  @!P2 IMAD R12, R19, R8, RZ ;  /* 0x00000008130ca224 */ /* 0x002fe200078e02ff */
[----:B------:R-:W-:-:S04]  /*03d0*/  IADD3 R19, PT, PT, R56, 0x120, RZ ;  /* 0x0000012038137810 */ /* 0x000fc80007ffe0ff */
[----:B------:R0:W1:Y:S01]  /*03e0*/  F2I.FTZ.U32.TRUNC.NTZ R3, R2 ;  /* 0x0000000200037305 */ /* 0x000062000021f000 */
[----:B------:R-:W-:Y:S01]  /*03f0*/  @!P2 IMAD R29, R15, R9, R12 ;  /* 0x000000090f1da224 */ /* 0x000fe200078e020c */
[----:B------:R-:W-:Y:S01]  /*0400*/  SHF.R.S32.HI R21, RZ, 0x1f, R19 ;  /* 0x0000001fff157819 */ /* 0x000fe20000011413 */
[----:B0-----:R-:W-:-:S05]  /*0410*/  HFMA2 R2, -RZ, RZ, 0, 0 ;  /* 0x00000000ff027431 */ /* 0x001fca00000001ff */
[----:B------:R-:W-:Y:S02]  /*0420*/  R2UR UR10, R2 ;  /* 0x00000000020a72ca */ /* 0x000fe400000e0000 */
[----:B-1----:R-:W-:Y:S02]  /*0430*/  R2UR UR11, R3 ;  /* 0x00000000030b72ca */ /* 0x002fe400000e0000 */
        /* <DEDUP_REMOVED lines=41> */
[----:B------:R-:W-:Y:S01]  /*06d0*/  @!P1 IMAD.MOV.U32 R58, RZ, RZ, R60 ;  /* 0x000000ffff3a9224 */ /* 0x000fe200078e003c */
[----:B------:R-:W-:Y:S01]  /*06e0*/  IADD3 R59, PT, PT, R61, UR5, RZ ;  /* 0x000000053d3b7c10 */ /* 0x000fe2000fffe0ff */
[C---:B------:R-:W-:Y:S02]  /*06f0*/  @!P1 IMAD R13, R3.reuse, R11, R0 ;  /* 0x0000000b030d9224 */ /* 0x040fe400078e0200 */
[----:B------:R-:W-:Y:S02]  /*0700*/  @!P1 IMAD.WIDE.U32 R10, R3, R10, R58 ;  /* 0x0000000a030a9225 */ /* 0x000fe400078e003a */
[----:B------:R-:W2:Y:S03]  /*0710*/  @!P3 LDC.64 R2, c[0x0][0x3e0] ;  /* 0x0000f800ff02bb82 */ /* 0x000ea60000000a00 */
[----:B------:R-:W-:Y:S01]  /*0720*/  @!P1 IADD3 R0, PT, PT, R11, R13, RZ ;  /* 0x0000000d0b009210 */ /* 0x000fe20007ffe0ff */
[----:B------:R-:W-:Y:S01]  /*0730*/  HFMA2 R13, -RZ, RZ, 0, 0 ;  /* 0x00000000ff0d7431 */ /* 0x000fe200000001ff */
[----:B-1----:R-:W-:-:S02]  /*0740*/  @!P1 LEA R4, P5, R10, R4, 0x1 ;  /* 0x000000040a049211 */ /* 0x002fc400078a08ff */
[----:B------:R-:W-:Y:S02]  /*0750*/  @!P2 MOV R11, R59 ;  /* 0x0000003b000ba202 */ /* 0x000fe40000000f00 */
[----:B------:R-:W-:Y:S02]  /*0760*/  @!P1 LEA.HI.X R5, R10, R5, R0, 0x1, P5 ;  /* 0x000000050a059211 */ /* 0x000fe400028f0c00 */
        /* <DEDUP_REMOVED lines=9> */
[-C--:B--2---:R-:W-:Y:S02]  /*0800*/  @!P3 IMAD R12, R27, R2.reuse, RZ ;  /* 0x000000021b0cb224 */ /* 0x084fe400078e02ff */
[----:B------:R-:W0:Y:S01]  /*0810*/  @!P4 LDC.64 R10, c[0x0][0x3e0] ;  /* 0x0000f800ff0acb82 */ /* 0x000e220000000a00 */
[----:B-1----:R-:W-:Y:S01]  /*0820*/  @!P3 MOV R5, R59 ;  /* 0x0000003b0005b202 */ /* 0x002fe20000000f00 */
[----:B------:R-:W-:Y:S01]  /*0830*/  @!P3 IMAD.MOV.U32 R4, RZ, RZ, R60 ;  /* 0x000000ffff04b224 */ /* 0x000fe200078e003c */
[----:B------:R-:W-:Y:S01]  /*0840*/  @!P2 LEA.HI.X R7, R8, R7, R9, 0x1, P6 ;  /* 0x000000070807a211 */ /* 0x000fe200030f0c09 */
[C---:B------:R-:W-:Y:S02]  /*0850*/  @!P3 IMAD R9, R23.reuse, R3, R12 ;  /* 0x000000031709b224 */ /* 0x040fe400078e020c */
[----:B------:R-:W-:Y:S02]  /*0860*/  @!P3 IMAD.WIDE.U32 R2, R23, R2, R4 ;  /* 0x000000021702b225 */ /* 0x000fe400078e0004 */
[----:B------:R-:W1:Y:S01]  /*0870*/  @!P4 LDC.64 R22, c[0x0][0x390] ;  /* 0x0000e400ff16cb82 */ /* 0x000e620000000a00 */
[----:B------:R-:W-:-:S02]  /*0880*/  ISETP.GE.U32.AND P1, PT, R0, UR12, PT ;  /* 0x0000000c00007c0c */ /* 0x000fc4000bf26070 */
[----:B------:R-:W-:Y:S01]  /*0890*/  SHF.R.S32.HI R27, RZ, 0x1f, R0 ;  /* 0x0000001fff1b7819 */ /* 0x000fe20000011400 */
[----:B------:R-:W-:Y:S01]  /*08a0*/  HFMA2 R8, -RZ, RZ, 0, 0 ;  /* 0x00000000ff087431 */ /* 0x000fe200000001ff */
[----:B------:R-:W-:-:S03]  /*08b0*/  ISETP.GE.U32.AND P6, PT, R56, UR12, PT ;  /* 0x0000000c38007c0c */ /* 0x000fc6000bfc6070 */
[----:B------:R-:W2:Y:S01]  /*08c0*/  @!P5 LDC.64 R4, c[0x0][0x3e0] ;  /* 0x0000f800ff04db82 */ /* 0x000ea20000000a00 */
[----:B------:R-:W-:Y:S01]  /*08d0*/  ISETP.GE.AND.EX P1, PT, R27, UR13, PT, P1 ;  /* 0x0000000d1b007c0c */ /* 0x000fe2000bf26310 */
[----:B------:R5:W3:Y:S01]  /*08e0*/  @!P2 LDG.E R8, desc[UR14][R6.64] ;  /* 0x0000000e0608a981 */ /* 0x000ae2000c1e1900 */
[----:B------:R-:W-:Y:S02]  /*08f0*/  ISETP.GE.AND.EX P2, PT, R53, UR13, PT, P6 ;  /* 0x0000000d35007c0c */ /* 0x000fe4000bf46360 */
[----:B------:R-:W-:Y:S02]  /*0900*/  @!P3 IADD3 R3, PT, PT, R3, R9, RZ ;  /* 0x000000090303b210 */ /* 0x000fe40007ffe0ff */
[----:B----4-:R-:W-:Y:S01]  /*0910*/  @!P3 LEA R14, P6, R2, R14, 0x1 ;  /* 0x0000000e020eb211 */ /* 0x010fe200078c08ff */
[----:B0-----:R-:W-:Y:S01]  /*0920*/  @!P4 IMAD R12, R17, R10, RZ ;  /* 0x0000000a110cc224 */ /* 0x001fe200078e02ff */
[----:B------:R-:W-:Y:S01]  /*0930*/  MOV R9, RZ ;  /* 0x000000ff00097202 */ /* 0x000fe20000000f00 */
[----:B------:R-:W0:Y:S01]  /*0940*/  @!P5 LDC.64 R16, c[0x0][0x390] ;  /* 0x0000e400ff10db82 */ /* 0x000e220000000a00 */
[----:B-----5:R-:W-:-:S02]  /*0950*/  @!P4 MOV R6, R60 ;  /* 0x0000003c0006c202 */ /* 0x020fc40000000f00 */
[----:B------:R-:W-:Y:S01]  /*0960*/  @!P4 MOV R7, R59 ;  /* 0x0000003b0007c202 */ /* 0x000fe20000000f00 */
[----:B------:R-:W-:Y:S01]  /*0970*/  @!P4 IMAD R29, R25, R11, R12 ;  /* 0x0000000b191dc224 */ /* 0x000fe200078e020c */
[----:B------:R-:W-:Y:S02]  /*0980*/  @!P3 LEA.HI.X R15, R2, R15, R3, 0x1, P6 ;  /* 0x0000000f020fb211 */ /* 0x000fe400030f0c03 */
[----:B------:R-:W-:Y:S01]  /*0990*/  ISETP.GE.U32.AND P6, PT, R55, UR12, PT ;  /* 0x0000000c37007c0c */ /* 0x000fe2000bfc6070 */
[----:B------:R-:W-:Y:S01]  /*09a0*/  @!P4 IMAD.WIDE.U32 R10, R25, R10, R6 ;  /* 0x0000000a190ac225 */ /* 0x000fe200078e0006 */
[----:B------:R-:W4:Y:S01]  /*09b0*/  @!P1 LDC.64 R2, c[0x0][0x3e0] ;  /* 0x0000f800ff029b82 */ /* 0x000f220000000a00 */
[----:B------:R-:W5:Y:S01]  /*09c0*/  @!P3 LDG.E R9, desc[UR14][R14.64] ;  /* 0x0000000e0e09b981 */ /* 0x000f62000c1e1900 */
[----:B------:R-:W-:Y:S02]  /*09d0*/  ISETP.GE.AND.EX P3, PT, R51, UR13, PT, P6 ;  /* 0x0000000d33007c0c */ /* 0x000fe4000bf66360 */
[----:B------:R-:W-:-:S02]  /*09e0*/  @!P4 IADD3 R11, PT, PT, R11, R29, RZ ;  /* 0x0000001d0b0bc210 */ /* 0x000fc40007ffe0ff */
[C---:B-1----:R-:W-:Y:S02]  /*09f0*/  @!P4 LEA R22, P6, R10.reuse, R22, 0x1 ;  /* 0x000000160a16c211 */ /* 0x042fe400078c08ff */
[----:B------:R-:W1:Y:S01]  /*0a00*/  @!P2 LDC.64 R6, c[0x0][0x3e0] ;  /* 0x0000f800ff06ab82 */ /* 0x000e620000000a00 */
[----:B--2---:R-:W-:Y:S01]  /*0a10*/  @!P5 IMAD R12, R21, R4, RZ ;  /* 0x00000004150cd224 */ /* 0x004fe200078e02ff */
[----:B------:R-:W-:Y:S01]  /*0a20*/  @!P4 LEA.HI.X R23, R10, R23, R11, 0x1, P6 ;  /* 0x000000170a17c211 */ /* 0x000fe200030f0c0b */
[----:B------:R-:W-:Y:S01]  /*0a30*/  @!P5 IMAD.MOV.U32 R10, RZ, RZ, R60 ;  /* 0x000000ffff0ad224 */ /* 0x000fe200078e003c */
[----:B------:R-:W-:Y:S01]  /*0a40*/  @!P5 MOV R11, R59 ;  /* 0x0000003b000bd202 */ /* 0x000fe20000000f00 */
[----:B------:R-:W-:-:S03]  /*0a50*/  @!P5 IMAD R29, R19, R5, R12 ;  /* 0x00000005131dd224 */ /* 0x000fc600078e020c */
[----:B------:R-:W2:Y:S01]  /*0a60*/  @!P1 LDC.64 R24, c[0x0][0x390] ;  /* 0x0000e400ff189b82 */ /* 0x000ea20000000a00 */
[----:B------:R-:W-:-:S04]  /*0a70*/  @!P5 IMAD.WIDE.U32 R4, R19, R4, R10 ;  /* 0x000000041304d225 */ /* 0x000fc800078e000a */
[----:B------:R-:W-:-:S03]  /*0a80*/  HFMA2 R11, -RZ, RZ, 0, 0 ;  /* 0x00000000ff0b7431 */ /* 0x000fc600000001ff */
[----:B------:R-:W2:Y:S01]  /*0a90*/  @!P2 LDC.64 R20, c[0x0][0x390] ;  /* 0x0000e400ff14ab82 */ /* 0x000ea20000000a00 */
[----:B------:R-:W-:Y:S02]  /*0aa0*/  @!P5 IADD3 R5, PT, PT, R5, R29, RZ ;  /* 0x0000001d0505d210 */ /* 0x000fe40007ffe0ff */
[----:B------:R1:W5:Y:S01]  /*0ab0*/  @!P4 LDG.E R11, desc[UR14][R22.64] ;  /* 0x0000000e160bc981 */ /* 0x000362000c1e1900 */
[----:B0-----:R-:W-:Y:S01]  /*0ac0*/  @!P5 LEA R16, P6, R4, R16, 0x1 ;  /* 0x000000100410d211 */ /* 0x001fe200078c08ff */
[----:B----4-:R-:W-:Y:S01]  /*0ad0*/  @!P1 IMAD R27, R27, R2, RZ ;  /* 0x000000021b1b9224 */ /* 0x010fe200078e02ff */
[----:B------:R-:W-:Y:S02]  /*0ae0*/  ISETP.GE.U32.AND P4, PT, R54, UR12, PT ;  /* 0x0000000c36007c0c */ /* 0x000fe4000bf86070 */
[----:B------:R-:W-:Y:S01]  /*0af0*/  @!P5 LEA.HI.X R17, R4, R17, R5, 0x1, P6 ;  /* 0x000000110411d211 */ /* 0x000fe200030f0c05 */
[----:B------:R-:W0:Y:S01]  /*0b00*/  @!P3 LDC.64 R18, c[0x0][0x3e0] ;  /* 0x0000f800ff12bb82 */ /* 0x000e220000000a00 */
[----:B------:R-:W-:-:S02]  /*0b10*/  @!P1 MOV R4, R60 ;  /* 0x0000003c00049202 */ /* 0x000fc40000000f00 */
[----:B------:R-:W-:Y:S01]  /*0b20*/  @!P1 MOV R5, R59 ;  /* 0x0000003b00059202 */ /* 0x000fe20000000f00 */
[C---:B------:R-:W-:Y:S01]  /*0b30*/  @!P1 IMAD R27, R0.reuse, R3, R27 ;  /* 0x00000003001b9224 */ /* 0x040fe200078e021b */
[----:B------:R-:W-:Y:S01]  /*0b40*/  ISETP.GE.AND.EX P4, PT, R49, UR13, PT, P4 ;  /* 0x0000000d31007c0c */ /* 0x000fe2000bf86340 */
[----:B-1----:R-:W-:Y:S01]  /*0b50*/  @!P2 IMAD R10, R53, R6, RZ ;  /* 0x00000006350aa224 */ /* 0x002fe200078e02ff */
[----:B------:R-:W-:Y:S01]  /*0b60*/  @!P2 MOV R22, R60 ;  /* 0x0000003c0016a202 */ /* 0x000fe20000000f00 */
[----:B------:R-:W-:-:S04]  /*0b70*/  @!P1 IMAD.WIDE.U32 R2, R0, R2, R4 ;  /* 0x0000000200029225 */ /* 0x000fc800078e0004 */
[----:B------:R-:W-:Y:S01]  /*0b80*/  HFMA2 R14, -RZ, RZ, 0, 0 ;  /* 0x00000000ff0e7431 */ /* 0x000fe200000001ff */
[----:B------:R-:W1:Y:S01]  /*0b90*/  @!P3 LDC.64 R4, c[0x0][0x390] ;  /* 0x0000e400ff04bb82 */ /* 0x000e620000000a00 */
[----:B------:R-:W-:Y:S01]  /*0ba0*/  @!P2 IMAD.MOV.U32 R23, RZ, RZ, R59 ;  /* 0x000000ffff17a224 */ /* 0x000fe200078e003b */
[----:B------:R-:W-:Y:S01]  /*0bb0*/  @!P1 IADD3 R0, PT, PT, R3, R27, RZ ;  /* 0x0000001b03009210 */ /* 0x000fe20007ffe0ff */
[----:B------:R-:W-:Y:S01]  /*0bc0*/  @!P2 IMAD R15, R56, R7, R10 ;  /* 0x00000007380fa224 */ /* 0x000fe200078e020a */
[----:B--2---:R-:W-:Y:S01]  /*0bd0*/  @!P1 LEA R24, P6, R2, R24, 0x1 ;  /* 0x0000001802189211 */ /* 0x004fe200078c08ff */
[----:B------:R-:W-:Y:S01]  /*0be0*/  @!P2 IMAD.WIDE.U32 R6, R56, R6, R22 ;  /* 0x000000063806a225 */ /* 0x000fe200078e0016 */
[----:B------:R2:W4:Y:S02]  /*0bf0*/  @!P5 LDG.E R14, desc[UR14][R16.64] ;  /* 0x0000000e100ed981 */ /* 0x000524000c1e1900 */
[----:B------:R-:W-:Y:S02]  /*0c00*/  @!P1 LEA.HI.X R25, R2, R25, R0, 0x1, P6 ;  /* 0x0000001902199211 */ /* 0x000fe400030f0c00 */
[----:B------:R-:W-:Y:S01]  /*0c10*/  @!P2 IADD3 R0, PT, PT, R7, R15, RZ ;  /* 0x0000000f0700a210 */ /* 0x000fe20007ffe0ff */
[----:B------:R-:W1:Y:S01]  /*0c20*/  @!P4 LDC.64 R2, c[0x0][0x3e0] ;  /* 0x0000f800ff02cb82 */ /* 0x000e620000000a00 */
[----:B------:R-:W-:-:S02]  /*0c30*/  @!P2 LEA R20, P5, R6, R20, 0x1 ;  /* 0x000000140614a211 */ /* 0x000fc400078a08ff */
[----:B------:R-:W-:Y:S02]  /*0c40*/  ISETP.GE.U32.AND P6, PT, R52, UR12, PT ;  /* 0x0000000c34007c0c */ /* 0x000fe4000bfc6070 */
[----:B------:R-:W-:Y:S02]  /*0c50*/  IADD3 R33, PT, PT, R56, 0x80, RZ ;  /* 0x0000008038217810 */ /* 0x000fe40007ffe0ff */
[----:B------:R-:W-:Y:S01]  /*0c60*/  @!P2 LEA.HI.X R21, R6, R21, R0, 0x1, P5 ;  /* 0x000000150615a211 */ /* 0x000fe200028f0c00 */
[----:B0-----:R-:W-:Y:S01]  /*0c70*/  @!P3 IMAD R10, R51, R18, RZ ;  /* 0x00000012330ab224 */ /* 0x001fe200078e02ff */
[----:B------:R-:W-:Y:S01]  /*0c80*/  ISETP.GE.AND.EX P6, PT, R47, UR13, PT, P6 ;  /* 0x0000000d2f007c0c */ /* 0x000fe2000bfc6360 */
[----:B------:R-:W-:Y:S01]  /*0c90*/  HFMA2 R41, -RZ, RZ, 0, 0 ;  /* 0x00000000ff297431 */ /* 0x000fe200000001ff */
[----:B------:R-:W-:Y:S01]  /*0ca0*/  ISETP.GE.U32.AND P5, PT, R33, UR12, PT ;  /* 0x0000000c21007c0c */ /* 0x000fe2000bfa6070 */
[----:B--2---:R-:W0:Y:S01]  /*0cb0*/  @!P4 LDC.64 R16, c[0x0][0x390] ;  /* 0x0000e400ff10cb82 */ /* 0x004e220000000a00 */
[----:B------:R-:W-:-:S02]  /*0cc0*/  SHF.R.S32.HI R35, RZ, 0x1f, R33 ;  /* 0x0000001fff237819 */ /* 0x000fc40000011421 */
[----:B------:R-:W-:Y:S02]  /*0cd0*/  @!P3 MOV R6, R60 ;  /* 0x0000003c0006b202 */ /* 0x000fe40000000f00 */
[----:B------:R-:W-:Y:S01]  /*0ce0*/  @!P3 MOV R7, R59 ;  /* 0x0000003b0007b202 */ /* 0x000fe20000000f00 */
[----:B------:R-:W-:Y:S01]  /*0cf0*/  @!P3 IMAD R15, R55, R19, R10 ;  /* 0x00000013370fb224 */ /* 0x000fe200078e020a */
[----:B------:R-:W-:Y:S01]  /*0d00*/  ISETP.GE.AND.EX P5, PT, R35, UR13, PT, P5 ;  /* 0x0000000d23007c0c */ /* 0x000fe2000bfa6350 */
[----:B------:R2:W3:Y:S01]  /*0d10*/  @!P2 LDG.E R41, desc[UR14][R20.64] ;  /* 0x0000000e1429a981 */ /* 0x0004e2000c1e1900 */
[----:B------:R-:W-:Y:S02]  /*0d20*/  @!P3 IMAD.WIDE.U32 R18, R55, R18, R6 ;  /* 0x000000123712b225 */ /* 0x000fe400078e0006 */
[----:B------:R-:W0:Y:S03]  /*0d30*/  @!P6 LDC.64 R6, c[0x0][0x3e0] ;  /* 0x0000f800ff06eb82 */ /* 0x000e260000000a00 */
[----:B------:R-:W-:-:S02]  /*0d40*/  @!P3 IADD3 R0, PT, PT, R19, R15, RZ ;  /* 0x0000000f1300b210 */ /* 0x000fc40007ffe0ff */
[----:B-1----:R-:W-:Y:S01]  /*0d50*/  @!P3 LEA R22, P2, R18, R4, 0x1 ;  /* 0x000000041216b211 */ /* 0x002fe200078408ff */
[----:B------:R-:W-:-:S03]  /*0d60*/  VIADD R15, R56, 0x160 ;  /* 0x00000160380f7836 */ /* 0x000fc60000000000 */
[----:B------:R-:W-:Y:S02]  /*0d70*/  @!P3 LEA.HI.X R23, R18, R5, R0, 0x1, P2 ;  /* 0x000000051217b211 */ /* 0x000fe400010f0c00 */
[----:B------:R-:W1:Y:S01]  /*0d80*/  @!P5 LDC.64 R4, c[0x0][0x3e0] ;  /* 0x0000f800ff04db82 */ /* 0x000e620000000a00 */
[----:B------:R-:W-:Y:S01]  /*0d90*/  ISETP.GE.U32.AND P2, PT, R15, UR12, PT ;  /* 0x0000000c0f007c0c */ /* 0x000fe2000bf46070 */
[----:B------:R-:W-:Y:S01]  /*0da0*/  @!P4 IMAD R0, R49, R2, RZ ;  /* 0x000000023100c224 */ /* 0x000fe200078e02ff */
[----:B------:R-:W-:Y:S02]  /*0db0*/  SHF.R.S32.HI R29, RZ, 0x1f, R15 ;  /* 0x0000001fff1d7819 */ /* 0x000fe4000001140f */
[----:B--2---:R-:W-:Y:S02]  /*0dc0*/  @!P4 MOV R20, R60 ;  /* 0x0000003c0014c202 */ /* 0x004fe40000000f00 */
[----:B------:R-:W-:Y:S01]  /*0dd0*/  @!P4 MOV R21, R59 ;  /* 0x0000003b0015c202 */ /* 0x000fe20000000f00 */
[----:B------:R-:W-:Y:S01]  /*0de0*/  HFMA2 R39, -RZ, RZ, 0, 0 ;  /* 0x00000000ff277431 */ /* 0x000fe200000001ff */
[----:B------:R-:W2:Y:S01]  /*0df0*/  @!P6 LDC.64 R18, c[0x0][0x390] ;  /* 0x0000e400ff12eb82 */ /* 0x000ea20000000a00 */
[----:B------:R-:W-:Y:S01]  /*0e00*/  ISETP.GE.AND.EX P2, PT, R29, UR13, PT, P2 ;  /* 0x0000000d1d007c0c */ /* 0x000fe2000bf46320 */
[----:B------:R-:W-:-:S02]  /*0e10*/  @!P4 IMAD R3, R54, R3, R0 ;  /* 0x000000033603c224 */ /* 0x000fc400078e0200 */
[----:B------:R-:W-:Y:S01]  /*0e20*/  @!P4 IMAD.WIDE.U32 R20, R54, R2, R20 ;  /* 0x000000023614c225 */ /* 0x000fe200078e0014 */
[----:B------:R0:W5:Y:S01]  /*0e30*/  @!P3 LDG.E R39, desc[UR14][R22.64] ;  /* 0x0000000e1627b981 */ /* 0x000162000c1e1900 */
[----:B------:R-:W-:-:S03]  /*0e40*/  IADD3 R0, PT, PT, R56, 0x180, RZ ;  /* 0x0000018038007810 */ /* 0x000fc60007ffe0ff */
[----:B------:R-:W-:Y:S02]  /*0e50*/  @!P4 IADD3 R10, PT, PT, R21, R3, RZ ;  /* 0x00000003150ac210 */ /* 0x000fe40007ffe0ff */
[C---:B0-----:R-:W-:Y:S02]  /*0e60*/  @!P4 LEA R30, P3, R20.reuse, R16, 0x1 ;  /* 0x00000010141ec211 */ /* 0x041fe400078608ff */
[----:B------:R-:W-:Y:S01]  /*0e70*/  SHF.R.S32.HI R27, RZ, 0x1f, R0 ;  /* 0x0000001fff1b7819 */ /* 0x000fe20000011400 */
[----:B------:R-:W0:Y:S01]  /*0e80*/  @!P2 LDC.64 R2, c[0x0][0x3e0] ;  /* 0x0000f800ff02ab82 */ /* 0x000e220000000a00 */
[----:B------:R-:W-:Y:S01]  /*0e90*/  @!P4 LEA.HI.X R31, R20, R17, R10, 0x1, P3 ;  /* 0x00000011141fc211 */ /* 0x000fe200018f0c0a */
[----:B------:R-:W-:Y:S01]  /*0ea0*/  @!P6 IMAD R10, R47, R6, RZ ;  /* 0x000000062f0ae224 */ /* 0x000fe200078e02ff */
[----:B------:R-:W-:Y:S01]  /*0eb0*/  ISETP.GE.U32.AND P3, PT, R0, UR12, PT ;  /* 0x0000000c00007c0c */ /* 0x000fe2000bf66070 */
[----:B------:R-:W-:Y:S01]  /*0ec0*/  @!P6 IMAD.MOV.U32 R23, RZ, RZ, R59 ;  /* 0x000000ffff17e224 */ /* 0x000fe200078e003b */
[----:B------:R-:W-:Y:S01]  /*0ed0*/  @!P6 MOV R22, R60 ;  /* 0x0000003c0016e202 */ /* 0x000fe20000000f00 */
[----:B------:R-:W-:Y:S01]  /*0ee0*/  @!P6 IMAD R7, R52, R7, R10 ;  /* 0x000000073407e224 */ /* 0x000fe200078e020a */
[----:B------:R-:W-:Y:S01]  /*0ef0*/  ISETP.GE.AND.EX P3, PT, R27, UR13, PT, P3 ;  /* 0x0000000d1b007c0c */ /* 0x000fe2000bf66330 */
[----:B------:R-:W-:-:S02]  /*0f00*/  HFMA2 R37, -RZ, RZ, 0, 0 ;  /* 0x00000000ff257431 */ /* 0x000fc400000001ff */
[----:B-1----:R-:W-:Y:S01]  /*0f10*/  @!P5 IMAD R10, R35, R4, RZ ;  /* 0x00000004230ad224 */ /* 0x002fe200078e02ff */
[----:B------:R-:W1:Y:S01]  /*0f20*/  @!P5 LDC.64 R16, c[0x0][0x390] ;  /* 0x0000e400ff10db82 */ /* 0x000e620000000a00 */
[----:B------:R-:W-:Y:S01]  /*0f30*/  @!P6 IMAD.WIDE.U32 R22, R52, R6, R22 ;  /* 0x000000063416e225 */ /* 0x000fe200078e0016 */
[----:B------:R-:W-:Y:S01]  /*0f40*/  @!P5 MOV R20, R60 ;  /* 0x0000003c0014d202 */ /* 0x000fe20000000f00 */
[----:B------:R-:W4:Y:S02]  /*0f50*/  @!P4 LDG.E R37, desc[UR14][R30.64] ;  /* 0x0000000e1e25c981 */ /* 0x000f24000c1e1900 */
[----:B------:R-:W-:Y:S01]  /*0f60*/  @!P5 IMAD R35, R33, R5, R10 ;  /* 0x000000052123d224 */ /* 0x000fe200078e020a */
[----:B------:R-:W-:Y:S02]  /*0f70*/  @!P6 IADD3 R5, PT, PT, R23, R7, RZ ;  /* 0x000000071705e210 */ /* 0x000fe40007ffe0ff */
[----:B------:R-:W-:Y:S01]  /*0f80*/  @!P5 MOV R21, R59 ;  /* 0x0000003b0015d202 */ /* 0x000fe20000000f00 */
[----:B------:R-:W1:Y:S01]  /*0f90*/  @!P2 LDC.64 R6, c[0x0][0x390] ;  /* 0x0000e400ff06ab82 */ /* 0x000e620000000a00 */
[----:B--2---:R-:W-:Y:S01]  /*0fa0*/  @!P6 LEA R18, P4, R22, R18, 0x1 ;  /* 0x000000121612e211 */ /* 0x004fe200078808ff */
[----:B------:R-:W-:-:S03]  /*0fb0*/  @!P5 IMAD.WIDE.U32 R20, R33, R4, R20 ;  /* 0x000000042114d225 */ /* 0x000fc600078e0014 */
[----:B------:R-:W-:Y:S01]  /*0fc0*/  @!P6 LEA.HI.X R19, R22, R19, R5, 0x1, P4 ;  /* 0x000000131613e211 */ /* 0x000fe200020f0c05 */
[----:B------:R-:W-:Y:S02]  /*0fd0*/  HFMA2 R10, -RZ, RZ, 0, 0 ;  /* 0x00000000ff0a7431 */ /* 0x000fe400000001ff */
[----:B------:R-:W2:Y:S01]  /*0fe0*/  @!P3 LDC.64 R4, c[0x0][0x3e0] ;  /* 0x0000f800ff04bb82 */ /* 0x000ea20000000a00 */
[----:B0-----:R-:W-:-:S03]  /*0ff0*/  @!P2 IMAD R22, R29, R2, RZ ;  /* 0x000000021d16a224 */ /* 0x001fc600078e02ff */
[----:B------:R0:W4:Y:S01]  /*1000*/  @!P6 LDG.E R10, desc[UR14][R18.64] ;  /* 0x0000000e120ae981 */ /* 0x000122000c1e1900 */
[----:B------:R-:W-:Y:S01]  /*1010*/  @!P2 IMAD R29, R15, R3, R22 ;  /* 0x000000030f1da224 */ /* 0x000fe200078e0216 */
[----:B------:R-:W-:Y:S02]  /*1020*/  @!P5 IADD3 R12, PT, PT, R21, R35, RZ ;  /* 0x00000023150cd210 */ /* 0x000fe40007ffe0ff */
[----:B0-----:R-:W-:Y:S01]  /*1030*/  @!P2 MOV R18, R60 ;  /* 0x0000003c0012a202 */ /* 0x001fe20000000f00 */
[----:B------:R-:W-:Y:S02]  /*1040*/  @!P2 IMAD.MOV.U32 R19, RZ, RZ, R59 ;  /* 0x000000ffff13a224 */ /* 0x000fe400078e003b */
[----:B------:R-:W-:Y:S02]  /*1050*/  HFMA2 R21, -RZ, RZ, 0, 0 ;  /* 0x00000000ff157431 */ /* 0x000fe400000001ff */
[----:B------:R-:W-:Y:S02]  /*1060*/  @!P2 IMAD.WIDE.U32 R22, R15, R2, R18 ;  /* 0x000000020f16a225 */ /* 0x000fe400078e0012 */
[----:B------:R-:W0:Y:S01]  /*1070*/  @!P3 LDC.64 R2, c[0x0][0x390] ;  /* 0x0000e400ff02bb82 */ /* 0x000e220000000a00 */
[----:B-1----:R-:W-:Y:S01]  /*1080*/  @!P5 LEA R16, P4, R20, R16, 0x1 ;  /* 0x000000101410d211 */ /* 0x002fe200078808ff */
[----:B------:R-:W4:Y:S01]  /*1090*/  @!P1 LDG.E R21, desc[UR14][R24.64] ;  /* 0x0000000e18159981 */ /* 0x000f22000c1e1900 */
[----:B------:R-:W-:-:S02]  /*10a0*/  SHF.R.S32.HI R15, RZ, 0x1f, R50 ;  /* 0x0000001fff0f7819 */ /* 0x000fc40000011432 */
[----:B------:R-:W-:Y:S02]  /*10b0*/  @!P5 LEA.HI.X R17, R20, R17, R12, 0x1, P4 ;  /* 0x000000111411d211 */ /* 0x000fe400020f0c0c */
[----:B------:R-:W-:Y:S01]  /*10c0*/  @!P2 LEA R26, P4, R22, R6, 0x1 ;  /* 0x00000006161aa211 */ /* 0x000fe200078808ff */
[----:B--2---:R-:W-:Y:S01]  /*10d0*/  @!P3 IMAD R6, R27, R4, RZ ;  /* 0x000000041b06b224 */ /* 0x004fe200078e02ff */
[----:B------:R-:W-:Y:S02]  /*10e0*/  ISETP.GE.U32.AND P1, PT, R50, UR12, PT ;  /* 0x0000000c32007c0c */ /* 0x000fe4000bf26070 */
[----:B------:R-:W-:Y:S02]  /*10f0*/  @!P2 IADD3 R18, PT, PT, R23, R29, RZ ;  /* 0x0000001d1712a210 */ /* 0x000fe40007ffe0ff */
[----:B------:R-:W-:Y:S01]  /*1100*/  MOV R12, RZ ;  /* 0x000000ff000c7202 */ /* 0x000fe20000000f00 */
[----:B------:R-:W-:Y:S01]  /*1110*/  @!P3 IMAD R19, R0, R5, R6 ;  /* 0x000000050013b224 */ /* 0x000fe200078e0206 */
[----:B------:R-:W-:-:S02]  /*1120*/  ISETP.GE.AND.EX P1, PT, R15, UR13, PT, P1 ;  /* 0x0000000d0f007c0c */ /* 0x000fc4000bf26310 */
[----:B------:R-:W-:Y:S02]  /*1130*/  @!P2 LEA.HI.X R27, R22, R7, R18, 0x1, P4 ;  /* 0x00000007161ba211 */ /* 0x000fe400020f0c12 */
[----:B------:R-:W-:Y:S01]  /*1140*/  ISETP.GE.U32.AND P4, PT, R48, UR12, PT ;  /* 0x0000000c30007c0c */ /* 0x000fe2000bf86070 */
[----:B------:R1:W2:Y:S01]  /*1150*/  @!P5 LDG.E R12, desc[UR14][R16.64] ;  /* 0x0000000e100cd981 */ /* 0x0002a2000c1e1900 */
[----:B------:R-:W-:Y:S02]  /*1160*/  @!P3 MOV R6, R60 ;  /* 0x0000003c0006b202 */ /* 0x000fe40000000f00 */
[----:B------:R-:W-:Y:S02]  /*1170*/  @!P3 MOV R7, R59 ;  /* 0x0000003b0007b202 */ /* 0x000fe40000000f00 */
[----:B------:R-:W-:Y:S02]  /*1180*/  MOV R23, RZ ;  /* 0x000000ff00177202 */ /* 0x000fe40000000f00 */
[----:B------:R-:W-:Y:S01]  /*1190*/  ISETP.GE.AND.EX P4, PT, R45, UR13, PT, P4 ;  /* 0x0000000d2d007c0c */ /* 0x000fe2000bf86340 */
[----:B------:R-:W-:-:S02]  /*11a0*/  @!P3 IMAD.WIDE.U32 R6, R0, R4, R6 ;  /* 0x000000040006b225 */ /* 0x000fc400078e0006 */
[----:B------:R-:W1:Y:S01]  /*11b0*/  @!P1 LDC.64 R4, c[0x0][0x3e0] ;  /* 0x0000f800ff049b82 */ /* 0x000e620000000a00 */
[----:B------:R1:W2:Y:S02]  /*11c0*/  @!P2 LDG.E R23, desc[UR14][R26.64] ;  /* 0x0000000e1a17a981 */ /* 0x0002a4000c1e1900 */
[----:B------:R-:W-:Y:S02]  /*11d0*/  @!P3 IADD3 R0, PT, PT, R7, R19, RZ ;  /* 0x000000130700b210 */ /* 0x000fe40007ffe0ff */
[----:B0-----:R-:W-:-:S03]  /*11e0*/  @!P3 LEA R30, P2, R6, R2, 0x1 ;  /* 0x00000002061eb211 */ /* 0x001fc600078408ff */
[----:B------:R-:W0:Y:S01]  /*11f0*/  @!P1 LDC.64 R18, c[0x0][0x390] ;  /* 0x0000e400ff129b82 */ /* 0x000e220000000a00 */
[----:B------:R-:W-:Y:S02]  /*1200*/  @!P3 LEA.HI.X R31, R6, R3, R0, 0x1, P2 ;  /* 0x00000003061fb211 */ /* 0x000fe400010f0c00 */
[----:B------:R-:W-:-:S05]  /*1210*/  ISETP.GE.U32.AND P2, PT, R46, UR12, PT ;  /* 0x0000000c2e007c0c */ /* 0x000fca000bf46070 */
[----:B-1----:R-:W1:Y:S01]  /*1220*/  @!P4 LDC.64 R16, c[0x0][0x3e0] ;  /* 0x0000f800ff10cb82 */ /* 0x002e620000000a00 */
[----:B------:R-:W-:-:S07]  /*1230*/  ISETP.GE.AND.EX P2, PT, R43, UR13, PT, P2 ;  /* 0x0000000d2b007c0c */ /* 0x000fce000bf46320 */
[----:B------:R-:W0:Y:S01]  /*1240*/  @!P4 LDC.64 R6, c[0x0][0x390] ;  /* 0x0000e400ff06cb82 */ /* 0x000e220000000a00 */
[----:B------:R-:W-:Y:S01]  /*1250*/  @!P1 MOV R29, R59 ;  /* 0x0000003b001d9202 */ /* 0x000fe20000000f00 */
[----:B------:R-:W-:Y:S02]  /*1260*/  @!P1 IMAD R15, R15, R4, RZ ;  /* 0x000000040f0f9224 */ /* 0x000fe400078e02ff */
[----:B------:R-:W-:-:S04]  /*1270*/  @!P1 IMAD.MOV.U32 R28, RZ, RZ, R60 ;  /* 0x000000ffff1c9224 */ /* 0x000fc800078e003c */
[----:B------:R-:W0:Y:S01]  /*1280*/  @!P2 LDC.64 R2, c[0x0][0x3e0] ;  /* 0x0000f800ff02ab82 */ /* 0x000e220000000a00 */
[----:B------:R-:W-:Y:S02]  /*1290*/  HFMA2 R25, -RZ, RZ, 0, 0 ;  /* 0x00000000ff197431 */ /* 0x000fe400000001ff */
[C---:B------:R-:W-:Y:S01]  /*12a0*/  @!P1 IMAD R15, R50.reuse, R5, R15 ;  /* 0x00000005320f9224 */ /* 0x040fe200078e020f */
[----:B------:R-:W-:Y:S01]  /*12b0*/  @!P4 MOV R26, R60 ;  /* 0x0000003c001ac202 */ /* 0x000fe20000000f00 */
[----:B------:R-:W-:Y:S01]  /*12c0*/  @!P1 IMAD.WIDE.U32 R28, R50, R4, R28 ;  /* 0x00000004321c9225 */ /* 0x000fe200078e001c */
[----:B------:R-:W-:Y:S01]  /*12d0*/  @!P4 MOV R27, R59 ;  /* 0x0000003b001bc202 */ /* 0x000fe20000000f00 */
[----:B------:R0:W2:Y:S02]  /*12e0*/  @!P3 LDG.E R25, desc[UR14][R30.64] ;  /* 0x0000000e1e19b981 */ /* 0x0000a4000c1e1900 */
[----:B-1----:R-:W-:Y:S01]  /*12f0*/  @!P4 IMAD R0, R45, R16, RZ ;  /* 0x000000102d00c224 */ /* 0x002fe200078e02ff */
[----:B------:R-:W1:Y:S01]  /*1300*/  @!P2 LDC.64 R4, c[0x0][0x390] ;  /* 0x0000e400ff04ab82 */ /* 0x000e620000000a00 */
[----:B0-----:R-:W-:-:S02]  /*1310*/  @!P1 LEA R18, P3, R28, R18, 0x1 ;  /* 0x000000121c129211 */ /* 0x001fc400078608ff */
[C---:B------:R-:W-:Y:S01]  /*1320*/  @!P4 IMAD R33, R48.reuse, R17, R0 ;  /* 0x000000113021c224 */ /* 0x040fe200078e0200 */
[----:B------:R-:W-:Y:S01]  /*1330*/  @!P1 IADD3 R0, PT, PT, R29, R15, RZ ;  /* 0x0000000f1d009210 */ /* 0x000fe20007ffe0ff */
[----:B------:R-:W-:-:S03]  /*1340*/  @!P4 IMAD.WIDE.U32 R16, R48, R16, R26 ;  /* 0x000000103010c225 */ /* 0x000fc600078e001a */
[----:B------:R-:W-:Y:S02]  /*1350*/  @!P1 LEA.HI.X R19, R28, R19, R0, 0x1, P3 ;  /* 0x000000131c139211 */ /* 0x000fe400018f0c00 */
[----:B------:R-:W-:Y:S02]  /*1360*/  @!P4 IADD3 R0, PT, PT, R17, R33, RZ ;  /* 0x000000211100c210 */ /* 0x000fe40007ffe0ff */
[C---:B------:R-:W-:Y:S01]  /*1370*/  @!P4 LEA R6, P3, R16.reuse, R6, 0x1 ;  /* 0x000000061006c211 */ /* 0x040fe200078608ff */
[----:B------:R-:W-:Y:S01]  /*1380*/  HFMA2 R27, -RZ, RZ, 0, 0 ;  /* 0x00000000ff1b7431 */ /* 0x000fe200000001ff */
[----:B------:R-:W-:Y:S01]  /*1390*/  @!P2 MOV R17, R59 ;  /* 0x0000003b0011a202 */ /* 0x000fe20000000f00 */
[----:B------:R-:W-:Y:S01]  /*13a0*/  @!P2 IMAD R15, R43, R2, RZ ;  /* 0x000000022b0fa224 */ /* 0x000fe200078e02ff */
[----:B------:R-:W-:Y:S01]  /*13b0*/  @!P4 LEA.HI.X R7, R16, R7, R0, 0x1, P3 ;  /* 0x000000071007c211 */ /* 0x000fe200018f0c00 */
[----:B------:R-:W-:Y:S01]  /*13c0*/  @!P2 IMAD.MOV.U32 R16, RZ, RZ, R60 ;  /* 0x000000ffff10a224 */ /* 0x000fe200078e003c */
[----:B------:R-:W-:Y:S01]  /*13d0*/  MOV R29, RZ ;  /* 0x000000ff001d7202 */ /* 0x000fe20000000f00 */
[----:B------:R-:W2:Y:S01]  /*13e0*/  @!P1 LDG.E R27, desc[UR14][R18.64] ;  /* 0x0000000e121b9981 */ /* 0x000ea2000c1e1900 */
[----:B------:R-:W-:-:S02]  /*13f0*/  @!P2 IMAD R3, R46, R3, R15 ;  /* 0x000000032e03a224 */ /* 0x000fc400078e020f */
[----:B------:R-:W-:Y:S02]  /*1400*/  @!P2 IMAD.WIDE.U32 R16, R46, R2, R16 ;  /* 0x000000022e10a225 */ /* 0x000fe400078e0010 */
[----:B------:R0:W2:Y:S03]  /*1410*/  @!P4 LDG.E R29, desc[UR14][R6.64] ;  /* 0x0000000e061dc981 */ /* 0x0000a6000c1e1900 */
[----:B------:R-:W-:Y:S02]  /*1420*/  @!P2 IADD3 R0, PT, PT, R17, R3, RZ ;  /* 0x000000031100a210 */ /* 0x000fe40007ffe0ff */
[----:B-1----:R-:W-:Y:S01]  /*1430*/  @!P2 LEA R4, P1, R16, R4, 0x1 ;  /* 0x000000041004a211 */ /* 0x002fe200078208ff */
[----:B------:R-:W-:-:S03]  /*1440*/  HFMA2 R31, -RZ, RZ, 0, 0 ;  /* 0x00000000ff1f7431 */ /* 0x000fc600000001ff */
[----:B------:R-:W-:-:S05]  /*1450*/  @!P2 LEA.HI.X R5, R16, R5, R0, 0x1, P1 ;  /* 0x000000051005a211 */ /* 0x000fca00008f0c00 */
[----:B------:R1:W2:Y:S01]  /*1460*/  @!P2 LDG.E R31, desc[UR14][R4.64] ;  /* 0x0000000e041fa981 */ /* 0x0002a2000c1e1900 */
[----:B---3--:R-:W-:-:S04]  /*1470*/  PRMT R38, R41, 0x7632, R38 ;  /* 0x0000763229267816 */ /* 0x008fc80000000026 */
[----:B------:R-:W-:Y:S02]  /*1480*/  SHF.L.U32 R38, R38, 0x10, RZ ;  /* 0x0000001026267819 */ /* 0x000fe400000006ff */
[----:B------:R-:W-:-:S03]  /*1490*/  SHF.L.U32 R41, R41, 0x10, RZ ;  /* 0x0000001029297819 */ /* 0x000fc600000006ff */
[----:B0-----:R-:W-:Y:S02]  /*14a0*/  FMUL.FTZ R6, R38, R38 ;  /* 0x0000002626067220 */ /* 0x001fe40000410000 */
[C---:B------:R-:W-:Y:S02]  /*14b0*/  FADD.FTZ R2, R41.reuse, R38 ;  /* 0x0000002629027221 */ /* 0x040fe40000010000 */
[----:B------:R-:W-:Y:S02]  /*14c0*/  FFMA.FTZ R6, R41, R41, R6 ;  /* 0x0000002929067223 */ /* 0x000fe40000010006 */
[----:B------:R-:W-:Y:S01]  /*14d0*/  FADD.FTZ R2, RZ, R2 ;  /* 0x00000002ff027221 */ /* 0x000fe20000010000 */
[----:B-----5:R-:W-:-:S04]  /*14e0*/  PRMT R36, R39, 0x7632, R36 ;  /* 0x0000763227247816 */ /* 0x020fc80000000024 */
[----:B------:R-:W-:Y:S02]  /*14f0*/  SHF.L.U32 R36, R36, 0x10, RZ ;  /* 0x0000001024247819 */ /* 0x000fe400000006ff */
[----:B------:R-:W-:-:S03]  /*1500*/  SHF.L.U32 R39, R39, 0x10, RZ ;  /* 0x0000001027277819 */ /* 0x000fc600000006ff */
[----:B-1----:R-:W-:Y:S01]  /*1510*/  FMUL.FTZ R4, R36, R36 ;  /* 0x0000002424047220 */ /* 0x002fe20000410000 */
[----:B------:R-:W-:Y:S01]  /*1520*/  FADD.FTZ R6, RZ, R6 ;  /* 0x00000006ff067221 */ /* 0x000fe20000010000 */
[C---:B------:R-:W-:Y:S02]  /*1530*/  FADD.FTZ R3, R39.reuse, R36 ;  /* 0x0000002427037221 */ /* 0x040fe40000010000 */
[----:B------:R-:W-:Y:S02]  /*1540*/  FFMA.FTZ R5, R39, R39, R4 ;  /* 0x0000002727057223 */ /* 0x000fe40000010004 */
[----:B------:R-:W-:Y:S01]  /*1550*/  FADD.FTZ R4, R2, R3 ;  /* 0x0000000302047221 */ /* 0x000fe20000010000 */
[C---:B----4-:R-:W-:Y:S01]  /*1560*/  PRMT R0, R37.reuse, 0x7632, R0 ;  /* 0x0000763225007816 */ /* 0x050fe20000000000 */
[----:B------:R-:W-:Y:S01]  /*1570*/  FADD.FTZ R5, R6, R5 ;  /* 0x0000000506057221 */ /* 0x000fe20000010000 */
[----:B------:R-:W-:-:S03]  /*1580*/  SHF.L.U32 R37, R37, 0x10, RZ ;  /* 0x0000001025257819 */ /* 0x000fc600000006ff */
[----:B------:R-:W-:-:S04]  /*1590*/  IMAD.U32 R0, R0, 0x10000, RZ ;  /* 0x0001000000007824 */ /* 0x000fc800078e00ff */
[----:B------:R-:W-:Y:S01]  /*15a0*/  FMUL.FTZ R6, R0, R0 ;  /* 0x0000000000067220 */ /* 0x000fe20000410000 */
[----:B------:R-:W-:-:S03]  /*15b0*/  FADD.FTZ R7, R37, R0 ;  /* 0x0000000025077221 */ /* 0x000fc60000010000 */
[----:B------:R-:W-:Y:S01]  /*15c0*/  FFMA.FTZ R6, R37, R37, R6 ;  /* 0x0000002525067223 */ /* 0x000fe20000010006 */
[C---:B------:R-:W-:Y:S02]  /*15d0*/  PRMT R2, R10.reuse, 0x7632, R2 ;  /* 0x000076320a027816 */ /* 0x040fe40000000002 */
[----:B------:R-:W-:Y:S02]  /*15e0*/  SHF.L.U32 R3, R10, 0x10, RZ ;  /* 0x000000100a037819 */ /* 0x000fe400000006ff */
[----:B------:R-:W-:Y:S01]  /*15f0*/  SHF.L.U32 R2, R2, 0x10, RZ ;  /* 0x0000001002027819 */ /* 0x000fe200000006ff */
[----:B------:R-:W-:Y:S01]  /*1600*/  FADD.FTZ R7, R4, R7 ;  /* 0x0000000704077221 */ /* 0x000fe20000010000 */
[----:B------:R-:W-:-:S03]  /*1610*/  FADD.FTZ R10, R5, R6 ;  /* 0x00000006050a7221 */ /* 0x000fc60000010000 */
        /* <DEDUP_REMOVED lines=18> */
[----:B------:R-:W-:-:S02]  /*1740*/  IMAD.U32 R8, R8, 0x10000, RZ ;  /* 0x0001000008087824 */ /* 0x000fc400078e00ff */
        /* <DEDUP_REMOVED lines=9> */
[----:B------:R-:W-:Y:S02]  /*17e0*/  SHF.L.U32 R11, R11, 0x10, RZ ;  /* 0x000000100b0b7819 */ /* 0x000fe400000006ff */
        /* <DEDUP_REMOVED lines=19> */
[----:B------:R-:W-:Y:S01]  /*1920*/  PRMT R22, R23, 0x7632, R22 ;  /* 0x0000763217167816 */ /* 0x000fe20000000016 */
[----:B------:R-:W-:Y:S02]  /*1930*/  IMAD.U32 R20, R20, 0x10000, RZ ;  /* 0x0001000014147824 */ /* 0x000fe400078e00ff */
        /* <DEDUP_REMOVED lines=11> */
[----:B------:R-:W-:Y:S01]  /*19f0*/  SHF.L.U32 R24, R24, 0x10, RZ ;  /* 0x0000001018187819 */ /* 0x000fe200000006ff */
        /* <DEDUP_REMOVED lines=15> */
[----:B------:R-:W-:-:S02]  /*1af0*/  FMUL.FTZ R30, R26, R26 ;  /* 0x0000001a1a1e7220 */ /* 0x000fc40000410000 */
[----:B------:R-:W-:Y:S02]  /*1b00*/  IMAD.U32 R28, R28, 0x10000, RZ ;  /* 0x000100001c1c7824 */ /* 0x000fe400078e00ff */
[----:B------:R-:W-:Y:S01]  /*1b10*/  FADD.FTZ R16, R16, R17 ;  /* 0x0000001110107221 */ /* 0x000fe20000010000 */
[----:B------:R-:W-:Y:S01]  /*1b20*/  FADD.FTZ R18, R18, R19 ;  /* 0x0000001312127221 */ /* 0x000fe20000010000 */
[----:B------:R-:W-:Y:S01]  /*1b30*/  FADD.FTZ R17, R25, R24 ;  /* 0x0000001819117221 */ /* 0x000fe20000010000 */
[----:B------:R-:W-:Y:S01]  /*1b40*/  FFMA.FTZ R19, R27, R27, R30 ;  /* 0x0000001b1b137223 */ /* 0x000fe2000001001e */
[----:B------:R-:W-:Y:S01]  /*1b50*/  SHF.L.U32 R29, R29, 0x10, RZ ;  /* 0x000000101d1d7819 */ /* 0x000fe200000006ff */
[----:B------:R-:W-:Y:S01]  /*1b60*/  FMUL.FTZ R30, R28, R28 ;  /* 0x0000001c1c1e7220 */ /* 0x000fe20000410000 */
[----:B------:R-:W-:Y:S01]  /*1b70*/  PRMT R32, R31, 0x7632, R32 ;  /* 0x000076321f207816 */ /* 0x000fe20000000020 */
[----:B------:R-:W-:Y:S01]  /*1b80*/  FADD.FTZ R16, R16, R17 ;  /* 0x0000001110107221 */ /* 0x000fe20000010000 */
        /* <DEDUP_REMOVED lines=51> */
.L_x_2123:
[----:B------:R-:W-:Y:S05]  /*1ec0*/  BSYNC.RECONVERGENT B0 ;  /* 0x0000000000007941 */ /* 0x000fea0003800200 */
.L_x_2122:
        /* <DEDUP_REMOVED lines=16> */
.L_x_2125:
[----:B------:R-:W-:Y:S05]  /*1fd0*/  BSYNC.RECONVERGENT B0 ;  /* 0x0000000000007941 */ /* 0x000fea0003800200 */
.L_x_2124:
        /* <DEDUP_REMOVED lines=15> */
[----:B--2---:R-:W-:Y:S01]  /*20d0*/  MOV R35, UR12 ;  /* 0x0000000c00237c02 */ /* 0x004fe20008000f00 */
[----:B-1----:R-:W-:Y:S01]  /*20e0*/  IMAD.U32 R34, RZ, RZ, UR12 ;  /* 0x0000000cff227e24 */ /* 0x002fe2000f8e00ff */
[----:B------:R-:W-:Y:S01]  /*20f0*/  MOV R18, UR10 ;  /* 0x0000000a00127c02 */ /* 0x000fe20008000f00 */
[----:B------:R-:W-:Y:S01]  /*2100*/  ULOP3.LUT UP0, UR10, UR4, 0x2, URZ, 0xc0, !UPT ;  /* 0x00000002040a7892 */ /* 0x000fe2000f80c0ff */
[----:B------:R-:W-:-:S03]  /*2110*/  MOV R19, UR11 ;  /* 0x0000000b00137c02 */ /* 0x000fc60008000f00 */
[----:B------:R-:W-:Y:S02]  /*2120*/  UIADD3 UR10, UPT, UPT, -UR10, 0x1, URZ ;  /* 0x000000010a0a7890 */ /* 0x000fe4000fffe1ff */
[----:B------:R4:W-:Y:S04]  /*2130*/  STG.E.64 desc[UR14][R18.64], R32 ;  /* 0x0000002012007986 */ /* 0x0009e8000c101b0e */
        /* <DEDUP_REMOVED lines=11> */
.L_x_2128:
[----:B------:R-:W2:Y:S04]  /*21f0*/  LDG.E.STRONG.GPU R18, desc[UR14][R16.64] ;  /* 0x0000000e10127981 */ /* 0x000ea8000c1ef900 */
[----:B--2---:R-:W-:Y:S01]  /*2200*/  CCTL.IVALL ;  /* 0x00000000ff00798f */ /* 0x004fe20002000000 */
[----:B------:R-:W-:Y:S05]  /*2210*/  YIELD ;  /* 0x0000000000007946 */ /* 0x000fea0003800000 */
[----:B------:R-:W-:-:S13]  /*2220*/  ISETP.NE.AND P3, PT, R18, R35, PT ;  /* 0x000000231200720c */ /* 0x000fda0003f65270 */
[----:B------:R-:W-:Y:S05]  /*2230*/  @P3 BRA `(.L_x_2128) ;  /* 0xfffffffc00ec3947 */ /* 0x000fea000383ffff */
.L_x_2127:
        /* <DEDUP_REMOVED lines=15> */
.L_x_2130:
        /* <DEDUP_REMOVED lines=11> */
[----:B------:R-:W-:Y:S02]  /*23e0*/  MOV R16, UR26 ;  /* 0x0000001a00107c02 */ /* 0x000fe40008000f00 */
        /* <DEDUP_REMOVED lines=12> */
[----:B------:R-:W-:Y:S01]  /*24b0*/  ISETP.EQ.OR P4, PT, R18, UR19, P2 ;  /* 0x0000001312007c0c */ /* 0x000fe20009782670 */
[----:B------:R-:W-:-:S06]  /*24c0*/  IMAD.U32 R18, RZ, RZ, UR26 ;  /* 0x0000001aff127e24 */ /* 0x000fcc000f8e00ff */
[----:B------:R-:W2:Y:S06]  /*24d0*/  @!P3 LDG.E.64 R18, desc[UR14][R18.64] ;  /* 0x0000000e1212b981 */ /* 0x000eac000c1e1b00 */
        /* <DEDUP_REMOVED lines=14> */
[----:B------:R-:W-:Y:S01]  /*25c0*/  MOV R18, UR25 ;  /* 0x0000001900127c02 */ /* 0x000fe20008000f00 */
[----:B------:R-:W-:-:S03]  /*25d0*/  @!P3 FADD.FTZ R33, R33, R19 ;  /* 0x000000132121b221 */ /* 0x000fc60000010000 */
        /* <DEDUP_REMOVED lines=8> */
[----:B------:R-:W-:Y:S01]  /*2660*/  MOV R16, UR26 ;  /* 0x0000001a00107c02 */ /* 0x000fe20008000f00 */
[----:B------:R-:W-:-:S06]  /*2670*/  IMAD.U32 R17, RZ, RZ, UR27 ;  /* 0x0000001bff117e24 */ /* 0x000fcc000f8e00ff */
        /* <DEDUP_REMOVED lines=38> */
.L_x_2129:
        /* <DEDUP_REMOVED lines=9> */
[----:B------:R-:W-:-:S05]  /*2970*/  IMAD.U32 R16, RZ, RZ, UR12 ;  /* 0x0000000cff107e24 */ /* 0x000fca000f8e00ff */
[----:B------:R-:W-:-:S05]  /*2980*/  ISETP.EQ.OR P3, PT, R16, UR19, P2 ;  /* 0x0000001310007c0c */ /* 0x000fca0009762670 */
[----:B------:R-:W-:-:S05]  /*2990*/  VOTEU.ALL UP0, P1 ;  /* 0x0000000000ff7886 */ /* 0x000fca0000800000 */
[----:B------:R-:W-:-:S03]  /*29a0*/  @!UP0 UIMAD UR10, UR5, UR18, UR6 ;  /* 0x00000012050a82a4 */ /* 0x000fc6000f8e0206 */
[----:B------:R-:W-:Y:S01]  /*29b0*/  VOTEU.ALL UP1, P3 ;  /* 0x0000000000ff7886 */ /* 0x000fe20001820000 */
[----:B------:R-:W-:-:S04]  /*29c0*/  @!UP0 UIMAD.WIDE.U32 UR10, UR10, 0x8, UR16 ;  /* 0x000000080a0a88a5 */ /* 0x000fc8000f8e0010 */
[----:B------:R-:W-:Y:S02]  /*29d0*/  @!UP1 UIMAD UR12, UR12, UR18, UR6 ;  /* 0x000000120c0c92a4 */ /* 0x000fe4000f8e0206 */
        /* <DEDUP_REMOVED lines=8> */
[----:B-1----:R-:W-:Y:S01]  /*2a60*/  MOV R34, UR10 ;  /* 0x0000000a00227c02 */ /* 0x002fe20008000f00 */
[----:B------:R-:W3:Y:S03]  /*2a70*/  @!P3 LDG.E.64 R16, desc[UR14][R16.64] ;  /* 0x0000000e1010b981 */ /* 0x000ee6000c1e1b00 */
        /* <DEDUP_REMOVED lines=9> */
[----:B------:R-:W-:Y:S01]  /*2b10*/  IMAD.U32 R34, RZ, RZ, UR12 ;  /* 0x0000000cff227e24 */ /* 0x000fe2000f8e00ff */
        /* <DEDUP_REMOVED lines=16> */
.L_x_2131:
        /* <DEDUP_REMOVED lines=28> */
.L_x_2132:
        /* <DEDUP_REMOVED lines=8> */
[----:B------:R-:W-:-:S05]  /*2e60*/  MOV R16, UR10 ;  /* 0x0000000a00107c02 */ /* 0x000fca0008000f00 */
[----:B------:R-:W-:-:S06]  /*2e70*/  IMAD.WIDE.U32 R16, R16, R17, UR16 ;  /* 0x0000001010107e25 */ /* 0x000fcc000f8e0011 */
[----:B------:R-:W0:Y:S02]  /*2e80*/  LDG.E.64 R16, desc[UR14][R16.64] ;  /* 0x0000000e10107981 */ /* 0x000e24000c1e1b00 */
[----:B0-----:R-:W-:Y:S01]  /*2e90*/  FADD.FTZ R32, R32, R16 ;  /* 0x0000001020207221 */ /* 0x001fe20000010000 */
[----:B------:R-:W-:-:S07]  /*2ea0*/  FADD.FTZ R33, R33, R17 ;  /* 0x0000001121217221 */ /* 0x000fce0000010000 */
.L_x_2133:
[----:B------:R-:W-:Y:S05]  /*2eb0*/  BSYNC.RECONVERGENT B0 ;  /* 0x0000000000007941 */ /* 0x000fea0003800200 */
.L_x_2126:
[----:B------:R-:W4:Y:S01]  /*2ec0*/  @P0 LDC.64 R18, c[0x0][0x388] ;  /* 0x0000e200ff120b82 */ /* 0x000f220000000a00 */
[----:B------:R-:W3:Y:S01]  /*2ed0*/  LDCU UR11, c[0x0][0x414] ;  /* 0x00008280ff0b77ac */ /* 0x000ee20008000800 */
[----:B------:R-:W-:Y:S02]  /*2ee0*/  MOV R17, UR7 ;  /* 0x0000000700117c02 */ /* 0x000fe40008000f00 */
[----:B------:R-:W-:Y:S01]  /*2ef0*/  SHF.L.U32 R57, R44, 0x1, RZ ;  /* 0x000000012c397819 */ /* 0x000fe200000006ff */
[----:B------:R-:W-:-:S03]  /*2f00*/  UMOV UR5, 0x400 ;  /* 0x0000040000057882 */ /* 0x000fc60000000000 */
[----:B------:R-:W5:Y:S01]  /*2f10*/  S2UR UR10, SR_CgaCtaId ;  /* 0x00000000000a79c3 */ /* 0x000f620000008800 */
[----:B------:R-:W-:-:S04]  /*2f20*/  LOP3.LUT R57, R57, 0x6, RZ, 0xc0, !PT ;  /* 0x0000000639397812 */ /* 0x000fc800078ec0ff */
[----:B------:R-:W-:-:S03]  /*2f30*/  IADD3 R57, PT, PT, R57, UR9, RZ ;  /* 0x0000000939397c10 */ /* 0x000fc6000fffe0ff */
[----:B-12---:R-:W1:Y:S01]  /*2f40*/  LDC.64 R34, c[0x0][0x398] ;  /* 0x0000e600ff227b82 */ /* 0x006e620000000a00 */
[----:B---3--:R-:W-:Y:S01]  /*2f50*/  @P0 FMUL.FTZ R16, R32, UR11 ;  /* 0x0000000b20100c20 */ /* 0x008fe20008410000 */
[----:B----4-:R-:W-:-:S04]  /*2f60*/  @P0 IMAD.WIDE R18, R17, 0x8, R18 ;  /* 0x0000000811120825 */ /* 0x010fc800078e0212 */
[----:B------:R-:W-:-:S05]  /*2f70*/  @P0 FMUL.FTZ R17, R33, UR11 ;  /* 0x0000000b21110c20 */ /* 0x000fca0008410000 */
[----:B------:R2:W-:Y:S01]  /*2f80*/  @P0 STG.E.64 desc[UR14][R18.64], R16 ;  /* 0x0000001012000986 */ /* 0x0005e2000c101b0e */
[----:B-----5:R-:W-:Y:S01]  /*2f90*/  ULEA UR5, UR10, UR5, 0x18 ;  /* 0x000000050a057291 */ /* 0x020fe2000f8ec0ff */
[----:B-1----:R-:W-:-:S08]  /*2fa0*/  IMAD.WIDE R34, R57, 0x2, R34 ;  /* 0x0000000239227825 */ /* 0x002fd000078e0222 */
[----:B------:R0:W-:Y:S01]  /*2fb0*/  @!P2 STS.64 [UR5+0x30], R32 ;  /* 0x00003020ff00a988 */ /* 0x0001e20008000a05 */
[----:B--2---:R-:W1:Y:S08]  /*2fc0*/  LDC.64 R18, c[0x0][0x3a0] ;  /* 0x0000e800ff127b82 */ /* 0x004e700000000a00 */
[----:B------:R-:W-:Y:S01]  /*2fd0*/  BAR.SYNC.DEFER_BLOCKING 0x0 ;  /* 0x0000000000007b1d */ /* 0x000fe20000010000 */
[----:B-1----:R-:W-:-:S05]  /*2fe0*/  IMAD.WIDE R18, R57, 0x2, R18 ;  /* 0x0000000239127825 */ /* 0x002fca00078e0212 */
[----:B0-----:R-:W2:Y:S04]  /*2ff0*/  LDG.E.U16 R32, desc[UR14][R34.64] ;  /* 0x0000000e22207981 */ /* 0x001ea8000c1e1500 */
[----:B------:R-:W3:Y:S04]  /*3000*/  LDG.E.U16 R57, desc[UR14][R18.64] ;  /* 0x0000000e12397981 */ /* 0x000ee8000c1e1500 */
[----:B------:R-:W4:Y:S04]  /*3010*/  LDG.E.U16 R33, desc[UR14][R18.64+0x2] ;  /* 0x0000020e12217981 */ /* 0x000f28000c1e1500 */
[----:B------:R0:W5:Y:S04]  /*3020*/  LDG.E.U16 R34, desc[UR14][R34.64+0x2] ;  /* 0x0000020e22227981 */ /* 0x000168000c1e1500 */
[----:B------:R-:W1:Y:S02]  /*3030*/  LDS.64 R16, [UR5+0x30] ;  /* 0x00003005ff107984 */ /* 0x000e640008000a00 */
[----:B-1----:R-:W-:-:S05]  /*3040*/  FMUL.FTZ R16, R16, UR11 ;  /* 0x0000000b10107c20 */ /* 0x002fca0008410000 */
[----:B------:R-:W-:-:S13]  /*3050*/  R2UR UR5, R16 ;  /* 0x00000000100572ca */ /* 0x000fda00000e0000 */
[----:B------:R-:W-:-:S04]  /*3060*/  IMAD.U32 R16, RZ, RZ, UR5 ;  /* 0x00000005ff107e24 */ /* 0x000fc8000f8e00ff */
[----:B------:R-:W-:-:S04]  /*3070*/  FMUL.FTZ R16, R16, UR5 ;  /* 0x0000000510107c20 */ /* 0x000fc80008410000 */
[----:B------:R-:W-:Y:S01]  /*3080*/  FFMA.FTZ R16, R17, UR11, -R16 ;  /* 0x0000000b11107c23 */ /* 0x000fe20008010810 */
[----:B------:R-:W1:Y:S04]  /*3090*/  LDCU.U8 UR11, c[0x0][0x3fc] ;  /* 0x00007f80ff0b77ac */ /* 0x000e680008000000 */
[----:B------:R-:W-:-:S13]  /*30a0*/  FSETP.GTU.FTZ.AND P1, PT, R16, RZ, PT ;  /* 0x000000ff1000720b */ /* 0x000fda0003f3c000 */
[----:B------:R-:W-:-:S05]  /*30b0*/  VOTEU.ANY UP0, P1 ;  /* 0x0000000000ff7886 */ /* 0x000fca0000800100 */
[----:B------:R-:W0:Y:S01]  /*30c0*/  @UP0 LDCU UR9, c[0x0][0x3a8] ;  /* 0x00007500ff0907ac */ /* 0x000e220008000800 */
[----:B------:R-:W-:-:S13]  /*30d0*/  PLOP3.LUT P1, PT, PT, PT, UP0, 0x80, 0x8 ;  /* 0x000000000008781c */ /* 0x000fda0003f2f008 */
[----:B0-----:R-:W-:-:S06]  /*30e0*/  @P1 FADD.FTZ R35, R16, UR9 ;  /* 0x0000000910231e21 */ /* 0x001fcc0008010000 */
[----:B------:R-:W0:Y:S01]  /*30f0*/  @P1 MUFU.RSQ R35, R35 ;  /* 0x0000002300231308 */ /* 0x000e220000001400 */
[----:B-1----:R-:W-:Y:S01]  /*3100*/  UISETP.NE.AND UP1, UPT, UR11, URZ, UPT ;  /* 0x000000ff0b00728c */ /* 0x002fe2000bf25270 */
[----:B------:R-:W-:Y:S01]  /*3110*/  BSSY.RECONVERGENT B0, `(.L_x_2134) ;  /* 0x00003aa000007945 */ /* 0x000fe20003800200 */
[----:B------:R-:W-:Y:S01]  /*3120*/  UMOV UR9, 0x3f800000 ;  /* 0x3f80000000097882 */ /* 0x000fe20000000000 */
[----:B0-----:R-:W-:-:S13]  /*3130*/  @P1 R2UR UR10, R35 ;  /* 0x00000000230a12ca */ /* 0x001fda00000e0000 */
[----:B------:R-:W-:Y:S01]  /*3140*/  @UP0 UMOV UR9, UR10 ;  /* 0x0000000a00090c82 */ /* 0x000fe20008000000 */
[----:B--2---:R-:W-:Y:S02]  /*3150*/  SHF.L.U32 R18, R32, 0x10, RZ ;  /* 0x0000001020127819 */ /* 0x004fe400000006ff */
[----:B---3--:R-:W-:Y:S02]  /*3160*/  SHF.L.U32 R17, R57, 0x10, RZ ;  /* 0x0000001039117819 */ /* 0x008fe400000006ff */
        /* <DEDUP_REMOVED lines=16> */
[----:B------:R-:W-:Y:S01]  /*3270*/  FFMA.FTZ R38, R19, R38, R16 ;  /* 0x0000002613267223 */ /* 0x000fe20000010010 */
        /* <DEDUP_REMOVED lines=9> */
.L_x_2137:
[----:B------:R-:W-:Y:S05]  /*3310*/  BSYNC.RECONVERGENT B1 ;  /* 0x0000000000017941 */ /* 0x000fea0003800200 */
.L_x_2136:
        /* <DEDUP_REMOVED lines=20> */
[----:B------:R-:W-:Y:S01]  /*3460*/  FFMA.FTZ R36, R19, R36, R16 ;  /* 0x0000002413247223 */ /* 0x000fe20000010010 */
        /* <DEDUP_REMOVED lines=9> */
.L_x_2139:
[----:B------:R-:W-:Y:S05]  /*3500*/  BSYNC.RECONVERGENT B1 ;  /* 0x0000000000017941 */ /* 0x000fea0003800200 */
.L_x_2138:
        /* <DEDUP_REMOVED lines=10> */
[----:B------:R-:W-:Y:S01]  /*35b0*/  FFMA.FTZ R0, R19, R0, R16 ;  /* 0x0000000013007223 */ /* 0x000fe20000010010 */
        /* <DEDUP_REMOVED lines=9> */
.L_x_2141:
[----:B------:R-:W-:Y:S05]  /*3650*/  BSYNC.RECONVERGENT B1 ;  /* 0x0000000000017941 */ /* 0x000fea0003800200 */
.L_x_2140:
        /* <DEDUP_REMOVED lines=12> */
[----:B------:R-:W-:Y:S02]  /*3720*/  FFMA.FTZ R3, R18, R3, R17 ;  /* 0x0000000312037223 */ /* 0x000fe40000010011 */
        /* <DEDUP_REMOVED lines=9> */
.L_x_2143:
[----:B------:R-:W-:Y:S05]  /*37c0*/  BSYNC.RECONVERGENT B1 ;  /* 0x0000000000017941 */ /* 0x000fea0003800200 */
.L_x_2142:
        /* <DEDUP_REMOVED lines=10> */
[----:B------:R-:W-:-:S03]  /*3870*/  FFMA.FTZ R32, R18, R5, R17 ;  /* 0x0000000512207223 */ /* 0x000fc60000010011 */
        /* <DEDUP_REMOVED lines=9> */
.L_x_2145:
[----:B------:R-:W-:Y:S05]  /*3910*/  BSYNC.RECONVERGENT B1 ;  /* 0x0000000000017941 */ /* 0x000fea0003800200 */
.L_x_2144:
        /* <DEDUP_REMOVED lines=27> */
[----:B------:R-:W-:Y:S01]  /*3ad0*/  FFMA.FTZ R6, R19, R6, R16 ;  /* 0x0000000613067223 */ /* 0x000fe20000010010 */
        /* <DEDUP_REMOVED lines=10> */
.L_x_2147:
[----:B------:R-:W-:Y:S05]  /*3b80*/  BSYNC.RECONVERGENT B1 ;  /* 0x0000000000017941 */ /* 0x000fea0003800200 */
.L_x_2146:
        /* <DEDUP_REMOVED lines=12> */
[----:B------:R-:W-:-:S03]  /*3c50*/  FFMA.FTZ R9, R18, R9, R17 ;  /* 0x0000000912097223 */ /* 0x000fc60000010011 */
        /* <DEDUP_REMOVED lines=9> */
.L_x_2149:
[----:B------:R-:W-:Y:S05]  /*3cf0*/  BSYNC.RECONVERGENT B1 ;  /* 0x0000000000017941 */ /* 0x000fea0003800200 */
.L_x_2148:
        /* <DEDUP_REMOVED lines=10> */
[----:B------:R-:W-:-:S03]  /*3da0*/  FFMA.FTZ R11, R18, R11, R17 ;  /* 0x0000000b120b7223 */ /* 0x000fc60000010011 */
        /* <DEDUP_REMOVED lines=9> */
.L_x_2151:
[----:B------:R-:W-:Y:S05]  /*3e40*/  BSYNC.RECONVERGENT B1 ;  /* 0x0000000000017941 */ /* 0x000fea0003800200 */
.L_x_2150:
        /* <DEDUP_REMOVED lines=10> */
[----:B------:R-:W-:-:S03]  /*3ef0*/  FFMA.FTZ R13, R18, R13, R17 ;  /* 0x0000000d120d7223 */ /* 0x000fc60000010011 */
        /* <DEDUP_REMOVED lines=9> */
.L_x_2153:
[----:B------:R-:W-:Y:S05]  /*3f90*/  BSYNC.RECONVERGENT B1 ;  /* 0x0000000000017941 */ /* 0x000fea0003800200 */
.L_x_2152:
        /* <DEDUP_REMOVED lines=10> */
[----:B------:R-:W-:-:S03]  /*4040*/  FFMA.FTZ R14, R18, R14, R17 ;  /* 0x0000000e120e7223 */ /* 0x000fc60000010011 */
        /* <DEDUP_REMOVED lines=9> */
.L_x_2155:
[----:B------:R-:W-:Y:S05]  /*40e0*/  BSYNC.RECONVERGENT B1 ;  /* 0x0000000000017941 */ /* 0x000fea0003800200 */
.L_x_2154:
        /* <DEDUP_REMOVED lines=27> */
[----:B------:R-:W-:Y:S01]  /*42a0*/  FFMA.FTZ R21, R18, R21, R17 ;  /* 0x0000001512157223 */ /* 0x000fe20000010011 */
        /* <DEDUP_REMOVED lines=9> */
.L_x_2157:
[----:B------:R-:W-:Y:S05]  /*4340*/  BSYNC.RECONVERGENT B1 ;  /* 0x0000000000017941 */ /* 0x000fea0003800200 */
.L_x_2156:
        /* <DEDUP_REMOVED lines=20> */
.L_x_2159:
[----:B------:R-:W-:Y:S05]  /*4490*/  BSYNC.RECONVERGENT B1 ;  /* 0x0000000000017941 */ /* 0x000fea0003800200 */
.L_x_2158:
        /* <DEDUP_REMOVED lines=20> */
.L_x_2161:
[----:B------:R-:W-:Y:S05]  /*45e0*/  BSYNC.RECONVERGENT B1 ;  /* 0x0000000000017941 */ /* 0x000fea0003800200 */
.L_x_2160:
        /* <DEDUP_REMOVED lines=10> */
[----:B------:R-:W-:Y:S01]  /*4690*/  FFMA.FTZ R27, R18, R27, R17 ;  /* 0x0000001b121b7223 */ /* 0x000fe20000010011 */
        /* <DEDUP_REMOVED lines=9> */
.L_x_2163:
[----:B------:R-:W-:Y:S05]  /*4730*/  BSYNC.RECONVERGENT B1 ;  /* 0x0000000000017941 */ /* 0x000fea0003800200 */
.L_x_2162:
        /* <DEDUP_REMOVED lines=20> */
.L_x_2165:
[----:B------:R-:W-:Y:S05]  /*4880*/  BSYNC.RECONVERGENT B1 ;  /* 0x0000000000017941 */ /* 0x000fea0003800200 */
.L_x_2164:
        /* <DEDUP_REMOVED lines=19> */
.L_x_2135:
        /* <DEDUP_REMOVED lines=39> */
.L_x_2168:
[----:B------:R-:W-:Y:S05]  /*4c30*/  BSYNC.RECONVERGENT B1 ;  /* 0x0000000000017941 */ /* 0x000fea0003800200 */
.L_x_2167:
        /* <DEDUP_REMOVED lines=30> */
.L_x_2170:
[----:B------:R-:W-:Y:S05]  /*4e20*/  BSYNC.RECONVERGENT B1 ;  /* 0x0000000000017941 */ /* 0x000fea0003800200 */
.L_x_2169:
        /* <DEDUP_REMOVED lines=32> */
.L_x_2172:
[----:B------:R-:W-:Y:S05]  /*5030*/  BSYNC.RECONVERGENT B1 ;  /* 0x0000000000017941 */ /* 0x000fea0003800200 */
.L_x_2171:
        /* <DEDUP_REMOVED lines=30> */
.L_x_2174:
[----:B------:R-:W-:Y:S05]  /*5220*/  BSYNC.RECONVERGENT B1 ;  /* 0x0000000000017941 */ /* 0x000fea0003800200 */
.L_x_2173:
        /* <DEDUP_REMOVED lines=10> */
[----:B------:R-:W-:Y:S01]  /*52d0*/  FFMA.FTZ R2, R18, R2, R17 ;  /* 0x0000000212027223 */ /* 0x000fe20000010011 */
        /* <DEDUP_REMOVED lines=21> */
.L_x_2176:
[----:B------:R-:W-:Y:S05]  /*5430*/  BSYNC.RECONVERGENT B1 ;  /* 0x0000000000017941 */ /* 0x000fea0003800200 */
.L_x_2175:
        /* <DEDUP_REMOVED lines=48> */
.L_x_2178:
[----:B------:R-:W-:Y:S05]  /*5740*/  BSYNC.RECONVERGENT B1 ;  /* 0x0000000000017941 */ /* 0x000fea0003800200 */
.L_x_2177:
        /* <DEDUP_REMOVED lines=8> */
[----:B------:R-:W1:Y:S03]  /*57d0*/  LDCU.64 UR16, c[0x0][0x380] ;  /* 0x00007000ff1077ac */ /* 0x000e660008000a00 */
[----:B------:R-:W-:Y:S01]  /*57e0*/  FFMA.FTZ R8, R18, R9, R17 ;  /* 0x0000000912087223 */ /* 0x000fe20000010011 */
[----:B------:R-:W-:-:S03]  /*57f0*/  FMUL.FTZ R9, R2, UR9 ;  /* 0x0000000902097c20 */ /* 0x000fc60008410000 */
[----:B------:R-:W-:Y:S01]  /*5800*/  FMUL.FTZ R2, R8, -1.4426950216293334961 ;  /* 0xbfb8aa3b08027820 */ /* 0x000fe20000410000 */
[----:B------:R-:W-:-:S04]  /*5810*/  FFMA.FTZ R9, R19, R9, R16 ;  /* 0x0000000913097223 */ /* 0x000fc80000010010 */
[----:B------:R-:W-:Y:S01]  /*5820*/  FMUL.FTZ R3, R9, -1.4426950216293334961 ;  /* 0xbfb8aa3b09037820 */ /* 0x000fe20000410000 */
[----:B------:R-:W2:Y:S01]  /*5830*/  MUFU.EX2 R2, R2 ;  /* 0x0000000200027308 */ /* 0x000ea20000000800 */
[----:B0-----:R-:W-:-:S04]  /*5840*/  IMAD R41, R34, UR12, RZ ;  /* 0x0000000c22297c24 */ /* 0x001fc8000f8e02ff */
[----:B------:R-:W0:Y:S01]  /*5850*/  MUFU.EX2 R3, R3 ;  /* 0x0000000300037308 */ /* 0x000e220000000800 */
[----:B------:R-:W-:Y:S02]  /*5860*/  IMAD R41, R32, UR13, R41 ;  /* 0x0000000d20297c24 */ /* 0x000fe4000f8e0229 */
[----:B--2---:R-:W-:Y:S01]  /*5870*/  FADD.FTZ R39, R2, 1 ;  /* 0x3f80000002277421 */ /* 0x004fe20000010000 */
[----:B------:R-:W-:Y:S01]  /*5880*/  MOV R2, R60 ;  /* 0x0000003c00027202 */ /* 0x000fe20000000f00 */
[----:B0-----:R-:W-:-:S04]  /*5890*/  FADD.FTZ R38, R3, 1 ;  /* 0x3f80000003267421 */ /* 0x001fc80000010000 */
[----:B------:R-:W0:Y:S01]  /*58a0*/  MUFU.RCP R39, R39 ;  /* 0x0000002700277308 */ /* 0x000e220000001000 */
[----:B------:R-:W-:-:S03]  /*58b0*/  MOV R3, R59 ;  /* 0x0000003b00037202 */ /* 0x000fc60000000f00 */
[----:B------:R-:W-:-:S04]  /*58c0*/  IMAD.WIDE.U32 R32, R32, UR12, R2 ;  /* 0x0000000c20207c25 */ /* 0x000fc8000f8e0002 */
        /* <DEDUP_REMOVED lines=8> */
.L_x_2180:
[----:B------:R-:W-:Y:S05]  /*5950*/  BSYNC.RECONVERGENT B1 ;  /* 0x0000000000017941 */ /* 0x000fea0003800200 */
.L_x_2179:
        /* <DEDUP_REMOVED lines=30> */
.L_x_2182:
[----:B------:R-:W-:Y:S05]  /*5b40*/  BSYNC.RECONVERGENT B1 ;  /* 0x0000000000017941 */ /* 0x000fea0003800200 */
.L_x_2181:
        /* <DEDUP_REMOVED lines=30> */
.L_x_2184:
[----:B------:R-:W-:Y:S05]  /*5d30*/  BSYNC.RECONVERGENT B1 ;  /* 0x0000000000017941 */ /* 0x000fea0003800200 */
.L_x_2183:
[----:B------:R-:W-:Y:S04]  /*5d40*/  BSSY.RECONVERGENT B1, `(.L_x_2185) ;  /* 0x000001e000017945 */ /* 0x000fe80003800200 */
[----:B------:R-:W-:Y:S05]  /*5d50*/  @P2 BRA `(.L_x_2186) ;  /* 0x0000000000702947 */ /* 0x000fea0003800000 */
[----:B------:R-:W-:Y:S01]  /*5d60*/  FADD.FTZ R14, R14, -UR5 ;  /* 0x800000050e0e7e21 */ /* 0x000fe20008010000 */
[----:B------:R-:W-:Y:S01]  /*5d70*/  FADD.FTZ R15, R15, -UR5 ;  /* 0x800000050f0f7e21 */ /* 0x000fe20008010000 */
[----:B------:R-:W3:Y:S01]  /*5d80*/  LDCU.64 UR12, c[0x0][0x3e0] ;  /* 0x00007c00ff0c77ac */ /* 0x000ee20008000a00 */
[----:B0-----:R-:W-:Y:S01]  /*5d90*/  MOV R2, R60 ;  /* 0x0000003c00027202 */ /* 0x001fe20000000f00 */
[----:B------:R-:W-:Y:S01]  /*5da0*/  FMUL.FTZ R14, R14, UR9 ;  /* 0x000000090e0e7c20 */ /* 0x000fe20008410000 */
[----:B------:R-:W-:Y:S01]  /*5db0*/  FMUL.FTZ R15, R15, UR9 ;  /* 0x000000090f0f7c20 */ /* 0x000fe20008410000 */
[----:B------:R-:W0:Y:S01]  /*5dc0*/  LDCU.64 UR16, c[0x0][0x380] ;  /* 0x00007000ff1077ac */ /* 0x000e220008000a00 */
[----:B------:R-:W-:Y:S01]  /*5dd0*/  MOV R3, R59 ;  /* 0x0000003b00037202 */ /* 0x000fe20000000f00 */
        /* <DEDUP_REMOVED lines=20> */
.L_x_2186:
[----:B------:R-:W-:Y:S05]  /*5f20*/  BSYNC.RECONVERGENT B1 ;  /* 0x0000000000017941 */ /* 0x000fea0003800200 */
.L_x_2185:
[----:B------:R-:W-:Y:S01]  /*5f30*/  ISETP.GE.U32.AND P5, PT, R6, UR10, PT ;  /* 0x0000000a06007c0c */ /* 0x000fe2000bfa6070 */
[----:B012---:R-:W-:Y:S01]  /*5f40*/  VIADD R9, R56, 0x180 ;  /* 0x0000018038097836 */ /* 0x007fe20000000000 */
        /* <DEDUP_REMOVED lines=9> */
[----:B------:R-:W-:Y:S02]  /*5fe0*/  SHF.R.S32.HI R8, RZ, 0x1f, R9 ;  /* 0x0000001fff087819 */ /* 0x000fe40000011409 */
        /* <DEDUP_REMOVED lines=35> */
.L_x_2188:
[----:B------:R-:W-:Y:S05]  /*6220*/  BSYNC.RECONVERGENT B1 ;  /* 0x0000000000017941 */ /* 0x000fea0003800200 */
.L_x_2187:
        /* <DEDUP_REMOVED lines=9> */
[----:B------:R-:W-:Y:S01]  /*62c0*/  FFMA.FTZ R23, R18, R23, R17 ;  /* 0x0000001712177223 */ /* 0x000fe20000010011 */
        /* <DEDUP_REMOVED lines=20> */
.L_x_2190:
[----:B------:R-:W-:Y:S05]  /*6410*/  BSYNC.RECONVERGENT B1 ;  /* 0x0000000000017941 */ /* 0x000fea0003800200 */
.L_x_2189:
        /* <DEDUP_REMOVED lines=9> */
[----:B------:R-:W-:Y:S01]  /*64b0*/  FFMA.FTZ R25, R18, R25, R17 ;  /* 0x0000001912197223 */ /* 0x000fe20000010011 */
        /* <DEDUP_REMOVED lines=20> */
.L_x_2192:
[----:B------:R-:W-:Y:S05]  /*6600*/  BSYNC.RECONVERGENT B1 ;  /* 0x0000000000017941 */ /* 0x000fea0003800200 */
.L_x_2191:
        /* <DEDUP_REMOVED lines=8> */
[----:B------:R-:W5:Y:S02]  /*6690*/  LDCU.64 UR16, c[0x0][0x380] ;  /* 0x00007000ff1077ac */ /* 0x000f640008000a00 */
[----:B------:R-:W-:Y:S01]  /*66a0*/  FFMA.FTZ R27, R18, R27, R17 ;  /* 0x0000001b121b7223 */ /* 0x000fe20000010011 */
        /* <DEDUP_REMOVED lines=15> */
[----:B-----5:R-:W-:-:S04]  /*67a0*/  LEA R4, P1, R2, UR16, 0x1 ;  /* 0x0000001002047c11 */ /* 0x020fc8000f8208ff */
[----:B------:R-:W-:Y:S01]  /*67b0*/  LEA.HI.X R5, R2, UR17, R9, 0x1, P1 ;  /* 0x0000001102057c11 */ /* 0x000fe200088f0c09 */
[----:B-1----:R-:W-:-:S05]  /*67c0*/  FMUL.FTZ R7, R7, R6 ;  /* 0x0000000607077220 */ /* 0x002fca0000410000 */
[----:B------:R-:W-:-:S05]  /*67d0*/  F2FP.BF16.F32.PACK_AB R7, R7, R0 ;  /* 0x000000000707723e */ /* 0x000fca00000010ff */
[----:B------:R4:W-:Y:S02]  /*67e0*/  STG.E desc[UR14][R4.64], R7 ;  /* 0x0000000704007986 */ /* 0x0009e4000c10190e */
.L_x_2194:
[----:B------:R-:W-:Y:S05]  /*67f0*/  BSYNC.RECONVERGENT B1 ;  /* 0x0000000000017941 */ /* 0x000fea0003800200 */
.L_x_2193:
[----:B------:R-:W-:Y:S04]  /*6800*/  BSSY.RECONVERGENT B1, `(.L_x_2195) ;  /* 0x000001e000017945 */ /* 0x000fe80003800200 */
[----:B------:R-:W-:Y:S05]  /*6810*/  @P3 BRA `(.L_x_2196) ;  /* 0x0000000000703947 */ /* 0x000fea0003800000 */
[----:B------:R-:W-:Y:S01]  /*6820*/  FADD.FTZ R29, R29, -UR5 ;  /* 0x800000051d1d7e21 */ /* 0x000fe20008010000 */
[----:B------:R-:W-:Y:S01]  /*6830*/  FADD.FTZ R28, R28, -UR5 ;  /* 0x800000051c1c7e21 */ /* 0x000fe20008010000 */
[----:B------:R-:W5:Y:S01]  /*6840*/  LDCU.64 UR12, c[0x0][0x3e0] ;  /* 0x00007c00ff0c77ac */ /* 0x000f620008000a00 */
[----:B------:R-:W-:Y:S01]  /*6850*/  MOV R2, R60 ;  /* 0x0000003c00027202 */ /* 0x000fe20000000f00 */
[----:B------:R-:W-:Y:S01]  /*6860*/  FMUL.FTZ R29, R29, UR9 ;  /* 0x000000091d1d7c20 */ /* 0x000fe20008410000 */
[----:B------:R-:W-:Y:S01]  /*6870*/  FMUL.FTZ R28, R28, UR9 ;  /* 0x000000091c1c7c20 */ /* 0x000fe20008410000 */
[----:B------:R-:W5:Y:S01]  /*6880*/  LDCU.64 UR16, c[0x0][0x380] ;  /* 0x00007000ff1077ac */ /* 0x000f620008000a00 */
[----:B------:R-:W-:Y:S01]  /*6890*/  MOV R3, R59 ;  /* 0x0000003b00037202 */ /* 0x000fe20000000f00 */
[----:B------:R-:W-:Y:S01]  /*68a0*/  FFMA.FTZ R29, R18, R29, R17 ;  /* 0x0000001d121d7223 */ /* 0x000fe20000010011 */
[----:B-1--4-:R-:W-:-:S03]  /*68b0*/  FFMA.FTZ R7, R19, R28, R16 ;  /* 0x0000001c13077223 */ /* 0x012fc60000010010 */
[----:B------:R-:W-:Y:S01]  /*68c0*/  FMUL.FTZ R0, R29, -1.4426950216293334961 ;  /* 0xbfb8aa3b1d007820 */ /* 0x000fe20000410000 */
[----:B0-23--:R-:W-:-:S05]  /*68d0*/  FMUL.FTZ R5, R7, -1.4426950216293334961 ;  /* 0xbfb8aa3b07057820 */ /* 0x00dfca0000410000 */
[----:B------:R-:W0:Y:S01]  /*68e0*/  MUFU.EX2 R0, R0 ;  /* 0x0000000000007308 */ /* 0x000e220000000800 */
[----:B-----5:R-:W-:-:S03]  /*68f0*/  IMAD R9, R45, UR12, RZ ;  /* 0x0000000c2d097c24 */ /* 0x020fc6000f8e02ff */
        /* <DEDUP_REMOVED lines=14> */
.L_x_2196:
[----:B------:R-:W-:Y:S05]  /*69e0*/  BSYNC.RECONVERGENT B1 ;  /* 0x0000000000017941 */ /* 0x000fea0003800200 */
.L_x_2195:
[----:B------:R-:W-:Y:S05]  /*69f0*/  @P4 BRA `(.L_x_2166) ;  /* 0x00000000006c4947 */ /* 0x000fea0003800000 */
[----:B------:R-:W-:Y:S01]  /*6a00*/  FADD.FTZ R31, R31, -UR5 ;  /* 0x800000051f1f7e21 */ /* 0x000fe20008010000 */
[----:B------:R-:W-:Y:S01]  /*6a10*/  FADD.FTZ R30, R30, -UR5 ;  /* 0x800000051e1e7e21 */ /* 0x000fe20008010000 */
[----:B------:R-:W5:Y:S01]  /*6a20*/  LDCU.64 UR10, c[0x0][0x3e0] ;  /* 0x00007c00ff0a77ac */ /* 0x000f620008000a00 */
[----:B------:R-:W-:Y:S01]  /*6a30*/  MOV R58, R60 ;  /* 0x0000003c003a7202 */ /* 0x000fe20000000f00 */
[----:B------:R-:W-:Y:S01]  /*6a40*/  FMUL.FTZ R31, R31, UR9 ;  /* 0x000000091f1f7c20 */ /* 0x000fe20008410000 */
[----:B------:R-:W-:Y:S01]  /*6a50*/  FMUL.FTZ R30, R30, UR9 ;  /* 0x000000091e1e7c20 */ /* 0x000fe20008410000 */
[----:B------:R-:W5:Y:S02]  /*6a60*/  LDCU.64 UR12, c[0x0][0x380] ;  /* 0x00007000ff0c77ac */ /* 0x000f640008000a00 */
[----:B------:R-:W-:Y:S01]  /*6a70*/  FFMA.FTZ R31, R18, R31, R17 ;  /* 0x0000001f121f7223 */ /* 0x000fe20000010011 */
[----:B01234-:R-:W-:-:S03]  /*6a80*/  FFMA.FTZ R5, R19, R30, R16 ;  /* 0x0000001e13057223 */ /* 0x01ffc60000010010 */
[----:B------:R-:W-:Y:S01]  /*6a90*/  FMUL.FTZ R0, R31, -1.4426950216293334961 ;  /* 0xbfb8aa3b1f007820 */ /* 0x000fe20000410000 */
[----:B------:R-:W-:-:S05]  /*6aa0*/  FMUL.FTZ R3, R5, -1.4426950216293334961 ;  /* 0xbfb8aa3b05037820 */ /* 0x000fca0000410000 */
        /* <DEDUP_REMOVED lines=16> */
.L_x_2166:
[----:B------:R-:W-:Y:S05]  /*6bb0*/  BSYNC.RECONVERGENT B0 ;  /* 0x0000000000007941 */ /* 0x000fea0003800200 */
.L_x_2134:
[----:B------:R-:W-:Y:S02]  /*6bc0*/  UIADD3 UR7, UPT, UPT, UR18, UR7, URZ ;  /* 0x0000000712077290 */ /* 0x000fe4000fffe0ff */
[----:B------:R-:W-:Y:S02]  /*6bd0*/  UIADD3 UR4, UPT, UPT, UR4, 0x1, URZ ;  /* 0x0000000104047890 */ /* 0x000fe4000fffe0ff */
[----:B------:R-:W-:-:S09]  /*6be0*/  UISETP.GE.AND UP0, UPT, UR7, UR8, UPT ;  /* 0x000000080700728c */ /* 0x000fd2000bf06270 */
[----:B------:R-:W-:Y:S05]  /*6bf0*/  BRA.U !UP0, `(.L_x_2197) ;  /* 0xffffff9508907547 */ /* 0x000fea000b83ffff */
[----:B------:R-:W-:Y:S05]  /*6c00*/  EXIT ;  /* 0x000000000000794d */ /* 0x000fea0003800000 */
.L_x_2198:
        /* <DEDUP_REMOVED lines=15> */
.L_x_3447:


//--------------------- .text._Z35group_norm_nhwc_fwd_one_pass_kernelI11Bf16IOFp16WLi64ELi8ELi128EEv26Group_norm_nhwc_fwd_params --------------------------
	.section	.text._Z35group_norm_nhwc_fwd_one_pass_kernelI11Bf16IOFp16WLi64ELi8ELi128EEv26Group_norm_nhwc_fwd_params,"ax",@progbits
	.align	128
        .global         _Z35group_norm_nhwc_fwd_one_pass_kernelI11Bf16IOFp16WLi64ELi8ELi128EEv26Group_norm_nhwc_fwd_params
        .type           _Z35group_norm_nhwc_fwd_one_pass_kernelI11Bf16IOFp16WLi64ELi8ELi128EEv26Group_norm_nhwc_fwd_params,@function
        .size           _Z35group_norm_nhwc_fwd_one_pass_kernelI11Bf16IOFp16WLi64ELi8ELi128EEv26Group_norm_nhwc_fwd_params,(.L_x_3448 - _Z35group_norm_nhwc_fwd_one_pass_kernelI11Bf16IOFp16WLi64ELi8ELi128EEv26Group_norm_nhwc_fwd_params)
        .other          _Z35group_norm_nhwc_fwd_one_pass_kernelI11Bf16IOFp16WLi64ELi8ELi128EEv26Group_norm_nhwc_fwd_params,@"STO_CUDA_ENTRY STV_DEFAULT"
_Z35group_norm_nhwc_fwd_one_pass_kernelI11Bf16IOFp16WLi64ELi8ELi128EEv26Group_norm_nhwc_fwd_params:
.text._Z35group_norm_nhwc_fwd_one_pass_kernelI11Bf16IOFp16WLi64ELi8ELi128EEv26Group_norm_nhwc_fwd_params:
        /* <DEDUP_REMOVED lines=27> */
.L_x_2218:
[----:B01----:R-:W0:Y:S01]  /*01b0*/  LDC R5, c[0x0][0x3f8] ;  /* 0x0000fe00ff057b82 */ /* 0x003e220000000800 */
[----:B------:R-:W1:Y:S01]  /*01c0*/  LDCU.64 UR10, c[0x0][0x3e8] ;  /* 0x00007d00ff0a77ac */ /* 0x000e620008000a00 */
[----:B--2---:R-:W2:Y:S01]  /*01d0*/  S2R R16, SR_TID.X ;  /* 0x0000000000107919 */ /* 0x004ea20000002100 */
[----:B------:R-:W-:Y:S02]  /*01e0*/  IADD3 R14, PT, PT, R3, 0x20, RZ ;  /* 0x00000020030e7810 */ /* 0x000fe40007ffe0ff */
[----:B------:R-:W-:Y:S02]  /*01f0*/  SHF.R.S32.HI R17, RZ, 0x1f, R3 ;  /* 0x0000001fff117819 */ /* 0x000fe40000011403 */
[----:B------:R-:W-:Y:S02]  /*0200*/  SHF.R.S32.HI R15, RZ, 0x1f, R14 ;  /* 0x0000001fff0f7819 */ /* 0x000fe4000001140e */
[----:B0-----:R-:W-:Y:S02]  /*0210*/  IABS R9, R5 ;  /* 0x0000000500097213 */ /* 0x001fe40000000000 */
[----:B------:R-:W-:-:S02]  /*0220*/  ISETP.NE.AND P3, PT, R5, RZ, PT ;  /* 0x000000ff0500720c */ /* 0x000fc40003f65270 */
[----:B------:R-:W0:Y:S08]  /*0230*/  I2F.RP R8, R9 ;  /* 0x0000000900087306 */ /* 0x000e300000209400 */
[----:B0-----:R-:W0:Y:S02]  /*0240*/  MUFU.RCP R8, R8 ;  /* 0x0000000800087308 */ /* 0x001e240000001000 */
[----:B0-----:R-:W-:-:S06]  /*0250*/  IADD3 R6, PT, PT, R8, 0xffffffe, RZ ;  /* 0x0ffffffe08067810 */ /* 0x001fcc0007ffe0ff */
[----:B------:R0:W3:Y:S02]  /*0260*/  F2I.FTZ.U32.TRUNC.NTZ R7, R6 ;  /* 0x0000000600077305 */ /* 0x0000e4000021f000 */
[----:B0-----:R-:W-:Y:S02]  /*0270*/  HFMA2 R6, -RZ, RZ, 0, 0 ;  /* 0x00000000ff067431 */ /* 0x001fe400000001ff */
[----:B---3--:R-:W-:-:S04]  /*0280*/  IMAD.MOV R10, RZ, RZ, -R7 ;  /* 0x000000ffff0a7224 */ /* 0x008fc800078e0a07 */
        /* <DEDUP_REMOVED lines=16> */
[----:B------:R-:W-:Y:S01]  /*0390*/  @P1 VIADD R7, R7, 0x1 ;  /* 0x0000000107071836 */ /* 0x000fe20000000000 */
[----:B------:R-:W-:-:S04]  /*03a0*/  ISETP.GE.U32.AND P1, PT, R3, UR10, PT ;  /* 0x0000000a03007c0c */ /* 0x000fc8000bf26070 */
[----:B------:R-:W-:Y:S02]  /*03b0*/  MOV R19, R7 ;  /* 0x0000000700137202 */ /* 0x000fe40000000f00 */
[----:B------:R-:W-:Y:S01]  /*03c0*/  ISETP.GE.AND.EX P1, PT, R17, UR11, PT, P1 ;  /* 0x0000000b11007c0c */ /* 0x000fe2000bf26310 */
[----:B------:R-:W0:Y:S01]  /*03d0*/  LDCU.64 UR10, c[0x0][0x3f0] ;  /* 0x00007e00ff0a77ac */ /* 0x000e220008000a00 */
[----:B------:R-:W-:Y:S02]  /*03e0*/  @!P4 IADD3 R19, PT, PT, -R19, RZ, RZ ;  /* 0x000000ff1313c210 */ /* 0x000fe40007ffe1ff */
[----:B------:R-:W-:-:S04]  /*03f0*/  @!P3 LOP3.LUT R19, RZ, R5, RZ, 0x33, !PT ;  /* 0x00000005ff13b212 */ /* 0x000fc800078e33ff */
[--C-:B------:R-:W-:Y:S01]  /*0400*/  SHF.R.S32.HI R10, RZ, 0x1f, R19.reuse ;  /* 0x0000001fff0a7819 */ /* 0x100fe20000011413 */
[----:B------:R-:W-:-:S04]  /*0410*/  IMAD.MOV R6, RZ, RZ, -R19 ;  /* 0x000000ffff067224 */ /* 0x000fc800078e0a13 */
[----:B------:R-:W1:Y:S01]  /*0420*/  @!P1 LDC.64 R12, c[0x0][0x3e0] ;  /* 0x0000f800ff0c9b82 */ /* 0x000e620000000a00 */
[----:B------:R-:W-:-:S05]  /*0430*/  IMAD R5, R5, R6, UR8 ;  /* 0x0000000805057e24 */ /* 0x000fca000f8e0206 */
[----:B------:R-:W-:Y:S01]  /*0440*/  SHF.L.U32 R5, R5, 0x3, RZ ;  /* 0x0000000305057819 */ /* 0x000fe200000006ff */
[----:B0-----:R-:W-:Y:S01]  /*0450*/  IMAD R18, R10, UR10, RZ ;  /* 0x0000000a0a127c24 */ /* 0x001fe2000f8e02ff */
[----:B------:R-:W0:Y:S02]  /*0460*/  @!P2 LDC.64 R6, c[0x0][0x3e0] ;  /* 0x0000f800ff06ab82 */ /* 0x000e240000000a00 */
[----:B------:R-:W-:Y:S01]  /*0470*/  LOP3.LUT R20, R5, R20, RZ, 0xfc, !PT ;  /* 0x0000001405147212 */ /* 0x000fe200078efcff */
[----:B------:R-:W-:Y:S01]  /*0480*/  IMAD R23, R19, UR11, R18 ;  /* 0x0000000b13177c24 */ /* 0x000fe2000f8e0212 */
[----:B------:R-:W-:-:S04]  /*0490*/  SHF.R.S32.HI R21, RZ, 0x1f, R5 ;  /* 0x0000001fff157819 */ /* 0x000fc80000011405 */
        /* <DEDUP_REMOVED lines=75> */
.L_x_2200:
[----:B------:R-:W-:Y:S05]  /*0950*/  BSYNC.RECONVERGENT B0 ;  /* 0x0000000000007941 */ /* 0x000fea0003800200 */
.L_x_2199:
        /* <DEDUP_REMOVED lines=16> */
.L_x_2202:
[----:B------:R-:W-:Y:S05]  /*0a60*/  BSYNC.RECONVERGENT B0 ;  /* 0x0000000000007941 */ /* 0x000fea0003800200 */
.L_x_2201:
        /* <DEDUP_REMOVED lines=33> */
.L_x_2205:
[----:B------:R-:W2:Y:S04]  /*0c80*/  LDG.E.STRONG.GPU R10, desc[UR14][R8.64] ;  /* 0x0000000e080a7981 */ /* 0x000ea8000c1ef900 */
[----:B--2---:R-:W-:Y:S01]  /*0c90*/  CCTL.IVALL ;  /* 0x00000000ff00798f */ /* 0x004fe20002000000 */
[----:B------:R-:W-:Y:S05]  /*0ca0*/  YIELD ;  /* 0x0000000000007946 */ /* 0x000fea0003800000 */
[----:B------:R-:W-:-:S13]  /*0cb0*/  ISETP.NE.AND P4, PT, R10, R17, PT ;  /* 0x000000110a00720c */ /* 0x000fda0003f85270 */
[----:B------:R-:W-:Y:S05]  /*0cc0*/  @P4 BRA `(.L_x_2205) ;  /* 0xfffffffc00ec4947 */ /* 0x000fea000383ffff */
.L_x_2204:
        /* <DEDUP_REMOVED lines=14> */
.L_x_2207:
        /* <DEDUP_REMOVED lines=91> */
.L_x_2206:
        /* <DEDUP_REMOVED lines=53> */
.L_x_2208:
        /* <DEDUP_REMOVED lines=27> */
.L_x_2209:
        /* <DEDUP_REMOVED lines=13> */
.L_x_2210:
[----:B------:R-:W-:Y:S05]  /*1930*/  BSYNC.RECONVERGENT B0 ;  /* 0x0000000000007941 */ /* 0x000fea0003800200 */
.L_x_2203:
        /* <DEDUP_REMOVED lines=35> */
[----:B--2---:R-:W-:Y:S02]  /*1b70*/  HADD2.F32 R10, -RZ, R26.H0_H0 ;  /* 0x2000001aff0a7230 */ /* 0x004fe40000004100 */
[----:B---3--:R-:W-:Y:S02]  /*1b80*/  HADD2.F32 R11, -RZ, R27.H0_H0 ;  /* 0x2000001bff0b7230 */ /* 0x008fe40000004100 */
[----:B----4-:R-:W-:Y:S02]  /*1b90*/  HADD2.F32 R17, -RZ, R28.H0_H0 ;  /* 0x2000001cff117230 */ /* 0x010fe40000004100 */
[----:B-----5:R-:W-:Y:S01]  /*1ba0*/  HADD2.F32 R16, -RZ, R29.H0_H0 ;  /* 0x2000001dff107230 */ /* 0x020fe20000004100 */
        /* <DEDUP_REMOVED lines=15> */
[----:B------:R-:W-:Y:S02]  /*1ca0*/  IMAD.MOV.U32 R6, RZ, RZ, R20 ;  /* 0x000000ffff067224 */ /* 0x000fe400078e0014 */
[-C--:B------:R-:W-:Y:S01]  /*1cb0*/  FMUL.FTZ R15, R15, R8.reuse ;  /* 0x000000080f0f7220 */ /* 0x080fe20000410000 */
[----:B------:R-:W-:-:S03]  /*1cc0*/  FMUL.FTZ R19, R19, R8 ;  /* 0x0000000813137220 */ /* 0x000fc60000410000 */
        /* <DEDUP_REMOVED lines=10> */
.L_x_2214:
[----:B------:R-:W-:Y:S05]  /*1d70*/  BSYNC.RECONVERGENT B1 ;  /* 0x0000000000017941 */ /* 0x000fea0003800200 */
.L_x_2213:
[----:B------:R-:W-:Y:S05]  /*1d80*/  @P2 BRA `(.L_x_2215) ;  /* 0x00000004004c2947 */ /* 0x000fea0003800000 */
[----:B------:R-:W1:Y:S01]  /*1d90*/  LDCU.64 UR10, c[0x0][0x3e0] ;  /* 0x00007c00ff0a77ac */ /* 0x000e620008000a00 */
[----:B------:R-:W-:Y:S01]  /*1da0*/  FADD.FTZ R13, R13, -R5 ;  /* 0x800000050d0d7221 */ /* 0x000fe20000010000 */
[----:B------:R-:W-:Y:S02]  /*1db0*/  IMAD.MOV.U32 R21, RZ, RZ, R23 ;  /* 0x000000ffff157224 */ /* 0x000fe400078e0017 */
[----:B------:R-:W-:Y:S01]  /*1dc0*/  FADD.FTZ R5, R12, -R5 ;  /* 0x800000050c057221 */ /* 0x000fe20000010000 */
[----:B------:R-:W2:Y:S01]  /*1dd0*/  LDCU.64 UR12, c[0x0][0x380] ;  /* 0x00007000ff0c77ac */ /* 0x000ea20008000a00 */
[-C--:B------:R-:W-:Y:S02]  /*1de0*/  FMUL.FTZ R13, R13, R8.reuse ;  /* 0x000000080d0d7220 */ /* 0x080fe40000410000 */
[----:B------:R-:W-:Y:S02]  /*1df0*/  FMUL.FTZ R5, R5, R8 ;  /* 0x0000000805057220 */ /* 0x000fe40000410000 */
[----:B------:R-:W-:-:S02]  /*1e00*/  FFMA.FTZ R13, R10, R13, R17 ;  /* 0x0000000d0a0d7223 */ /* 0x000fc40000010011 */
        /* <DEDUP_REMOVED lines=10> */
.L_x_2212:
        /* <DEDUP_REMOVED lines=22> */
[----:B------:R-:W-:-:S04]  /*2010*/  IMAD.WIDE.U32 R6, R3, UR10, R6 ;  /* 0x0000000a03067c25 */ /* 0x000fc8000f8e0006 */
[----:B------:R-:W-:-:S03]  /*2020*/  IMAD.IADD R27, R7, 0x1, R27 ;  /* 0x00000001071b7824 */ /* 0x000fc600078e021b */
[----:B------:R-:W2:Y:S01]  /*2030*/  MUFU.RCP R25, R24 ;  /* 0x0000001800197308 */ /* 0x000ea20000001000 */
[----:B0-----:R-:W-:Y:S01]  /*2040*/  FMUL.FTZ R19, R15, R18 ;  /* 0x000000120f137220 */ /* 0x001fe20000410000 */
[----:B--2---:R-:W-:Y:S01]  /*2050*/  FMUL.FTZ R18, R14, R25 ;  /* 0x000000190e127220 */ /* 0x004fe20000410000 */
[----:B-1----:R-:W-:-:S04]  /*2060*/  LEA R14, P1, R6, UR12, 0x1 ;  /* 0x0000000c060e7c11 */ /* 0x002fc8000f8208ff */
[----:B------:R-:W-:Y:S02]  /*2070*/  LEA.HI.X R15, R6, UR13, R27, 0x1, P1 ;  /* 0x0000000d060f7c11 */ /* 0x000fe400088f0c1b */
[----:B------:R-:W-:-:S05]  /*2080*/  F2FP.BF16.F32.PACK_AB R19, R18, R19 ;  /* 0x000000131213723e */ /* 0x000fca00000010ff */
[----:B------:R0:W-:Y:S02]  /*2090*/  STG.E desc[UR14][R14.64], R19 ;  /* 0x000000130e007986 */ /* 0x0001e4000c10190e */
.L_x_2217:
[----:B------:R-:W-:Y:S05]  /*20a0*/  BSYNC.RECONVERGENT B1 ;  /* 0x0000000000017941 */ /* 0x000fea0003800200 */
.L_x_2216:
        /* <DEDUP_REMOVED lines=17> */
[----:B0-----:R-:W-:Y:S01]  /*21c0*/  IMAD R14, R6, UR10, RZ ;  /* 0x0000000a060e7c24 */ /* 0x001fe2000f8e02ff */
[----:B------:R-:W-:Y:S02]  /*21d0*/  MOV R6, R20 ;  /* 0x0000001400067202 */ /* 0x000fe40000000f00 */
[----:B------:R-:W0:Y:S03]  /*21e0*/  MUFU.EX2 R12, R12 ;  /* 0x0000000c000c7308 */ /* 0x000e260000000800 */
[----:B------:R-:W-:-:S04]  /*21f0*/  IMAD.WIDE.U32 R6, R9, UR10, R6 ;  /* 0x0000000a09067c25 */ /* 0x000fc8000f8e0006 */
[----:B------:R-:W-:Y:S02]  /*2200*/  IMAD R9, R9, UR11, R14 ;  /* 0x0000000b09097c24 */ /* 0x000fe4000f8e020e */
[----:B--2---:R-:W-:-:S03]  /*2210*/  FADD.FTZ R8, R5, 1 ;  /* 0x3f80000005087421 */ /* 0x004fc60000010000 */
[----:B------:R-:W-:Y:S01]  /*2220*/  IADD3 R9, PT, PT, R7, R9, RZ ;  /* 0x0000000907097210 */ /* 0x000fe20007ffe0ff */
[----:B0-----:R-:W-:Y:S01]  /*2230*/  FADD.FTZ R13, R12, 1 ;  /* 0x3f8000000c0d7421 */ /* 0x001fe20000010000 */
[----:B------:R1:W0:Y:S08]  /*2240*/  MUFU.RCP R11, R8 ;  /* 0x00000008000b7308 */ /* 0x0002300000001000 */
[----:B------:R-:W2:Y:S01]  /*2250*/  MUFU.RCP R13, R13 ;  /* 0x0000000d000d7308 */ /* 0x000ea20000001000 */
[----:B-1----:R-:W-:-:S04]  /*2260*/  LEA R8, P1, R6, UR12, 0x1 ;  /* 0x0000000c06087c11 */ /* 0x002fc8000f8208ff */
[----:B------:R-:W-:Y:S01]  /*2270*/  LEA.HI.X R9, R6, UR13, R9, 0x1, P1 ;  /* 0x0000000d06097c11 */ /* 0x000fe200088f0c09 */
[----:B0-----:R-:W-:Y:S01]  /*2280*/  FMUL.FTZ R11, R10, R11 ;  /* 0x0000000b0a0b7220 */ /* 0x001fe20000410000 */
[----:B--2---:R-:W-:-:S05]  /*2290*/  FMUL.FTZ R10, R16, R13 ;  /* 0x0000000d100a7220 */ /* 0x004fca0000410000 */
[----:B------:R-:W-:-:S05]  /*22a0*/  F2FP.BF16.F32.PACK_AB R11, R10, R11 ;  /* 0x0000000b0a0b723e */ /* 0x000fca00000010ff */
[----:B------:R2:W-:Y:S02]  /*22b0*/  STG.E desc[UR14][R8.64], R11 ;  /* 0x0000000b08007986 */ /* 0x0005e4000c10190e */
.L_x_2215:
[----:B------:R-:W-:Y:S05]  /*22c0*/  BSYNC.RECONVERGENT B0 ;  /* 0x0000000000007941 */ /* 0x000fea0003800200 */
.L_x_2211:
[----:B------:R-:W-:Y:S02]  /*22d0*/  UIADD3 UR8, UPT, UPT, UR19, UR8, URZ ;  /* 0x0000000813087290 */ /* 0x000fe4000fffe0ff */
[----:B------:R-:W-:Y:S02]  /*22e0*/  UIADD3 UR4, UPT, UPT, UR4, 0x1, URZ ;  /* 0x0000000104047890 */ /* 0x000fe4000fffe0ff */
[----:B------:R-:W-:-:S09]  /*22f0*/  UISETP.GE.AND UP1, UPT, UR8, UR7, UPT ;  /* 0x000000070800728c */ /* 0x000fd2000bf26270 */
[----:B------:R-:W-:Y:S05]  /*2300*/  BRA.U !UP1, `(.L_x_2218) ;  /* 0xffffffdd09a87547 */ /* 0x000fea000b83ffff */
[----:B------:R-:W-:Y:S05]  /*2310*/  EXIT ;  /* 0x000000000000794d */ /* 0x000fea0003800000 */
.L_x_2219:
        /* <DEDUP_REMOVED lines=14> */
.L_x_3448:


//--------------------- .text._Z35group_norm_nhwc_fwd_one_pass_kernelI11Bf16IOFp16WLi128ELi8ELi128EEv26Group_norm_nhwc_fwd_params --------------------------
	.section	.text._Z35group_norm_nhwc_fwd_one_pass_kernelI11Bf16IOFp16WLi128ELi8ELi128EEv26Group_norm_nhwc_fwd_params,"ax",@progbits
	.align	128
        .global         _Z35group_norm_nhwc_fwd_one_pass_kernelI11Bf16IOFp16WLi128ELi8ELi128EEv26Group_norm_nhwc_fwd_params
        .type           _Z35group_norm_nhwc_fwd_one_pass_kernelI11Bf16IOFp16WLi128ELi8ELi128EEv26Group_norm_nhwc_fwd_params,@function
        .size           _Z35group_norm_nhwc_fwd_one_pass_kernelI11Bf16IOFp16WLi128ELi8ELi128EEv26Group_norm_nhwc_fwd_params,(.L_x_3449 - _Z35group_norm_nhwc_fwd_one_pass_kernelI11Bf16IOFp16WLi128ELi8ELi128EEv26Group_norm_nhwc_fwd_params)
        .other          _Z35group_norm_nhwc_fwd_one_pass_kernelI11Bf16IOFp16WLi128ELi8ELi128EEv26Group_norm_nhwc_fwd_params,@"STO_CUDA_ENTRY STV_DEFAULT"
_Z35group_norm_nhwc_fwd_one_pass_kernelI11Bf16IOFp16WLi128ELi8ELi128EEv26Group_norm_nhwc_fwd_params:
.text._Z35group_norm_nhwc_fwd_one_pass_kernelI11Bf16IOFp16WLi128ELi8ELi128EEv26Group_norm_nhwc_fwd_params:
        /* <DEDUP_REMOVED lines=33> */
.L_x_2247:
[----:B0-----:R-:W0:Y:S01]  /*0210*/  LDCU UR5, c[0x0][0x3f8] ;  /* 0x00007f00ff0577ac */ /* 0x001e220008000800 */
[----:B------:R-:W-:Y:S01]  /*0220*/  IABS R8, UR9 ;  /* 0x0000000900087c13 */ /* 0x000fe20008000000 */
[----:B------:R-:W-:Y:S01]  /*0230*/  VIADD R16, R22, 0x40 ;  /* 0x0000004016107836 */ /* 0x000fe20000000000 */
[----:B-1----:R-:W1:Y:S02]  /*0240*/  LDCU.64 UR14, c[0x0][0x3e8] ;  /* 0x00007d00ff0e77ac */ /* 0x002e640008000a00 */
[----:B------:R-:W-:Y:S02]  /*0250*/  R2UR UR12, R8 ;  /* 0x00000000080c72ca */ /* 0x000fe400000e0000 */
[----:B------:R-:W-:Y:S01]  /*0260*/  SHF.R.S32.HI R17, RZ, 0x1f, R16 ;  /* 0x0000001fff117819 */ /* 0x000fe20000011410 */
[----:B------:R-:W3:Y:S01]  /*0270*/  LDCU.64 UR18, c[0x0][0x3f0] ;  /* 0x00007e00ff1277ac */ /* 0x000ee20008000a00 */
[----:B0-----:R-:W-:Y:S01]  /*0280*/  MOV R3, UR5 ;  /* 0x0000000500037c02 */ /* 0x001fe20008000f00 */
[----:B------:R-:W-:-:S03]  /*0290*/  UISETP.NE.AND UP1, UPT, UR5, URZ, UPT ;  /* 0x000000ff0500728c */ /* 0x000fc6000bf25270 */
[----:B--2---:R-:W-:Y:S02]  /*02a0*/  IABS R6, R3 ;  /* 0x0000000300067213 */ /* 0x004fe40000000000 */
[----:B-1----:R-:W-:Y:S02]  /*02b0*/  ISETP.GE.U32.AND P3, PT, R22, UR14, PT ;  /* 0x0000000e16007c0c */ /* 0x002fe4000bf66070 */
[----:B------:R-:W0:Y:S02]  /*02c0*/  I2F.RP R3, R6 ;  /* 0x0000000600037306 */ /* 0x000e240000209400 */
[----:B------:R-:W-:-:S06]  /*02d0*/  ISETP.GE.AND.EX P3, PT, R2, UR15, PT, P3 ;  /* 0x0000000f02007c0c */ /* 0x000fcc000bf66330 */
[----:B0-----:R-:W0:Y:S02]  /*02e0*/  MUFU.RCP R3, R3 ;  /* 0x0000000300037308 */ /* 0x001e240000001000 */
[----:B0-----:R-:W-:-:S06]  /*02f0*/  VIADD R4, R3, 0xffffffe ;  /* 0x0ffffffe03047836 */ /* 0x001fcc0000000000 */
[----:B------:R0:W1:Y:S02]  /*0300*/  F2I.FTZ.U32.TRUNC.NTZ R5, R4 ;  /* 0x0000000400057305 */ /* 0x000064000021f000 */
[----:B0-----:R-:W-:-:S05]  /*0310*/  HFMA2 R4, -RZ, RZ, 0, 0 ;  /* 0x00000000ff047431 */ /* 0x001fca00000001ff */
[----:B------:R-:W-:Y:S02]  /*0320*/  R2UR UR10, R4 ;  /* 0x00000000040a72ca */ /* 0x000fe400000e0000 */
[----:B-1----:R-:W-:Y:S02]  /*0330*/  R2UR UR11, R5 ;  /* 0x00000000050b72ca */ /* 0x002fe400000e0000 */
[----:B------:R-:W-:-:S05]  /*0340*/  IADD3 R7, PT, PT, RZ, -R5, RZ ;  /* 0x80000005ff077210 */ /* 0x000fca0007ffe0ff */
[----:B------:R-:W-:-:S06]  /*0350*/  IMAD R7, R7, R6, RZ ;  /* 0x0000000607077224 */ /* 0x000fcc00078e02ff */
[----:B------:R-:W-:Y:S01]  /*0360*/  IMAD.HI.U32 R7, R5, R7, UR10 ;  /* 0x0000000a05077e27 */ /* 0x000fe2000f8e0007 */
[----:B---3--:R-:W-:-:S04]  /*0370*/  MOV R5, UR18 ;  /* 0x0000001200057c02 */ /* 0x008fc80008000f00 */
[----:B------:R-:W-:Y:S02]  /*0380*/  R2UR UR10, R7 ;  /* 0x00000000070a72ca */ /* 0x000fe400000e0000 */
[----:B------:R-:W-:-:S04]  /*0390*/  IADD3 R7, PT, PT, R22, 0x20, RZ ;  /* 0x0000002016077810 */ /* 0x000fc80007ffe0ff */
[----:B------:R-:W-:-:S07]  /*03a0*/  ISETP.GE.U32.AND P2, PT, R7, UR14, PT ;  /* 0x0000000e07007c0c */ /* 0x000fce000bf46070 */
[----:B------:R-:W-:Y:S02]  /*03b0*/  UIMAD.WIDE.U32 UR10, UR10, UR12, URZ ;  /* 0x0000000c0a0a72a5 */ /* 0x000fe4000f8e00ff */
[----:B------:R-:W-:-:S04]  /*03c0*/  ULOP3.LUT UR10, UR9, UR5, URZ, 0x3c, !UPT ;  /* 0x00000005090a7292 */ /* 0x000fc8000f8e3cff */
[----:B------:R-:W-:-:S04]  /*03d0*/  IMAD R3, RZ, RZ, -UR11 ;  /* 0x8000000bff037e24 */ /* 0x000fc8000f8e02ff */
        /* <DEDUP_REMOVED lines=36> */
[----:B------:R-:W-:Y:S01]  /*0620*/  VIADD R25, R27, UR5 ;  /* 0x000000051b197c36 */ /* 0x000fe20008000000 */
[----:B------:R-:W-:Y:S01]  /*0630*/  @!P2 MOV R24, R26 ;  /* 0x0000001a0018a202 */ /* 0x000fe20000000f00 */
[----:B---3--:R-:W-:Y:S01]  /*0640*/  @!P1 IMAD R18, R17, R8, RZ ;  /* 0x0000000811129224 */ /* 0x008fe200078e02ff */
[----:B------:R-:W-:Y:S01]  /*0650*/  @!P1 MOV R28, R26 ;  /* 0x0000001a001c9202 */ /* 0x000fe20000000f00 */
[----:B------:R-:W-:-:S02]  /*0660*/  @!P1 IMAD.MOV.U32 R29, RZ, RZ, R25 ;  /* 0x000000ffff1d9224 */ /* 0x000fc400078e0019 */
[----:B------:R-:W-:Y:S02]  /*0670*/  @!P2 IMAD.WIDE.U32 R12, R7, R12, R24 ;  /* 0x0000000c070ca225 */ /* 0x000fe400078e0018 */
[----:B------:R-:W3:Y:S02]  /*0680*/  @!P3 LDC.64 R6, c[0x0][0x3e0] ;  /* 0x0000f800ff06bb82 */ /* 0x000ee40000000a00 */
[C---:B------:R-:W-:Y:S01]  /*0690*/  @!P1 IMAD R18, R16.reuse, R9, R18 ;  /* 0x0000000910129224 */ /* 0x040fe200078e0212 */
[----:B------:R-:W-:Y:S01]  /*06a0*/  @!P2 IADD3 R19, PT, PT, R13, R19, RZ ;  /* 0x000000130d13a210 */ /* 0x000fe20007ffe0ff */
[----:B------:R-:W-:Y:S01]  /*06b0*/  @!P1 IMAD.WIDE.U32 R16, R16, R8, R28 ;  /* 0x0000000810109225 */ /* 0x000fe200078e001c */
[----:B-1----:R-:W-:-:S03]  /*06c0*/  @!P2 LEA R10, P5, R12, R10, 0x1 ;  /* 0x0000000a0c0aa211 */ /* 0x002fc600078a08ff */
[----:B------:R-:W1:Y:S01]  /*06d0*/  @!P3 LDC.64 R8, c[0x0][0x390] ;  /* 0x0000e400ff08bb82 */ /* 0x000e620000000a00 */
[----:B------:R-:W-:Y:S02]  /*06e0*/  @!P2 LEA.HI.X R11, R12, R11, R19, 0x1, P5 ;  /* 0x0000000b0c0ba211 */ /* 0x000fe400028f0c13 */
[----:B------:R-:W-:Y:S02]  /*06f0*/  @!P1 IADD3 R17, PT, PT, R17, R18, RZ ;  /* 0x0000001211119210 */ /* 0x000fe40007ffe0ff */
[----:B0-----:R-:W-:-:S03]  /*0700*/  @!P1 LEA R18, P5, R16, R4, 0x1 ;  /* 0x0000000410129211 */ /* 0x001fc600078a08ff */
[----:B------:R-:W0:Y:S01]  /*0710*/  @!P4 LDC.64 R12, c[0x0][0x3e0] ;  /* 0x0000f800ff0ccb82 */ /* 0x000e220000000a00 */
        /* <DEDUP_REMOVED lines=17> */
[----:B------:R-:W-:-:S04]  /*0830*/  @!P4 IMAD.WIDE.U32 R6, R3, R12, R6 ;  /* 0x0000000c0306c225 */ /* 0x000fc800078e0006 */
[----:B------:R-:W-:Y:S01]  /*0840*/  HFMA2 R14, -RZ, RZ, 0, 0 ;  /* 0x00000000ff0e7431 */ /* 0x000fe200000001ff */
[----:B------:R-:W-:Y:S02]  /*0850*/  @!P4 IADD3 R3, PT, PT, R7, R13, RZ ;  /* 0x0000000d0703c210 */ /* 0x000fe40007ffe0ff */
[----:B---3--:R-:W-:Y:S01]  /*0860*/  @!P4 LEA R12, P2, R6, R4, 0x1 ;  /* 0x00000004060cc211 */ /* 0x008fe200078408ff */
[----:B0-----:R-:W-:-:S03]  /*0870*/  HFMA2 R8, -RZ, RZ, 0, 0 ;  /* 0x00000000ff087431 */ /* 0x001fc600000001ff */
        /* <DEDUP_REMOVED lines=8> */
[C---:B----4-:R-:W-:Y:S02]  /*0900*/  PRMT R4, R16.reuse, 0x7632, R4 ;  /* 0x0000763210047816 */ /* 0x050fe40000000004 */
[----:B------:R-:W-:Y:S02]  /*0910*/  SHF.L.U32 R5, R16, 0x10, RZ ;  /* 0x0000001010057819 */ /* 0x000fe400000006ff */
[----:B------:R-:W-:Y:S01]  /*0920*/  SHF.L.U32 R6, R6, 0x10, RZ ;  /* 0x0000001006067819 */ /* 0x000fe200000006ff */
[----:B------:R-:W-:-:S04]  /*0930*/  IMAD.U32 R4, R4, 0x10000, RZ ;  /* 0x0001000004047824 */ /* 0x000fc800078e00ff */
[----:B------:R-:W-:Y:S01]  /*0940*/  FMUL.FTZ R10, R4, R4 ;  /* 0x00000004040a7220 */ /* 0x000fe20000410000 */
[----:B0-----:R-:W-:Y:S01]  /*0950*/  FMUL.FTZ R12, R6, R6 ;  /* 0x00000006060c7220 */ /* 0x001fe20000410000 */
[----:B------:R-:W-:Y:S01]  /*0960*/  FADD.FTZ R9, R5, R4 ;  /* 0x0000000405097221 */ /* 0x000fe20000010000 */
[----:B------:R-:W-:Y:S01]  /*0970*/  FADD.FTZ R16, R3, R6 ;  /* 0x0000000603107221 */ /* 0x000fe20000010000 */
[----:B------:R-:W-:Y:S01]  /*0980*/  FFMA.FTZ R10, R5, R5, R10 ;  /* 0x00000005050a7223 */ /* 0x000fe2000001000a */
[----:B------:R-:W-:Y:S01]  /*0990*/  FFMA.FTZ R11, R3, R3, R12 ;  /* 0x00000003030b7223 */ /* 0x000fe2000001000c */
[----:B------:R-:W-:Y:S01]  /*09a0*/  FADD.FTZ R9, RZ, R9 ;  /* 0x00000009ff097221 */ /* 0x000fe20000010000 */
[C---:B---3--:R-:W-:Y:S01]  /*09b0*/  PRMT R7, R8.reuse, 0x7632, R7 ;  /* 0x0000763208077816 */ /* 0x048fe20000000007 */
[----:B------:R-:W-:Y:S01]  /*09c0*/  FADD.FTZ R10, RZ, R10 ;  /* 0x0000000aff0a7221 */ /* 0x000fe20000010000 */
[----:B------:R-:W-:Y:S02]  /*09d0*/  IMAD.U32 R12, R8, 0x10000, RZ ;  /* 0x00010000080c7824 */ /* 0x000fe400078e00ff */
[----:B------:R-:W-:Y:S01]  /*09e0*/  FADD.FTZ R9, R9, R16 ;  /* 0x0000001009097221 */ /* 0x000fe20000010000 */
[----:B------:R-:W-:Y:S01]  /*09f0*/  SHF.L.U32 R7, R7, 0x10, RZ ;  /* 0x0000001007077819 */ /* 0x000fe200000006ff */
[----:B------:R-:W-:Y:S01]  /*0a00*/  FADD.FTZ R10, R10, R11 ;  /* 0x0000000b0a0a7221 */ /* 0x000fe20000010000 */
[----:B-----5:R-:W-:-:S02]  /*0a10*/  PRMT R13, R14, 0x7632, R13 ;  /* 0x000076320e0d7816 */ /* 0x020fc4000000000d */
[----:B------:R-:W-:Y:S01]  /*0a20*/  SHF.L.U32 R14, R14, 0x10, RZ ;  /* 0x000000100e0e7819 */ /* 0x000fe200000006ff */
[----:B------:R-:W-:Y:S01]  /*0a30*/  FMUL.FTZ R11, R7, R7 ;  /* 0x00000007070b7220 */ /* 0x000fe20000410000 */
[----:B------:R-:W-:Y:S01]  /*0a40*/  SHF.L.U32 R13, R13, 0x10, RZ ;  /* 0x000000100d0d7819 */ /* 0x000fe200000006ff */
[C---:B------:R-:W-:Y:S02]  /*0a50*/  FADD.FTZ R8, R12.reuse, R7 ;  /* 0x000000070c087221 */ /* 0x040fe40000010000 */
[----:B------:R-:W-:Y:S02]  /*0a60*/  FFMA.FTZ R11, R12, R12, R11 ;  /* 0x0000000c0c0b7223 */ /* 0x000fe4000001000b */
        /* <DEDUP_REMOVED lines=35> */
.L_x_2221:
[----:B------:R-:W-:Y:S05]  /*0ca0*/  BSYNC.RECONVERGENT B0 ;  /* 0x0000000000007941 */ /* 0x000fea0003800200 */
.L_x_2220:
        /* <DEDUP_REMOVED lines=16> */
.L_x_2223:
[----:B------:R-:W-:Y:S05]  /*0db0*/  BSYNC.RECONVERGENT B0 ;  /* 0x0000000000007941 */ /* 0x000fea0003800200 */
.L_x_2222:
        /* <DEDUP_REMOVED lines=33> */
.L_x_2226:
[----:B------:R-:W2:Y:S04]  /*0fd0*/  LDG.E.STRONG.GPU R10, desc[UR16][R8.64] ;  /* 0x00000010080a7981 */ /* 0x000ea8000c1ef900 */
[----:B--2---:R-:W-:Y:S01]  /*0fe0*/  CCTL.IVALL ;  /* 0x00000000ff00798f */ /* 0x004fe20002000000 */
[----:B------:R-:W-:Y:S05]  /*0ff0*/  YIELD ;  /* 0x0000000000007946 */ /* 0x000fea0003800000 */
[----:B------:R-:W-:-:S13]  /*1000*/  ISETP.NE.AND P4, PT, R10, R19, PT ;  /* 0x000000130a00720c */ /* 0x000fda0003f85270 */
[----:B------:R-:W-:Y:S05]  /*1010*/  @P4 BRA `(.L_x_2226) ;  /* 0xfffffffc00ec4947 */ /* 0x000fea000383ffff */
.L_x_2225:
        /* <DEDUP_REMOVED lines=15> */
.L_x_2228:
        /* <DEDUP_REMOVED lines=91> */
.L_x_2227:
        /* <DEDUP_REMOVED lines=52> */
.L_x_2229:
        /* <DEDUP_REMOVED lines=28> */
.L_x_2230:
        /* <DEDUP_REMOVED lines=13> */
.L_x_2231:
[----:B------:R-:W-:Y:S05]  /*1c90*/  BSYNC.RECONVERGENT B0 ;  /* 0x0000000000007941 */ /* 0x000fea0003800200 */
.L_x_2224:
        /* <DEDUP_REMOVED lines=36> */
[----:B--2---:R-:W-:Y:S02]  /*1ee0*/  HADD2.F32 R9, -RZ, R18.H0_H0 ;  /* 0x20000012ff097230 */ /* 0x004fe40000004100 */
[----:B---3--:R-:W-:Y:S02]  /*1ef0*/  HADD2.F32 R16, -RZ, R16.H0_H0 ;  /* 0x20000010ff107230 */ /* 0x008fe40000004100 */
[----:B----4-:R-:W-:Y:S02]  /*1f00*/  HADD2.F32 R10, -RZ, R10.H0_H0 ;  /* 0x2000000aff0a7230 */ /* 0x010fe40000004100 */
[----:B-----5:R-:W-:Y:S01]  /*1f10*/  HADD2.F32 R11, -RZ, R11.H0_H0 ;  /* 0x2000000bff0b7230 */ /* 0x020fe20000004100 */
        /* <DEDUP_REMOVED lines=24> */
.L_x_2235:
[----:B------:R-:W-:Y:S05]  /*20a0*/  BSYNC.RECONVERGENT B1 ;  /* 0x0000000000017941 */ /* 0x000fea0003800200 */
.L_x_2234:
        /* <DEDUP_REMOVED lines=24> */
.L_x_2237:
[----:B------:R-:W-:Y:S05]  /*2230*/  BSYNC.RECONVERGENT B1 ;  /* 0x0000000000017941 */ /* 0x000fea0003800200 */
.L_x_2236:
        /* <DEDUP_REMOVED lines=27> */
.L_x_2239:
[----:B------:R-:W-:Y:S05]  /*23f0*/  BSYNC.RECONVERGENT B1 ;  /* 0x0000000000017941 */ /* 0x000fea0003800200 */
.L_x_2238:
        /* <DEDUP_REMOVED lines=19> */
.L_x_2233:
        /* <DEDUP_REMOVED lines=33> */
.L_x_2242:
[----:B------:R-:W-:Y:S05]  /*2740*/  BSYNC.RECONVERGENT B1 ;  /* 0x0000000000017941 */ /* 0x000fea0003800200 */
.L_x_2241:
        /* <DEDUP_REMOVED lines=35> */
.L_x_2244:
[----:B------:R-:W-:Y:S05]  /*2980*/  BSYNC.RECONVERGENT B1 ;  /* 0x0000000000017941 */ /* 0x000fea0003800200 */
.L_x_2243:
        /* <DEDUP_REMOVED lines=34> */
.L_x_2246:
[----:B------:R-:W-:Y:S05]  /*2bb0*/  BSYNC.RECONVERGENT B1 ;  /* 0x0000000000017941 */ /* 0x000fea0003800200 */
.L_x_2245:
        /* <DEDUP_REMOVED lines=29> */
.L_x_2240:
[----:B------:R-:W-:Y:S05]  /*2d90*/  BSYNC.RECONVERGENT B0 ;  /* 0x0000000000007941 */ /* 0x000fea0003800200 */
.L_x_2232:
[----:B------:R-:W-:Y:S02]  /*2da0*/  UIADD3 UR9, UPT, UPT, UR21, UR9, URZ ;  /* 0x0000000915097290 */ /* 0x000fe4000fffe0ff */
[----:B------:R-:W-:Y:S02]  /*2db0*/  UIADD3 UR4, UPT, UPT, UR4, 0x1, URZ ;  /* 0x0000000104047890 */ /* 0x000fe4000fffe0ff */
[----:B------:R-:W-:-:S09]  /*2dc0*/  UISETP.GE.AND UP1, UPT, UR9, UR7, UPT ;  /* 0x000000070900728c */ /* 0x000fd2000bf26270 */
[----:B------:R-:W-:Y:S05]  /*2dd0*/  BRA.U !UP1, `(.L_x_2247) ;  /* 0xffffffd5090c7547 */ /* 0x000fea000b83ffff */
[----:B------:R-:W-:Y:S05]  /*2de0*/  EXIT ;  /* 0x000000000000794d */ /* 0x000fea0003800000 */
.L_x_2248:
        /* <DEDUP_REMOVED lines=9> */
.L_x_3449:


//--------------------- .text._Z35group_norm_nhwc_fwd_one_pass_kernelI11Bf16IOFp16WLi256ELi8ELi128EEv26Group_norm_nhwc_fwd_params --------------------------
	.section	.text._Z35group_norm_nhwc_fwd_one_pass_kernelI11Bf16IOFp16WLi256ELi8ELi128EEv26Group_norm_nhwc_fwd_params,"ax",@progbits
	.align	128
        .global         _Z35group_norm_nhwc_fwd_one_pass_kernelI11Bf16IOFp16WLi256ELi8ELi128EEv26Group_norm_nhwc_fwd_params
        .type           _Z35group_norm_nhwc_fwd_one_pass_kernelI11Bf16IOFp16WLi256ELi8ELi128EEv26Group_norm_nhwc_fwd_params,@function
        .size           _Z35group_norm_nhwc_fwd_one_pass_kernelI11Bf16IOFp16WLi256ELi8ELi128EEv26Group_norm_nhwc_fwd_params,(.L_x_3450 - _Z35group_norm_nhwc_fwd_one_pass_kernelI11Bf16IOFp16WLi256ELi8ELi128EEv26Group_norm_nhwc_fwd_params)
        .other          _Z35group_norm_nhwc_fwd_one_pass_kernelI11Bf16IOFp16WLi256ELi8ELi128EEv26Group_norm_nhwc_fwd_params,@"STO_CUDA_ENTRY STV_DEFAULT"
_Z35group_norm_nhwc_fwd_one_pass_kernelI11Bf16IOFp16WLi256ELi8ELi128EEv26Group_norm_nhwc_fwd_params:
.text._Z35group_norm_nhwc_fwd_one_pass_kernelI11Bf16IOFp16WLi256ELi8ELi128EEv26Group_norm_nhwc_fwd_params:
        /* <DEDUP_REMOVED lines=41> */
.L_x_2292:
        /* <DEDUP_REMOVED lines=259> */
.L_x_2250:
[----:B------:R-:W-:Y:S05]  /*12c0*/  BSYNC.RECONVERGENT B0 ;  /* 0x0000000000007941 */ /* 0x000fea0003800200 */
.L_x_2249:
        /* <DEDUP_REMOVED lines=16> */
.L_x_2252:
[----:B------:R-:W-:Y:S05]  /*13d0*/  BSYNC.RECONVERGENT B0 ;  /* 0x0000000000007941 */ /* 0x000fea0003800200 */
.L_x_2251:
        /* <DEDUP_REMOVED lines=33> */
.L_x_2255:
[----:B----4-:R-:W2:Y:S04]  /*15f0*/  LDG.E.STRONG.GPU R14, desc[UR16][R12.64] ;  /* 0x000000100c0e7981 */ /* 0x010ea8000c1ef900 */
[----:B--2---:R-:W-:Y:S01]  /*1600*/  CCTL.IVALL ;  /* 0x00000000ff00798f */ /* 0x004fe20002000000 */
[----:B------:R-:W-:Y:S05]  /*1610*/  YIELD ;  /* 0x0000000000007946 */ /* 0x000fea0003800000 */
[----:B------:R-:W-:-:S13]  /*1620*/  ISETP.NE.AND P4, PT, R14, R29, PT ;  /* 0x0000001d0e00720c */ /* 0x000fda0003f85270 */
[----:B------:R-:W-:Y:S05]  /*1630*/  @P4 BRA `(.L_x_2255) ;  /* 0xfffffffc00ec4947 */ /* 0x000fea000383ffff */
.L_x_2254:
        /* <DEDUP_REMOVED lines=15> */
.L_x_2257:
[----:B------:R-:W-:Y:S01]  /*1730*/  UIADD3 UR26, UPT, UPT, UR5, 0x1, URZ ;  /* 0x00000001051a7890 */ /* 0x000fe2000fffe0ff */
[----:B------:R-:W-:-:S05]  /*1740*/  ISETP.EQ.OR P2, PT, RZ, UR15, P3 ;  /* 0x0000000fff007c0c */ /* 0x000fca0009f42670 */
[----:B----4-:R-:W-:-:S05]  /*1750*/  IMAD.U32 R12, RZ, RZ, UR26 ;  /* 0x0000001aff0c7e24 */ /* 0x010fca000f8e00ff */
        /* <DEDUP_REMOVED lines=40> */
[----:B------:R-:W-:Y:S01]  /*19e0*/  MOV R28, UR26 ;  /* 0x0000001a001c7c02 */ /* 0x000fe20008000f00 */
[----:B------:R-:W-:-:S06]  /*19f0*/  IMAD.U32 R29, RZ, RZ, UR27 ;  /* 0x0000001bff1d7e24 */ /* 0x000fcc000f8e00ff */
        /* <DEDUP_REMOVED lines=18> */
[----:B------:R-:W-:Y:S02]  /*1b20*/  MOV R12, UR26 ;  /* 0x0000001a000c7c02 */ /* 0x000fe40008000f00 */
[----:B------:R-:W-:Y:S01]  /*1b30*/  MOV R13, UR27 ;  /* 0x0000001b000d7c02 */ /* 0x000fe20008000f00 */
[----:B------:R-:W-:-:S05]  /*1b40*/  @!UP1 UIMAD.WIDE.U32 UR26, UR25, 0x8, UR18 ;  /* 0x00000008191a98a5 */ /* 0x000fca000f8e0012 */
[----:B------:R-:W3:Y:S01]  /*1b50*/  @!P6 LDG.E.64 R12, desc[UR16][R12.64] ;  /* 0x000000100c0ce981 */ /* 0x000ee2000c1e1b00 */
[----:B--2---:R-:W-:Y:S01]  /*1b60*/  @!P4 FADD.FTZ R26, R26, R28 ;  /* 0x0000001c1a1ac221 */ /* 0x004fe20000010000 */
[----:B------:R-:W-:Y:S01]  /*1b70*/  @!P4 FADD.FTZ R27, R27, R29 ;  /* 0x0000001d1b1bc221 */ /* 0x000fe20000010000 */
[----:B------:R-:W-:Y:S01]  /*1b80*/  IMAD.U32 R28, RZ, RZ, UR26 ;  /* 0x0000001aff1c7e24 */ /* 0x000fe2000f8e00ff */
[----:B------:R-:W-:-:S06]  /*1b90*/  MOV R29, UR27 ;  /* 0x0000001b001d7c02 */ /* 0x000fcc0008000f00 */
[----:B------:R-:W2:Y:S01]  /*1ba0*/  @!P5 LDG.E.64 R28, desc[UR16][R28.64] ;  /* 0x000000101c1cd981 */ /* 0x000ea2000c1e1b00 */
[----:B------:R-:W-:Y:S02]  /*1bb0*/  UIADD3 UR5, UPT, UPT, UR5, 0x8, URZ ;  /* 0x0000000805057890 */ /* 0x000fe4000fffe0ff */
[----:B------:R-:W-:Y:S02]  /*1bc0*/  UIADD3 UR15, UPT, UPT, UR15, 0x8, URZ ;  /* 0x000000080f0f7890 */ /* 0x000fe4000fffe0ff */
[----:B------:R-:W-:Y:S02]  /*1bd0*/  ULEA UR11, UR21, UR11, 0x3 ;  /* 0x0000000b150b7291 */ /* 0x000fe4000f8e18ff */
        /* <DEDUP_REMOVED lines=16> */
.L_x_2256:
        /* <DEDUP_REMOVED lines=18> */
[----:B------:R-:W-:Y:S01]  /*1e00*/  ISETP.EQ.OR P4, PT, R12, UR20, P3 ;  /* 0x000000140c007c0c */ /* 0x000fe20009f82670 */
[----:B------:R-:W-:-:S05]  /*1e10*/  IMAD.U32 R12, RZ, RZ, UR11 ;  /* 0x0000000bff0c7e24 */ /* 0x000fca000f8e00ff */
        /* <DEDUP_REMOVED lines=32> */
.L_x_2258:
        /* <DEDUP_REMOVED lines=28> */
.L_x_2259:
        /* <DEDUP_REMOVED lines=13> */
.L_x_2260:
[----:B------:R-:W-:Y:S05]  /*22b0*/  BSYNC.RECONVERGENT B0 ;  /* 0x0000000000007941 */ /* 0x000fea0003800200 */
.L_x_2253:
        /* <DEDUP_REMOVED lines=67> */
.L_x_2264:
[----:B------:R-:W-:Y:S05]  /*26f0*/  BSYNC.RECONVERGENT B1 ;  /* 0x0000000000017941 */ /* 0x000fea0003800200 */
.L_x_2263:
[----:B------:R-:W-:Y:S01]  /*2700*/  SHF.R.S32.HI R13, RZ, 0x1f, R44 ;  /* 0x0000001fff0d7819 */ /* 0x000fe2000001142c */
[----:B------:R-:W-:Y:S01]  /*2710*/  BSSY.RECONVERGENT B1, `(.L_x_2265) ;  /* 0x0000017000017945 */ /* 0x000fe20003800200 */
[C---:B------:R-:W-:Y:S01]  /*2720*/  VIADD R0, R38.reuse, 0x40 ;  /* 0x0000004026007836 */ /* 0x040fe20000000000 */
[----:B0-----:R-:W-:Y:S02]  /*2730*/  IADD3 R7, PT, PT, R38, 0x60, RZ ;  /* 0x0000006026077810 */ /* 0x001fe40007ffe0ff */
        /* <DEDUP_REMOVED lines=20> */
.L_x_2266:
[----:B------:R-:W-:Y:S05]  /*2880*/  BSYNC.RECONVERGENT B1 ;  /* 0x0000000000017941 */ /* 0x000fea0003800200 */
.L_x_2265:
        /* <DEDUP_REMOVED lines=34> */
.L_x_2268:
[----:B------:R-:W-:Y:S05]  /*2ab0*/  BSYNC.RECONVERGENT B1 ;  /* 0x0000000000017941 */ /* 0x000fea0003800200 */
.L_x_2267:
        /* <DEDUP_REMOVED lines=20> */
.L_x_2270:
[----:B------:R-:W-:Y:S05]  /*2c00*/  BSYNC.RECONVERGENT B1 ;  /* 0x0000000000017941 */ /* 0x000fea0003800200 */
.L_x_2269:
        /* <DEDUP_REMOVED lines=20> */
.L_x_2272:
[----:B------:R-:W-:Y:S05]  /*2d50*/  BSYNC.RECONVERGENT B1 ;  /* 0x0000000000017941 */ /* 0x000fea0003800200 */
.L_x_2271:
[----:B------:R-:W-:Y:S04]  /*2d60*/  BSSY.RECONVERGENT B1, `(.L_x_2273) ;  /* 0x0000014000017945 */ /* 0x000fe80003800200 */
[----:B------:R-:W-:Y:S05]  /*2d70*/  @P6 BRA `(.L_x_2274) ;  /* 0x0000000000486947 */ /* 0x000fea0003800000 */
[----:B------:R-:W0:Y:S01]  /*2d80*/  LDCU.64 UR12, c[0x0][0x3e0] ;  /* 0x00007c00ff0c77ac */ /* 0x000e220008000a00 */
[----:B-12---:R-:W-:Y:S01]  /*2d90*/  MOV R7, R41 ;  /* 0x0000002900077202 */ /* 0x006fe20000000f00 */
        /* <DEDUP_REMOVED lines=16> */
.L_x_2274:
[----:B------:R-:W-:Y:S05]  /*2ea0*/  BSYNC.RECONVERGENT B1 ;  /* 0x0000000000017941 */ /* 0x000fea0003800200 */
.L_x_2273:
        /* <DEDUP_REMOVED lines=20> */
.L_x_2276:
[----:B------:R-:W-:Y:S05]  /*2ff0*/  BSYNC.RECONVERGENT B1 ;  /* 0x0000000000017941 */ /* 0x000fea0003800200 */
.L_x_2275:
        /* <DEDUP_REMOVED lines=14> */
[----:B------:R-:W-:-:S03]  /*30e0*/  LEA R6, P1, R40, UR14, 0x1 ;  /* 0x0000000e28067c11 */ /* 0x000fc6000f8208ff */
[----:B------:R-:W-:-:S05]  /*30f0*/  IMAD.IADD R7, R41, 0x1, R7 ;  /* 0x0000000129077824 */ /* 0x000fca00078e0207 */
[----:B------:R-:W-:-:S05]  /*3100*/  LEA.HI.X R7, R40, UR15, R7, 0x1, P1 ;  /* 0x0000000f28077c11 */ /* 0x000fca00088f0c07 */
[----:B------:R0:W-:Y:S01]  /*3110*/  STG.E desc[UR16][R6.64], R9 ;  /* 0x0000000906007986 */ /* 0x0001e2000c101910 */
[----:B------:R-:W-:Y:S05]  /*3120*/  BRA `(.L_x_2277) ;  /* 0x00000010002c7947 */ /* 0x000fea0003800000 */
.L_x_2262:
        /* <DEDUP_REMOVED lines=28> */
[----:B------:R-:W-:Y:S02]  /*32f0*/  IADD3 R13, PT, PT, R45, R12, RZ ;  /* 0x0000000c2d0d7210 */ /* 0x000fe40007ffe0ff */
[C---:B-1----:R-:W-:Y:S02]  /*3300*/  LEA R12, P1, R44.reuse, UR14, 0x1 ;  /* 0x0000000e2c0c7c11 */ /* 0x042fe4000f8208ff */
[----:B------:R-:W-:Y:S02]  /*3310*/  F2FP.BF16.F32.PACK_AB R7, R7, R0 ;  /* 0x000000000707723e */ /* 0x000fe400000010ff */
[----:B------:R-:W-:-:S05]  /*3320*/  LEA.HI.X R13, R44, UR15, R13, 0x1, P1 ;  /* 0x0000000f2c0d7c11 */ /* 0x000fca00088f0c0d */
[----:B------:R0:W-:Y:S04]  /*3330*/  STG.E desc[UR16][R12.64], R7 ;  /* 0x000000070c007986 */ /* 0x0001e8000c101910 */
.L_x_2279:
[----:B------:R-:W-:Y:S05]  /*3340*/  BSYNC.RECONVERGENT B1 ;  /* 0x0000000000017941 */ /* 0x000fea0003800200 */
.L_x_2278:
        /* <DEDUP_REMOVED lines=34> */
.L_x_2281:
[----:B------:R-:W-:Y:S05]  /*3570*/  BSYNC.RECONVERGENT B1 ;  /* 0x0000000000017941 */ /* 0x000fea0003800200 */
.L_x_2280:
        /* <DEDUP_REMOVED lines=44> */
.L_x_2283:
[----:B------:R-:W-:Y:S05]  /*3840*/  BSYNC.RECONVERGENT B1 ;  /* 0x0000000000017941 */ /* 0x000fea0003800200 */
.L_x_2282:
        /* <DEDUP_REMOVED lines=30> */
.L_x_2285:
[----:B------:R-:W-:Y:S05]  /*3a30*/  BSYNC.RECONVERGENT B1 ;  /* 0x0000000000017941 */ /* 0x000fea0003800200 */
.L_x_2284:
        /* <DEDUP_REMOVED lines=30> */
.L_x_2287:
[----:B------:R-:W-:Y:S05]  /*3c20*/  BSYNC.RECONVERGENT B1 ;  /* 0x0000000000017941 */ /* 0x000fea0003800200 */
.L_x_2286:
        /* <DEDUP_REMOVED lines=19> */
[----:B----4-:R-:W-:-:S03]  /*3d60*/  LEA R6, P1, R8, UR14, 0x1 ;  /* 0x0000000e08067c11 */ /* 0x010fc6000f8208ff */
[----:B------:R-:W-:Y:S02]  /*3d70*/  IMAD.IADD R7, R9, 0x1, R7 ;  /* 0x0000000109077824 */ /* 0x000fe400078e0207 */
[----:B-1----:R-:W-:Y:S01]  /*3d80*/  FADD.FTZ R2, R0, 1 ;  /* 0x3f80000000027421 */ /* 0x002fe20000010000 */
[----:B--2---:R-:W-:Y:S02]  /*3d90*/  FADD.FTZ R10, R4, 1 ;  /* 0x3f800000040a7421 */ /* 0x004fe40000010000 */
[----:B------:R-:W-:-:S03]  /*3da0*/  LEA.HI.X R7, R8, UR15, R7, 0x1, P1 ;  /* 0x0000000f08077c11 */ /* 0x000fc600088f0c07 */
[----:B------:R-:W1:Y:S08]  /*3db0*/  MUFU.RCP R2, R2 ;  /* 0x0000000200027308 */ /* 0x000e700000001000 */
[----:B------:R-:W2:Y:S01]  /*3dc0*/  MUFU.RCP R10, R10 ;  /* 0x0000000a000a7308 */ /* 0x000ea20000001000 */
[----:B-1----:R-:W-:Y:S01]  /*3dd0*/  FMUL.FTZ R0, R21, R2 ;  /* 0x0000000215007220 */ /* 0x002fe20000410000 */
[----:B--2---:R-:W-:-:S05]  /*3de0*/  FMUL.FTZ R11, R11, R10 ;  /* 0x0000000a0b0b7220 */ /* 0x004fca0000410000 */
[----:B------:R-:W-:-:S05]  /*3df0*/  F2FP.BF16.F32.PACK_AB R11, R11, R0 ;  /* 0x000000000b0b723e */ /* 0x000fca00000010ff */
[----:B------:R4:W-:Y:S02]  /*3e00*/  STG.E desc[UR16][R6.64], R11 ;  /* 0x0000000b06007986 */ /* 0x0009e4000c101910 */
.L_x_2289:
[----:B------:R-:W-:Y:S05]  /*3e10*/  BSYNC.RECONVERGENT B1 ;  /* 0x0000000000017941 */ /* 0x000fea0003800200 */
.L_x_2288:
        /* <DEDUP_REMOVED lines=9> */
[----:B------:R-:W-:Y:S01]  /*3eb0*/  MOV R9, R41 ;  /* 0x0000002900097202 */ /* 0x000fe20000000f00 */
        /* <DEDUP_REMOVED lines=20> */
.L_x_2291:
[----:B------:R-:W-:Y:S05]  /*4000*/  BSYNC.RECONVERGENT B1 ;  /* 0x0000000000017941 */ /* 0x000fea0003800200 */
.L_x_2290:
        /* <DEDUP_REMOVED lines=29> */
.L_x_2277:
[----:B------:R-:W-:Y:S05]  /*41e0*/  BSYNC.RECONVERGENT B0 ;  /* 0x0000000000007941 */ /* 0x000fea0003800200 */
.L_x_2261:
[----:B------:R-:W-:Y:S02]  /*41f0*/  UIADD3 UR9, UPT, UPT, UR21, UR9, URZ ;  /* 0x0000000915097290 */ /* 0x000fe4000fffe0ff */
[----:B------:R-:W-:Y:S02]  /*4200*/  UIADD3 UR4, UPT, UPT, UR4, 0x1, URZ ;  /* 0x0000000104047890 */ /* 0x000fe4000fffe0ff */
[----:B------:R-:W-:-:S09]  /*4210*/  UISETP.GE.AND UP1, UPT, UR9, UR7, UPT ;  /* 0x000000070900728c */ /* 0x000fd2000bf26270 */
[----:B------:R-:W-:Y:S05]  /*4220*/  BRA.U !UP1, `(.L_x_2292) ;  /* 0xffffffc109187547 */ /* 0x000fea000b83ffff */
[----:B------:R-:W-:Y:S05]  /*4230*/  EXIT ;  /* 0x000000000000794d */ /* 0x000fea0003800000 */
.L_x_2293:
        /* <DEDUP_REMOVED lines=12> */
.L_x_3450:


//--------------------- .text._Z35group_norm_nhwc_fwd_one_pass_kernelI11Bf16IOFp16WLi512ELi8ELi128EEv26Group_norm_nhwc_fwd_params --------------------------
	.section	.text._Z35group_norm_nhwc_fwd_one_pass_kernelI11Bf16IOFp16WLi512ELi8ELi128EEv26Group_norm_nhwc_fwd_params,"ax",@progbits
	.align	128
        .global         _Z35group_norm_nhwc_fwd_one_pass_kernelI11Bf16IOFp16WLi512ELi8ELi128EEv26Group_norm_nhwc_fwd_params
        .type           _Z35group_norm_nhwc_fwd_one_pass_kernelI11Bf16IOFp16WLi512ELi8ELi128EEv26Group_norm_nhwc_fwd_params,@function
        .size           _Z35group_norm_nhwc_fwd_one_pass_kernelI11Bf16IOFp16WLi512ELi8ELi128EEv26Group_norm_nhwc_fwd_params,(.L_x_3451 - _Z35group_norm_nhwc_fwd_one_pass_kernelI11Bf16IOFp16WLi512ELi8ELi128EEv26Group_norm_nhwc_fwd_params)
        .other          _Z35group_norm_nhwc_fwd_one_pass_kernelI11Bf16IOFp16WLi512ELi8ELi128EEv26Group_norm_nhwc_fwd_params,@"STO_CUDA_ENTRY STV_DEFAULT"
_Z35group_norm_nhwc_fwd_one_pass_kernelI11Bf16IOFp16WLi512ELi8ELi128EEv26Group_norm_nhwc_fwd_params:
.text._Z35group_norm_nhwc_fwd_one_pass_kernelI11Bf16IOFp16WLi512ELi8ELi128EEv26Group_norm_nhwc_fwd_params:
        /* <DEDUP_REMOVED lines=36> */
.L_x_2369:
[----:B0-----:R-:W0:Y:S01]  /*0240*/  LDCU UR5, c[0x0][0x3f8] ;  /* 0x00007f00ff0577ac */ /* 0x001e220008000800 */
[----:B------:R-:W-:Y:S02]  /*0250*/  IABS R6, UR7 ;  /* 0x0000000700067c13 */ /* 0x000fe40008000000 */
[----:B------:R-:W-:Y:S01]  /*0260*/  IADD3 R15, PT, PT, R56, 0xa0, RZ ;  /* 0x000000a0380f7810 */ /* 0x000fe20007ffe0ff */
[----:B-1----:R-:W1:Y:S01]  /*0270*/  LDCU.64 UR12, c[0x0][0x3e8] ;  /* 0x00007d00ff0c77ac */ /* 0x002e620008000a00 */
[----:B------:R-:W-:Y:S02]  /*0280*/  SHF.L.U32 R60, R44, 0x1, RZ ;  /* 0x000000012c3c7819 */ /* 0x000fe400000006ff */
[----:B------:R-:W-:Y:S01]  /*0290*/  SHF.R.S32.HI R19, RZ, 0x1f, R15 ;  /* 0x0000001fff137819 */ /* 0x000fe2000001140f */
[----:B--2---:R-:W2:Y:S01]  /*02a0*/  LDCU.64 UR16, c[0x0][0x3f0] ;  /* 0x00007e00ff1077ac */ /* 0x004ea20008000a00 */
[C---:B------:R-:W-:Y:S02]  /*02b0*/  IADD3 R23, PT, PT, R56.reuse, 0xc0, RZ ;  /* 0x000000c038177810 */ /* 0x040fe40007ffe0ff */
[----:B------:R-:W-:-:S02]  /*02c0*/  IADD3 R25, PT, PT, R56, 0xe0, RZ ;  /* 0x000000e038197810 */ /* 0x000fc40007ffe0ff */
[----:B------:R-:W-:Y:S02]  /*02d0*/  SHF.R.S32.HI R27, RZ, 0x1f, R23 ;  /* 0x0000001fff1b7819 */ /* 0x000fe40000011417 */
        /* <DEDUP_REMOVED lines=15> */
[----:B-1----:R-:W-:Y:S01]  /*03d0*/  @!P2 IMAD R12, R19, R8, RZ ;  /* 0x00000008130ca224 */ /* 0x002fe200078e02ff */
[----:B------:R-:W-:-:S03]  /*03e0*/  IADD3 R19, PT, PT, R56, 0x120, RZ ;  /* 0x0000012038137810 */ /* 0x000fc60007ffe0ff */
[----:B------:R-:W-:Y:S01]  /*03f0*/  @!P2 IMAD R29, R15, R9, R12 ;  /* 0x000000090f1da224 */ /* 0x000fe200078e020c */
[----:B------:R-:W-:Y:S01]  /*0400*/  SHF.R.S32.HI R21, RZ, 0x1f, R19 ;  /* 0x0000001fff157819 */ /* 0x000fe20000011413 */
[----:B0-----:R-:W-:-:S05]  /*0410*/  HFMA2 R2, -RZ, RZ, 0, 0 ;  /* 0x00000000ff027431 */ /* 0x001fca00000001ff */
        /* <DEDUP_REMOVED lines=36> */
[----:B------:R-:W-:Y:S01]  /*0660*/  IMAD.U32 R61, RZ, RZ, UR9 ;  /* 0x00000009ff3d7e24 */ /* 0x000fe2000f8e00ff */
[----:B------:R-:W-:-:S04]  /*0670*/  UIMAD UR5, UR11, UR17, UR5 ;  /* 0x000000110b0572a4 */ /* 0x000fc8000f8e0205 */
        /* <DEDUP_REMOVED lines=14> */
[----:B------:R-:W-:Y:S01]  /*0760*/  @!P1 LEA.HI.X R5, R10, R5, R0, 0x1, P5 ;  /* 0x000000050a059211 */ /* 0x000fe200028f0c00 */
[----:B------:R-:W-:Y:S01]  /*0770*/  @!P2 IMAD.MOV.U32 R10, RZ, RZ, R60 ;  /* 0x000000ffff0aa224 */ /* 0x000fe200078e003c */
[----:B------:R-:W-:-:S02]  /*0780*/  ISETP.GE.U32.AND P5, PT, R19, UR12, PT ;  /* 0x0000000c13007c0c */ /* 0x000fc4000bfa6070 */
[----:B------:R-:W-:Y:S01]  /*0790*/  IADD3 R0, PT, PT, R56, 0x140, RZ ;  /* 0x0000014038007810 */ /* 0x000fe20007ffe0ff */
[----:B------:R-:W-:Y:S01]  /*07a0*/  @!P2 IMAD.WIDE.U32 R8, R15, R8, R10 ;  /* 0x000000080f08a225 */ /* 0x000fe200078e000a */
[----:B------:R-:W-:Y:S01]  /*07b0*/  ISETP.GE.AND.EX P5, PT, R21, UR13, PT, P5 ;  /* 0x0000000d15007c0c */ /* 0x000fe2000bfa6350 */
[----:B------:R-:W1:Y:S01]  /*07c0*/  @!P3 LDC.64 R14, c[0x0][0x390] ;  /* 0x0000e400ff0ebb82 */ /* 0x000e620000000a00 */
[----:B------:R3:W4:Y:S02]  /*07d0*/  @!P1 LDG.E R13, desc[UR14][R4.64] ;  /* 0x0000000e040d9981 */ /* 0x000724000c1e1900 */
[----:B------:R-:W-:Y:S02]  /*07e0*/  @!P2 IADD3 R9, PT, PT, R9, R29, RZ ;  /* 0x0000001d0909a210 */ /* 0x000fe40007ffe0ff */
[----:B0-----:R-:W-:-:S03]  /*07f0*/  @!P2 LEA R6, P6, R8, R6, 0x1 ;  /* 0x000000060806a211 */ /* 0x001fc600078c08ff */
[----:B------:R-:W0:Y:S01]  /*0800*/  @!P4 LDC.64 R10, c[0x0][0x3e0] ;  /* 0x0000f800ff0acb82 */ /* 0x000e220000000a00 */
[----:B--2---:R-:W-:Y:S01]  /*0810*/  @!P3 IMAD R12, R27, R2, RZ ;  /* 0x000000021b0cb224 */ /* 0x004fe200078e02ff */
[----:B---3--:R-:W-:Y:S02]  /*0820*/  @!P3 MOV R4, R60 ;  /* 0x0000003c0004b202 */ /* 0x008fe40000000f00 */
[----:B------:R-:W-:Y:S02]  /*0830*/  @!P3 MOV R5, R59 ;  /* 0x0000003b0005b202 */ /* 0x000fe40000000f00 */
[----:B------:R-:W-:Y:S01]  /*0840*/  @!P2 LEA.HI.X R7, R8, R7, R9, 0x1, P6 ;  /* 0x000000070807a211 */ /* 0x000fe200030f0c09 */
[C---:B------:R-:W-:Y:S02]  /*0850*/  @!P3 IMAD R9, R23.reuse, R3, R12 ;  /* 0x000000031709b224 */ /* 0x040fe400078e020c */
[----:B------:R-:W-:Y:S02]  /*0860*/  @!P3 IMAD.WIDE.U32 R2, R23, R2, R4 ;  /* 0x000000021702b225 */ /* 0x000fe400078e0004 */
[----:B------:R-:W2:Y:S01]  /*0870*/  @!P4 LDC.64 R22, c[0x0][0x390] ;  /* 0x0000e400ff16cb82 */ /* 0x000ea20000000a00 */
[----:B------:R-:W-:-:S02]  /*0880*/  ISETP.GE.U32.AND P1, PT, R0, UR12, PT ;  /* 0x0000000c00007c0c */ /* 0x000fc4000bf26070 */
[----:B------:R-:W-:Y:S01]  /*0890*/  SHF.R.S32.HI R27, RZ, 0x1f, R0 ;  /* 0x0000001fff1b7819 */ /* 0x000fe20000011400 */
[----:B------:R-:W-:Y:S01]  /*08a0*/  HFMA2 R8, -RZ, RZ, 0, 0 ;  /* 0x00000000ff087431 */ /* 0x000fe200000001ff */
[----:B------:R-:W-:-:S03]  /*08b0*/  ISETP.GE.U32.AND P6, PT, R56, UR12, PT ;  /* 0x0000000c38007c0c */ /* 0x000fc6000bfc6070 */
[----:B------:R-:W3:Y:S01]  /*08c0*/  @!P5 LDC.64 R4, c[0x0][0x3e0] ;  /* 0x0000f800ff04db82 */ /* 0x000ee20000000a00 */
[----:B------:R-:W-:Y:S01]  /*08d0*/  ISETP.GE.AND.EX P1, PT, R27, UR13, PT, P1 ;  /* 0x0000000d1b007c0c */ /* 0x000fe2000bf26310 */
[----:B------:R5:W4:Y:S01]  /*08e0*/  @!P2 LDG.E R8, desc[UR14][R6.64] ;  /* 0x0000000e0608a981 */ /* 0x000b22000c1e1900 */
[----:B------:R-:W-:Y:S01]  /*08f0*/  ISETP.GE.AND.EX P2, PT, R53, UR13, PT, P6 ;  /* 0x0000000d35007c0c */ /* 0x000fe2000bf46360 */
[----:B0-----:R-:W-:Y:S01]  /*0900*/  @!P4 IMAD R12, R17, R10, RZ ;  /* 0x0000000a110cc224 */ /* 0x001fe200078e02ff */
[----:B------:R-:W-:Y:S02]  /*0910*/  @!P3 IADD3 R3, PT, PT, R3, R9, RZ ;  /* 0x000000090303b210 */ /* 0x000fe40007ffe0ff */
[----:B-1----:R-:W-:Y:S01]  /*0920*/  @!P3 LEA R14, P6, R2, R14, 0x1 ;  /* 0x0000000e020eb211 */ /* 0x002fe200078c08ff */
[----:B------:R-:W0:Y:S01]  /*0930*/  @!P5 LDC.64 R16, c[0x0][0x390] ;  /* 0x0000e400ff10db82 */ /* 0x000e220000000a00 */
[----:B------:R-:W-:Y:S01]  /*0940*/  IMAD.MOV.U32 R9, RZ, RZ, RZ ;  /* 0x000000ffff097224 */ /* 0x000fe200078e00ff */
[----:B-----5:R-:W-:-:S02]  /*0950*/  @!P4 MOV R6, R60 ;  /* 0x0000003c0006c202 */ /* 0x020fc40000000f00 */
[----:B------:R-:W-:Y:S01]  /*0960*/  @!P4 MOV R7, R59 ;  /* 0x0000003b0007c202 */ /* 0x000fe20000000f00 */
[----:B------:R-:W-:Y:S01]  /*0970*/  @!P4 IMAD R29, R25, R11, R12 ;  /* 0x0000000b191dc224 */ /* 0x000fe200078e020c */
[----:B------:R-:W-:Y:S02]  /*0980*/  @!P3 LEA.HI.X R15, R2, R15, R3, 0x1, P6 ;  /* 0x0000000f020fb211 */ /* 0x000fe400030f0c03 */
[----:B------:R-:W-:Y:S01]  /*0990*/  ISETP.GE.U32.AND P6, PT, R55, UR12, PT ;  /* 0x0000000c37007c0c */ /* 0x000fe2000bfc6070 */
[----:B------:R-:W-:Y:S01]  /*09a0*/  @!P4 IMAD.WIDE.U32 R10, R25, R10, R6 ;  /* 0x0000000a190ac225 */ /* 0x000fe200078e0006 */
[----:B------:R-:W1:Y:S01]  /*09b0*/  @!P1 LDC.64 R2, c[0x0][0x3e0] ;  /* 0x0000f800ff029b82 */ /* 0x000e620000000a00 */
[----:B------:R-:W5:Y:S01]  /*09c0*/  @!P3 LDG.E R9, desc[UR14][R14.64] ;  /* 0x0000000e0e09b981 */ /* 0x000f62000c1e1900 */
[----:B------:R-:W-:Y:S02]  /*09d0*/  ISETP.GE.AND.EX P3, PT, R51, UR13, PT, P6 ;  /* 0x0000000d33007c0c */ /* 0x000fe4000bf66360 */
[----:B------:R-:W-:-:S02]  /*09e0*/  @!P4 IADD3 R11, PT, PT, R11, R29, RZ ;  /* 0x0000001d0b0bc210 */ /* 0x000fc40007ffe0ff */
[C---:B--2---:R-:W-:Y:S02]  /*09f0*/  @!P4 LEA R22, P6, R10.reuse, R22, 0x1 ;  /* 0x000000160a16c211 */ /* 0x044fe400078c08ff */
[----:B------:R-:W2:Y:S01]  /*0a00*/  @!P2 LDC.64 R6, c[0x0][0x3e0] ;  /* 0x0000f800ff06ab82 */ /* 0x000ea20000000a00 */
[----:B---3--:R-:W-:Y:S01]  /*0a10*/  @!P5 IMAD R12, R21, R4, RZ ;  /* 0x00000004150cd224 */ /* 0x008fe200078e02ff */
[----:B------:R-:W-:Y:S02]  /*0a20*/  @!P4 LEA.HI.X R23, R10, R23, R11, 0x1, P6 ;  /* 0x000000170a17c211 */ /* 0x000fe400030f0c0b */
[----:B------:R-:W-:Y:S02]  /*0a30*/  @!P5 MOV R10, R60 ;  /* 0x0000003c000ad202 */ /* 0x000fe40000000f00 */
[----:B------:R-:W-:Y:S02]  /*0a40*/  @!P5 MOV R11, R59 ;  /* 0x0000003b000bd202 */ /* 0x000fe40000000f00 */
[----:B------:R-:W3:Y:S01]  /*0a50*/  @!P1 LDC.64 R24, c[0x0][0x390] ;  /* 0x0000e400ff189b82 */ /* 0x000ee20000000a00 */
[----:B------:R-:W-:-:S02]  /*0a60*/  @!P5 IMAD R29, R19, R5, R12 ;  /* 0x00000005131dd224 */ /* 0x000fc400078e020c */
[----:B------:R-:W-:-:S04]  /*0a70*/  @!P5 IMAD.WIDE.U32 R4, R19, R4, R10 ;  /* 0x000000041304d225 */ /* 0x000fc800078e000a */
[----:B------:R-:W-:Y:S01]  /*0a80*/  HFMA2 R11, -RZ, RZ, 0, 0 ;  /* 0x00000000ff0b7431 */ /* 0x000fe200000001ff */
[----:B------:R-:W3:Y:S01]  /*0a90*/  @!P2 LDC.64 R20, c[0x0][0x390] ;  /* 0x0000e400ff14ab82 */ /* 0x000ee20000000a00 */
[----:B------:R-:W-:-:S04]  /*0aa0*/  @!P5 IADD3 R5, PT, PT, R5, R29, RZ ;  /* 0x0000001d0505d210 */ /* 0x000fc80007ffe0ff */
[----:B------:R1:W5:Y:S01]  /*0ab0*/  @!P4 LDG.E R11, desc[UR14][R22.64] ;  /* 0x0000000e160bc981 */ /* 0x000362000c1e1900 */
[----:B0-----:R-:W-:Y:S01]  /*0ac0*/  @!P5 LEA R16, P6, R4, R16, 0x1 ;  /* 0x000000100410d211 */ /* 0x001fe200078c08ff */
[----:B-1----:R-:W-:Y:S01]  /*0ad0*/  @!P1 IMAD R27, R27, R2, RZ ;  /* 0x000000021b1b9224 */ /* 0x002fe200078e02ff */
[----:B------:R-:W-:Y:S02]  /*0ae0*/  ISETP.GE.U32.AND P4, PT, R54, UR12, PT ;  /* 0x0000000c36007c0c */ /* 0x000fe4000bf86070 */
[----:B------:R-:W-:Y:S01]  /*0af0*/  @!P5 LEA.HI.X R17, R4, R17, R5, 0x1, P6 ;  /* 0x000000110411d211 */ /* 0x000fe200030f0c05 */
[----:B------:R-:W0:Y:S01]  /*0b00*/  @!P3 LDC.64 R18, c[0x0][0x3e0] ;  /* 0x0000f800ff12bb82 */ /* 0x000e220000000a00 */
[-C--:B------:R-:W-:Y:S01]  /*0b10*/  @!P1 MOV R4, R60.reuse ;  /* 0x0000003c00049202 */ /* 0x080fe20000000f00 */
[----:B------:R-:W-:Y:S01]  /*0b20*/  @!P1 IMAD.MOV.U32 R5, RZ, RZ, R59 ;  /* 0x000000ffff059224 */ /* 0x000fe200078e003b */
[----:B------:R-:W-:Y:S01]  /*0b30*/  ISETP.GE.AND.EX P4, PT, R49, UR13, PT, P4 ;  /* 0x0000000d31007c0c */ /* 0x000fe2000bf86340 */
[C---:B------:R-:W-:Y:S01]  /*0b40*/  @!P1 IMAD R27, R0.reuse, R3, R27 ;  /* 0x00000003001b9224 */ /* 0x040fe200078e021b */
[----:B------:R-:W-:Y:S01]  /*0b50*/  @!P2 MOV R22, R60 ;  /* 0x0000003c0016a202 */ /* 0x000fe20000000f00 */
[----:B--2---:R-:W-:Y:S01]  /*0b60*/  @!P2 IMAD R10, R53, R6, RZ ;  /* 0x00000006350aa224 */ /* 0x004fe200078e02ff */
[----:B------:R-:W-:Y:S01]  /*0b70*/  @!P2 MOV R23, R59 ;  /* 0x0000003b0017a202 */ /* 0x000fe20000000f00 */
[----:B------:R-:W-:-:S04]  /*0b80*/  @!P1 IMAD.WIDE.U32 R2, R0, R2, R4 ;  /* 0x0000000200029225 */ /* 0x000fc800078e0004 */
[----:B------:R-:W-:Y:S01]  /*0b90*/  HFMA2 R14, -RZ, RZ, 0, 0 ;  /* 0x00000000ff0e7431 */ /* 0x000fe200000001ff */
[----:B------:R-:W1:Y:S01]  /*0ba0*/  @!P3 LDC.64 R4, c[0x0][0x390] ;  /* 0x0000e400ff04bb82 */ /* 0x000e620000000a00 */
[C---:B------:R-:W-:Y:S01]  /*0bb0*/  @!P2 IMAD R15, R56.reuse, R7, R10 ;  /* 0x00000007380fa224 */ /* 0x040fe200078e020a */
[----:B------:R-:W-:Y:S01]  /*0bc0*/  @!P1 IADD3 R0, PT, PT, R3, R27, RZ ;  /* 0x0000001b03009210 */ /* 0x000fe20007ffe0ff */
[----:B------:R-:W-:Y:S01]  /*0bd0*/  @!P2 IMAD.WIDE.U32 R6, R56, R6, R22 ;  /* 0x000000063806a225 */ /* 0x000fe200078e0016 */
[----:B---3--:R-:W-:Y:S01]  /*0be0*/  @!P1 LEA R24, P6, R2, R24, 0x1 ;  /* 0x0000001802189211 */ /* 0x008fe200078c08ff */
[----:B------:R2:W3:Y:S01]  /*0bf0*/  @!P5 LDG.E R14, desc[UR14][R16.64] ;  /* 0x0000000e100ed981 */ /* 0x0004e2000c1e1900 */
[----:B------:R-:W-:Y:S02]  /*0c00*/  IADD3 R33, PT, PT, R56, 0x80, RZ ;  /* 0x0000008038217810 */ /* 0x000fe40007ffe0ff */
[----:B------:R-:W-:Y:S02]  /*0c10*/  @!P1 LEA.HI.X R25, R2, R25, R0, 0x1, P6 ;  /* 0x0000001902199211 */ /* 0x000fe400030f0c00 */
[----:B------:R-:W-:Y:S01]  /*0c20*/  @!P2 IADD3 R0, PT, PT, R7, R15, RZ ;  /* 0x0000000f0700a210 */ /* 0x000fe20007ffe0ff */
[----:B------:R-:W1:Y:S01]  /*0c30*/  @!P4 LDC.64 R2, c[0x0][0x3e0] ;  /* 0x0000f800ff02cb82 */ /* 0x000e620000000a00 */
[----:B------:R-:W-:-:S02]  /*0c40*/  @!P2 LEA R20, P5, R6, R20, 0x1 ;  /* 0x000000140614a211 */ /* 0x000fc400078a08ff */
[----:B------:R-:W-:Y:S02]  /*0c50*/  ISETP.GE.U32.AND P6, PT, R52, UR12, PT ;  /* 0x0000000c34007c0c */ /* 0x000fe4000bfc6070 */
[----:B------:R-:W-:Y:S02]  /*0c60*/  @!P2 LEA.HI.X R21, R6, R21, R0, 0x1, P5 ;  /* 0x000000150615a211 */ /* 0x000fe400028f0c00 */
[----:B------:R-:W-:Y:S01]  /*0c70*/  ISETP.GE.AND.EX P6, PT, R47, UR13, PT, P6 ;  /* 0x0000000d2f007c0c */ /* 0x000fe2000bfc6360 */
[----:B0-----:R-:W-:Y:S01]  /*0c80*/  @!P3 IMAD R10, R51, R18, RZ ;  /* 0x00000012330ab224 */ /* 0x001fe200078e02ff */
[----:B------:R-:W-:Y:S01]  /*0c90*/  ISETP.GE.U32.AND P5, PT, R33, UR12, PT ;  /* 0x0000000c21007c0c */ /* 0x000fe2000bfa6070 */
[----:B------:R-:W-:Y:S01]  /*0ca0*/  HFMA2 R41, -RZ, RZ, 0, 0 ;  /* 0x00000000ff297431 */ /* 0x000fe200000001ff */
[----:B------:R-:W-:Y:S01]  /*0cb0*/  SHF.R.S32.HI R35, RZ, 0x1f, R33 ;  /* 0x0000001fff237819 */ /* 0x000fe20000011421 */
[----:B------:R-:W-:Y:S01]  /*0cc0*/  @!P3 IMAD.MOV.U32 R7, RZ, RZ, R59 ;  /* 0x000000ffff07b224 */ /* 0x000fe200078e003b */
[----:B------:R-:W-:Y:S01]  /*0cd0*/  @!P3 MOV R6, R60 ;  /* 0x0000003c0006b202 */ /* 0x000fe20000000f00 */
[----:B--2---:R-:W0:Y:S01]  /*0ce0*/  @!P4 LDC.64 R16, c[0x0][0x390] ;  /* 0x0000e400ff10cb82 */ /* 0x004e220000000a00 */
[----:B------:R-:W-:Y:S01]  /*0cf0*/  ISETP.GE.AND.EX P5, PT, R35, UR13, PT, P5 ;  /* 0x0000000d23007c0c */ /* 0x000fe2000bfa6350 */
[C---:B------:R-:W-:Y:S01]  /*0d00*/  @!P3 IMAD R15, R55.reuse, R19, R10 ;  /* 0x00000013370fb224 */ /* 0x040fe200078e020a */
[----:B------:R2:W4:Y:S01]  /*0d10*/  @!P2 LDG.E R41, desc[UR14][R20.64] ;  /* 0x0000000e1429a981 */ /* 0x000522000c1e1900 */
[----:B------:R-:W-:-:S04]  /*0d20*/  @!P3 IMAD.WIDE.U32 R18, R55, R18, R6 ;  /* 0x000000123712b225 */ /* 0x000fc800078e0006 */
[----:B------:R-:W0:Y:S01]  /*0d30*/  @!P6 LDC.64 R6, c[0x0][0x3e0] ;  /* 0x0000f800ff06eb82 */ /* 0x000e220000000a00 */
[----:B------:R-:W-:Y:S02]  /*0d40*/  @!P3 IADD3 R0, PT, PT, R19, R15, RZ ;  /* 0x0000000f1300b210 */ /* 0x000fe40007ffe0ff */
[----:B-1----:R-:W-:Y:S02]  /*0d50*/  @!P3 LEA R22, P2, R18, R4, 0x1 ;  /* 0x000000041216b211 */ /* 0x002fe400078408ff */
[----:B------:R-:W-:Y:S02]  /*0d60*/  IADD3 R15, PT, PT, R56, 0x160, RZ ;  /* 0x00000160380f7810 */ /* 0x000fe40007ffe0ff */
[----:B------:R-:W-:Y:S02]  /*0d70*/  @!P3 LEA.HI.X R23, R18, R5, R0, 0x1, P2 ;  /* 0x000000051217b211 */ /* 0x000fe400010f0c00 */
[----:B------:R-:W1:Y:S01]  /*0d80*/  @!P5 LDC.64 R4, c[0x0][0x3e0] ;  /* 0x0000f800ff04db82 */ /* 0x000e620000000a00 */
        /* <DEDUP_REMOVED lines=28> */
[----:B------:R-:W3:Y:S02]  /*0f50*/  @!P4 LDG.E R37, desc[UR14][R30.64] ;  /* 0x0000000e1e25c981 */ /* 0x000ee4000c1e1900 */
        /* <DEDUP_REMOVED lines=10> */
[----:B------:R0:W3:Y:S01]  /*1000*/  @!P6 LDG.E R10, desc[UR14][R18.64] ;  /* 0x0000000e120ae981 */ /* 0x0000e2000c1e1900 */
        /* <DEDUP_REMOVED lines=8> */
[----:B------:R-:W3:Y:S01]  /*1090*/  @!P1 LDG.E R21, desc[UR14][R24.64] ;  /* 0x0000000e18159981 */ /* 0x000ee2000c1e1900 */
[----:B------:R-:W-:-:S02]  /*10a0*/  @!P2 IADD3 R18, PT, PT, R23, R29, RZ ;  /* 0x0000001d1712a210 */ /* 0x000fc40007ffe0ff */
[----:B------:R-:W-:Y:S02]  /*10b0*/  @!P5 LEA.HI.X R17, R20, R17, R12, 0x1, P4 ;  /* 0x000000111411d211 */ /* 0x000fe400020f0c0c */
[----:B------:R-:W-:Y:S01]  /*10c0*/  @!P2 LEA R26, P4, R22, R6, 0x1 ;  /* 0x00000006161aa211 */ /* 0x000fe200078808ff */
[----:B--2---:R-:W-:Y:S01]  /*10d0*/  @!P3 IMAD R6, R27, R4, RZ ;  /* 0x000000041b06b224 */ /* 0x004fe200078e02ff */
[----:B------:R-:W-:Y:S02]  /*10e0*/  SHF.R.S32.HI R15, RZ, 0x1f, R50 ;  /* 0x0000001fff0f7819 */ /* 0x000fe40000011432 */
[----:B------:R-:W-:Y:S02]  /*10f0*/  ISETP.GE.U32.AND P1, PT, R50, UR12, PT ;  /* 0x0000000c32007c0c */ /* 0x000fe4000bf26070 */
[----:B------:R-:W-:Y:S01]  /*1100*/  MOV R12, RZ ;  /* 0x000000ff000c7202 */ /* 0x000fe20000000f00 */
[----:B------:R-:W-:Y:S01]  /*1110*/  @!P3 IMAD R19, R0, R5, R6 ;  /* 0x000000050013b224 */ /* 0x000fe200078e0206 */
[----:B------:R-:W-:-:S02]  /*1120*/  @!P2 LEA.HI.X R27, R22, R7, R18, 0x1, P4 ;  /* 0x00000007161ba211 */ /* 0x000fc400020f0c12 */
[----:B------:R-:W-:Y:S02]  /*1130*/  ISETP.GE.AND.EX P1, PT, R15, UR13, PT, P1 ;  /* 0x0000000d0f007c0c */ /* 0x000fe4000bf26310 */
        /* <DEDUP_REMOVED lines=37> */
[----:B------:R-:W-:Y:S02]  /*1390*/  @!P2 MOV R17, R59 ;  /* 0x0000003b0011a202 */ /* 0x000fe40000000f00 */
[----:B------:R-:W-:Y:S01]  /*13a0*/  @!P4 LEA.HI.X R7, R16, R7, R0, 0x1, P3 ;  /* 0x000000071007c211 */ /* 0x000fe200018f0c00 */
[----:B------:R-:W-:Y:S01]  /*13b0*/  @!P2 IMAD R15, R43, R2, RZ ;  /* 0x000000022b0fa224 */ /* 0x000fe200078e02ff */
[----:B------:R-:W-:Y:S01]  /*13c0*/  @!P2 MOV R16, R60 ;  /* 0x0000003c0010a202 */ /* 0x000fe20000000f00 */
[----:B------:R-:W2:Y:S01]  /*13d0*/  @!P1 LDG.E R27, desc[UR14][R18.64] ;  /* 0x0000000e121b9981 */ /* 0x000ea2000c1e1900 */
[----:B------:R-:W-:Y:S01]  /*13e0*/  MOV R29, RZ ;  /* 0x000000ff001d7202 */ /* 0x000fe20000000f00 */
[----:B------:R-:W-:-:S02]  /*13f0*/  @!P2 IMAD R3, R46, R3, R15 ;  /* 0x000000032e03a224 */ /* 0x000fc400078e020f */
[----:B------:R-:W-:-:S03]  /*1400*/  @!P2 IMAD.WIDE.U32 R16, R46, R2, R16 ;  /* 0x000000022e10a225 */ /* 0x000fc600078e0010 */
[----:B------:R0:W2:Y:S01]  /*1410*/  @!P4 LDG.E R29, desc[UR14][R6.64] ;  /* 0x0000000e061dc981 */ /* 0x0000a2000c1e1900 */
[----:B------:R-:W-:Y:S01]  /*1420*/  @!P2 IMAD.IADD R0, R17, 0x1, R3 ;  /* 0x000000011100a824 */ /* 0x000fe200078e0203 */
[----:B-1----:R-:W-:Y:S01]  /*1430*/  @!P2 LEA R4, P1, R16, R4, 0x1 ;  /* 0x000000041004a211 */ /* 0x002fe200078208ff */
[----:B------:R-:W-:-:S03]  /*1440*/  HFMA2 R31, -RZ, RZ, 0, 0 ;  /* 0x00000000ff1f7431 */ /* 0x000fc600000001ff */
[----:B------:R-:W-:-:S05]  /*1450*/  @!P2 LEA.HI.X R5, R16, R5, R0, 0x1, P1 ;  /* 0x000000051005a211 */ /* 0x000fca00008f0c00 */
[----:B------:R1:W2:Y:S01]  /*1460*/  @!P2 LDG.E R31, desc[UR14][R4.64] ;  /* 0x0000000e041fa981 */ /* 0x0002a2000c1e1900 */
[----:B----4-:R-:W-:-:S04]  /*1470*/  PRMT R38, R41, 0x7632, R38 ;  /* 0x0000763229267816 */ /* 0x010fc80000000026 */
        /* <DEDUP_REMOVED lines=14> */
[----:B---3--:R-:W-:-:S04]  /*1560*/  PRMT R0, R37, 0x7632, R0 ;  /* 0x0000763225007816 */ /* 0x008fc80000000000 */
[----:B------:R-:W-:Y:S01]  /*1570*/  SHF.L.U32 R0, R0, 0x10, RZ ;  /* 0x0000001000007819 */ /* 0x000fe200000006ff */
[----:B------:R-:W-:Y:S01]  /*1580*/  FADD.FTZ R5, R6, R5 ;  /* 0x0000000506057221 */ /* 0x000fe20000010000 */
[----:B------:R-:W-:-:S03]  /*1590*/  SHF.L.U32 R37, R37, 0x10, RZ ;  /* 0x0000001025257819 */ /* 0x000fc600000006ff */
[----:B------:R-:W-:Y:S02]  /*15a0*/  FMUL.FTZ R6, R0, R0 ;  /* 0x0000000000067220 */ /* 0x000fe40000410000 */
[C---:B------:R-:W-:Y:S02]  /*15b0*/  FADD.FTZ R7, R37.reuse, R0 ;  /* 0x0000000025077221 */ /* 0x040fe40000010000 */
[----:B------:R-:W-:Y:S01]  /*15c0*/  FFMA.FTZ R6, R37, R37, R6 ;  /* 0x0000002525067223 */ /* 0x000fe20000010006 */
[C---:B------:R-:W-:Y:S01]  /*15d0*/  PRMT R2, R10.reuse, 0x7632, R2 ;  /* 0x000076320a027816 */ /* 0x040fe20000000002 */
[----:B------:R-:W-:-:S03]  /*15e0*/  IMAD.U32 R3, R10, 0x10000, RZ ;  /* 0x000100000a037824 */ /* 0x000fc600078e00ff */
        /* <DEDUP_REMOVED lines=31> */
[----:B------:R-:W-:-:S02]  /*17e0*/  SHF.L.U32 R11, R11, 0x10, RZ ;  /* 0x000000100b0b7819 */ /* 0x000fc400000006ff */
[----:B------:R-:W-:Y:S01]  /*17f0*/  PRMT R12, R13, 0x7632, R12 ;  /* 0x000076320d0c7816 */ /* 0x000fe2000000000c */
[----:B------:R-:W-:Y:S01]  /*1800*/  FADD.FTZ R16, R17, R16 ;  /* 0x0000001011107221 */ /* 0x000fe20000010000 */
[----:B------:R-:W-:Y:S01]  /*1810*/  FFMA.FTZ R17, R9, R9, R18 ;  /* 0x0000000909117223 */ /* 0x000fe20000010012 */
[----:B------:R-:W-:Y:S01]  /*1820*/  FMUL.FTZ R20, R10, R10 ;  /* 0x0000000a0a147220 */ /* 0x000fe20000410000 */
[C---:B------:R-:W-:Y:S01]  /*1830*/  FADD.FTZ R18, R11.reuse, R10 ;  /* 0x0000000a0b127221 */ /* 0x040fe20000010000 */
[----:B------:R-:W-:Y:S02]  /*1840*/  IMAD.U32 R12, R12, 0x10000, RZ ;  /* 0x000100000c0c7824 */ /* 0x000fe400078e00ff */
        /* <DEDUP_REMOVED lines=30> */
[----:B------:R-:W-:Y:S02]  /*1a30*/  IMAD.U32 R25, R25, 0x10000, RZ ;  /* 0x0001000019197824 */ /* 0x000fe400078e00ff */
        /* <DEDUP_REMOVED lines=72> */
.L_x_2295:
[----:B------:R-:W-:Y:S05]  /*1ec0*/  BSYNC.RECONVERGENT B0 ;  /* 0x0000000000007941 */ /* 0x000fea0003800200 */
.L_x_2294:
        /* <DEDUP_REMOVED lines=16> */
.L_x_2297:
[----:B------:R-:W-:Y:S05]  /*1fd0*/  BSYNC.RECONVERGENT B0 ;  /* 0x0000000000007941 */ /* 0x000fea0003800200 */
.L_x_2296:
        /* <DEDUP_REMOVED lines=16> */
[----:B------:R-:W-:Y:S01]  /*20e0*/  IMAD.U32 R18, RZ, RZ, UR10 ;  /* 0x0000000aff127e24 */ /* 0x000fe2000f8e00ff */
        /* <DEDUP_REMOVED lines=16> */
.L_x_2300:
[----:B------:R-:W2:Y:S04]  /*21f0*/  LDG.E.STRONG.GPU R18, desc[UR14][R16.64] ;  /* 0x0000000e10127981 */ /* 0x000ea8000c1ef900 */
[----:B--2---:R-:W-:Y:S01]  /*2200*/  CCTL.IVALL ;  /* 0x00000000ff00798f */ /* 0x004fe20002000000 */
[----:B------:R-:W-:Y:S05]  /*2210*/  YIELD ;  /* 0x0000000000007946 */ /* 0x000fea0003800000 */
[----:B------:R-:W-:-:S13]  /*2220*/  ISETP.NE.AND P3, PT, R18, R35, PT ;  /* 0x000000231200720c */ /* 0x000fda0003f65270 */
[----:B------:R-:W-:Y:S05]  /*2230*/  @P3 BRA `(.L_x_2300) ;  /* 0xfffffffc00ec3947 */ /* 0x000fea000383ffff */
.L_x_2299:
        /* <DEDUP_REMOVED lines=15> */
.L_x_2302:
        /* <DEDUP_REMOVED lines=15> */
[----:B--2---:R-:W-:Y:S01]  /*2420*/  IMAD.U32 R35, RZ, RZ, UR25 ;  /* 0x00000019ff237e24 */ /* 0x004fe2000f8e00ff */
[----:B------:R-:W-:-:S04]  /*2430*/  UIADD3 UR25, UPT, UPT, UR5, 0x3, URZ ;  /* 0x0000000305197890 */ /* 0x000fc8000fffe0ff */
        /* <DEDUP_REMOVED lines=74> */
.L_x_2301:
        /* <DEDUP_REMOVED lines=35> */
[----:B------:R-:W-:Y:S01]  /*2b10*/  MOV R34, UR12 ;  /* 0x0000000c00227c02 */ /* 0x000fe20008000f00 */
[----:B--2---:R-:W-:-:S06]  /*2b20*/  IMAD.U32 R35, RZ, RZ, UR13 ;  /* 0x0000000dff237e24 */ /* 0x004fcc000f8e00ff */
        /* <DEDUP_REMOVED lines=15> */
.L_x_2303:
        /* <DEDUP_REMOVED lines=21> */
[----:B-1----:R-:W-:-:S05]  /*2d70*/  MOV R34, UR5 ;  /* 0x0000000500227c02 */ /* 0x002fca0008000f00 */
[----:B------:R-:W-:-:S05]  /*2d80*/  VIADD R34, R34, 0x2 ;  /* 0x0000000222227836 */ /* 0x000fca0000000000 */
[----:B------:R-:W-:Y:S01]  /*2d90*/  R2UR UR5, R34 ;  /* 0x00000000220572ca */ /* 0x000fe200000e0000 */
[----:B0-----:R-:W-:Y:S01]  /*2da0*/  @!P3 FADD.FTZ R32, R32, R16 ;  /* 0x000000102020b221 */ /* 0x001fe20000010000 */
[----:B------:R-:W-:-:S03]  /*2db0*/  @!P3 FADD.FTZ R33, R33, R17 ;  /* 0x000000112121b221 */ /* 0x000fc60000010000 */
[----:B---3--:R-:W-:Y:S01]  /*2dc0*/  @!P1 FADD.FTZ R32, R32, R18 ;  /* 0x0000001220209221 */ /* 0x008fe20000010000 */
[----:B------:R-:W-:-:S09]  /*2dd0*/  @!P1 FADD.FTZ R33, R33, R19 ;  /* 0x0000001321219221 */ /* 0x000fd20000010000 */
.L_x_2304:
        /* <DEDUP_REMOVED lines=13> */
.L_x_2305:
[----:B------:R-:W-:Y:S05]  /*2eb0*/  BSYNC.RECONVERGENT B0 ;  /* 0x0000000000007941 */ /* 0x000fea0003800200 */
.L_x_2298:
        /* <DEDUP_REMOVED lines=26> */
[----:B------:R-:W-:-:S05]  /*3060*/  MOV R16, UR5 ;  /* 0x0000000500107c02 */ /* 0x000fca0008000f00 */
        /* <DEDUP_REMOVED lines=36> */
[----:B-1----:R-:W-:-:S03]  /*32b0*/  LEA R34, P1, R32, UR12, 0x1 ;  /* 0x0000000c20227c11 */ /* 0x002fc6000f8208ff */
[----:B------:R-:W-:Y:S02]  /*32c0*/  IMAD.IADD R35, R33, 0x1, R35 ;  /* 0x0000000121237824 */ /* 0x000fe400078e0223 */
[----:B------:R-:W-:-:S03]  /*32d0*/  FFMA.FTZ R33, R18, R41, R17 ;  /* 0x0000002912217223 */ /* 0x000fc60000010011 */
[----:B------:R-:W-:Y:S02]  /*32e0*/  LEA.HI.X R35, R32, UR13, R35, 0x1, P1 ;  /* 0x0000000d20237c11 */ /* 0x000fe400088f0c23 */
[----:B------:R-:W-:-:S05]  /*32f0*/  F2FP.BF16.F32.PACK_AB R33, R38, R33 ;  /* 0x000000212621723e */ /* 0x000fca00000010ff */
[----:B------:R0:W-:Y:S02]  /*3300*/  STG.E desc[UR14][R34.64], R33 ;  /* 0x0000002122007986 */ /* 0x0001e4000c10190e */
.L_x_2309:
[----:B------:R-:W-:Y:S05]  /*3310*/  BSYNC.RECONVERGENT B1 ;  /* 0x0000000000017941 */ /* 0x000fea0003800200 */
.L_x_2308:
        /* <DEDUP_REMOVED lines=13> */
[----:B------:R-:W-:Y:S01]  /*33f0*/  MOV R32, R60 ;  /* 0x0000003c00207202 */ /* 0x000fe20000000f00 */
[----:B------:R-:W-:Y:S01]  /*3400*/  FADD.FTZ R39, R39, -UR5 ;  /* 0x8000000527277e21 */ /* 0x000fe20008010000 */
[----:B0-----:R-:W-:Y:S01]  /*3410*/  MOV R33, R59 ;  /* 0x0000003b00217202 */ /* 0x001fe20000000f00 */
[----:B------:R-:W0:Y:S01]  /*3420*/  LDCU.64 UR16, c[0x0][0x380] ;  /* 0x00007000ff1077ac */ /* 0x000e220008000a00 */
[----:B------:R-:W-:Y:S01]  /*3430*/  FADD.FTZ R36, R36, -UR5 ;  /* 0x8000000524247e21 */ /* 0x000fe20008010000 */
[----:B------:R-:W-:-:S03]  /*3440*/  FMUL.FTZ R39, R39, UR9 ;  /* 0x0000000927277c20 */ /* 0x000fc60008410000 */
        /* <DEDUP_REMOVED lines=11> */
.L_x_2311:
[----:B------:R-:W-:Y:S05]  /*3500*/  BSYNC.RECONVERGENT B1 ;  /* 0x0000000000017941 */ /* 0x000fea0003800200 */
.L_x_2310:
        /* <DEDUP_REMOVED lines=20> */
.L_x_2313:
[----:B------:R-:W-:Y:S05]  /*3650*/  BSYNC.RECONVERGENT B1 ;  /* 0x0000000000017941 */ /* 0x000fea0003800200 */
.L_x_2312:
[----:B------:R-:W-:Y:S01]  /*3660*/  BSSY.RECONVERGENT B1, `(.L_x_2314) ;  /* 0x0000016000017945 */ /* 0x000fe20003800200 */
[C---:B------:R-:W-:Y:S02]  /*3670*/  IADD3 R0, PT, PT, R56.reuse, 0xa0, RZ ;  /* 0x000000a038007810 */ /* 0x040fe40007ffe0ff */
[----:B------:R-:W-:Y:S01]  /*3680*/  IADD3 R36, PT, PT, R56, 0xc0, RZ ;  /* 0x000000c038247810 */ /* 0x000fe20007ffe0ff */
[----:B------:R-:W-:Y:S06]  /*3690*/  @P4 BRA `(.L_x_2315) ;  /* 0x0000000000484947 */ /* 0x000fec0003800000 */
[----:B------:R-:W3:Y:S01]  /*36a0*/  LDCU.64 UR12, c[0x0][0x3e0] ;  /* 0x00007c00ff0c77ac */ /* 0x000ee20008000a00 */
[----:B012---:R-:W-:Y:S01]  /*36b0*/  MOV R33, R59 ;  /* 0x0000003b00217202 */ /* 0x007fe20000000f00 */
[----:B------:R-:W-:Y:S02]  /*36c0*/  IMAD.MOV.U32 R32, RZ, RZ, R60 ;  /* 0x000000ffff207224 */ /* 0x000fe400078e003c */
        /* <DEDUP_REMOVED lines=15> */
.L_x_2315:
[----:B------:R-:W-:Y:S05]  /*37c0*/  BSYNC.RECONVERGENT B1 ;  /* 0x0000000000017941 */ /* 0x000fea0003800200 */
.L_x_2314:
        /* <DEDUP_REMOVED lines=20> */
.L_x_2317:
[----:B------:R-:W-:Y:S05]  /*3910*/  BSYNC.RECONVERGENT B1 ;  /* 0x0000000000017941 */ /* 0x000fea0003800200 */
.L_x_2316:
        /* <DEDUP_REMOVED lines=38> */
.L_x_2319:
[----:B------:R-:W-:Y:S05]  /*3b80*/  BSYNC.RECONVERGENT B1 ;  /* 0x0000000000017941 */ /* 0x000fea0003800200 */
.L_x_2318:
        /* <DEDUP_REMOVED lines=22> */
.L_x_2321:
[----:B------:R-:W-:Y:S05]  /*3cf0*/  BSYNC.RECONVERGENT B1 ;  /* 0x0000000000017941 */ /* 0x000fea0003800200 */
.L_x_2320:
        /* <DEDUP_REMOVED lines=20> */
.L_x_2323:
[----:B------:R-:W-:Y:S05]  /*3e40*/  BSYNC.RECONVERGENT B1 ;  /* 0x0000000000017941 */ /* 0x000fea0003800200 */
.L_x_2322:
[----:B------:R-:W-:Y:S04]  /*3e50*/  BSSY.RECONVERGENT B1, `(.L_x_2324) ;  /* 0x0000014000017945 */ /* 0x000fe80003800200 */
[----:B------:R-:W-:Y:S05]  /*3e60*/  @P5 BRA `(.L_x_2325) ;  /* 0x0000000000485947 */ /* 0x000fea0003800000 */
        /* <DEDUP_REMOVED lines=18> */
.L_x_2325:
[----:B------:R-:W-:Y:S05]  /*3f90*/  BSYNC.RECONVERGENT B1 ;  /* 0x0000000000017941 */ /* 0x000fea0003800200 */
.L_x_2324:
        /* <DEDUP_REMOVED lines=20> */
.L_x_2327:
[----:B------:R-:W-:Y:S05]  /*40e0*/  BSYNC.RECONVERGENT B1 ;  /* 0x0000000000017941 */ /* 0x000fea0003800200 */
.L_x_2326:
        /* <DEDUP_REMOVED lines=37> */
.L_x_2329:
[----:B------:R-:W-:Y:S05]  /*4340*/  BSYNC.RECONVERGENT B1 ;  /* 0x0000000000017941 */ /* 0x000fea0003800200 */
.L_x_2328:
[----:B------:R-:W-:Y:S04]  /*4350*/  BSSY.RECONVERGENT B1, `(.L_x_2330) ;  /* 0x0000014000017945 */ /* 0x000fe80003800200 */
[----:B------:R-:W-:Y:S05]  /*4360*/  @P2 BRA `(.L_x_2331) ;  /* 0x0000000000482947 */ /* 0x000fea0003800000 */
[----:B------:R-:W1:Y:S01]  /*4370*/  LDCU.64 UR12, c[0x0][0x3e0] ;  /* 0x00007c00ff0c77ac */ /* 0x000e620008000a00 */
[----:B0-----:R-:W-:Y:S01]  /*4380*/  MOV R3, R59 ;  /* 0x0000003b00037202 */ /* 0x001fe20000000f00 */
[----:B------:R-:W-:Y:S01]  /*4390*/  FADD.FTZ R23, R23, -UR5 ;  /* 0x8000000517177e21 */ /* 0x000fe20008010000 */
[----:B------:R-:W-:Y:S01]  /*43a0*/  FADD.FTZ R22, R22, -UR5 ;  /* 0x8000000516167e21 */ /* 0x000fe20008010000 */
[----:B------:R-:W0:Y:S01]  /*43b0*/  LDCU.64 UR16, c[0x0][0x380] ;  /* 0x00007000ff1077ac */ /* 0x000e220008000a00 */
[----:B------:R-:W-:Y:S02]  /*43c0*/  IMAD.MOV.U32 R2, RZ, RZ, R60 ;  /* 0x000000ffff027224 */ /* 0x000fe400078e003c */
[----:B------:R-:W-:Y:S01]  /*43d0*/  FMUL.FTZ R23, R23, UR9 ;  /* 0x0000000917177c20 */ /* 0x000fe20008410000 */
[----:B------:R-:W-:-:S03]  /*43e0*/  FMUL.FTZ R22, R22, UR9 ;  /* 0x0000000916167c20 */ /* 0x000fc60008410000 */
[----:B------:R-:W-:Y:S01]  /*43f0*/  FFMA.FTZ R23, R18, R23, R17 ;  /* 0x0000001712177223 */ /* 0x000fe20000010011 */
        /* <DEDUP_REMOVED lines=9> */
.L_x_2331:
[----:B------:R-:W-:Y:S05]  /*4490*/  BSYNC.RECONVERGENT B1 ;  /* 0x0000000000017941 */ /* 0x000fea0003800200 */
.L_x_2330:
        /* <DEDUP_REMOVED lines=20> */
.L_x_2333:
[----:B------:R-:W-:Y:S05]  /*45e0*/  BSYNC.RECONVERGENT B1 ;  /* 0x0000000000017941 */ /* 0x000fea0003800200 */
.L_x_2332:
        /* <DEDUP_REMOVED lines=20> */
.L_x_2335:
[----:B------:R-:W-:Y:S05]  /*4730*/  BSYNC.RECONVERGENT B1 ;  /* 0x0000000000017941 */ /* 0x000fea0003800200 */
.L_x_2334:
[----:B------:R-:W-:Y:S04]  /*4740*/  BSSY.RECONVERGENT B1, `(.L_x_2336) ;  /* 0x0000014000017945 */ /* 0x000fe80003800200 */
[----:B------:R-:W-:Y:S05]  /*4750*/  @P3 BRA `(.L_x_2337) ;  /* 0x0000000000483947 */ /* 0x000fea0003800000 */
[----:B------:R-:W4:Y:S01]  /*4760*/  LDCU.64 UR12, c[0x0][0x3e0] ;  /* 0x00007c00ff0c77ac */ /* 0x000f220008000a00 */
[----:B------:R-:W-:Y:S01]  /*4770*/  MOV R2, R60 ;  /* 0x0000003c00027202 */ /* 0x000fe20000000f00 */
[----:B------:R-:W-:Y:S01]  /*4780*/  FADD.FTZ R29, R29, -UR5 ;  /* 0x800000051d1d7e21 */ /* 0x000fe20008010000 */
[----:B------:R-:W-:Y:S01]  /*4790*/  FADD.FTZ R28, R28, -UR5 ;  /* 0x800000051c1c7e21 */ /* 0x000fe20008010000 */
[----:B------:R-:W5:Y:S01]  /*47a0*/  LDCU.64 UR16, c[0x0][0x380] ;  /* 0x00007000ff1077ac */ /* 0x000f620008000a00 */
[----:B0123--:R-:W-:Y:S02]  /*47b0*/  IMAD.MOV.U32 R3, RZ, RZ, R59 ;  /* 0x000000ffff037224 */ /* 0x00ffe400078e003b */
[----:B------:R-:W-:Y:S01]  /*47c0*/  FMUL.FTZ R29, R29, UR9 ;  /* 0x000000091d1d7c20 */ /* 0x000fe20008410000 */
[----:B------:R-:W-:-:S03]  /*47d0*/  FMUL.FTZ R28, R28, UR9 ;  /* 0x000000091c1c7c20 */ /* 0x000fc60008410000 */
[----:B------:R-:W-:Y:S01]  /*47e0*/  FFMA.FTZ R29, R18, R29, R17 ;  /* 0x0000001d121d7223 */ /* 0x000fe20000010011 */
[----:B------:R-:W-:Y:S01]  /*47f0*/  FFMA.FTZ R28, R19, R28, R16 ;  /* 0x0000001c131c7223 */ /* 0x000fe20000010010 */
[----:B----4-:R-:W-:Y:S02]  /*4800*/  IMAD R5, R45, UR12, RZ ;  /* 0x0000000c2d057c24 */ /* 0x010fe4000f8e02ff */
[----:B------:R-:W-:-:S04]  /*4810*/  IMAD.WIDE.U32 R2, R48, UR12, R2 ;  /* 0x0000000c30027c25 */ /* 0x000fc8000f8e0002 */
[----:B------:R-:W-:Y:S01]  /*4820*/  IMAD R5, R48, UR13, R5 ;  /* 0x0000000d30057c24 */ /* 0x000fe2000f8e0205 */
[----:B-----5:R-:W-:-:S04]  /*4830*/  LEA R4, P1, R2, UR16, 0x1 ;  /* 0x0000001002047c11 */ /* 0x020fc8000f8208ff */
[----:B------:R-:W-:Y:S02]  /*4840*/  IADD3 R5, PT, PT, R3, R5, RZ ;  /* 0x0000000503057210 */ /* 0x000fe40007ffe0ff */
[----:B------:R-:W-:Y:S02]  /*4850*/  F2FP.BF16.F32.PACK_AB R3, R28, R29 ;  /* 0x0000001d1c03723e */ /* 0x000fe400000010ff */
[----:B------:R-:W-:-:S05]  /*4860*/  LEA.HI.X R5, R2, UR17, R5, 0x1, P1 ;  /* 0x0000001102057c11 */ /* 0x000fca00088f0c05 */
[----:B------:R4:W-:Y:S02]  /*4870*/  STG.E desc[UR14][R4.64], R3 ;  /* 0x0000000304007986 */ /* 0x0009e4000c10190e */
.L_x_2337:
[----:B------:R-:W-:Y:S05]  /*4880*/  BSYNC.RECONVERGENT B1 ;  /* 0x0000000000017941 */ /* 0x000fea0003800200 */
.L_x_2336:
        /* <DEDUP_REMOVED lines=19> */
.L_x_2307:
        /* <DEDUP_REMOVED lines=33> */
[----:B------:R-:W-:Y:S02]  /*4bd0*/  IADD3 R33, PT, PT, R35, R32, RZ ;  /* 0x0000002023217210 */ /* 0x000fe40007ffe0ff */
[----:B-1----:R-:W-:-:S04]  /*4be0*/  LEA R32, P2, R34, UR16, 0x1 ;  /* 0x0000001022207c11 */ /* 0x002fc8000f8408ff */
[----:B------:R-:W-:Y:S01]  /*4bf0*/  LEA.HI.X R33, R34, UR17, R33, 0x1, P2 ;  /* 0x0000001122217c11 */ /* 0x000fe200090f0c21 */
[----:B--2---:R-:W-:-:S05]  /*4c00*/  FMUL.FTZ R41, R41, R57 ;  /* 0x0000003929297220 */ /* 0x004fca0000410000 */
[----:B------:R-:W-:-:S05]  /*4c10*/  F2FP.BF16.F32.PACK_AB R41, R41, R38 ;  /* 0x000000262929723e */ /* 0x000fca00000010ff */
[----:B------:R0:W-:Y:S02]  /*4c20*/  STG.E desc[UR14][R32.64], R41 ;  /* 0x0000002920007986 */ /* 0x0001e4000c10190e */
.L_x_2340:
[----:B------:R-:W-:Y:S05]  /*4c30*/  BSYNC.RECONVERGENT B1 ;  /* 0x0000000000017941 */ /* 0x000fea0003800200 */
.L_x_2339:
        /* <DEDUP_REMOVED lines=30> */
.L_x_2342:
[----:B------:R-:W-:Y:S05]  /*4e20*/  BSYNC.RECONVERGENT B1 ;  /* 0x0000000000017941 */ /* 0x000fea0003800200 */
.L_x_2341:
[----:B------:R-:W-:Y:S01]  /*4e30*/  BSSY.RECONVERGENT B1, `(.L_x_2343) ;  /* 0x0000020000017945 */ /* 0x000fe20003800200 */
[C---:B01----:R-:W-:Y:S01]  /*4e40*/  VIADD R33, R56.reuse, 0xa0 ;  /* 0x000000a038217836 */ /* 0x043fe20000000000 */
[----:B------:R-:W-:Y:S02]  /*4e50*/  IADD3 R32, PT, PT, R56, 0xc0, RZ ;  /* 0x000000c038207810 */ /* 0x000fe40007ffe0ff */
[----:B------:R-:W-:Y:S05]  /*4e60*/  @P4 BRA `(.L_x_2344) ;  /* 0x0000000000704947 */ /* 0x000fea0003800000 */
        /* <DEDUP_REMOVED lines=28> */
.L_x_2344:
[----:B------:R-:W-:Y:S05]  /*5030*/  BSYNC.RECONVERGENT B1 ;  /* 0x0000000000017941 */ /* 0x000fea0003800200 */
.L_x_2343:
        /* <DEDUP_REMOVED lines=25> */
[----:B0-----:R-:W-:-:S04]  /*51d0*/  LEA R2, P1, R34, UR16, 0x1 ;  /* 0x0000001022027c11 */ /* 0x001fc8000f8208ff */
[----:B------:R-:W-:Y:S01]  /*51e0*/  LEA.HI.X R3, R34, UR17, R41, 0x1, P1 ;  /* 0x0000001122037c11 */ /* 0x000fe200088f0c29 */
[----:B--2---:R-:W-:-:S05]  /*51f0*/  FMUL.FTZ R39, R0, R37 ;  /* 0x0000002500277220 */ /* 0x004fca0000410000 */
[----:B------:R-:W-:-:S05]  /*5200*/  F2FP.BF16.F32.PACK_AB R39, R39, R36 ;  /* 0x000000242727723e */ /* 0x000fca00000010ff */
[----:B------:R1:W-:Y:S02]  /*5210*/  STG.E desc[UR14][R2.64], R39 ;  /* 0x0000002702007986 */ /* 0x0003e4000c10190e */
.L_x_2346:
[----:B------:R-:W-:Y:S05]  /*5220*/  BSYNC.RECONVERGENT B1 ;  /* 0x0000000000017941 */ /* 0x000fea0003800200 */
.L_x_2345:
        /* <DEDUP_REMOVED lines=20> */
[----:B------:R-:W-:-:S03]  /*5370*/  IMAD.MOV.U32 R5, RZ, RZ, R59 ;  /* 0x000000ffff057224 */ /* 0x000fc600078e003b */
[----:B------:R-:W0:Y:S01]  /*5380*/  MUFU.RCP R3, R3 ;  /* 0x0000000300037308 */ /* 0x000e220000001000 */
[----:B------:R-:W-:-:S04]  /*5390*/  IMAD.WIDE.U32 R4, R39, UR12, R4 ;  /* 0x0000000c27047c25 */ /* 0x000fc8000f8e0004 */
[----:B------:R-:W-:-:S03]  /*53a0*/  IMAD R39, R39, UR13, R34 ;  /* 0x0000000d27277c24 */ /* 0x000fc6000f8e0222 */
[----:B------:R-:W2:Y:S02]  /*53b0*/  MUFU.RCP R35, R35 ;  /* 0x0000002300237308 */ /* 0x000ea40000001000 */
[----:B------:R-:W-:Y:S01]  /*53c0*/  IADD3 R39, PT, PT, R5, R39, RZ ;  /* 0x0000002705277210 */ /* 0x000fe20007ffe0ff */
[----:B0-----:R-:W-:Y:S01]  /*53d0*/  FMUL.FTZ R34, R2, R3 ;  /* 0x0000000302227220 */ /* 0x001fe20000410000 */
[----:B-1----:R-:W-:-:S04]  /*53e0*/  LEA R2, P1, R4, UR16, 0x1 ;  /* 0x0000001004027c11 */ /* 0x002fc8000f8208ff */
[----:B------:R-:W-:Y:S01]  /*53f0*/  LEA.HI.X R3, R4, UR17, R39, 0x1, P1 ;  /* 0x0000001104037c11 */ /* 0x000fe200088f0c27 */
[----:B--2---:R-:W-:-:S05]  /*5400*/  FMUL.FTZ R37, R0, R35 ;  /* 0x0000002300257220 */ /* 0x004fca0000410000 */
[----:B------:R-:W-:-:S05]  /*5410*/  F2FP.BF16.F32.PACK_AB R37, R37, R34 ;  /* 0x000000222525723e */ /* 0x000fca00000010ff */
[----:B------:R2:W-:Y:S02]  /*5420*/  STG.E desc[UR14][R2.64], R37 ;  /* 0x0000002502007986 */ /* 0x0005e4000c10190e */
.L_x_2348:
[----:B------:R-:W-:Y:S05]  /*5430*/  BSYNC.RECONVERGENT B1 ;  /* 0x0000000000017941 */ /* 0x000fea0003800200 */
.L_x_2347:
[----:B------:R-:W-:Y:S01]  /*5440*/  ISETP.GE.U32.AND P3, PT, R33, UR10, PT ;  /* 0x0000000a21007c0c */ /* 0x000fe2000bf66070 */
[----:B------:R-:W-:Y:S01]  /*5450*/  BSSY.RECONVERGENT B1, `(.L_x_2349) ;  /* 0x000002f000017945 */ /* 0x000fe20003800200 */
[----:B-12---:R-:W-:Y:S02]  /*5460*/  SHF.R.S32.HI R2, RZ, 0x1f, R33 ;  /* 0x0000001fff027819 */ /* 0x006fe40000011421 */
[----:B------:R-:W-:Y:S02]  /*5470*/  IADD3 R0, PT, PT, R56, 0xe0, RZ ;  /* 0x000000e038007810 */ /* 0x000fe40007ffe0ff */
[----:B------:R-:W-:Y:S02]  /*5480*/  ISETP.GE.AND.EX P3, PT, R2, UR11, PT, P3 ;  /* 0x0000000b02007c0c */ /* 0x000fe4000bf66330 */
[C---:B------:R-:W-:Y:S02]  /*5490*/  IADD3 R4, PT, PT, R56.reuse, 0x100, RZ ;  /* 0x0000010038047810 */ /* 0x040fe40007ffe0ff */
[----:B------:R-:W-:-:S02]  /*54a0*/  IADD3 R5, PT, PT, R56, 0x120, RZ ;  /* 0x0000012038057810 */ /* 0x000fc40007ffe0ff */
[----:B------:R-:W-:Y:S02]  /*54b0*/  ISETP.GE.U32.AND P1, PT, R32, UR10, PT ;  /* 0x0000000a20007c0c */ /* 0x000fe4000bf26070 */
[----:B------:R-:W-:Y:S02]  /*54c0*/  ISETP.GE.U32.AND P4, PT, R0, UR10, PT ;  /* 0x0000000a00007c0c */ /* 0x000fe4000bf86070 */
[----:B------:R-:W-:Y:S02]  /*54d0*/  ISETP.GE.U32.AND P5, PT, R4, UR10, PT ;  /* 0x0000000a04007c0c */ /* 0x000fe4000bfa6070 */
[----:B------:R-:W-:Y:S02]  /*54e0*/  ISETP.GE.U32.AND P2, PT, R5, UR10, PT ;  /* 0x0000000a05007c0c */ /* 0x000fe4000bf46070 */
[----:B0-----:R-:W-:Y:S02]  /*54f0*/  SHF.R.S32.HI R34, RZ, 0x1f, R32 ;  /* 0x0000001fff227819 */ /* 0x001fe40000011420 */
        /* <DEDUP_REMOVED lines=36> */
.L_x_2350:
[----:B------:R-:W-:Y:S05]  /*5740*/  BSYNC.RECONVERGENT B1 ;  /* 0x0000000000017941 */ /* 0x000fea0003800200 */
.L_x_2349:
        /* <DEDUP_REMOVED lines=19> */
[----:B------:R-:W-:Y:S02]  /*5880*/  IMAD.MOV.U32 R2, RZ, RZ, R60 ;  /* 0x000000ffff027224 */ /* 0x000fe400078e003c */
[----:B0-----:R-:W-:-:S03]  /*5890*/  FADD.FTZ R38, R3, 1 ;  /* 0x3f80000003267421 */ /* 0x001fc60000010000 */
        /* <DEDUP_REMOVED lines=11> */
.L_x_2352:
[----:B------:R-:W-:Y:S05]  /*5950*/  BSYNC.RECONVERGENT B1 ;  /* 0x0000000000017941 */ /* 0x000fea0003800200 */
.L_x_2351:
        /* <DEDUP_REMOVED lines=30> */
.L_x_2354:
[----:B------:R-:W-:Y:S05]  /*5b40*/  BSYNC.RECONVERGENT B1 ;  /* 0x0000000000017941 */ /* 0x000fea0003800200 */
.L_x_2353:
        /* <DEDUP_REMOVED lines=30> */
.L_x_2356:
[----:B------:R-:W-:Y:S05]  /*5d30*/  BSYNC.RECONVERGENT B1 ;  /* 0x0000000000017941 */ /* 0x000fea0003800200 */
.L_x_2355:
        /* <DEDUP_REMOVED lines=30> */
.L_x_2358:
[----:B------:R-:W-:Y:S05]  /*5f20*/  BSYNC.RECONVERGENT B1 ;  /* 0x0000000000017941 */ /* 0x000fea0003800200 */
.L_x_2357:
[----:B------:R-:W-:Y:S01]  /*5f30*/  ISETP.GE.U32.AND P5, PT, R6, UR10, PT ;  /* 0x0000000a06007c0c */ /* 0x000fe2000bfa6070 */
[----:B------:R-:W-:Y:S01]  /*5f40*/  BSSY.RECONVERGENT B1, `(.L_x_2359) ;  /* 0x000002e000017945 */ /* 0x000fe20003800200 */
[----:B--2---:R-:W-:Y:S02]  /*5f50*/  SHF.R.S32.HI R13, RZ, 0x1f, R6 ;  /* 0x0000001fff0d7819 */ /* 0x004fe40000011406 */
[----:B01----:R-:W-:Y:S02]  /*5f60*/  IADD3 R9, PT, PT, R56, 0x180, RZ ;  /* 0x0000018038097810 */ /* 0x003fe40007ffe0ff */
        /* <DEDUP_REMOVED lines=43> */
.L_x_2360:
[----:B------:R-:W-:Y:S05]  /*6220*/  BSYNC.RECONVERGENT B1 ;  /* 0x0000000000017941 */ /* 0x000fea0003800200 */
.L_x_2359:
        /* <DEDUP_REMOVED lines=30> */
.L_x_2362:
[----:B------:R-:W-:Y:S05]  /*6410*/  BSYNC.RECONVERGENT B1 ;  /* 0x0000000000017941 */ /* 0x000fea0003800200 */
.L_x_2361:
[----:B------:R-:W-:Y:S04]  /*6420*/  BSSY.RECONVERGENT B1, `(.L_x_2363) ;  /* 0x000001e000017945 */ /* 0x000fe80003800200 */
[----:B------:R-:W-:Y:S05]  /*6430*/  @P1 BRA `(.L_x_2364) ;  /* 0x0000000000701947 */ /* 0x000fea0003800000 */
[----:B------:R-:W-:Y:S01]  /*6440*/  FADD.FTZ R25, R25, -UR5 ;  /* 0x8000000519197e21 */ /* 0x000fe20008010000 */
[----:B------:R-:W-:Y:S01]  /*6450*/  FADD.FTZ R24, R24, -UR5 ;  /* 0x8000000518187e21 */ /* 0x000fe20008010000 */
[----:B------:R-:W2:Y:S01]  /*6460*/  LDCU.64 UR12, c[0x0][0x3e0] ;  /* 0x00007c00ff0c77ac */ /* 0x000ea20008000a00 */
[----:B------:R-:W-:Y:S02]  /*6470*/  IMAD.MOV.U32 R3, RZ, RZ, R59 ;  /* 0x000000ffff037224 */ /* 0x000fe400078e003b */
        /* <DEDUP_REMOVED lines=19> */
[----:B----4-:R-:W-:-:S04]  /*65b0*/  LEA R4, P1, R2, UR16, 0x1 ;  /* 0x0000001002047c11 */ /* 0x010fc8000f8208ff */
[----:B------:R-:W-:Y:S01]  /*65c0*/  LEA.HI.X R5, R2, UR17, R11, 0x1, P1 ;  /* 0x0000001102057c11 */ /* 0x000fe200088f0c0b */
[----:B-1----:R-:W-:-:S05]  /*65d0*/  FMUL.FTZ R9, R24, R7 ;  /* 0x0000000718097220 */ /* 0x002fca0000410000 */
[----:B------:R-:W-:-:S05]  /*65e0*/  F2FP.BF16.F32.PACK_AB R9, R9, R6 ;  /* 0x000000060909723e */ /* 0x000fca00000010ff */
[----:B------:R2:W-:Y:S02]  /*65f0*/  STG.E desc[UR14][R4.64], R9 ;  /* 0x0000000904007986 */ /* 0x0005e4000c10190e */
.L_x_2364:
[----:B------:R-:W-:Y:S05]  /*6600*/  BSYNC.RECONVERGENT B1 ;  /* 0x0000000000017941 */ /* 0x000fea0003800200 */
.L_x_2363:
        /* <DEDUP_REMOVED lines=30> */
.L_x_2366:
[----:B------:R-:W-:Y:S05]  /*67f0*/  BSYNC.RECONVERGENT B1 ;  /* 0x0000000000017941 */ /* 0x000fea0003800200 */
.L_x_2365:
        /* <DEDUP_REMOVED lines=30> */
.L_x_2368:
[----:B------:R-:W-:Y:S05]  /*69e0*/  BSYNC.RECONVERGENT B1 ;  /* 0x0000000000017941 */ /* 0x000fea0003800200 */
.L_x_2367:
        /* <DEDUP_REMOVED lines=28> */
.L_x_2338:
[----:B------:R-:W-:Y:S05]  /*6bb0*/  BSYNC.RECONVERGENT B0 ;  /* 0x0000000000007941 */ /* 0x000fea0003800200 */
.L_x_2306:
[----:B------:R-:W-:Y:S02]  /*6bc0*/  UIADD3 UR7, UPT, UPT, UR18, UR7, URZ ;  /* 0x0000000712077290 */ /* 0x000fe4000fffe0ff */
[----:B------:R-:W-:Y:S02]  /*6bd0*/  UIADD3 UR4, UPT, UPT, UR4, 0x1, URZ ;  /* 0x0000000104047890 */ /* 0x000fe4000fffe0ff */
[----:B------:R-:W-:-:S09]  /*6be0*/  UISETP.GE.AND UP0, UPT, UR7, UR8, UPT ;  /* 0x000000080700728c */ /* 0x000fd2000bf06270 */
[----:B------:R-:W-:Y:S05]  /*6bf0*/  BRA.U !UP0, `(.L_x_2369) ;  /* 0xffffff9508907547 */ /* 0x000fea000b83ffff */
[----:B------:R-:W-:Y:S05]  /*6c00*/  EXIT ;  /* 0x000000000000794d */ /* 0x000fea0003800000 */
.L_x_2370:
        /* <DEDUP_REMOVED lines=15> */
.L_x_3451:


//--------------------- .text._Z35group_norm_nhwc_fwd_one_pass_kernelI11Fp16IOFp32WLi64ELi8ELi128EEv26Group_norm_nhwc_fwd_params --------------------------
	.section	.text._Z35group_norm_nhwc_fwd_one_pass_kernelI11Fp16IOFp32WLi64ELi8ELi128EEv26Group_norm_nhwc_fwd_params,"ax",@progbits
	.align	128
        .global         _Z35group_norm_nhwc_fwd_one_pass_kernelI11Fp16IOFp32WLi64ELi8ELi128EEv26Group_norm_nhwc_fwd_params
        .type           _Z35group_norm_nhwc_fwd_one_pass_kernelI11Fp16IOFp32WLi64ELi8ELi128EEv26Group_norm_nhwc_fwd_params,@function
        .size           _Z35group_norm_nhwc_fwd_one_pass_kernelI11Fp16IOFp32WLi64ELi8ELi128EEv26Group_norm_nhwc_fwd_params,(.L_x_3452 - _Z35group_norm_nhwc_fwd_one_pass_kernelI11Fp16IOFp32WLi64ELi8ELi128EEv26Group_norm_nhwc_fwd_params)
        .other          _Z35group_norm_nhwc_fwd_one_pass_kernelI11Fp16IOFp32WLi64ELi8ELi128EEv26Group_norm_nhwc_fwd_params,@"STO_CUDA_ENTRY STV_DEFAULT"
_Z35group_norm_nhwc_fwd_one_pass_kernelI11Fp16IOFp32WLi64ELi8ELi128EEv26Group_norm_nhwc_fwd_params:
.text._Z35group_norm_nhwc_fwd_one_pass_kernelI11Fp16IOFp32WLi64ELi8ELi128EEv26Group_norm_nhwc_fwd_params:
        /* <DEDUP_REMOVED lines=27> */
.L_x_2390:
[----:B0-23--:R-:W0:Y:S01]  /*01b0*/  LDC R5, c[0x0][0x3f8] ;  /* 0x0000fe00ff057b82 */ /* 0x00de220000000800 */
[----:B-1----:R-:W1:Y:S01]  /*01c0*/  LDCU.64 UR10, c[0x0][0x3e8] ;  /* 0x00007d00ff0a77ac */ /* 0x002e620008000a00 */
[----:B------:R-:W2:Y:S01]  /*01d0*/  S2R R16, SR_TID.X ;  /* 0x0000000000107919 */ /* 0x000ea20000002100 */
[----:B------:R-:W-:Y:S02]  /*01e0*/  IADD3 R14, PT, PT, R3, 0x20, RZ ;  /* 0x00000020030e7810 */ /* 0x000fe40007ffe0ff */
[----:B------:R-:W-:Y:S02]  /*01f0*/  SHF.R.S32.HI R17, RZ, 0x1f, R3 ;  /* 0x0000001fff117819 */ /* 0x000fe40000011403 */
[----:B------:R-:W-:Y:S02]  /*0200*/  SHF.R.S32.HI R15, RZ, 0x1f, R14 ;  /* 0x0000001fff0f7819 */ /* 0x000fe4000001140e */
[----:B0----5:R-:W-:Y:S02]  /*0210*/  IABS R9, R5 ;  /* 0x0000000500097213 */ /* 0x021fe40000000000 */
        /* <DEDUP_REMOVED lines=65> */
[----:B------:R-:W-:Y:S01]  /*0630*/  ISETP.GT.AND P3, PT, R0, 0xf, PT ;  /* 0x0000000f0000780c */ /* 0x000fe20003f64270 */
[----:B--2---:R-:W-:-:S02]  /*0640*/  HADD2.F32 R6, -RZ, R7.H1_H1 ;  /* 0x30000007ff067230 */ /* 0x004fc40000004100 */
[----:B------:R-:W-:Y:S02]  /*0650*/  HADD2.F32 R7, -RZ, R7.H0_H0 ;  /* 0x20000007ff077230 */ /* 0x000fe40000004100 */
[--C-:B---3--:R-:W-:Y:S02]  /*0660*/  HADD2.F32 R12, -RZ, R13.reuse.H1_H1 ;  /* 0x3000000dff0c7230 */ /* 0x108fe40000004100 */
[----:B------:R-:W-:Y:S01]  /*0670*/  FMUL.FTZ R18, R6, R6 ;  /* 0x0000000606127220 */ /* 0x000fe20000410000 */
[----:B------:R-:W-:Y:S02]  /*0680*/  HADD2.F32 R13, -RZ, R13.H0_H0 ;  /* 0x2000000dff0d7230 */ /* 0x000fe40000004100 */
[C---:B------:R-:W-:Y:S01]  /*0690*/  FADD.FTZ R14, R7.reuse, R6 ;  /* 0x00000006070e7221 */ /* 0x040fe20000010000 */
[----:B------:R-:W-:Y:S01]  /*06a0*/  FMUL.FTZ R24, R12, R12 ;  /* 0x0000000c0c187220 */ /* 0x000fe20000410000 */
[----:B------:R-:W-:Y:S01]  /*06b0*/  FFMA.FTZ R18, R7, R7, R18 ;  /* 0x0000000707127223 */ /* 0x000fe20000010012 */
[C---:B------:R-:W-:Y:S01]  /*06c0*/  FADD.FTZ R15, R13.reuse, R12 ;  /* 0x0000000c0d0f7221 */ /* 0x040fe20000010000 */
[----:B------:R-:W-:Y:S01]  /*06d0*/  FADD.FTZ R14, RZ, R14 ;  /* 0x0000000eff0e7221 */ /* 0x000fe20000010000 */
[----:B------:R-:W-:Y:S01]  /*06e0*/  FFMA.FTZ R9, R13, R13, R24 ;  /* 0x0000000d0d097223 */ /* 0x000fe20000010018 */
[----:B------:R-:W-:-:S02]  /*06f0*/  FADD.FTZ R18, RZ, R18 ;  /* 0x00000012ff127221 */ /* 0x000fc40000010000 */
        /* <DEDUP_REMOVED lines=35> */
.L_x_2372:
[----:B------:R-:W-:Y:S05]  /*0930*/  BSYNC.RECONVERGENT B0 ;  /* 0x0000000000007941 */ /* 0x000fea0003800200 */
.L_x_2371:
        /* <DEDUP_REMOVED lines=9> */
[----:B--2---:R-:W0:Y:S01]  /*09d0*/  LDS.64 R16, [UR5+0x20] ;  /* 0x00002005ff107984 */ /* 0x004e220008000a00 */
[----:B---3--:R-:W-:Y:S01]  /*09e0*/  FADD.FTZ R19, R14, R8 ;  /* 0x000000080e137221 */ /* 0x008fe20000010000 */
[----:B------:R-:W-:-:S03]  /*09f0*/  FADD.FTZ R8, R15, R9 ;  /* 0x000000090f087221 */ /* 0x000fc60000010000 */
[----:B------:R-:W-:Y:S01]  /*0a00*/  FADD.FTZ R19, R19, R10 ;  /* 0x0000000a13137221 */ /* 0x000fe20000010000 */
[----:B------:R-:W-:-:S03]  /*0a10*/  FADD.FTZ R8, R8, R11 ;  /* 0x0000000b08087221 */ /* 0x000fc60000010000 */
[----:B0-----:R-:W-:Y:S01]  /*0a20*/  FADD.FTZ R14, R19, R16 ;  /* 0x00000010130e7221 */ /* 0x001fe20000010000 */
[----:B------:R-:W-:-:S07]  /*0a30*/  FADD.FTZ R15, R8, R17 ;  /* 0x00000011080f7221 */ /* 0x000fce0000010000 */
.L_x_2374:
[----:B------:R-:W-:Y:S05]  /*0a40*/  BSYNC.RECONVERGENT B0 ;  /* 0x0000000000007941 */ /* 0x000fea0003800200 */
.L_x_2373:
        /* <DEDUP_REMOVED lines=15> */
[----:B------:R-:W-:Y:S01]  /*0b40*/  IMAD.U32 R11, RZ, RZ, UR12 ;  /* 0x0000000cff0b7e24 */ /* 0x000fe2000f8e00ff */
[----:B------:R-:W-:Y:S01]  /*0b50*/  MOV R16, UR12 ;  /* 0x0000000c00107c02 */ /* 0x000fe20008000f00 */
[----:B------:R-:W-:Y:S02]  /*0b60*/  UIMAD.WIDE.U32 UR10, UR10, 0x8, UR16 ;  /* 0x000000080a0a78a5 */ /* 0x000fe4000f8e0010 */
[----:B------:R-:W-:-:S04]  /*0b70*/  UIADD3 UR9, UPT, UPT, -UR9, 0x1, URZ ;  /* 0x0000000109097890 */ /* 0x000fc8000fffe1ff */
[----:B------:R-:W-:Y:S02]  /*0b80*/  MOV R10, UR10 ;  /* 0x0000000a000a7c02 */ /* 0x000fe40008000f00 */
[----:B------:R-:W-:Y:S02]  /*0b90*/  MOV R19, UR9 ;  /* 0x0000000900137c02 */ /* 0x000fe40008000f00 */
[----:B---3--:R-:W-:Y:S01]  /*0ba0*/  LEA R8, P4, R11, R8, 0x2 ;  /* 0x000000080b087211 */ /* 0x008fe200078810ff */
[----:B------:R-:W-:-:S03]  /*0bb0*/  IMAD.U32 R11, RZ, RZ, UR11 ;  /* 0x0000000bff0b7e24 */ /* 0x000fc6000f8e00ff */
        /* <DEDUP_REMOVED lines=9> */
[----:B---3--:R-:W-:Y:S05]  /*0c50*/  @!P4 BRA `(.L_x_2376) ;  /* 0x000000000014c947 */ /* 0x008fea0003800000 */
.L_x_2377:
[----:B------:R-:W2:Y:S04]  /*0c60*/  LDG.E.STRONG.GPU R10, desc[UR14][R8.64] ;  /* 0x0000000e080a7981 */ /* 0x000ea8000c1ef900 */
[----:B--2---:R-:W-:Y:S01]  /*0c70*/  CCTL.IVALL ;  /* 0x00000000ff00798f */ /* 0x004fe20002000000 */
[----:B------:R-:W-:Y:S05]  /*0c80*/  YIELD ;  /* 0x0000000000007946 */ /* 0x000fea0003800000 */
[----:B------:R-:W-:-:S13]  /*0c90*/  ISETP.NE.AND P4, PT, R10, R17, PT ;  /* 0x000000110a00720c */ /* 0x000fda0003f85270 */
[----:B------:R-:W-:Y:S05]  /*0ca0*/  @P4 BRA `(.L_x_2377) ;  /* 0xfffffffc00ec4947 */ /* 0x000fea000383ffff */
.L_x_2376:
        /* <DEDUP_REMOVED lines=14> */
.L_x_2379:
[----:B------:R-:W-:Y:S01]  /*0d90*/  UIADD3 UR24, UPT, UPT, UR5, 0x1, URZ ;  /* 0x0000000105187890 */ /* 0x000fe2000fffe0ff */
[----:B------:R-:W-:Y:S01]  /*0da0*/  ISETP.EQ.OR P2, PT, RZ, UR21, P3 ;  /* 0x00000015ff007c0c */ /* 0x000fe20009f42670 */
[----:B------:R-:W-:-:S04]  /*0db0*/  UIADD3 UR25, UPT, UPT, UR5, 0x2, URZ ;  /* 0x0000000205197890 */ /* 0x000fc8000fffe0ff */
[----:B------:R-:W-:Y:S01]  /*0dc0*/  MOV R8, UR24 ;  /* 0x0000001800087c02 */ /* 0x000fe20008000f00 */
[----:B------:R-:W-:Y:S01]  /*0dd0*/  UIADD3 UR24, UPT, UPT, UR5, 0x3, URZ ;  /* 0x0000000305187890 */ /* 0x000fe2000fffe0ff */
[----:B------:R-:W-:Y:S02]  /*0de0*/  IMAD.U32 R9, RZ, RZ, UR25 ;  /* 0x00000019ff097e24 */ /* 0x000fe4000f8e00ff */
[----:B------:R-:W-:-:S03]  /*0df0*/  ISETP.EQ.OR P4, PT, R8, UR18, P3 ;  /* 0x0000001208007c0c */ /* 0x000fc60009f82670 */
[----:B------:R-:W-:Y:S01]  /*0e00*/  ISETP.EQ.OR P6, PT, R9, UR18, P3 ;  /* 0x0000001209007c0c */ /* 0x000fe20009fc2670 */
[----:B------:R-:W-:Y:S01]  /*0e10*/  VOTEU.ALL UP1, P2 ;  /* 0x0000000000ff7886 */ /* 0x000fe20001020000 */
[----:B------:R-:W-:-:S04]  /*0e20*/  MOV R8, UR24 ;  /* 0x0000001800087c02 */ /* 0x000fc80008000f00 */
[----:B------:R-:W-:Y:S01]  /*0e30*/  ISETP.EQ.OR P5, PT, R8, UR18, P3 ;  /* 0x0000001208007c0c */ /* 0x000fe20009fa2670 */
[----:B------:R-:W-:-:S03]  /*0e40*/  @!UP1 UIMAD.WIDE.U32 UR24, UR9, 0x8, UR16 ;  /* 0x00000008091898a5 */ /* 0x000fc6000f8e0010 */
[----:B------:R-:W-:-:S03]  /*0e50*/  VOTEU.ALL UP1, P4 ;  /* 0x0000000000ff7886 */ /* 0x000fc60002020000 */
[----:B------:R-:W-:Y:S01]  /*0e60*/  MOV R8, UR24 ;  /* 0x0000001800087c02 */ /* 0x000fe20008000f00 */
[----:B------:R-:W-:Y:S01]  /*0e70*/  IMAD.U32 R9, RZ, RZ, UR25 ;  /* 0x00000019ff097e24 */ /* 0x000fe2000f8e00ff */
[----:B------:R-:W-:Y:S01]  /*0e80*/  @!UP1 UIMAD.WIDE.U32 UR24, UR20, 0x8, UR16 ;  /* 0x00000008141898a5 */ /* 0x000fe2000f8e0010 */
[----:B------:R-:W-:-:S03]  /*0e90*/  VOTEU.ALL UP2, P6 ;  /* 0x0000000000ff7886 */ /* 0x000fc60003040000 */
[----:B------:R-:W-:Y:S01]  /*0ea0*/  VOTEU.ALL UP1, P5 ;  /* 0x0000000000ff7886 */ /* 0x000fe20002820000 */
[----:B------:R-:W0:Y:S01]  /*0eb0*/  @!P2 LDG.E.64 R8, desc[UR14][R8.64] ;  /* 0x0000000e0808a981 */ /* 0x000e22000c1e1b00 */
[----:B------:R-:W-:Y:S01]  /*0ec0*/  MOV R10, UR24 ;  /* 0x00000018000a7c02 */ /* 0x000fe20008000f00 */
[----:B------:R-:W-:Y:S01]  /*0ed0*/  @!UP2 UIMAD.WIDE.U32 UR26, UR22, 0x8, UR16 ;  /* 0x00000008161aa8a5 */ /* 0x000fe2000f8e0010 */
[----:B------:R-:W-:Y:S01]  /*0ee0*/  MOV R11, UR25 ;  /* 0x00000019000b7c02 */ /* 0x000fe20008000f00 */
[----:B------:R-:W-:-:S04]  /*0ef0*/  @!UP1 UIMAD.WIDE.U32 UR24, UR23, 0x8, UR16 ;  /* 0x00000008171898a5 */ /* 0x000fc8000f8e0010 */
[----:B------:R-:W-:Y:S01]  /*0f00*/  IMAD.U32 R16, RZ, RZ, UR26 ;  /* 0x0000001aff107e24 */ /* 0x000fe2000f8e00ff */
[----:B--2---:R-:W-:Y:S01]  /*0f10*/  MOV R17, UR27 ;  /* 0x0000001b00117c02 */ /* 0x004fe20008000f00 */
[----:B------:R-:W2:Y:S01]  /*0f20*/  @!P4 LDG.E.64 R10, desc[UR14][R10.64] ;  /* 0x0000000e0a0ac981 */ /* 0x000ea2000c1e1b00 */
[----:B-1----:R-:W-:Y:S01]  /*0f30*/  MOV R18, UR24 ;  /* 0x0000001800127c02 */ /* 0x002fe20008000f00 */
[----:B------:R-:W-:-:S03]  /*0f40*/  IMAD.U32 R19, RZ, RZ, UR25 ;  /* 0x00000019ff137e24 */ /* 0x000fc6000f8e00ff */
[----:B------:R-:W3:Y:S04]  /*0f50*/  @!P6 LDG.E.64 R16, desc[UR14][R16.64] ;  /* 0x0000000e1010e981 */ /* 0x000ee8000c1e1b00 */
[----:B------:R-:W4:Y:S01]  /*0f60*/  @!P5 LDG.E.64 R18, desc[UR14][R18.64] ;  /* 0x0000000e1212d981 */ /* 0x000f22000c1e1b00 */
[----:B------:R-:W-:Y:S02]  /*0f70*/  UIADD3 UR24, UPT, UPT, UR5, 0x4, URZ ;  /* 0x0000000405187890 */ /* 0x000fe4000fffe0ff */
[----:B------:R-:W-:-:S04]  /*0f80*/  UIADD3 UR25, UPT, UPT, UR5, 0x5, URZ ;  /* 0x0000000505197890 */ /* 0x000fc8000fffe0ff */
[----:B------:R-:W-:Y:S01]  /*0f90*/  MOV R24, UR24 ;  /* 0x0000001800187c02 */ /* 0x000fe20008000f00 */
[----:B------:R-:W-:Y:S01]  /*0fa0*/  UIADD3 UR24, UPT, UPT, UR5, 0x6, URZ ;  /* 0x0000000605187890 */ /* 0x000fe2000fffe0ff */
[----:B0-----:R-:W-:Y:S01]  /*0fb0*/  @!P2 FADD.FTZ R14, R14, R8 ;  /* 0x000000080e0ea221 */ /* 0x001fe20000010000 */
[----:B------:R-:W-:Y:S01]  /*0fc0*/  @!P2 FADD.FTZ R15, R15, R9 ;  /* 0x000000090f0fa221 */ /* 0x000fe20000010000 */
[----:B------:R-:W-:Y:S02]  /*0fd0*/  ISETP.EQ.OR P2, PT, R24, UR18, P3 ;  /* 0x0000001218007c0c */ /* 0x000fe40009f42670 */
[----:B------:R-:W-:Y:S01]  /*0fe0*/  MOV R8, UR25 ;  /* 0x0000001900087c02 */ /* 0x000fe20008000f00 */
[----:B------:R-:W-:Y:S01]  /*0ff0*/  UIADD3 UR25, UPT, UPT, UR5, 0x7, URZ ;  /* 0x0000000705197890 */ /* 0x000fe2000fffe0ff */
[----:B--2---:R-:W-:Y:S01]  /*1000*/  @!P4 FADD.FTZ R14, R14, R10 ;  /* 0x0000000a0e0ec221 */ /* 0x004fe20000010000 */
[----:B------:R-:W-:Y:S01]  /*1010*/  @!P4 FADD.FTZ R15, R15, R11 ;  /* 0x0000000b0f0fc221 */ /* 0x000fe20000010000 */
[----:B------:R-:W-:Y:S01]  /*1020*/  ISETP.EQ.OR P4, PT, R8, UR18, P3 ;  /* 0x0000001208007c0c */ /* 0x000fe20009f82670 */
[----:B------:R-:W-:-:S02]  /*1030*/  IMAD.U32 R8, RZ, RZ, UR24 ;  /* 0x00000018ff087e24 */ /* 0x000fc4000f8e00ff */
[----:B------:R-:W-:Y:S01]  /*1040*/  MOV R9, UR25 ;  /* 0x0000001900097c02 */ /* 0x000fe20008000f00 */
[----:B---3--:R-:W-:Y:S01]  /*1050*/  @!P6 FADD.FTZ R14, R14, R16 ;  /* 0x000000100e0ee221 */ /* 0x008fe20000010000 */
[----:B------:R-:W-:Y:S02]  /*1060*/  @!P6 FADD.FTZ R15, R15, R17 ;  /* 0x000000110f0fe221 */ /* 0x000fe40000010000 */
[----:B------:R-:W-:Y:S01]  /*1070*/  VOTEU.ALL UP1, P2 ;  /* 0x0000000000ff7886 */ /* 0x000fe20001020000 */
[----:B------:R-:W-:Y:S01]  /*1080*/  ISETP.EQ.OR P6, PT, R8, UR18, P3 ;  /* 0x0000001208007c0c */ /* 0x000fe20009fc2670 */
[----:B----4-:R-:W-:Y:S01]  /*1090*/  @!P5 FADD.FTZ R14, R14, R18 ;  /* 0x000000120e0ed221 */ /* 0x010fe20000010000 */
[----:B------:R-:W-:Y:S01]  /*10a0*/  @!P5 FADD.FTZ R15, R15, R19 ;  /* 0x000000130f0fd221 */ /* 0x000fe20000010000 */
[----:B------:R-:W-:Y:S01]  /*10b0*/  ISETP.EQ.OR P5, PT, R9, UR18, P3 ;  /* 0x0000001209007c0c */ /* 0x000fe20009fa2670 */
[----:B------:R-:W-:Y:S01]  /*10c0*/  @!UP1 UIMAD.WIDE.U32 UR24, UR13, 0x8, UR16 ;  /* 0x000000080d1898a5 */ /* 0x000fe2000f8e0010 */
[----:B------:R-:W-:-:S05]  /*10d0*/  VOTEU.ALL UP2, P4 ;  /* 0x0000000000ff7886 */ /* 0x000fca0002040000 */
[----:B------:R-:W-:Y:S01]  /*10e0*/  MOV R8, UR24 ;  /* 0x0000001800087c02 */ /* 0x000fe20008000f00 */
[----:B------:R-:W-:Y:S01]  /*10f0*/  IMAD.U32 R9, RZ, RZ, UR25 ;  /* 0x00000019ff097e24 */ /* 0x000fe2000f8e00ff */
[----:B------:R-:W-:Y:S01]  /*1100*/  @!UP2 UIMAD.WIDE.U32 UR26, UR10, 0x8, UR16 ;  /* 0x000000080a1aa8a5 */ /* 0x000fe2000f8e0010 */
[----:B------:R-:W-:-:S03]  /*1110*/  VOTEU.ALL UP1, P6 ;  /* 0x0000000000ff7886 */ /* 0x000fc60003020000 */
[----:B------:R-:W-:Y:S01]  /*1120*/  VOTEU.ALL UP2, P5 ;  /* 0x0000000000ff7886 */ /* 0x000fe20002840000 */
[----:B------:R-:W2:Y:S01]  /*1130*/  @!P2 LDG.E.64 R8, desc[UR14][R8.64] ;  /* 0x0000000e0808a981 */ /* 0x000ea2000c1e1b00 */
[----:B------:R-:W-:Y:S01]  /*1140*/  @!UP1 UIMAD.WIDE.U32 UR24, UR12, 0x8, UR16 ;  /* 0x000000080c1898a5 */ /* 0x000fe2000f8e0010 */
[----:B------:R-:W-:Y:S02]  /*1150*/  MOV R10, UR26 ;  /* 0x0000001a000a7c02 */ /* 0x000fe40008000f00 */
[----:B------:R-:W-:Y:S01]  /*1160*/  MOV R11, UR27 ;  /* 0x0000001b000b7c02 */ /* 0x000fe20008000f00 */
[----:B------:R-:W-:Y:S02]  /*1170*/  @!UP2 UIMAD.WIDE.U32 UR26, UR11, 0x8, UR16 ;  /* 0x000000080b1aa8a5 */ /* 0x000fe4000f8e0010 */
[----:B------:R-:W-:Y:S01]  /*1180*/  IMAD.U32 R16, RZ, RZ, UR24 ;  /* 0x00000018ff107e24 */ /* 0x000fe2000f8e00ff */
[----:B------:R-:W-:Y:S02]  /*1190*/  MOV R17, UR25 ;  /* 0x0000001900117c02 */ /* 0x000fe40008000f00 */
[----:B------:R-:W3:Y:S01]  /*11a0*/  @!P4 LDG.E.64 R10, desc[UR14][R10.64] ;  /* 0x0000000e0a0ac981 */ /* 0x000ee2000c1e1b00 */
[----:B------:R-:W-:Y:S01]  /*11b0*/  MOV R18, UR26 ;  /* 0x0000001a00127c02 */ /* 0x000fe20008000f00 */
[----:B------:R-:W-:-:S02]  /*11c0*/  IMAD.U32 R19, RZ, RZ, UR27 ;  /* 0x0000001bff137e24 */ /* 0x000fc4000f8e00ff */
        /* <DEDUP_REMOVED lines=23> */
.L_x_2378:
[----:B------:R-:W-:-:S04]  /*1340*/  LOP3.LUT R8, R2, 0x7, RZ, 0xc0, !PT ;  /* 0x0000000702087812 */ /* 0x000fc800078ec0ff */
[----:B------:R-:W-:-:S13]  /*1350*/  ISETP.NE.AND P2, PT, R8, RZ, PT ;  /* 0x000000ff0800720c */ /* 0x000fda0003f45270 */
[----:B------:R-:W-:Y:S05]  /*1360*/  @!P2 BRA `(.L_x_2375) ;  /* 0x00000004006ca947 */ /* 0x000fea0003800000 */
[----:B------:R-:W-:Y:S02]  /*1370*/  IADD3 R8, PT, PT, R8, -0x1, RZ ;  /* 0xffffffff08087810 */ /* 0x000fe40007ffe0ff */
[----:B-1----:R-:W-:Y:S02]  /*1380*/  LOP3.LUT P2, R18, R2, 0x3, RZ, 0xc0, !PT ;  /* 0x0000000302127812 */ /* 0x002fe4000784c0ff */
        /* <DEDUP_REMOVED lines=13> */
[----:B------:R-:W-:Y:S02]  /*1460*/  MOV R10, UR10 ;  /* 0x0000000a000a7c02 */ /* 0x000fe40008000f00 */
[----:B------:R-:W-:Y:S02]  /*1470*/  IMAD.U32 R11, RZ, RZ, UR12 ;  /* 0x0000000cff0b7e24 */ /* 0x000fe4000f8e00ff */
[----:B------:R-:W-:-:S02]  /*1480*/  ISETP.EQ.OR P5, PT, R10, UR18, P3 ;  /* 0x000000120a007c0c */ /* 0x000fc40009fa2670 */
[----:B------:R-:W-:Y:S02]  /*1490*/  MOV R10, UR9 ;  /* 0x00000009000a7c02 */ /* 0x000fe40008000f00 */
[----:B------:R-:W-:-:S09]  /*14a0*/  ISETP.EQ.OR P4, PT, R11, UR18, P3 ;  /* 0x000000120b007c0c */ /* 0x000fd20009f82670 */
[----:B------:R-:W-:-:S04]  /*14b0*/  VOTEU.ALL UP1, P5 ;  /* 0x0000000000ff7886 */ /* 0x000fc80002820000 */
[----:B------:R-:W-:Y:S01]  /*14c0*/  VOTEU.ALL UP2, P4 ;  /* 0x0000000000ff7886 */ /* 0x000fe20002040000 */
[----:B------:R-:W-:-:S04]  /*14d0*/  @!UP1 UIMAD UR10, UR10, UR19, UR6 ;  /* 0x000000130a0a92a4 */ /* 0x000fc8000f8e0206 */
        /* <DEDUP_REMOVED lines=15> */
[----:B------:R-:W-:Y:S01]  /*15d0*/  IMAD.U32 R16, RZ, RZ, UR10 ;  /* 0x0000000aff107e24 */ /* 0x000fe2000f8e00ff */
[----:B--2---:R-:W-:-:S06]  /*15e0*/  MOV R17, UR11 ;  /* 0x0000000b00117c02 */ /* 0x004fcc0008000f00 */
[----:B------:R-:W2:Y:S01]  /*15f0*/  @!P6 LDG.E.64 R16, desc[UR14][R16.64] ;  /* 0x0000000e1010e981 */ /* 0x000ea2000c1e1b00 */
[----:B------:R-:W-:-:S05]  /*1600*/  MOV R19, UR5 ;  /* 0x0000000500137c02 */ /* 0x000fca0008000f00 */
[----:B------:R-:W-:-:S05]  /*1610*/  VIADD R19, R19, 0x4 ;  /* 0x0000000413137836 */ /* 0x000fca0000000000 */
[----:B------:R-:W-:Y:S01]  /*1620*/  R2UR UR5, R19 ;  /* 0x00000000130572ca */ /* 0x000fe200000e0000 */
[----:B---3--:R-:W-:Y:S01]  /*1630*/  @!P5 FADD.FTZ R14, R14, R8 ;  /* 0x000000080e0ed221 */ /* 0x008fe20000010000 */
[----:B------:R-:W-:-:S03]  /*1640*/  @!P5 FADD.FTZ R15, R15, R9 ;  /* 0x000000090f0fd221 */ /* 0x000fc60000010000 */
[----:B----4-:R-:W-:Y:S01]  /*1650*/  @!P4 FADD.FTZ R14, R14, R10 ;  /* 0x0000000a0e0ec221 */ /* 0x010fe20000010000 */
[----:B------:R-:W-:-:S03]  /*1660*/  @!P4 FADD.FTZ R15, R15, R11 ;  /* 0x0000000b0f0fc221 */ /* 0x000fc60000010000 */
[----:B--2---:R-:W-:Y:S01]  /*1670*/  @!P6 FADD.FTZ R14, R14, R16 ;  /* 0x000000100e0ee221 */ /* 0x004fe20000010000 */
[----:B------:R-:W-:-:S07]  /*1680*/  @!P6 FADD.FTZ R15, R15, R17 ;  /* 0x000000110f0fe221 */ /* 0x000fce0000010000 */
.L_x_2380:
        /* <DEDUP_REMOVED lines=27> */
.L_x_2381:
        /* <DEDUP_REMOVED lines=13> */
.L_x_2382:
[----:B------:R-:W-:Y:S05]  /*1910*/  BSYNC.RECONVERGENT B0 ;  /* 0x0000000000007941 */ /* 0x000fea0003800200 */
.L_x_2375:
[----:B-1----:R-:W1:Y:S01]  /*1920*/  S2R R18, SR_TID.X ;  /* 0x0000000000127919 */ /* 0x002e620000002100 */
[----:B------:R-:W4:Y:S01]  /*1930*/  S2UR UR9, SR_CgaCtaId ;  /* 0x00000000000979c3 */ /* 0x000f220000008800 */
[----:B------:R-:W0:Y:S01]  /*1940*/  LDCU UR10, c[0x0][0x414] ;  /* 0x00008280ff0a77ac */ /* 0x000e220008000800 */
[----:B------:R-:W-:Y:S01]  /*1950*/  MOV R19, UR8 ;  /* 0x0000000800137c02 */ /* 0x000fe20008000f00 */
[----:B------:R-:W-:-:S05]  /*1960*/  UMOV UR5, 0x400 ;  /* 0x0000040000057882 */ /* 0x000fca0000000000 */
[----:B--2---:R-:W2:Y:S08]  /*1970*/  @P0 LDC.64 R16, c[0x0][0x388] ;  /* 0x0000e200ff100b82 */ /* 0x004eb00000000a00 */
[----:B---3--:R-:W3:Y:S01]  /*1980*/  LDC.64 R8, c[0x0][0x398] ;  /* 0x0000e600ff087b82 */ /* 0x008ee20000000a00 */
[----:B----4-:R-:W-:-:S07]  /*1990*/  ULEA UR5, UR9, UR5, 0x18 ;  /* 0x0000000509057291 */ /* 0x010fce000f8ec0ff */
[----:B------:R-:W4:Y:S01]  /*19a0*/  LDC.64 R10, c[0x0][0x3a0] ;  /* 0x0000e800ff0a7b82 */ /* 0x000f220000000a00 */
[----:B-1----:R-:W-:Y:S01]  /*19b0*/  IMAD.SHL.U32 R18, R18, 0x2, RZ ;  /* 0x0000000212127824 */ /* 0x002fe200078e00ff */
[----:B------:R-:W-:Y:S04]  /*19c0*/  @!P3 STS.64 [UR5+0x30], R14 ;  /* 0x0000300eff00b988 */ /* 0x000fe80008000a05 */
[----:B------:R-:W-:-:S04]  /*19d0*/  LOP3.LUT R18, R18, 0x6, RZ, 0xc0, !PT ;  /* 0x0000000612127812 */ /* 0x000fc800078ec0ff */
[----:B------:R-:W-:Y:S01]  /*19e0*/  IADD3 R5, PT, PT, R18, R5, RZ ;  /* 0x0000000512057210 */ /* 0x000fe20007ffe0ff */
[----:B--2---:R-:W-:-:S04]  /*19f0*/  @P0 IMAD.WIDE R18, R19, 0x8, R16 ;  /* 0x0000000813120825 */ /* 0x004fc800078e0210 */
[----:B0-----:R-:W-:Y:S01]  /*1a00*/  @P0 FMUL.FTZ R16, R14, UR10 ;  /* 0x0000000a0e100c20 */ /* 0x001fe20008410000 */
[----:B------:R-:W-:Y:S01]  /*1a10*/  @P0 FMUL.FTZ R17, R15, UR10 ;  /* 0x0000000a0f110c20 */ /* 0x000fe20008410000 */
[----:B---3--:R-:W-:-:S04]  /*1a20*/  IMAD.WIDE R8, R5, 0x4, R8 ;  /* 0x0000000405087825 */ /* 0x008fc800078e0208 */
[----:B------:R0:W-:Y:S01]  /*1a30*/  @P0 STG.E.64 desc[UR14][R18.64], R16 ;  /* 0x0000001012000986 */ /* 0x0001e2000c101b0e */
[----:B----4-:R-:W-:Y:S01]  /*1a40*/  IMAD.WIDE R10, R5, 0x4, R10 ;  /* 0x00000004050a7825 */ /* 0x010fe200078e020a */
[----:B------:R-:W-:Y:S06]  /*1a50*/  BAR.SYNC.DEFER_BLOCKING 0x0 ;  /* 0x0000000000007b1d */ /* 0x000fec0000010000 */
[----:B------:R-:W5:Y:S04]  /*1a60*/  LDG.E.64 R8, desc[UR14][R8.64] ;  /* 0x0000000e08087981 */ /* 0x000f68000c1e1b00 */
[----:B------:R-:W5:Y:S01]  /*1a70*/  LDG.E.64 R10, desc[UR14][R10.64] ;  /* 0x0000000e0a0a7981 */ /* 0x000f62000c1e1b00 */
[----:B0-----:R-:W-:Y:S01]  /*1a80*/  MOV R16, 0x3f800000 ;  /* 0x3f80000000107802 */ /* 0x001fe20000000f00 */
        /* <DEDUP_REMOVED lines=33> */
[----:B--2---:R-:W-:Y:S02]  /*1ca0*/  LEA R14, P1, R6, UR10, 0x1 ;  /* 0x0000000a060e7c11 */ /* 0x004fe4000f8208ff */
[----:B------:R-:W-:Y:S02]  /*1cb0*/  IADD3 R25, PT, PT, R7, R25, RZ ;  /* 0x0000001907197210 */ /* 0x000fe40007ffe0ff */
[----:B------:R-:W-:Y:S02]  /*1cc0*/  F2FP.F16.F32.PACK_AB R7, R24, R19 ;  /* 0x000000131807723e */ /* 0x000fe400000000ff */
[----:B------:R-:W-:-:S05]  /*1cd0*/  LEA.HI.X R15, R6, UR11, R25, 0x1, P1 ;  /* 0x0000000b060f7c11 */ /* 0x000fca00088f0c19 */
[----:B------:R0:W-:Y:S02]  /*1ce0*/  STG.E desc[UR14][R14.64], R7 ;  /* 0x000000070e007986 */ /* 0x0001e4000c10190e */
.L_x_2386:
[----:B------:R-:W-:Y:S05]  /*1cf0*/  BSYNC.RECONVERGENT B1 ;  /* 0x0000000000017941 */ /* 0x000fea0003800200 */
.L_x_2385:
[----:B------:R-:W-:Y:S05]  /*1d00*/  @P2 BRA `(.L_x_2387) ;  /* 0x00000004004c2947 */ /* 0x000fea0003800000 */
[----:B------:R-:W2:Y:S01]  /*1d10*/  LDCU.64 UR10, c[0x0][0x3e0] ;  /* 0x00007c00ff0a77ac */ /* 0x000ea20008000a00 */
[----:B------:R-:W-:Y:S01]  /*1d20*/  FADD.FTZ R13, R13, -R5 ;  /* 0x800000050d0d7221 */ /* 0x000fe20000010000 */
[----:B------:R-:W-:Y:S02]  /*1d30*/  IMAD.MOV.U32 R21, RZ, RZ, R23 ;  /* 0x000000ffff157224 */ /* 0x000fe400078e0017 */
[----:B------:R-:W-:Y:S01]  /*1d40*/  FADD.FTZ R5, R12, -R5 ;  /* 0x800000050c057221 */ /* 0x000fe20000010000 */
[----:B------:R-:W3:Y:S01]  /*1d50*/  LDCU.64 UR12, c[0x0][0x380] ;  /* 0x00007000ff0c77ac */ /* 0x000ee20008000a00 */
[-C--:B-1----:R-:W-:Y:S02]  /*1d60*/  FMUL.FTZ R13, R13, R16.reuse ;  /* 0x000000100d0d7220 */ /* 0x082fe40000410000 */
[----:B------:R-:W-:Y:S02]  /*1d70*/  FMUL.FTZ R16, R5, R16 ;  /* 0x0000001005107220 */ /* 0x000fe40000410000 */
[----:B-----5:R-:W-:-:S02]  /*1d80*/  FFMA.FTZ R5, R8, R13, R10 ;  /* 0x0000000d08057223 */ /* 0x020fc4000001000a */
[----:B------:R-:W-:-:S05]  /*1d90*/  FFMA.FTZ R16, R9, R16, R11 ;  /* 0x0000001009107223 */ /* 0x000fca000001000b */
[----:B------:R-:W-:Y:S01]  /*1da0*/  F2FP.F16.F32.PACK_AB R5, R16, R5 ;  /* 0x000000051005723e */ /* 0x000fe200000000ff */
        /* <DEDUP_REMOVED lines=8> */
.L_x_2384:
        /* <DEDUP_REMOVED lines=29> */
[----:B------:R-:W-:-:S05]  /*2000*/  F2FP.F16.F32.PACK_AB R19, R18, R19 ;  /* 0x000000131213723e */ /* 0x000fca00000000ff */
[----:B------:R2:W-:Y:S02]  /*2010*/  STG.E desc[UR14][R14.64], R19 ;  /* 0x000000130e007986 */ /* 0x0005e4000c10190e */
.L_x_2389:
[----:B------:R-:W-:Y:S05]  /*2020*/  BSYNC.RECONVERGENT B1 ;  /* 0x0000000000017941 */ /* 0x000fea0003800200 */
.L_x_2388:
        /* <DEDUP_REMOVED lines=17> */
[----:B---3--:R-:W-:Y:S01]  /*2140*/  IMAD R12, R6, UR10, RZ ;  /* 0x0000000a060c7c24 */ /* 0x008fe2000f8e02ff */
[----:B------:R-:W-:Y:S02]  /*2150*/  MOV R6, R20 ;  /* 0x0000001400067202 */ /* 0x000fe40000000f00 */
[----:B------:R-:W3:Y:S03]  /*2160*/  MUFU.EX2 R10, R10 ;  /* 0x0000000a000a7308 */ /* 0x000ee60000000800 */
[----:B------:R-:W-:-:S04]  /*2170*/  IMAD.WIDE.U32 R6, R17, UR10, R6 ;  /* 0x0000000a11067c25 */ /* 0x000fc8000f8e0006 */
[----:B------:R-:W-:Y:S02]  /*2180*/  IMAD R17, R17, UR11, R12 ;  /* 0x0000000b11117c24 */ /* 0x000fe4000f8e020c */
[----:B----4-:R-:W-:-:S03]  /*2190*/  FADD.FTZ R9, R5, 1 ;  /* 0x3f80000005097421 */ /* 0x010fc60000010000 */
[----:B------:R-:W-:Y:S01]  /*21a0*/  IADD3 R17, PT, PT, R7, R17, RZ ;  /* 0x0000001107117210 */ /* 0x000fe20007ffe0ff */
[----:B---3--:R-:W-:Y:S02]  /*21b0*/  FADD.FTZ R11, R10, 1 ;  /* 0x3f8000000a0b7421 */ /* 0x008fe40000010000 */
[----:B------:R-:W3:Y:S08]  /*21c0*/  MUFU.RCP R9, R9 ;  /* 0x0000000900097308 */ /* 0x000ef00000001000 */
[----:B------:R-:W4:Y:S01]  /*21d0*/  MUFU.RCP R11, R11 ;  /* 0x0000000b000b7308 */ /* 0x000f220000001000 */
[----:B---3--:R-:W-:Y:S01]  /*21e0*/  FMUL.FTZ R5, R8, R9 ;  /* 0x0000000908057220 */ /* 0x008fe20000410000 */
[----:B-1----:R-:W-:-:S04]  /*21f0*/  LEA R8, P1, R6, UR12, 0x1 ;  /* 0x0000000c06087c11 */ /* 0x002fc8000f8208ff */
[----:B------:R-:W-:Y:S01]  /*2200*/  LEA.HI.X R9, R6, UR13, R17, 0x1, P1 ;  /* 0x0000000d06097c11 */ /* 0x000fe200088f0c11 */
[----:B----4-:R-:W-:-:S05]  /*2210*/  FMUL.FTZ R10, R16, R11 ;  /* 0x0000000b100a7220 */ /* 0x010fca0000410000 */
[----:B------:R-:W-:-:S05]  /*2220*/  F2FP.F16.F32.PACK_AB R5, R10, R5 ;  /* 0x000000050a05723e */ /* 0x000fca00000000ff */
[----:B------:R3:W-:Y:S02]  /*2230*/  STG.E desc[UR14][R8.64], R5 ;  /* 0x0000000508007986 */ /* 0x0007e4000c10190e */
.L_x_2387:
[----:B------:R-:W-:Y:S05]  /*2240*/  BSYNC.RECONVERGENT B0 ;  /* 0x0000000000007941 */ /* 0x000fea0003800200 */
.L_x_2383:
[----:B------:R-:W-:Y:S02]  /*2250*/  UIADD3 UR8, UPT, UPT, UR19, UR8, URZ ;  /* 0x0000000813087290 */ /* 0x000fe4000fffe0ff */
[----:B------:R-:W-:Y:S02]  /*2260*/  UIADD3 UR4, UPT, UPT, UR4, 0x1, URZ ;  /* 0x0000000104047890 */ /* 0x000fe4000fffe0ff */
[----:B------:R-:W-:-:S09]  /*2270*/  UISETP.GE.AND UP1, UPT, UR8, UR7, UPT ;  /* 0x000000070800728c */ /* 0x000fd2000bf26270 */
[----:B------:R-:W-:Y:S05]  /*2280*/  BRA.U !UP1, `(.L_x_2390) ;  /* 0xffffffdd09c87547 */ /* 0x000fea000b83ffff */
[----:B------:R-:W-:Y:S05]  /*2290*/  EXIT ;  /* 0x000000000000794d */ /* 0x000fea0003800000 */
.L_x_2391:
        /* <DEDUP_REMOVED lines=14> */
.L_x_3452:


//--------------------- .text._Z35group_norm_nhwc_fwd_one_pass_kernelI11Fp16IOFp32WLi128ELi8ELi128EEv26Group_norm_nhwc_fwd_params --------------------------
	.section	.text._Z35group_norm_nhwc_fwd_one_pass_kernelI11Fp16IOFp32WLi128ELi8ELi128EEv26Group_norm_nhwc_fwd_params,"ax",@progbits
	.align	128
        .global         _Z35group_norm_nhwc_fwd_one_pass_kernelI11Fp16IOFp32WLi128ELi8ELi128EEv26Group_norm_nhwc_fwd_params
        .type           _Z35group_norm_nhwc_fwd_one_pass_kernelI11Fp16IOFp32WLi128ELi8ELi128EEv26Group_norm_nhwc_fwd_params,@function
        .size           _Z35group_norm_nhwc_fwd_one_pass_kernelI11Fp16IOFp32WLi128ELi8ELi128EEv26Group_norm_nhwc_fwd_params,(.L_x_3453 - _Z35group_norm_nhwc_fwd_one_pass_kernelI11Fp16IOFp32WLi128ELi8ELi128EEv26Group_norm_nhwc_fwd_params)
        .other          _Z35group_norm_nhwc_fwd_one_pass_kernelI11Fp16IOFp32WLi128ELi8ELi128EEv26Group_norm_nhwc_fwd_params,@"STO_CUDA_ENTRY STV_DEFAULT"
_Z35group_norm_nhwc_fwd_one_pass_kernelI11Fp16IOFp32WLi128ELi8ELi128EEv26Group_norm_nhwc_fwd_params:
.text._Z35group_norm_nhwc_fwd_one_pass_kernelI11Fp16IOFp32WLi128ELi8ELi128EEv26Group_norm_nhwc_fwd_params:
        /* <DEDUP_REMOVED lines=33> */
.L_x_2419:
[----:B0-----:R-:W0:Y:S01]  /*0210*/  LDCU UR5, c[0x0][0x3f8] ;  /* 0x00007f00ff0577ac */ /* 0x001e220008000800 */
[----:B-----5:R-:W-:Y:S01]  /*0220*/  IABS R8, UR9 ;  /* 0x0000000900087c13 */ /* 0x020fe20008000000 */
[C---:B--2---:R-:W-:Y:S01]  /*0230*/  VIADD R9, R22.reuse, 0x20 ;  /* 0x0000002016097836 */ /* 0x044fe20000000000 */
[----:B------:R-:W-:Y:S01]  /*0240*/  IADD3 R16, PT, PT, R22, 0x40, RZ ;  /* 0x0000004016107810 */ /* 0x000fe20007ffe0ff */
[----:B-1----:R-:W1:Y:S01]  /*0250*/  LDCU.64 UR14, c[0x0][0x3e8] ;  /* 0x00007d00ff0e77ac */ /* 0x002e620008000a00 */
[----:B------:R-:W-:Y:S02]  /*0260*/  R2UR UR12, R8 ;  /* 0x00000000080c72ca */ /* 0x000fe400000e0000 */
[----:B------:R-:W-:Y:S01]  /*0270*/  SHF.R.S32.HI R17, RZ, 0x1f, R16 ;  /* 0x0000001fff117819 */ /* 0x000fe20000011410 */
[----:B------:R-:W3:Y:S01]  /*0280*/  LDCU.64 UR18, c[0x0][0x3f0] ;  /* 0x00007e00ff1277ac */ /* 0x000ee20008000a00 */
[----:B0-----:R-:W-:Y:S01]  /*0290*/  MOV R3, UR5 ;  /* 0x0000000500037c02 */ /* 0x001fe20008000f00 */
[----:B------:R-:W-:-:S03]  /*02a0*/  UISETP.NE.AND UP1, UPT, UR5, URZ, UPT ;  /* 0x000000ff0500728c */ /* 0x000fc6000bf25270 */
[----:B------:R-:W-:Y:S02]  /*02b0*/  IABS R6, R3 ;  /* 0x0000000300067213 */ /* 0x000fe40000000000 */
[----:B-1----:R-:W-:Y:S02]  /*02c0*/  ISETP.GE.U32.AND P2, PT, R9, UR14, PT ;  /* 0x0000000e09007c0c */ /* 0x002fe4000bf46070 */
[----:B------:R-:W0:Y:S01]  /*02d0*/  I2F.RP R3, R6 ;  /* 0x0000000600037306 */ /* 0x000e220000209400 */
[----:B------:R-:W-:-:S04]  /*02e0*/  ISETP.GE.U32.AND P3, PT, R22, UR14, PT ;  /* 0x0000000e16007c0c */ /* 0x000fc8000bf66070 */
[----:B------:R-:W-:-:S03]  /*02f0*/  ISETP.GE.AND.EX P3, PT, R2, UR15, PT, P3 ;  /* 0x0000000f02007c0c */ /* 0x000fc6000bf66330 */
[----:B0-----:R-:W0:Y:S02]  /*0300*/  MUFU.RCP R3, R3 ;  /* 0x0000000300037308 */ /* 0x001e240000001000 */
[----:B0-----:R-:W-:-:S06]  /*0310*/  IADD3 R4, PT, PT, R3, 0xffffffe, RZ ;  /* 0x0ffffffe03047810 */ /* 0x001fcc0007ffe0ff */
[----:B------:R0:W1:Y:S02]  /*0320*/  F2I.FTZ.U32.TRUNC.NTZ R5, R4 ;  /* 0x0000000400057305 */ /* 0x000064000021f000 */
[----:B0-----:R-:W-:-:S05]  /*0330*/  HFMA2 R4, -RZ, RZ, 0, 0 ;  /* 0x00000000ff047431 */ /* 0x001fca00000001ff */
[----:B------:R-:W-:Y:S01]  /*0340*/  R2UR UR10, R4 ;  /* 0x00000000040a72ca */ /* 0x000fe200000e0000 */
[----:B-1----:R-:W-:Y:S01]  /*0350*/  IMAD.MOV R7, RZ, RZ, -R5 ;  /* 0x000000ffff077224 */ /* 0x002fe200078e0a05 */
[----:B------:R-:W-:-:S03]  /*0360*/  R2UR UR11, R5 ;  /* 0x00000000050b72ca */ /* 0x000fc600000e0000 */
[----:B------:R-:W-:-:S10]  /*0370*/  IMAD R7, R7, R6, RZ ;  /* 0x0000000607077224 */ /* 0x000fd400078e02ff */
[----:B------:R-:W-:Y:S01]  /*0380*/  IMAD.HI.U32 R7, R5, R7, UR10 ;  /* 0x0000000a05077e27 */ /* 0x000fe2000f8e0007 */
[----:B---3--:R-:W-:-:S04]  /*0390*/  MOV R5, UR18 ;  /* 0x0000001200057c02 */ /* 0x008fc80008000f00 */
[----:B------:R-:W-:-:S13]  /*03a0*/  R2UR UR10, R7 ;  /* 0x00000000070a72ca */ /* 0x000fda00000e0000 */
        /* <DEDUP_REMOVED lines=42> */
[----:B------:R-:W-:-:S03]  /*0650*/  @!P1 MOV R28, R26 ;  /* 0x0000001a001c9202 */ /* 0x000fc60000000f00 */
[----:B------:R-:W-:Y:S01]  /*0660*/  @!P2 IMAD.WIDE.U32 R12, R9, R12, R24 ;  /* 0x0000000c090ca225 */ /* 0x000fe200078e0018 */
[----:B------:R-:W-:Y:S01]  /*0670*/  @!P1 MOV R29, R25 ;  /* 0x00000019001d9202 */ /* 0x000fe20000000f00 */
[----:B------:R-:W3:Y:S02]  /*0680*/  @!P3 LDC.64 R8, c[0x0][0x3e0] ;  /* 0x0000f800ff08bb82 */ /* 0x000ee40000000a00 */
[----:B------:R-:W-:Y:S01]  /*0690*/  @!P1 IMAD R18, R16, R7, R18 ;  /* 0x0000000710129224 */ /* 0x000fe200078e0212 */
[----:B-1----:R-:W-:Y:S01]  /*06a0*/  @!P2 LEA R10, P5, R12, R10, 0x1 ;  /* 0x0000000a0c0aa211 */ /* 0x002fe200078a08ff */
[----:B------:R-:W-:-:S04]  /*06b0*/  @!P1 IMAD.WIDE.U32 R16, R16, R6, R28 ;  /* 0x0000000610109225 */ /* 0x000fc800078e001c */
[----:B------:R-:W1:Y:S01]  /*06c0*/  @!P3 LDC.64 R6, c[0x0][0x390] ;  /* 0x0000e400ff06bb82 */ /* 0x000e620000000a00 */
[----:B------:R-:W-:Y:S01]  /*06d0*/  @!P2 IMAD.IADD R19, R13, 0x1, R19 ;  /* 0x000000010d13a824 */ /* 0x000fe200078e0213 */
[----:B------:R-:W-:-:S04]  /*06e0*/  @!P1 IADD3 R17, PT, PT, R17, R18, RZ ;  /* 0x0000001211119210 */ /* 0x000fc80007ffe0ff */
[----:B------:R-:W-:Y:S02]  /*06f0*/  @!P2 LEA.HI.X R11, R12, R11, R19, 0x1, P5 ;  /* 0x0000000b0c0ba211 */ /* 0x000fe400028f0c13 */
[C---:B0-----:R-:W-:Y:S01]  /*0700*/  @!P1 LEA R18, P5, R16.reuse, R4, 0x1 ;  /* 0x0000000410129211 */ /* 0x041fe200078a08ff */
[----:B------:R-:W0:Y:S03]  /*0710*/  @!P4 LDC.64 R12, c[0x0][0x3e0] ;  /* 0x0000f800ff0ccb82 */ /* 0x000e260000000a00 */
[----:B------:R-:W-:Y:S02]  /*0720*/  @!P1 LEA.HI.X R19, R16, R5, R17, 0x1, P5 ;  /* 0x0000000510139211 */ /* 0x000fe400028f0c11 */
[----:B------:R-:W-:Y:S01]  /*0730*/  @!P3 MOV R5, R25 ;  /* 0x000000190005b202 */ /* 0x000fe20000000f00 */
[----:B---3--:R-:W-:-:S04]  /*0740*/  @!P3 IMAD R4, R2, R8, RZ ;  /* 0x000000080204b224 */ /* 0x008fc800078e02ff */
[----:B------:R-:W-:Y:S01]  /*0750*/  @!P3 IMAD R17, R22, R9, R4 ;  /* 0x000000091611b224 */ /* 0x000fe200078e0204 */
[----:B------:R-:W-:-:S05]  /*0760*/  @!P3 MOV R4, R26 ;  /* 0x0000001a0004b202 */ /* 0x000fca0000000f00 */
[----:B------:R-:W-:Y:S02]  /*0770*/  @!P3 IMAD.WIDE.U32 R8, R22, R8, R4 ;  /* 0x000000081608b225 */ /* 0x000fe400078e0004 */
[----:B------:R-:W3:Y:S03]  /*0780*/  @!P4 LDC.64 R4, c[0x0][0x390] ;  /* 0x0000e400ff04cb82 */ /* 0x000ee60000000a00 */
[----:B------:R-:W-:Y:S02]  /*0790*/  @!P3 IADD3 R9, PT, PT, R9, R17, RZ ;  /* 0x000000110909b210 */ /* 0x000fe40007ffe0ff */
[----:B-1----:R-:W-:Y:S01]  /*07a0*/  @!P3 LEA R6, P5, R8, R6, 0x1 ;  /* 0x000000060806b211 */ /* 0x002fe200078a08ff */
[----:B0-----:R-:W-:-:S03]  /*07b0*/  @!P4 IMAD R14, R14, R12, RZ ;  /* 0x0000000c0e0ec224 */ /* 0x001fc600078e02ff */
[----:B------:R-:W-:Y:S02]  /*07c0*/  @!P3 LEA.HI.X R7, R8, R7, R9, 0x1, P5 ;  /* 0x000000070807b211 */ /* 0x000fe400028f0c09 */
[----:B------:R-:W-:-:S06]  /*07d0*/  CS2R R8, SRZ ;  /* 0x0000000000087805 */ /* 0x000fcc000001ff00 */
[----:B--2---:R0:W2:Y:S01]  /*07e0*/  @!P3 LDG.E R9, desc[UR16][R6.64] ;  /* 0x000000100609b981 */ /* 0x0040a2000c1e1900 */
[----:B------:R-:W-:-:S03]  /*07f0*/  @!P4 IMAD R13, R3, R13, R14 ;  /* 0x0000000d030dc224 */ /* 0x000fc600078e020e */
[----:B------:R1:W4:Y:S01]  /*0800*/  @!P2 LDG.E R8, desc[UR16][R10.64] ;  /* 0x000000100a08a981 */ /* 0x000322000c1e1900 */
[----:B0-----:R-:W-:Y:S02]  /*0810*/  @!P4 MOV R6, R26 ;  /* 0x0000001a0006c202 */ /* 0x001fe40000000f00 */
[----:B------:R-:W-:Y:S01]  /*0820*/  @!P4 MOV R7, R25 ;  /* 0x000000190007c202 */ /* 0x000fe20000000f00 */
[----:B-1----:R-:W-:Y:S02]  /*0830*/  IMAD.MOV.U32 R10, RZ, RZ, RZ ;  /* 0x000000ffff0a7224 */ /* 0x002fe400078e00ff */
[----:B------:R-:W-:-:S04]  /*0840*/  @!P4 IMAD.WIDE.U32 R6, R3, R12, R6 ;  /* 0x0000000c0306c225 */ /* 0x000fc800078e0006 */
[----:B------:R-:W-:Y:S01]  /*0850*/  HFMA2 R14, -RZ, RZ, 0, 0 ;  /* 0x00000000ff0e7431 */ /* 0x000fe200000001ff */
[----:B------:R-:W5:Y:S01]  /*0860*/  @!P1 LDG.E R10, desc[UR16][R18.64] ;  /* 0x00000010120a9981 */ /* 0x000f62000c1e1900 */
[----:B------:R-:W-:Y:S02]  /*0870*/  @!P4 IADD3 R3, PT, PT, R7, R13, RZ ;  /* 0x0000000d0703c210 */ /* 0x000fe40007ffe0ff */
[----:B---3--:R-:W-:-:S04]  /*0880*/  @!P4 LEA R12, P2, R6, R4, 0x1 ;  /* 0x00000004060cc211 */ /* 0x008fc800078408ff */
[----:B------:R-:W-:-:S05]  /*0890*/  @!P4 LEA.HI.X R13, R6, R5, R3, 0x1, P2 ;  /* 0x00000005060dc211 */ /* 0x000fca00010f0c03 */
[----:B------:R0:W3:Y:S01]  /*08a0*/  @!P4 LDG.E R14, desc[UR16][R12.64] ;  /* 0x000000100c0ec981 */ /* 0x0000e2000c1e1900 */
[C---:B------:R-:W-:Y:S02]  /*08b0*/  ISETP.GT.AND P2, PT, R15.reuse, 0x1e, PT ;  /* 0x0000001e0f00780c */ /* 0x040fe40003f44270 */
[----:B------:R-:W-:Y:S01]  /*08c0*/  ISETP.GT.AND P3, PT, R15, 0xf, PT ;  /* 0x0000000f0f00780c */ /* 0x000fe20003f64270 */
[----:B------:R-:W-:Y:S01]  /*08d0*/  BSSY.RECONVERGENT B0, `(.L_x_2392) ;  /* 0x0000039000007945 */ /* 0x000fe20003800200 */
[--C-:B--2---:R-:W-:Y:S02]  /*08e0*/  HADD2.F32 R3, -RZ, R9.reuse.H1_H1 ;  /* 0x30000009ff037230 */ /* 0x104fe40000004100 */
[----:B------:R-:W-:Y:S02]  /*08f0*/  HADD2.F32 R4, -RZ, R9.H0_H0 ;  /* 0x20000009ff047230 */ /* 0x000fe40000004100 */
[--C-:B----4-:R-:W-:Y:S02]  /*0900*/  HADD2.F32 R5, -RZ, R8.reuse.H1_H1 ;  /* 0x30000008ff057230 */ /* 0x110fe40000004100 */
[----:B------:R-:W-:Y:S01]  /*0910*/  FMUL.FTZ R9, R3, R3 ;  /* 0x0000000303097220 */ /* 0x000fe20000410000 */
[----:B------:R-:W-:-:S02]  /*0920*/  HADD2.F32 R6, -RZ, R8.H0_H0 ;  /* 0x20000008ff067230 */ /* 0x000fc40000004100 */
[C---:B------:R-:W-:Y:S01]  /*0930*/  FADD.FTZ R8, R4.reuse, R3 ;  /* 0x0000000304087221 */ /* 0x040fe20000010000 */
[----:B------:R-:W-:Y:S01]  /*0940*/  FMUL.FTZ R17, R5, R5 ;  /* 0x0000000505117220 */ /* 0x000fe20000410000 */
[----:B------:R-:W-:Y:S01]  /*0950*/  FFMA.FTZ R9, R4, R4, R9 ;  /* 0x0000000404097223 */ /* 0x000fe20000010009 */
[C---:B------:R-:W-:Y:S01]  /*0960*/  FADD.FTZ R11, R6.reuse, R5 ;  /* 0x00000005060b7221 */ /* 0x040fe20000010000 */
[----:B------:R-:W-:Y:S01]  /*0970*/  FADD.FTZ R8, RZ, R8 ;  /* 0x00000008ff087221 */ /* 0x000fe20000010000 */
[----:B------:R-:W-:Y:S01]  /*0980*/  FFMA.FTZ R16, R6, R6, R17 ;  /* 0x0000000606107223 */ /* 0x000fe20000010011 */
[----:B------:R-:W-:Y:S01]  /*0990*/  FADD.FTZ R9, RZ, R9 ;  /* 0x00000009ff097221 */ /* 0x000fe20000010000 */
[--C-:B-----5:R-:W-:Y:S02]  /*09a0*/  HADD2.F32 R7, -RZ, R10.reuse.H1_H1 ;  /* 0x3000000aff077230 */ /* 0x120fe40000004100 */
[----:B0-----:R-:W-:-:S03]  /*09b0*/  HADD2.F32 R12, -RZ, R10.H0_H0 ;  /* 0x2000000aff0c7230 */ /* 0x001fc60000004100 */
[----:B------:R-:W-:Y:S01]  /*09c0*/  FMUL.FTZ R17, R7, R7 ;  /* 0x0000000707117220 */ /* 0x000fe20000410000 */
[----:B------:R-:W-:Y:S01]  /*09d0*/  FADD.FTZ R8, R8, R11 ;  /* 0x0000000b08087221 */ /* 0x000fe20000010000 */
[----:B------:R-:W-:Y:S01]  /*09e0*/  FADD.FTZ R9, R9, R16 ;  /* 0x0000001009097221 */ /* 0x000fe20000010000 */
[C---:B------:R-:W-:Y:S01]  /*09f0*/  FADD.FTZ R11, R12.reuse, R7 ;  /* 0x000000070c0b7221 */ /* 0x040fe20000010000 */
[----:B------:R-:W-:Y:S01]  /*0a00*/  FFMA.FTZ R10, R12, R12, R17 ;  /* 0x0000000c0c0a7223 */ /* 0x000fe20000010011 */
[--C-:B---3--:R-:W-:Y:S02]  /*0a10*/  HADD2.F32 R13, -RZ, R14.reuse.H1_H1 ;  /* 0x3000000eff0d7230 */ /* 0x108fe40000004100 */
[----:B------:R-:W-:-:S03]  /*0a20*/  HADD2.F32 R14, -RZ, R14.H0_H0 ;  /* 0x2000000eff0e7230 */ /* 0x000fc60000004100 */
[----:B------:R-:W-:Y:S01]  /*0a30*/  FMUL.FTZ R17, R13, R13 ;  /* 0x0000000d0d117220 */ /* 0x000fe20000410000 */
[----:B------:R-:W-:Y:S01]  /*0a40*/  FADD.FTZ R8, R8, R11 ;  /* 0x0000000b08087221 */ /* 0x000fe20000010000 */
[----:B------:R-:W-:Y:S01]  /*0a50*/  FADD.FTZ R9, R9, R10 ;  /* 0x0000000a09097221 */ /* 0x000fe20000010000 */
[C---:B------:R-:W-:Y:S01]  /*0a60*/  FADD.FTZ R11, R14.reuse, R13 ;  /* 0x0000000d0e0b7221 */ /* 0x040fe20000010000 */
[----:B------:R-:W-:-:S03]  /*0a70*/  FFMA.FTZ R10, R14, R14, R17 ;  /* 0x0000000e0e0a7223 */ /* 0x000fc60000010011 */
[----:B------:R-:W-:Y:S01]  /*0a80*/  FADD.FTZ R8, R8, R11 ;  /* 0x0000000b08087221 */ /* 0x000fe20000010000 */
[----:B------:R-:W-:-:S04]  /*0a90*/  FADD.FTZ R9, R9, R10 ;  /* 0x0000000a09097221 */ /* 0x000fc80000010000 */
        /* <DEDUP_REMOVED lines=28> */
.L_x_2393:
[----:B------:R-:W-:Y:S05]  /*0c60*/  BSYNC.RECONVERGENT B0 ;  /* 0x0000000000007941 */ /* 0x000fea0003800200 */
.L_x_2392:
        /* <DEDUP_REMOVED lines=16> */
.L_x_2395:
[----:B------:R-:W-:Y:S05]  /*0d70*/  BSYNC.RECONVERGENT B0 ;  /* 0x0000000000007941 */ /* 0x000fea0003800200 */
.L_x_2394:
        /* <DEDUP_REMOVED lines=19> */
[----:B------:R-:W-:Y:S02]  /*0eb0*/  IMAD.U32 R29, RZ, RZ, UR11 ;  /* 0x0000000bff1d7e24 */ /* 0x000fe4000f8e00ff */
[----:B------:R-:W-:Y:S02]  /*0ec0*/  MOV R10, UR12 ;  /* 0x0000000c000a7c02 */ /* 0x000fe40008000f00 */
        /* <DEDUP_REMOVED lines=12> */
.L_x_2398:
[----:B------:R-:W2:Y:S04]  /*0f90*/  LDG.E.STRONG.GPU R10, desc[UR16][R8.64] ;  /* 0x00000010080a7981 */ /* 0x000ea8000c1ef900 */
[----:B--2---:R-:W-:Y:S01]  /*0fa0*/  CCTL.IVALL ;  /* 0x00000000ff00798f */ /* 0x004fe20002000000 */
[----:B------:R-:W-:Y:S05]  /*0fb0*/  YIELD ;  /* 0x0000000000007946 */ /* 0x000fea0003800000 */
[----:B------:R-:W-:-:S13]  /*0fc0*/  ISETP.NE.AND P4, PT, R10, R19, PT ;  /* 0x000000130a00720c */ /* 0x000fda0003f85270 */
[----:B------:R-:W-:Y:S05]  /*0fd0*/  @P4 BRA `(.L_x_2398) ;  /* 0xfffffffc00ec4947 */ /* 0x000fea000383ffff */
.L_x_2397:
        /* <DEDUP_REMOVED lines=15> */
.L_x_2400:
        /* <DEDUP_REMOVED lines=13> */
[----:B------:R-:W-:-:S05]  /*11a0*/  IMAD.U32 R11, RZ, RZ, UR27 ;  /* 0x0000001bff0b7e24 */ /* 0x000fca000f8e00ff */
        /* <DEDUP_REMOVED lines=15> */
[----:B------:R-:W-:Y:S01]  /*12a0*/  IMAD.U32 R8, RZ, RZ, UR26 ;  /* 0x0000001aff087e24 */ /* 0x000fe2000f8e00ff */
[----:B------:R-:W-:Y:S01]  /*12b0*/  MOV R9, UR27 ;  /* 0x0000001b00097c02 */ /* 0x000fe20008000f00 */
[----:B------:R-:W-:Y:S01]  /*12c0*/  UIADD3 UR26, UPT, UPT, UR5, 0x4, URZ ;  /* 0x00000004051a7890 */ /* 0x000fe2000fffe0ff */
[----:B----4-:R-:W-:-:S04]  /*12d0*/  @!P4 FADD.FTZ R16, R16, R10 ;  /* 0x0000000a1010c221 */ /* 0x010fc80000010000 */
        /* <DEDUP_REMOVED lines=58> */
.L_x_2399:
[----:B------:R-:W-:-:S04]  /*1680*/  LOP3.LUT R8, R0, 0x7, RZ, 0xc0, !PT ;  /* 0x0000000700087812 */ /* 0x000fc800078ec0ff */
[----:B------:R-:W-:-:S13]  /*1690*/  ISETP.NE.AND P2, PT, R8, RZ, PT ;  /* 0x000000ff0800720c */ /* 0x000fda0003f45270 */
[----:B------:R-:W-:Y:S05]  /*16a0*/  @!P2 BRA `(.L_x_2396) ;  /* 0x00000004006ca947 */ /* 0x000fea0003800000 */
[----:B------:R-:W-:-:S04]  /*16b0*/  IADD3 R8, PT, PT, R8, -0x1, RZ ;  /* 0xffffffff08087810 */ /* 0x000fc80007ffe0ff */
        /* <DEDUP_REMOVED lines=22> */
[----:B------:R-:W-:Y:S02]  /*1820*/  @!UP1 UIMAD.WIDE.U32 UR12, UR12, 0x8, UR18 ;  /* 0x000000080c0c98a5 */ /* 0x000fe4000f8e0012 */
[----:B------:R-:W-:Y:S01]  /*1830*/  @!UP2 UIMAD UR11, UR11, UR21, UR6 ;  /* 0x000000150b0ba2a4 */ /* 0x000fe2000f8e0206 */
[----:B------:R-:W-:-:S03]  /*1840*/  VOTEU.ALL UP1, P6 ;  /* 0x0000000000ff7886 */ /* 0x000fc60003020000 */
[----:B------:R-:W-:Y:S02]  /*1850*/  MOV R8, UR12 ;  /* 0x0000000c00087c02 */ /* 0x000fe40008000f00 */
[----:B------:R-:W-:Y:S01]  /*1860*/  MOV R9, UR13 ;  /* 0x0000000d00097c02 */ /* 0x000fe20008000f00 */
        /* <DEDUP_REMOVED lines=9> */
[----:B0-----:R-:W-:Y:S01]  /*1900*/  IMAD.U32 R18, RZ, RZ, UR14 ;  /* 0x0000000eff127e24 */ /* 0x001fe2000f8e00ff */
[----:B------:R-:W-:-:S06]  /*1910*/  MOV R19, UR15 ;  /* 0x0000000f00137c02 */ /* 0x000fcc0008000f00 */
        /* <DEDUP_REMOVED lines=10> */
.L_x_2401:
        /* <DEDUP_REMOVED lines=20> */
[----:B------:R-:W4:Y:S01]  /*1b00*/  @!P2 LDG.E.64 R10, desc[UR16][R10.64] ;  /* 0x000000100a0aa981 */ /* 0x000f22000c1e1b00 */
[----:B-1----:R-:W-:-:S05]  /*1b10*/  IMAD.U32 R18, RZ, RZ, UR5 ;  /* 0x00000005ff127e24 */ /* 0x002fca000f8e00ff */
[----:B------:R-:W-:-:S04]  /*1b20*/  IADD3 R18, PT, PT, R18, 0x2, RZ ;  /* 0x0000000212127810 */ /* 0x000fc80007ffe0ff */
[----:B------:R-:W-:Y:S01]  /*1b30*/  R2UR UR5, R18 ;  /* 0x00000000120572ca */ /* 0x000fe200000e0000 */
[----:B0--3--:R-:W-:Y:S01]  /*1b40*/  @!P4 FADD.FTZ R16, R16, R8 ;  /* 0x000000081010c221 */ /* 0x009fe20000010000 */
[----:B------:R-:W-:-:S03]  /*1b50*/  @!P4 FADD.FTZ R17, R17, R9 ;  /* 0x000000091111c221 */ /* 0x000fc60000010000 */
[----:B----4-:R-:W-:Y:S01]  /*1b60*/  @!P2 FADD.FTZ R16, R16, R10 ;  /* 0x0000000a1010a221 */ /* 0x010fe20000010000 */
[----:B------:R-:W-:-:S09]  /*1b70*/  @!P2 FADD.FTZ R17, R17, R11 ;  /* 0x0000000b1111a221 */ /* 0x000fd20000010000 */
.L_x_2402:
        /* <DEDUP_REMOVED lines=13> */
.L_x_2403:
[----:B------:R-:W-:Y:S05]  /*1c50*/  BSYNC.RECONVERGENT B0 ;  /* 0x0000000000007941 */ /* 0x000fea0003800200 */
.L_x_2396:
[----:B------:R-:W4:Y:S01]  /*1c60*/  @P0 LDC.64 R10, c[0x0][0x388] ;  /* 0x0000e200ff0a0b82 */ /* 0x000f220000000a00 */
[----:B------:R-:W0:Y:S01]  /*1c70*/  LDCU UR12, c[0x0][0x414] ;  /* 0x00008280ff0c77ac */ /* 0x000e220008000800 */
[----:B------:R-:W-:Y:S01]  /*1c80*/  IMAD.U32 R9, RZ, RZ, UR9 ;  /* 0x00000009ff097e24 */ /* 0x000fe2000f8e00ff */
[----:B--2---:R-:W-:Y:S01]  /*1c90*/  IADD3 R19, PT, PT, R23, UR10, RZ ;  /* 0x0000000a17137c10 */ /* 0x004fe2000fffe0ff */
[----:B------:R-:W-:-:S04]  /*1ca0*/  UMOV UR5, 0x400 ;  /* 0x0000040000057882 */ /* 0x000fc80000000000 */
        /* <DEDUP_REMOVED lines=25> */
[----:B------:R-:W-:Y:S01]  /*1e40*/  IADD3 R17, PT, PT, R22, 0x40, RZ ;  /* 0x0000004016117810 */ /* 0x000fe20007ffe0ff */
        /* <DEDUP_REMOVED lines=12> */
[----:B------:R-:W-:Y:S01]  /*1f10*/  MOV R19, R25 ;  /* 0x0000001900137202 */ /* 0x000fe20000000f00 */
[----:B------:R-:W1:Y:S01]  /*1f20*/  LDCU.64 UR10, c[0x0][0x380] ;  /* 0x00007000ff0a77ac */ /* 0x000e620008000a00 */
[----:B------:R-:W-:Y:S01]  /*1f30*/  FMUL.FTZ R3, R4, UR5 ;  /* 0x0000000504037c20 */ /* 0x000fe20008410000 */
[----:B------:R-:W-:-:S03]  /*1f40*/  FMUL.FTZ R18, R18, UR5 ;  /* 0x0000000512127c20 */ /* 0x000fc60008410000 */
[----:B-----5:R-:W-:Y:S01]  /*1f50*/  FFMA.FTZ R3, R8, R3, R10 ;  /* 0x0000000308037223 */ /* 0x020fe2000001000a */
[----:B------:R-:W-:-:S05]  /*1f60*/  FFMA.FTZ R18, R9, R18, R11 ;  /* 0x0000001209127223 */ /* 0x000fca000001000b */
[----:B------:R-:W-:Y:S02]  /*1f70*/  F2FP.F16.F32.PACK_AB R3, R18, R3 ;  /* 0x000000031203723e */ /* 0x000fe400000000ff */
[----:B------:R-:W-:Y:S01]  /*1f80*/  MOV R18, R26 ;  /* 0x0000001a00127202 */ /* 0x000fe20000000f00 */
[----:B0-----:R-:W-:-:S04]  /*1f90*/  IMAD R29, R2, UR14, RZ ;  /* 0x0000000e021d7c24 */ /* 0x001fc8000f8e02ff */
[----:B------:R-:W-:-:S04]  /*1fa0*/  IMAD.WIDE.U32 R18, R22, UR14, R18 ;  /* 0x0000000e16127c25 */ /* 0x000fc8000f8e0012 */
[----:B------:R-:W-:Y:S01]  /*1fb0*/  IMAD R29, R22, UR15, R29 ;  /* 0x0000000f161d7c24 */ /* 0x000fe2000f8e021d */
[----:B-1----:R-:W-:-:S03]  /*1fc0*/  LEA R28, P1, R18, UR10, 0x1 ;  /* 0x0000000a121c7c11 */ /* 0x002fc6000f8208ff */
[----:B------:R-:W-:-:S05]  /*1fd0*/  IMAD.IADD R29, R19, 0x1, R29 ;  /* 0x00000001131d7824 */ /* 0x000fca00078e021d */
[----:B------:R-:W-:-:S05]  /*1fe0*/  LEA.HI.X R29, R18, UR11, R29, 0x1, P1 ;  /* 0x0000000b121d7c11 */ /* 0x000fca00088f0c1d */
[----:B------:R0:W-:Y:S02]  /*1ff0*/  STG.E desc[UR16][R28.64], R3 ;  /* 0x000000031c007986 */ /* 0x0001e4000c101910 */
.L_x_2407:
[----:B------:R-:W-:Y:S05]  /*2000*/  BSYNC.RECONVERGENT B1 ;  /* 0x0000000000017941 */ /* 0x000fea0003800200 */
.L_x_2406:
[----:B------:R-:W-:Y:S01]  /*2010*/  IADD3 R19, PT, PT, R22, 0x20, RZ ;  /* 0x0000002016137810 */ /* 0x000fe20007ffe0ff */
[----:B------:R-:W-:Y:S03]  /*2020*/  BSSY.RECONVERGENT B1, `(.L_x_2408) ;  /* 0x0000017000017945 */ /* 0x000fe60003800200 */
[----:B------:R-:W-:Y:S02]  /*2030*/  ISETP.GE.U32.AND P1, PT, R19, UR12, PT ;  /* 0x0000000c13007c0c */ /* 0x000fe4000bf26070 */
[----:B------:R-:W-:-:S04]  /*2040*/  SHF.R.S32.HI R4, RZ, 0x1f, R19 ;  /* 0x0000001fff047819 */ /* 0x000fc80000011413 */
[----:B------:R-:W-:-:S13]  /*2050*/  ISETP.GE.AND.EX P1, PT, R4, UR13, PT, P1 ;  /* 0x0000000d04007c0c */ /* 0x000fda000bf26310 */
[----:B------:R-:W-:Y:S05]  /*2060*/  @P1 BRA `(.L_x_2409) ;  /* 0x0000000000481947 */ /* 0x000fea0003800000 */
[----:B------:R-:W1:Y:S01]  /*2070*/  LDCU.64 UR10, c[0x0][0x3e0] ;  /* 0x00007c00ff0a77ac */ /* 0x000e620008000a00 */
[--C-:B------:R-:W-:Y:S01]  /*2080*/  FADD.FTZ R18, R5, -R16.reuse ;  /* 0x8000001005127221 */ /* 0x100fe20000010000 */
[----:B------:R-:W-:Y:S01]  /*2090*/  MOV R5, R25 ;  /* 0x0000001900057202 */ /* 0x000fe20000000f00 */
[----:B------:R-:W-:Y:S01]  /*20a0*/  FADD.FTZ R6, R6, -R16 ;  /* 0x8000001006067221 */ /* 0x000fe20000010000 */
[----:B------:R-:W2:Y:S01]  /*20b0*/  LDCU.64 UR14, c[0x0][0x380] ;  /* 0x00007000ff0e77ac */ /* 0x000ea20008000a00 */
[----:B------:R-:W-:-:S04]  /*20c0*/  FMUL.FTZ R18, R18, UR5 ;  /* 0x0000000512127c20 */ /* 0x000fc80008410000 */
[----:B0----5:R-:W-:Y:S01]  /*20d0*/  FFMA.FTZ R29, R9, R18, R11 ;  /* 0x00000012091d7223 */ /* 0x021fe2000001000b */
[----:B-1----:R-:W-:-:S04]  /*20e0*/  IMAD R4, R4, UR10, RZ ;  /* 0x0000000a04047c24 */ /* 0x002fc8000f8e02ff */
[----:B------:R-:W-:Y:S01]  /*20f0*/  IMAD R3, R19, UR11, R4 ;  /* 0x0000000b13037c24 */ /* 0x000fe2000f8e0204 */
[----:B------:R-:W-:-:S05]  /*2100*/  MOV R4, R26 ;  /* 0x0000001a00047202 */ /* 0x000fca0000000f00 */
[----:B------:R-:W-:-:S04]  /*2110*/  IMAD.WIDE.U32 R4, R19, UR10, R4 ;  /* 0x0000000a13047c25 */ /* 0x000fc8000f8e0004 */
[----:B------:R-:W-:-:S04]  /*2120*/  FMUL.FTZ R19, R6, UR5 ;  /* 0x0000000506137c20 */ /* 0x000fc80008410000 */
[----:B------:R-:W-:Y:S01]  /*2130*/  FFMA.FTZ R6, R8, R19, R10 ;  /* 0x0000001308067223 */ /* 0x000fe2000001000a */
[----:B------:R-:W-:Y:S02]  /*2140*/  IADD3 R3, PT, PT, R5, R3, RZ ;  /* 0x0000000305037210 */ /* 0x000fe40007ffe0ff */
[----:B--2---:R-:W-:-:S04]  /*2150*/  LEA R18, P1, R4, UR14, 0x1 ;  /* 0x0000000e04127c11 */ /* 0x004fc8000f8208ff */
[----:B------:R-:W-:Y:S02]  /*2160*/  LEA.HI.X R19, R4, UR15, R3, 0x1, P1 ;  /* 0x0000000f04137c11 */ /* 0x000fe400088f0c03 */
[----:B------:R-:W-:-:S05]  /*2170*/  F2FP.F16.F32.PACK_AB R3, R29, R6 ;  /* 0x000000061d03723e */ /* 0x000fca00000000ff */
[----:B------:R1:W-:Y:S02]  /*2180*/  STG.E desc[UR16][R18.64], R3 ;  /* 0x0000000312007986 */ /* 0x0003e4000c101910 */
.L_x_2409:
[----:B------:R-:W-:Y:S05]  /*2190*/  BSYNC.RECONVERGENT B1 ;  /* 0x0000000000017941 */ /* 0x000fea0003800200 */
.L_x_2408:
[----:B------:R-:W-:Y:S01]  /*21a0*/  SHF.R.S32.HI R4, RZ, 0x1f, R17 ;  /* 0x0000001fff047819 */ /* 0x000fe20000011411 */
[----:B01----:R-:W-:Y:S01]  /*21b0*/  VIADD R3, R22, 0x60 ;  /* 0x0000006016037836 */ /* 0x003fe20000000000 */
[----:B------:R-:W-:Y:S01]  /*21c0*/  ISETP.GE.U32.AND P1, PT, R17, UR12, PT ;  /* 0x0000000c11007c0c */ /* 0x000fe2000bf26070 */
[----:B------:R-:W-:Y:S03]  /*21d0*/  BSSY.RECONVERGENT B1, `(.L_x_2410) ;  /* 0x0000018000017945 */ /* 0x000fe60003800200 */
[----:B------:R-:W-:Y:S02]  /*21e0*/  ISETP.GE.AND.EX P1, PT, R4, UR13, PT, P1 ;  /* 0x0000000d04007c0c */ /* 0x000fe4000bf26310 */
[----:B------:R-:W-:Y:S02]  /*21f0*/  ISETP.GE.U32.AND P2, PT, R3, UR12, PT ;  /* 0x0000000c03007c0c */ /* 0x000fe4000bf46070 */
[----:B------:R-:W-:-:S04]  /*2200*/  SHF.R.S32.HI R18, RZ, 0x1f, R3 ;  /* 0x0000001fff127819 */ /* 0x000fc80000011403 */
        /* <DEDUP_REMOVED lines=17> */
[----:B------:R-:W-:Y:S02]  /*2320*/  F2FP.F16.F32.PACK_AB R5, R12, R17 ;  /* 0x000000110c05723e */ /* 0x000fe400000000ff */
[----:B------:R-:W-:-:S05]  /*2330*/  LEA.HI.X R7, R4, UR15, R7, 0x1, P1 ;  /* 0x0000000f04077c11 */ /* 0x000fca00088f0c07 */
[----:B------:R0:W-:Y:S04]  /*2340*/  STG.E desc[UR16][R6.64], R5 ;  /* 0x0000000506007986 */ /* 0x0001e8000c101910 */
.L_x_2411:
[----:B------:R-:W-:Y:S05]  /*2350*/  BSYNC.RECONVERGENT B1 ;  /* 0x0000000000017941 */ /* 0x000fea0003800200 */
.L_x_2410:
[----:B------:R-:W-:Y:S05]  /*2360*/  @P2 BRA `(.L_x_2412) ;  /* 0x0000000800602947 */ /* 0x000fea0003800000 */
[----:B------:R-:W1:Y:S01]  /*2370*/  LDCU.64 UR10, c[0x0][0x3e0] ;  /* 0x00007c00ff0a77ac */ /* 0x000e620008000a00 */
[----:B------:R-:W-:Y:S01]  /*2380*/  MOV R24, R26 ;  /* 0x0000001a00187202 */ /* 0x000fe20000000f00 */
[--C-:B------:R-:W-:Y:S01]  /*2390*/  FADD.FTZ R14, R14, -R16.reuse ;  /* 0x800000100e0e7221 */ /* 0x100fe20000010000 */
[----:B------:R-:W-:Y:S01]  /*23a0*/  FADD.FTZ R13, R13, -R16 ;  /* 0x800000100d0d7221 */ /* 0x000fe20000010000 */
[----:B------:R-:W2:Y:S02]  /*23b0*/  LDCU.64 UR12, c[0x0][0x380] ;  /* 0x00007000ff0c77ac */ /* 0x000ea40008000a00 */
[----:B0-----:R-:W-:Y:S01]  /*23c0*/  FMUL.FTZ R5, R14, UR5 ;  /* 0x000000050e057c20 */ /* 0x001fe20008410000 */
[----:B------:R-:W-:-:S04]  /*23d0*/  FMUL.FTZ R4, R13, UR5 ;  /* 0x000000050d047c20 */ /* 0x000fc80008410000 */
[----:B-----5:R-:W-:Y:S01]  /*23e0*/  FFMA.FTZ R6, R9, R4, R11 ;  /* 0x0000000409067223 */ /* 0x020fe2000001000b */
[----:B-1----:R-:W-:Y:S02]  /*23f0*/  IMAD R18, R18, UR10, RZ ;  /* 0x0000000a12127c24 */ /* 0x002fe4000f8e02ff */
[----:B------:R-:W-:-:S04]  /*2400*/  IMAD.WIDE.U32 R24, R3, UR10, R24 ;  /* 0x0000000a03187c25 */ /* 0x000fc8000f8e0018 */
[----:B------:R-:W-:Y:S02]  /*2410*/  IMAD R7, R3, UR11, R18 ;  /* 0x0000000b03077c24 */ /* 0x000fe4000f8e0212 */
[----:B------:R-:W-:Y:S01]  /*2420*/  FFMA.FTZ R3, R8, R5, R10 ;  /* 0x0000000508037223 */ /* 0x000fe2000001000a */
[----:B--2---:R-:W-:Y:S01]  /*2430*/  LEA R4, P1, R24, UR12, 0x1 ;  /* 0x0000000c18047c11 */ /* 0x004fe2000f8208ff */
[----:B------:R-:W-:-:S03]  /*2440*/  IMAD.IADD R7, R25, 0x1, R7 ;  /* 0x0000000119077824 */ /* 0x000fc600078e0207 */
[----:B------:R-:W-:Y:S02]  /*2450*/  F2FP.F16.F32.PACK_AB R3, R6, R3 ;  /* 0x000000030603723e */ /* 0x000fe400000000ff */
[----:B------:R-:W-:-:S05]  /*2460*/  LEA.HI.X R5, R24, UR13, R7, 0x1, P1 ;  /* 0x0000000d18057c11 */ /* 0x000fca00088f0c07 */
[----:B------:R1:W-:Y:S01]  /*2470*/  STG.E desc[UR16][R4.64], R3 ;  /* 0x0000000304007986 */ /* 0x0003e2000c101910 */
[----:B------:R-:W-:Y:S05]  /*2480*/  BRA `(.L_x_2412) ;  /* 0x0000000800187947 */ /* 0x000fea0003800000 */
.L_x_2405:
        /* <DEDUP_REMOVED lines=18> */
[----:B---3--:R-:W-:Y:S01]  /*25b0*/  FADD.FTZ R18, R28, 1 ;  /* 0x3f8000001c127421 */ /* 0x008fe20000010000 */
[----:B------:R-:W-:-:S04]  /*25c0*/  MOV R28, R26 ;  /* 0x0000001a001c7202 */ /* 0x000fc80000000f00 */
[----:B------:R-:W2:Y:S08]  /*25d0*/  MUFU.RCP R19, R19 ;  /* 0x0000001300137308 */ /* 0x000eb00000001000 */
[----:B------:R-:W3:Y:S01]  /*25e0*/  MUFU.RCP R29, R18 ;  /* 0x00000012001d7308 */ /* 0x000ee20000001000 */
[----:B--2---:R-:W-:Y:S01]  /*25f0*/  FMUL.FTZ R4, R4, R19 ;  /* 0x0000001304047220 */ /* 0x004fe20000410000 */
[----:B---3--:R-:W-:Y:S01]  /*2600*/  FMUL.FTZ R3, R3, R29 ;  /* 0x0000001d03037220 */ /* 0x008fe20000410000 */
[----:B------:R-:W-:-:S04]  /*2610*/  MOV R29, R25 ;  /* 0x00000019001d7202 */ /* 0x000fc80000000f00 */
        /* <DEDUP_REMOVED lines=8> */
.L_x_2414:
[----:B------:R-:W-:Y:S05]  /*26a0*/  BSYNC.RECONVERGENT B1 ;  /* 0x0000000000017941 */ /* 0x000fea0003800200 */
.L_x_2413:
[C---:B0-----:R-:W-:Y:S01]  /*26b0*/  IADD3 R18, PT, PT, R22.reuse, 0x20, RZ ;  /* 0x0000002016127810 */ /* 0x041fe20007ffe0ff */
[----:B------:R-:W-:Y:S01]  /*26c0*/  BSSY.RECONVERGENT B1, `(.L_x_2415) ;  /* 0x0000022000017945 */ /* 0x000fe20003800200 */
[----:B------:R-:W-:Y:S02]  /*26d0*/  VIADD R3, R22, 0x60 ;  /* 0x0000006016037836 */ /* 0x000fe40000000000 */
[----:B------:R-:W-:Y:S02]  /*26e0*/  ISETP.GE.U32.AND P2, PT, R18, UR10, PT ;  /* 0x0000000a12007c0c */ /* 0x000fe4000bf46070 */
[----:B------:R-:W-:-:S04]  /*26f0*/  SHF.R.S32.HI R4, RZ, 0x1f, R18 ;  /* 0x0000001fff047819 */ /* 0x000fc80000011412 */
        /* <DEDUP_REMOVED lines=17> */
[----:B------:R3:W4:Y:S02]  /*2810*/  MUFU.RCP R28, R5 ;  /* 0x00000005001c7308 */ /* 0x0007240000001000 */
[----:B---3--:R-:W-:Y:S01]  /*2820*/  MOV R5, R25 ;  /* 0x0000001900057202 */ /* 0x008fe20000000f00 */
[----:B--2---:R-:W-:Y:S01]  /*2830*/  FMUL.FTZ R6, R6, R29 ;  /* 0x0000001d06067220 */ /* 0x004fe20000410000 */
[----:B0-----:R-:W-:Y:S01]  /*2840*/  IMAD R29, R4, UR12, RZ ;  /* 0x0000000c041d7c24 */ /* 0x001fe2000f8e02ff */
[----:B------:R-:W-:-:S05]  /*2850*/  MOV R4, R26 ;  /* 0x0000001a00047202 */ /* 0x000fca0000000f00 */
[----:B------:R-:W-:-:S04]  /*2860*/  IMAD.WIDE.U32 R4, R18, UR12, R4 ;  /* 0x0000000c12047c25 */ /* 0x000fc8000f8e0004 */
[----:B----4-:R-:W-:Y:S01]  /*2870*/  FMUL.FTZ R19, R19, R28 ;  /* 0x0000001c13137220 */ /* 0x010fe20000410000 */
[----:B------:R-:W-:-:S04]  /*2880*/  IMAD R28, R18, UR13, R29 ;  /* 0x0000000d121c7c24 */ /* 0x000fc8000f8e021d */
[----:B------:R-:W-:Y:S02]  /*2890*/  F2FP.F16.F32.PACK_AB R19, R19, R6 ;  /* 0x000000061313723e */ /* 0x000fe400000000ff */
[----:B------:R-:W-:Y:S02]  /*28a0*/  IADD3 R29, PT, PT, R5, R28, RZ ;  /* 0x0000001c051d7210 */ /* 0x000fe40007ffe0ff */
[----:B-1----:R-:W-:-:S04]  /*28b0*/  LEA R28, P2, R4, UR14, 0x1 ;  /* 0x0000000e041c7c11 */ /* 0x002fc8000f8408ff */
[----:B------:R-:W-:-:S05]  /*28c0*/  LEA.HI.X R29, R4, UR15, R29, 0x1, P2 ;  /* 0x0000000f041d7c11 */ /* 0x000fca00090f0c1d */
[----:B------:R0:W-:Y:S04]  /*28d0*/  STG.E desc[UR16][R28.64], R19 ;  /* 0x000000131c007986 */ /* 0x0001e8000c101910 */
.L_x_2416:
[----:B------:R-:W-:Y:S05]  /*28e0*/  BSYNC.RECONVERGENT B1 ;  /* 0x0000000000017941 */ /* 0x000fea0003800200 */
.L_x_2415:
[----:B------:R-:W-:Y:S01]  /*28f0*/  ISETP.GE.U32.AND P2, PT, R3, UR10, PT ;  /* 0x0000000a03007c0c */ /* 0x000fe2000bf46070 */
[----:B------:R-:W-:Y:S01]  /*2900*/  BSSY.RECONVERGENT B1, `(.L_x_2417) ;  /* 0x0000021000017945 */ /* 0x000fe20003800200 */
[----:B------:R-:W-:-:S04]  /*2910*/  SHF.R.S32.HI R6, RZ, 0x1f, R3 ;  /* 0x0000001fff067819 */ /* 0x000fc80000011403 */
[----:B------:R-:W-:Y:S01]  /*2920*/  ISETP.GE.AND.EX P2, PT, R6, UR11, PT, P2 ;  /* 0x0000000b06007c0c */ /* 0x000fe2000bf46320 */
[----:B------:R-:W-:-:S12]  /*2930*/  @P1 BRA `(.L_x_2418) ;  /* 0x0000000000741947 */ /* 0x000fd80003800000 */
[--C-:B------:R-:W-:Y:S01]  /*2940*/  FADD.FTZ R7, R7, -R16.reuse ;  /* 0x8000001007077221 */ /* 0x100fe20000010000 */
[----:B------:R-:W-:Y:S01]  /*2950*/  FADD.FTZ R12, R12, -R16 ;  /* 0x800000100c0c7221 */ /* 0x000fe20000010000 */
[----:B------:R-:W1:Y:S02]  /*2960*/  LDCU.64 UR12, c[0x0][0x3e0] ;  /* 0x00007c00ff0c77ac */ /* 0x000e640008000a00 */
[----:B------:R-:W-:Y:S01]  /*2970*/  FMUL.FTZ R18, R7, UR5 ;  /* 0x0000000507127c20 */ /* 0x000fe20008410000 */
[----:B0-----:R-:W-:Y:S01]  /*2980*/  FMUL.FTZ R19, R12, UR5 ;  /* 0x000000050c137c20 */ /* 0x001fe20008410000 */
[----:B------:R-:W0:Y:S01]  /*2990*/  LDCU.64 UR14, c[0x0][0x380] ;  /* 0x00007000ff0e77ac */ /* 0x000e220008000a00 */
[----:B------:R-:W-:Y:S01]  /*29a0*/  SHF.R.S32.HI R12, RZ, 0x1f, R17 ;  /* 0x0000001fff0c7819 */ /* 0x000fe20000011411 */
        /* <DEDUP_REMOVED lines=10> */
[----:B-1----:R-:W-:Y:S01]  /*2a50*/  FADD.FTZ R29, R4, 1 ;  /* 0x3f800000041d7421 */ /* 0x002fe20000010000 */
[----:B------:R-:W-:Y:S02]  /*2a60*/  MOV R4, R26 ;  /* 0x0000001a00047202 */ /* 0x000fe40000000f00 */
[----:B------:R-:W1:Y:S03]  /*2a70*/  MUFU.RCP R7, R7 ;  /* 0x0000000700077308 */ /* 0x000e660000001000 */
[----:B------:R-:W-:-:S05]  /*2a80*/  IMAD.WIDE.U32 R4, R17, UR12, R4 ;  /* 0x0000000c11047c25 */ /* 0x000fca000f8e0004 */
[----:B------:R-:W2:Y:S01]  /*2a90*/  MUFU.RCP R28, R29 ;  /* 0x0000001d001c7308 */ /* 0x000ea20000001000 */
[----:B------:R-:W-:Y:S01]  /*2aa0*/  IADD3 R5, PT, PT, R5, R12, RZ ;  /* 0x0000000c05057210 */ /* 0x000fe20007ffe0ff */
[----:B-1----:R-:W-:Y:S01]  /*2ab0*/  FMUL.FTZ R17, R18, R7 ;  /* 0x0000000712117220 */ /* 0x002fe20000410000 */
[----:B0-----:R-:W-:Y:S01]  /*2ac0*/  LEA R18, P1, R4, UR14, 0x1 ;  /* 0x0000000e04127c11 */ /* 0x001fe2000f8208ff */
[----:B--2---:R-:W-:-:S03]  /*2ad0*/  FMUL.FTZ R28, R19, R28 ;  /* 0x0000001c131c7220 */ /* 0x004fc60000410000 */
[----:B------:R-:W-:Y:S02]  /*2ae0*/  LEA.HI.X R19, R4, UR15, R5, 0x1, P1 ;  /* 0x0000000f04137c11 */ /* 0x000fe400088f0c05 */
[----:B------:R-:W-:-:S05]  /*2af0*/  F2FP.F16.F32.PACK_AB R17, R17, R28 ;  /* 0x0000001c1111723e */ /* 0x000fca00000000ff */
[----:B------:R1:W-:Y:S02]  /*2b00*/  STG.E desc[UR16][R18.64], R17 ;  /* 0x0000001112007986 */ /* 0x0003e4000c101910 */
.L_x_2418:
[----:B------:R-:W-:Y:S05]  /*2b10*/  BSYNC.RECONVERGENT B1 ;  /* 0x0000000000017941 */ /* 0x000fea0003800200 */
.L_x_2417:
[----:B------:R-:W-:Y:S05]  /*2b20*/  @P2 BRA `(.L_x_2412) ;  /* 0x0000000000702947 */ /* 0x000fea0003800000 */
[--C-:B------:R-:W-:Y:S01]  /*2b30*/  FADD.FTZ R14, R14, -R16.reuse ;  /* 0x800000100e0e7221 */ /* 0x100fe20000010000 */
[----:B------:R-:W-:Y:S01]  /*2b40*/  FADD.FTZ R13, R13, -R16 ;  /* 0x800000100d0d7221 */ /* 0x000fe20000010000 */
[----:B------:R-:W2:Y:S02]  /*2b50*/  LDCU.64 UR10, c[0x0][0x3e0] ;  /* 0x00007c00ff0a77ac */ /* 0x000ea40008000a00 */
[----:B------:R-:W-:Y:S01]  /*2b60*/  FMUL.FTZ R5, R14, UR5 ;  /* 0x000000050e057c20 */ /* 0x000fe20008410000 */
[----:B------:R-:W3:Y:S03]  /*2b70*/  LDCU.64 UR12, c[0x0][0x380] ;  /* 0x00007000ff0c77ac */ /* 0x000ee60008000a00 */
[----:B-----5:R-:W-:Y:S01]  /*2b80*/  FFMA.FTZ R8, R8, R5, R10 ;  /* 0x0000000508087223 */ /* 0x020fe2000001000a */
[----:B------:R-:W-:Y:S01]  /*2b90*/  FMUL.FTZ R10, R13, UR5 ;  /* 0x000000050d0a7c20 */ /* 0x000fe20008410000 */
[----:B------:R-:W-:-:S02]  /*2ba0*/  MOV R5, R25 ;  /* 0x0000001900057202 */ /* 0x000fc40000000f00 */
[----:B------:R-:W-:Y:S01]  /*2bb0*/  FMUL.FTZ R4, R8, -1.4426950216293334961 ;  /* 0xbfb8aa3b08047820 */ /* 0x000fe20000410000 */
[----:B------:R-:W-:-:S04]  /*2bc0*/  FFMA.FTZ R9, R9, R10, R11 ;  /* 0x0000000a09097223 */ /* 0x000fc8000001000b */
[----:B------:R-:W-:Y:S01]  /*2bd0*/  FMUL.FTZ R10, R9, -1.4426950216293334961 ;  /* 0xbfb8aa3b090a7820 */ /* 0x000fe20000410000 */
[----:B------:R-:W4:Y:S01]  /*2be0*/  MUFU.EX2 R4, R4 ;  /* 0x0000000400047308 */ /* 0x000f220000000800 */
[----:B--2---:R-:W-:-:S04]  /*2bf0*/  IMAD R6, R6, UR10, RZ ;  /* 0x0000000a06067c24 */ /* 0x004fc8000f8e02ff */
[----:B------:R-:W2:Y:S01]  /*2c00*/  MUFU.EX2 R10, R10 ;  /* 0x0000000a000a7308 */ /* 0x000ea20000000800 */
[----:B----4-:R-:W-:Y:S01]  /*2c10*/  FADD.FTZ R7, R4, 1 ;  /* 0x3f80000004077421 */ /* 0x010fe20000010000 */
[----:B------:R-:W-:Y:S01]  /*2c20*/  MOV R4, R26 ;  /* 0x0000001a00047202 */ /* 0x000fe20000000f00 */
[----:B--2---:R-:W-:-:S04]  /*2c30*/  FADD.FTZ R11, R10, 1 ;  /* 0x3f8000000a0b7421 */ /* 0x004fc80000010000 */
[----:B------:R-:W2:Y:S01]  /*2c40*/  MUFU.RCP R7, R7 ;  /* 0x0000000700077308 */ /* 0x000ea20000001000 */
[----:B------:R-:W-:-:S04]  /*2c50*/  IMAD.WIDE.U32 R4, R3, UR10, R4 ;  /* 0x0000000a03047c25 */ /* 0x000fc8000f8e0004 */
[----:B------:R-:W-:Y:S01]  /*2c60*/  IMAD R3, R3, UR11, R6 ;  /* 0x0000000b03037c24 */ /* 0x000fe2000f8e0206 */
[----:B---3--:R-:W-:Y:S02]  /*2c70*/  LEA R6, P1, R4, UR12, 0x1 ;  /* 0x0000000c04067c11 */ /* 0x008fe4000f8208ff */
[----:B------:R-:W3:Y:S02]  /*2c80*/  MUFU.RCP R12, R11 ;  /* 0x0000000b000c7308 */ /* 0x000ee40000001000 */
[----:B------:R-:W-:Y:S01]  /*2c90*/  IADD3 R3, PT, PT, R5, R3, RZ ;  /* 0x0000000305037210 */ /* 0x000fe20007ffe0ff */
[----:B--2---:R-:W-:-:S03]  /*2ca0*/  FMUL.FTZ R8, R8, R7 ;  /* 0x0000000708087220 */ /* 0x004fc60000410000 */
[----:B------:R-:W-:Y:S01]  /*2cb0*/  LEA.HI.X R7, R4, UR13, R3, 0x1, P1 ;  /* 0x0000000d04077c11 */ /* 0x000fe200088f0c03 */
[----:B---3--:R-:W-:-:S05]  /*2cc0*/  FMUL.FTZ R9, R9, R12 ;  /* 0x0000000c09097220 */ /* 0x008fca0000410000 */
[----:B------:R-:W-:-:S05]  /*2cd0*/  F2FP.F16.F32.PACK_AB R9, R9, R8 ;  /* 0x000000080909723e */ /* 0x000fca00000000ff */
[----:B------:R2:W-:Y:S02]  /*2ce0*/  STG.E desc[UR16][R6.64], R9 ;  /* 0x0000000906007986 */ /* 0x0005e4000c101910 */
.L_x_2412:
[----:B------:R-:W-:Y:S05]  /*2cf0*/  BSYNC.RECONVERGENT B0 ;  /* 0x0000000000007941 */ /* 0x000fea0003800200 */
.L_x_2404:
[----:B------:R-:W-:Y:S02]  /*2d00*/  UIADD3 UR9, UPT, UPT, UR21, UR9, URZ ;  /* 0x0000000915097290 */ /* 0x000fe4000fffe0ff */
[----:B------:R-:W-:Y:S02]  /*2d10*/  UIADD3 UR4, UPT, UPT, UR4, 0x1, URZ ;  /* 0x0000000104047890 */ /* 0x000fe4000fffe0ff */
[----:B------:R-:W-:-:S09]  /*2d20*/  UISETP.GE.AND UP1, UPT, UR9, UR7, UPT ;  /* 0x000000070900728c */ /* 0x000fd2000bf26270 */
[----:B------:R-:W-:Y:S05]  /*2d30*/  BRA.U !UP1, `(.L_x_2419) ;  /* 0xffffffd509347547 */ /* 0x000fea000b83ffff */
[----:B------:R-:W-:Y:S05]  /*2d40*/  EXIT ;  /* 0x000000000000794d */ /* 0x000fea0003800000 */
.L_x_2420:
        /* <DEDUP_REMOVED lines=11> */
.L_x_3453:


//--------------------- .text._Z35group_norm_nhwc_fwd_one_pass_kernelI11Fp16IOFp32WLi256ELi8ELi128EEv26Group_norm_nhwc_fwd_params --------------------------
	.section	.text._Z35group_norm_nhwc_fwd_one_pass_kernelI11Fp16IOFp32WLi256ELi8ELi128EEv26Group_norm_nhwc_fwd_params,"ax",@progbits
	.align	128
        .global         _Z35group_norm_nhwc_fwd_one_pass_kernelI11Fp16IOFp32WLi256ELi8ELi128EEv26Group_norm_nhwc_fwd_params
        .type           _Z35group_norm_nhwc_fwd_one_pass_kernelI11Fp16IOFp32WLi256ELi8ELi128EEv26Group_norm_nhwc_fwd_params,@function
        .size           _Z35group_norm_nhwc_fwd_one_pass_kernelI11Fp16IOFp32WLi256ELi8ELi128EEv26Group_norm_nhwc_fwd_params,(.L_x_3454 - _Z35group_norm_nhwc_fwd_one_pass_kernelI11Fp16IOFp32WLi256ELi8ELi128EEv26Group_norm_nhwc_fwd_params)
        .other          _Z35group_norm_nhwc_fwd_one_pass_kernelI11Fp16IOFp32WLi256ELi8ELi128EEv26Group_norm_nhwc_fwd_params,@"STO_CUDA_ENTRY STV_DEFAULT"
_Z35group_norm_nhwc_fwd_one_pass_kernelI11Fp16IOFp32WLi256ELi8ELi128EEv26Group_norm_nhwc_fwd_params:
.text._Z35group_norm_nhwc_fwd_one_pass_kernelI11Fp16IOFp32WLi256ELi8ELi128EEv26Group_norm_nhwc_fwd_params:
        /* <DEDUP_REMOVED lines=30> */
[----:B------:R-:W-:Y:S01]  /*01e0*/  UMOV UR9, UR6 ;  /* 0x0000000600097c82 */ /* 0x000fe20008000000 */
[----:B------:R-:W-:-:S02]  /*01f0*/  IADD3 R36, PT, PT, R38, 0x80, RZ ;  /* 0x0000008026247810 */ /* 0x000fc40007ffe0ff */
[C---:B------:R-:W-:Y:S02]  /*0200*/  IADD3 R35, PT, PT, R38.reuse, 0xa0, RZ ;  /* 0x000000a026237810 */ /* 0x040fe40007ffe0ff */
[C---:B------:R-:W-:Y:S02]  /*0210*/  IADD3 R34, PT, PT, R38.reuse, 0xc0, RZ ;  /* 0x000000c026227810 */ /* 0x040fe40007ffe0ff */
[----:B------:R-:W-:Y:S02]  /*0220*/  IADD3 R33, PT, PT, R38, 0xe0, RZ ;  /* 0x000000e026217810 */ /* 0x000fe40007ffe0ff */
[----:B------:R-:W-:Y:S02]  /*0230*/  LOP3.LUT R39, R39, 0x6, RZ, 0xc0, !PT ;  /* 0x0000000627277812 */ /* 0x000fe400078ec0ff */
[----:B------:R-:W-:Y:S02]  /*0240*/  SHF.R.S32.HI R29, RZ, 0x1f, R38 ;  /* 0x0000001fff1d7819 */ /* 0x000fe40000011426 */
[----:B------:R-:W-:-:S02]  /*0250*/  SHF.R.S32.HI R28, RZ, 0x1f, R36 ;  /* 0x0000001fff1c7819 */ /* 0x000fc40000011424 */
[----:B------:R-:W-:Y:S02]  /*0260*/  SHF.R.S32.HI R23, RZ, 0x1f, R35 ;  /* 0x0000001fff177819 */ /* 0x000fe40000011423 */
[----:B------:R-:W-:Y:S02]  /*0270*/  SHF.R.S32.HI R0, RZ, 0x1f, R34 ;  /* 0x0000001fff007819 */ /* 0x000fe40000011422 */
[----:B------:R-:W-:-:S07]  /*0280*/  SHF.R.S32.HI R2, RZ, 0x1f, R33 ;  /* 0x0000001fff027819 */ /* 0x000fce0000011421 */
.L_x_2464:
[----:B0-----:R-:W0:Y:S01]  /*0290*/  LDCU UR5, c[0x0][0x3f8] ;  /* 0x00007f00ff0577ac */ /* 0x001e220008000800 */
[----:B------:R-:W-:Y:S02]  /*02a0*/  IABS R8, UR9 ;  /* 0x0000000900087c13 */ /* 0x000fe40008000000 */
[----:B------:R-:W-:Y:S01]  /*02b0*/  IADD3 R19, PT, PT, R38, 0x40, RZ ;  /* 0x0000004026137810 */ /* 0x000fe20007ffe0ff */
[----:B-1----:R-:W1:Y:S01]  /*02c0*/  LDCU.64 UR14, c[0x0][0x3e8] ;  /* 0x00007d00ff0e77ac */ /* 0x002e620008000a00 */
[----:B------:R-:W-:Y:S02]  /*02d0*/  R2UR UR12, R8 ;  /* 0x00000000080c72ca */ /* 0x000fe400000e0000 */
[----:B------:R-:W-:Y:S01]  /*02e0*/  SHF.R.S32.HI R11, RZ, 0x1f, R19 ;  /* 0x0000001fff0b7819 */ /* 0x000fe20000011413 */
[----:B---3--:R-:W3:Y:S01]  /*02f0*/  LDCU.64 UR18, c[0x0][0x3f0] ;  /* 0x00007e00ff1277ac */ /* 0x008ee20008000a00 */
[----:B------:R-:W-:-:S04]  /*0300*/  IADD3 R21, PT, PT, R38, 0x20, RZ ;  /* 0x0000002026157810 */ /* 0x000fc80007ffe0ff */
[----:B-----5:R-:W-:Y:S02]  /*0310*/  SHF.R.S32.HI R15, RZ, 0x1f, R21 ;  /* 0x0000001fff0f7819 */ /* 0x020fe40000011415 */
[----:B0-2-4-:R-:W-:Y:S01]  /*0320*/  MOV R3, UR5 ;  /* 0x0000000500037c02 */ /* 0x015fe20008000f00 */
[----:B------:R-:W-:-:S03]  /*0330*/  UISETP.NE.AND UP1, UPT, UR5, URZ, UPT ;  /* 0x000000ff0500728c */ /* 0x000fc6000bf25270 */
[----:B------:R-:W-:Y:S02]  /*0340*/  IABS R6, R3 ;  /* 0x0000000300067213 */ /* 0x000fe40000000000 */
[----:B-1----:R-:W-:Y:S02]  /*0350*/  ISETP.GE.U32.AND P4, PT, R19, UR14, PT ;  /* 0x0000000e13007c0c */ /* 0x002fe4000bf86070 */
[----:B------:R-:W0:Y:S01]  /*0360*/  I2F.RP R3, R6 ;  /* 0x0000000600037306 */ /* 0x000e220000209400 */
[----:B------:R-:W-:Y:S02]  /*0370*/  ISETP.GE.U32.AND P5, PT, R21, UR14, PT ;  /* 0x0000000e15007c0c */ /* 0x000fe4000bfa6070 */
[----:B------:R-:W-:Y:S02]  /*0380*/  ISETP.GE.AND.EX P4, PT, R11, UR15, PT, P4 ;  /* 0x0000000f0b007c0c */ /* 0x000fe4000bf86340 */
[----:B------:R-:W-:Y:S02]  /*0390*/  ISETP.GE.AND.EX P5, PT, R15, UR15, PT, P5 ;  /* 0x0000000f0f007c0c */ /* 0x000fe4000bfa6350 */
[----:B---3--:R-:W-:Y:S01]  /*03a0*/  MOV R13, UR18 ;  /* 0x00000012000d7c02 */ /* 0x008fe20008000f00 */
[----:B0-----:R-:W0:Y:S08]  /*03b0*/  MUFU.RCP R3, R3 ;  /* 0x0000000300037308 */ /* 0x001e300000001000 */
[----:B------:R-:W1:Y:S01]  /*03c0*/  @!P4 LDC.64 R8, c[0x0][0x390] ;  /* 0x0000e400ff08cb82 */ /* 0x000e620000000a00 */
[----:B0-----:R-:W-:-:S04]  /*03d0*/  IADD3 R4, PT, PT, R3, 0xffffffe, RZ ;  /* 0x0ffffffe03047810 */ /* 0x001fc80007ffe0ff */
[----:B------:R0:W3:Y:S02]  /*03e0*/  F2I.FTZ.U32.TRUNC.NTZ R5, R4 ;  /* 0x0000000400057305 */ /* 0x0000e4000021f000 */
[----:B0-----:R-:W-:-:S05]  /*03f0*/  HFMA2 R4, -RZ, RZ, 0, 0 ;  /* 0x00000000ff047431 */ /* 0x001fca00000001ff */
[----:B------:R-:W-:Y:S02]  /*0400*/  R2UR UR10, R4 ;  /* 0x00000000040a72ca */ /* 0x000fe400000e0000 */
[----:B---3--:R-:W-:Y:S02]  /*0410*/  R2UR UR11, R5 ;  /* 0x00000000050b72ca */ /* 0x008fe400000e0000 */
[----:B------:R-:W-:-:S05]  /*0420*/  IADD3 R7, PT, PT, RZ, -R5, RZ ;  /* 0x80000005ff077210 */ /* 0x000fca0007ffe0ff */
[----:B------:R-:W-:-:S06]  /*0430*/  IMAD R7, R7, R6, RZ ;  /* 0x0000000607077224 */ /* 0x000fcc00078e02ff */
[----:B------:R-:W-:Y:S02]  /*0440*/  IMAD.HI.U32 R7, R5, R7, UR10 ;  /* 0x0000000a05077e27 */ /* 0x000fe4000f8e0007 */
[----:B------:R-:W0:Y:S03]  /*0450*/  @!P5 LDC.64 R4, c[0x0][0x3e0] ;  /* 0x0000f800ff04db82 */ /* 0x000e260000000a00 */
        /* <DEDUP_REMOVED lines=17> */
[----:B------:R-:W-:Y:S02]  /*0570*/  ISETP.GE.AND.EX P2, PT, R17, UR15, PT, P2 ;  /* 0x0000000f11007c0c */ /* 0x000fe4000bf46320 */
[----:B------:R-:W-:Y:S02]  /*0580*/  ISETP.GE.U32.AND P1, PT, R38, UR14, PT ;  /* 0x0000000e26007c0c */ /* 0x000fe4000bf26070 */
[----:B------:R-:W-:Y:S02]  /*0590*/  @UP2 UIADD3 UR11, UPT, UPT, UR11, 0x1, URZ ;  /* 0x000000010b0b2890 */ /* 0x000fe4000fffe0ff */
[----:B------:R-:W-:Y:S02]  /*05a0*/  ISETP.GE.AND.EX P1, PT, R29, UR15, PT, P1 ;  /* 0x0000000f1d007c0c */ /* 0x000fe4000bf26310 */
[----:B------:R-:W-:Y:S02]  /*05b0*/  @!UP3 UIADD3 UR11, UPT, UPT, -UR11, URZ, URZ ;  /* 0x000000ff0b0bb290 */ /* 0x000fe4000fffe1ff */
[----:B------:R-:W-:Y:S01]  /*05c0*/  @!UP1 ULOP3.LUT UR11, URZ, UR5, URZ, 0x33, !UPT ;  /* 0x00000005ff0b9292 */ /* 0x000fe2000f8e33ff */
[----:B---3--:R-:W-:-:S03]  /*05d0*/  @!P4 IMAD R14, R11, R6, RZ ;  /* 0x000000060b0ec224 */ /* 0x008fc600078e02ff */
[----:B------:R-:W-:Y:S01]  /*05e0*/  UIADD3 UR10, UPT, UPT, -UR11, URZ, URZ ;  /* 0x000000ff0b0a7290 */ /* 0x000fe2000fffe1ff */
[----:B------:R-:W3:Y:S01]  /*05f0*/  @!P2 LDC.64 R10, c[0x0][0x3e0] ;  /* 0x0000f800ff0aab82 */ /* 0x000ee20000000a00 */
[----:B------:R-:W-:Y:S02]  /*0600*/  @!P4 IMAD R25, R19, R7, R14 ;  /* 0x000000071319c224 */ /* 0x000fe400078e020e */
[----:B------:R-:W-:Y:S02]  /*0610*/  UIMAD UR10, UR5, UR10, UR9 ;  /* 0x0000000a050a72a4 */ /* 0x000fe4000f8e0209 */
[----:B------:R-:W-:Y:S02]  /*0620*/  USHF.R.S32.HI UR5, URZ, 0x1f, UR11 ;  /* 0x0000001fff057899 */ /* 0x000fe4000801140b */
[----:B------:R-:W-:Y:S02]  /*0630*/  USHF.L.U32 UR10, UR10, 0x3, URZ ;  /* 0x000000030a0a7899 */ /* 0x000fe400080006ff */
[----:B------:R-:W-:-:S02]  /*0640*/  UIMAD UR5, UR5, UR18, URZ ;  /* 0x00000012050572a4 */ /* 0x000fc4000f8e02ff */
[----:B------:R-:W-:Y:S02]  /*0650*/  USHF.R.S32.HI UR12, URZ, 0x1f, UR10 ;  /* 0x0000001fff0c7899 */ /* 0x000fe4000801140a */
[----:B------:R-:W-:Y:S01]  /*0660*/  LOP3.LUT R42, R39, UR10, RZ, 0xfc, !PT ;  /* 0x0000000a272a7c12 */ /* 0x000fe2000f8efcff */
[----:B------:R-:W-:-:S03]  /*0670*/  UIMAD UR5, UR11, UR19, UR5 ;  /* 0x000000130b0572a4 */ /* 0x000fc6000f8e0205 */
[----:B------:R-:W-:-:S03]  /*0680*/  MOV R43, UR12 ;  /* 0x0000000c002b7c02 */ /* 0x000fc60008000f00 */
[----:B------:R-:W-:Y:S02]  /*0690*/  IMAD.WIDE.U32 R42, R13, UR11, R42 ;  /* 0x0000000b0d2a7c25 */ /* 0x000fe4000f8e002a */
[----:B------:R-:W4:Y:S02]  /*06a0*/  @!P5 LDC.64 R12, c[0x0][0x390] ;  /* 0x0000e400ff0cdb82 */ /* 0x000f240000000a00 */
[----:B---3--:R-:W-:Y:S01]  /*06b0*/  @!P2 IMAD R20, R17, R10, RZ ;  /* 0x0000000a1114a224 */ /* 0x008fe200078e02ff */
[----:B------:R-:W-:Y:S02]  /*06c0*/  IADD3 R41, PT, PT, R43, UR5, RZ ;  /* 0x000000052b297c10 */ /* 0x000fe4000fffe0ff */
[----:B------:R-:W-:-:S05]  /*06d0*/  @!P4 MOV R40, R42 ;  /* 0x0000002a0028c202 */ /* 0x000fca0000000f00 */
[----:B------:R-:W-:Y:S02]  /*06e0*/  @!P4 IMAD.WIDE.U32 R18, R19, R6, R40 ;  /* 0x000000061312c225 */ /* 0x000fe400078e0028 */
[----:B------:R-:W3:Y:S01]  /*06f0*/  @!P1 LDC.64 R6, c[0x0][0x3e0] ;  /* 0x0000f800ff069b82 */ /* 0x000ee20000000a00 */
[C---:B-1----:R-:W-:Y:S01]  /*0700*/  @!P4 LEA R14, P3, R18.reuse, R8, 0x1 ;  /* 0x00000008120ec211 */ /* 0x042fe200078608ff */
[----:B0-----:R-:W-:Y:S01]  /*0710*/  @!P5 IMAD R8, R15, R4, RZ ;  /* 0x000000040f08d224 */ /* 0x001fe200078e02ff */
[----:B------:R-:W-:Y:S01]  /*0720*/  @!P4 IADD3 R16, PT, PT, R19, R25, RZ ;  /* 0x000000191310c210 */ /* 0x000fe20007ffe0ff */
[----:B------:R-:W-:Y:S02]  /*0730*/  @!P5 IMAD.MOV.U32 R19, RZ, RZ, R41 ;  /* 0x000000ffff13d224 */ /* 0x000fe400078e0029 */
[----:B------:R-:W-:Y:S01]  /*0740*/  @!P5 IMAD R25, R21, R5, R8 ;  /* 0x000000051519d224 */ /* 0x000fe200078e0208 */
[----:B------:R-:W-:Y:S01]  /*0750*/  @!P4 LEA.HI.X R15, R18, R9, R16, 0x1, P3 ;  /* 0x00000009120fc211 */ /* 0x000fe200018f0c10 */
[----:B------:R-:W-:Y:S01]  /*0760*/  HFMA2 R16, -RZ, RZ, 0, 0 ;  /* 0x00000000ff107431 */ /* 0x000fe200000001ff */
[----:B------:R-:W-:Y:S01]  /*0770*/  @!P5 MOV R18, R42 ;  /* 0x0000002a0012d202 */ /* 0x000fe20000000f00 */
[----:B------:R-:W0:Y:S01]  /*0780*/  @!P2 LDC.64 R8, c[0x0][0x390] ;  /* 0x0000e400ff08ab82 */ /* 0x000e220000000a00 */
[----:B------:R-:W-:-:S03]  /*0790*/  ISETP.GE.U32.AND P3, PT, R36, UR14, PT ;  /* 0x0000000e24007c0c */ /* 0x000fc6000bf66070 */
[----:B------:R-:W-:Y:S01]  /*07a0*/  @!P5 IMAD.WIDE.U32 R18, R21, R4, R18 ;  /* 0x000000041512d225 */ /* 0x000fe200078e0012 */
[----:B------:R-:W-:Y:S01]  /*07b0*/  ISETP.GE.AND.EX P3, PT, R28, UR15, PT, P3 ;  /* 0x0000000f1c007c0c */ /* 0x000fe2000bf66330 */
[----:B--2---:R1:W2:Y:S02]  /*07c0*/  @!P4 LDG.E R16, desc[UR16][R14.64] ;  /* 0x000000100e10c981 */ /* 0x0042a4000c1e1900 */
[----:B------:R-:W5:Y:S01]  /*07d0*/  @!P1 LDC.64 R4, c[0x0][0x390] ;  /* 0x0000e400ff049b82 */ /* 0x000f620000000a00 */
[----:B------:R-:W-:Y:S02]  /*07e0*/  @!P5 IADD3 R17, PT, PT, R19, R25, RZ ;  /* 0x000000191311d210 */ /* 0x000fe40007ffe0ff */
[----:B----4-:R-:W-:Y:S01]  /*07f0*/  @!P5 LEA R12, P6, R18, R12, 0x1 ;  /* 0x0000000c120cd211 */ /* 0x010fe200078c08ff */
[----:B------:R-:W-:Y:S01]  /*0800*/  @!P2 IMAD R21, R3, R11, R20 ;  /* 0x0000000b0315a224 */ /* 0x000fe200078e0214 */
[----:B-1----:R-:W-:Y:S02]  /*0810*/  @!P2 MOV R14, R42 ;  /* 0x0000002a000ea202 */ /* 0x002fe40000000f00 */
[----:B------:R-:W-:-:S02]  /*0820*/  @!P2 MOV R15, R41 ;  /* 0x00000029000fa202 */ /* 0x000fc40000000f00 */
[----:B------:R-:W-:Y:S01]  /*0830*/  @!P5 LEA.HI.X R13, R18, R13, R17, 0x1, P6 ;  /* 0x0000000d120dd211 */ /* 0x000fe200030f0c11 */
[----:B---3--:R-:W-:Y:S01]  /*0840*/  @!P1 IMAD R17, R29, R6, RZ ;  /* 0x000000061d119224 */ /* 0x008fe200078e02ff */
[----:B------:R-:W-:Y:S01]  /*0850*/  @!P1 MOV R18, R42 ;  /* 0x0000002a00129202 */ /* 0x000fe20000000f00 */
[----:B------:R-:W-:Y:S01]  /*0860*/  @!P2 IMAD.WIDE.U32 R10, R3, R10, R14 ;  /* 0x0000000a030aa225 */ /* 0x000fe200078e000e */
[----:B------:R-:W-:Y:S01]  /*0870*/  @!P1 MOV R19, R41 ;  /* 0x0000002900139202 */ /* 0x000fe20000000f00 */
[----:B------:R-:W1:Y:S01]  /*0880*/  @!P3 LDC.64 R14, c[0x0][0x3e0] ;  /* 0x0000f800ff0ebb82 */ /* 0x000e620000000a00 */
[----:B------:R-:W-:Y:S01]  /*0890*/  ISETP.GE.U32.AND P4, PT, R35, UR14, PT ;  /* 0x0000000e23007c0c */ /* 0x000fe2000bf86070 */
[C---:B------:R-:W-:Y:S02]  /*08a0*/  @!P1 IMAD R25, R38.reuse, R7, R17 ;  /* 0x0000000726199224 */ /* 0x040fe400078e0211 */
[----:B------:R-:W-:Y:S01]  /*08b0*/  HFMA2 R17, -RZ, RZ, 0, 0 ;  /* 0x00000000ff117431 */ /* 0x000fe200000001ff */
[----:B------:R-:W-:Y:S01]  /*08c0*/  @!P2 IADD3 R3, PT, PT, R11, R21, RZ ;  /* 0x000000150b03a210 */ /* 0x000fe20007ffe0ff */
[----:B------:R-:W-:Y:S01]  /*08d0*/  @!P1 IMAD.WIDE.U32 R6, R38, R6, R18 ;  /* 0x0000000626069225 */ /* 0x000fe200078e0012 */
[----:B------:R-:W-:-:S02]  /*08e0*/  ISETP.GE.AND.EX P4, PT, R23, UR15, PT, P4 ;  /* 0x0000000f17007c0c */ /* 0x000fc4000bf86340 */
[----:B0-----:R-:W-:Y:S01]  /*08f0*/  @!P2 LEA R20, P6, R10, R8, 0x1 ;  /* 0x000000080a14a211 */ /* 0x001fe200078c08ff */
[----:B------:R0:W3:Y:S01]  /*0900*/  @!P5 LDG.E R17, desc[UR16][R12.64] ;  /* 0x000000100c11d981 */ /* 0x0000e2000c1e1900 */
[----:B------:R-:W-:Y:S02]  /*0910*/  ISETP.GE.U32.AND P5, PT, R34, UR14, PT ;  /* 0x0000000e22007c0c */ /* 0x000fe4000bfa6070 */
[----:B------:R-:W-:Y:S02]  /*0920*/  @!P2 LEA.HI.X R21, R10, R9, R3, 0x1, P6 ;  /* 0x000000090a15a211 */ /* 0x000fe400030f0c03 */
[----:B------:R-:W-:Y:S02]  /*0930*/  @!P1 IADD3 R3, PT, PT, R7, R25, RZ ;  /* 0x0000001907039210 */ /* 0x000fe40007ffe0ff */
[----:B-----5:R-:W-:Y:S02]  /*0940*/  @!P1 LEA R8, P6, R6, R4, 0x1 ;  /* 0x0000000406089211 */ /* 0x020fe400078c08ff */
[----:B------:R-:W-:Y:S01]  /*0950*/  ISETP.GE.AND.EX P5, PT, R0, UR15, PT, P5 ;  /* 0x0000000f00007c0c */ /* 0x000fe2000bfa6350 */
[----:B0-----:R-:W0:Y:S01]  /*0960*/  @!P4 LDC.64 R12, c[0x0][0x3e0] ;  /* 0x0000f800ff0ccb82 */ /* 0x001e220000000a00 */
[----:B------:R-:W-:-:S02]  /*0970*/  @!P1 LEA.HI.X R9, R6, R5, R3, 0x1, P6 ;  /* 0x0000000506099211 */ /* 0x000fc400030f0c03 */
[----:B------:R-:W-:-:S05]  /*0980*/  ISETP.GE.U32.AND P6, PT, R33, UR14, PT ;  /* 0x0000000e21007c0c */ /* 0x000fca000bfc6070 */
[----:B------:R-:W4:Y:S01]  /*0990*/  @!P3 LDC.64 R6, c[0x0][0x390] ;  /* 0x0000e400ff06bb82 */ /* 0x000f220000000a00 */
[----:B------:R-:W-:Y:S02]  /*09a0*/  ISETP.GE.AND.EX P6, PT, R2, UR15, PT, P6 ;  /* 0x0000000f02007c0c */ /* 0x000fe4000bfc6360 */
[----:B------:R-:W-:Y:S02]  /*09b0*/  CS2R R18, SRZ ;  /* 0x0000000000127805 */ /* 0x000fe4000001ff00 */
[----:B------:R-:W-:Y:S01]  /*09c0*/  @!P3 MOV R26, R42 ;  /* 0x0000002a001ab202 */ /* 0x000fe20000000f00 */
[-C--:B-1----:R-:W-:Y:S01]  /*09d0*/  @!P3 IMAD R3, R28, R14.reuse, RZ ;  /* 0x0000000e1c03b224 */ /* 0x082fe200078e02ff */
[----:B------:R-:W-:Y:S01]  /*09e0*/  @!P3 MOV R27, R41 ;  /* 0x00000029001bb202 */ /* 0x000fe20000000f00 */
[----:B------:R-:W1:Y:S02]  /*09f0*/  @!P5 LDC.64 R4, c[0x0][0x3e0] ;  /* 0x0000f800ff04db82 */ /* 0x000e640000000a00 */
[C---:B------:R-:W-:Y:S01]  /*0a00*/  @!P3 IMAD R3, R36.reuse, R15, R3 ;  /* 0x0000000f2403b224 */ /* 0x040fe200078e0203 */
[----:B------:R5:W3:Y:S05]  /*0a10*/  @!P1 LDG.E R19, desc[UR16][R8.64] ;  /* 0x0000001008139981 */ /* 0x000aea000c1e1900 */
[----:B------:R-:W1:Y:S01]  /*0a20*/  @!P4 LDC.64 R10, c[0x0][0x390] ;  /* 0x0000e400ff0acb82 */ /* 0x000e620000000a00 */
[----:B------:R-:W-:Y:S01]  /*0a30*/  @!P3 IMAD.WIDE.U32 R26, R36, R14, R26 ;  /* 0x0000000e241ab225 */ /* 0x000fe200078e001a */
[----:B------:R-:W-:Y:S01]  /*0a40*/  @!P4 MOV R24, R42 ;  /* 0x0000002a0018c202 */ /* 0x000fe20000000f00 */
[----:B------:R4:W3:Y:S01]  /*0a50*/  @!P2 LDG.E R18, desc[UR16][R20.64] ;  /* 0x000000101412a981 */ /* 0x0008e2000c1e1900 */
[----:B------:R-:W-:-:S04]  /*0a60*/  @!P4 MOV R25, R41 ;  /* 0x000000290019c202 */ /* 0x000fc80000000f00 */
[----:B-----5:R-:W5:Y:S01]  /*0a70*/  @!P6 LDC.64 R8, c[0x0][0x3e0] ;  /* 0x0000f800ff08eb82 */ /* 0x020f620000000a00 */
[----:B------:R-:W-:Y:S01]  /*0a80*/  @!P3 IADD3 R3, PT, PT, R27, R3, RZ ;  /* 0x000000031b03b210 */ /* 0x000fe20007ffe0ff */
[----:B0-----:R-:W-:Y:S01]  /*0a90*/  @!P4 IMAD R22, R23, R12, RZ ;  /* 0x0000000c1716c224 */ /* 0x001fe200078e02ff */
[----:B----4-:R-:W-:-:S05]  /*0aa0*/  @!P3 LEA R20, P2, R26, R6, 0x1 ;  /* 0x000000061a14b211 */ /* 0x010fca00078408ff */
[----:B------:R-:W0:Y:S01]  /*0ab0*/  @!P5 LDC.64 R14, c[0x0][0x390] ;  /* 0x0000e400ff0edb82 */ /* 0x000e220000000a00 */
[----:B------:R-:W-:Y:S01]  /*0ac0*/  @!P4 IMAD.WIDE.U32 R24, R35, R12, R24 ;  /* 0x0000000c2318c225 */ /* 0x000fe200078e0018 */
[----:B------:R-:W-:-:S03]  /*0ad0*/  @!P3 LEA.HI.X R21, R26, R7, R3, 0x1, P2 ;  /* 0x000000071a15b211 */ /* 0x000fc600010f0c03 */
[----:B------:R-:W-:Y:S02]  /*0ae0*/  HFMA2 R12, -RZ, RZ, 0, 0 ;  /* 0x00000000ff0c7431 */ /* 0x000fe400000001ff */
[----:B------:R-:W-:Y:S01]  /*0af0*/  @!P4 IMAD R13, R35, R13, R22 ;  /* 0x0000000d230dc224 */ /* 0x000fe200078e0216 */
[----:B------:R-:W4:Y:S03]  /*0b00*/  @!P6 LDC.64 R6, c[0x0][0x390] ;  /* 0x0000e400ff06eb82 */ /* 0x000f260000000a00 */
[----:B------:R1:W3:Y:S02]  /*0b10*/  @!P3 LDG.E R12, desc[UR16][R20.64] ;  /* 0x00000010140cb981 */ /* 0x0002e4000c1e1900 */
[----:B-1----:R-:W-:Y:S01]  /*0b20*/  @!P5 IMAD R3, R0, R4, RZ ;  /* 0x000000040003d224 */ /* 0x002fe200078e02ff */
[----:B------:R-:W-:Y:S02]  /*0b30*/  @!P4 IADD3 R13, PT, PT, R25, R13, RZ ;  /* 0x0000000d190dc210 */ /* 0x000fe40007ffe0ff */
[----:B------:R-:W-:Y:S01]  /*0b40*/  @!P4 LEA R10, P2, R24, R10, 0x1 ;  /* 0x0000000a180ac211 */ /* 0x000fe200078408ff */
[----:B------:R-:W-:Y:S01]  /*0b50*/  @!P5 IMAD R3, R34, R5, R3 ;  /* 0x000000052203d224 */ /* 0x000fe200078e0203 */
[----:B------:R-:W-:Y:S01]  /*0b60*/  @!P5 MOV R20, R42 ;  /* 0x0000002a0014d202 */ /* 0x000fe20000000f00 */
[----:B------:R-:W-:Y:S01]  /*0b70*/  @!P5 IMAD.MOV.U32 R21, RZ, RZ, R41 ;  /* 0x000000ffff15d224 */ /* 0x000fe200078e0029 */
[----:B------:R-:W-:-:S03]  /*0b80*/  @!P4 LEA.HI.X R11, R24, R11, R13, 0x1, P2 ;  /* 0x0000000b180bc211 */ /* 0x000fc600010f0c0d */
[----:B------:R-:W-:Y:S01]  /*0b90*/  @!P5 IMAD.WIDE.U32 R20, R34, R4, R20 ;  /* 0x000000042214d225 */ /* 0x000fe200078e0014 */
[----:B------:R-:W-:Y:S02]  /*0ba0*/  MOV R13, RZ ;  /* 0x000000ff000d7202 */ /* 0x000fe40000000f00 */
[----:B------:R-:W-:Y:S01]  /*0bb0*/  @!P6 MOV R4, R42 ;  /* 0x0000002a0004e202 */ /* 0x000fe20000000f00 */
[----:B-----5:R-:W-:Y:S01]  /*0bc0*/  @!P6 IMAD R22, R2, R8, RZ ;  /* 0x000000080216e224 */ /* 0x020fe200078e02ff */
[----:B------:R-:W-:Y:S02]  /*0bd0*/  @!P6 MOV R5, R41 ;  /* 0x000000290005e202 */ /* 0x000fe40000000f00 */
[----:B------:R-:W-:Y:S01]  /*0be0*/  @!P5 IADD3 R3, PT, PT, R21, R3, RZ ;  /* 0x000000031503d210 */ /* 0x000fe20007ffe0ff */
[----:B------:R-:W5:Y:S01]  /*0bf0*/  @!P4 LDG.E R13, desc[UR16][R10.64] ;  /* 0x000000100a0dc981 */ /* 0x000f62000c1e1900 */
[----:B0-----:R-:W-:Y:S01]  /*0c00*/  @!P5 LEA R14, P2, R20, R14, 0x1 ;  /* 0x0000000e140ed211 */ /* 0x001fe200078408ff */
[----:B------:R-:W-:-:S02]  /*0c10*/  @!P6 IMAD R9, R33, R9, R22 ;  /* 0x000000092109e224 */ /* 0x000fc400078e0216 */
[----:B------:R-:W-:Y:S01]  /*0c20*/  @!P6 IMAD.WIDE.U32 R4, R33, R8, R4 ;  /* 0x000000082104e225 */ /* 0x000fe200078e0004 */
[----:B------:R-:W-:-:S03]  /*0c30*/  @!P5 LEA.HI.X R15, R20, R15, R3, 0x1, P2 ;  /* 0x0000000f140fd211 */ /* 0x000fc600010f0c03 */
[----:B------:R-:W-:Y:S01]  /*0c40*/  HFMA2 R20, -RZ, RZ, 0, 0 ;  /* 0x00000000ff147431 */ /* 0x000fe200000001ff */
[----:B------:R-:W-:Y:S02]  /*0c50*/  @!P6 IADD3 R3, PT, PT, R5, R9, RZ ;  /* 0x000000090503e210 */ /* 0x000fe40007ffe0ff */
[----:B----4-:R-:W-:-:S03]  /*0c60*/  @!P6 LEA R6, P2, R4, R6, 0x1 ;  /* 0x000000060406e211 */ /* 0x010fc600078408ff */
[----:B------:R-:W4:Y:S01]  /*0c70*/  @!P5 LDG.E R20, desc[UR16][R14.64] ;  /* 0x000000100e14d981 */ /* 0x000f22000c1e1900 */
[----:B------:R-:W-:Y:S02]  /*0c80*/  MOV R22, RZ ;  /* 0x000000ff00167202 */ /* 0x000fe40000000f00 */
[----:B------:R-:W-:-:S05]  /*0c90*/  @!P6 LEA.HI.X R7, R4, R7, R3, 0x1, P2 ;  /* 0x000000070407e211 */ /* 0x000fca00010f0c03 */
[----:B------:R2:W4:Y:S01]  /*0ca0*/  @!P6 LDG.E R22, desc[UR16][R6.64] ;  /* 0x000000100616e981 */ /* 0x000522000c1e1900 */
[C---:B------:R-:W-:Y:S02]  /*0cb0*/  ISETP.GT.AND P2, PT, R31.reuse, 0x1e, PT ;  /* 0x0000001e1f00780c */ /* 0x040fe40003f44270 */
[----:B------:R-:W-:Y:S01]  /*0cc0*/  ISETP.GT.AND P3, PT, R31, 0xf, PT ;  /* 0x0000000f1f00780c */ /* 0x000fe20003f64270 */
[----:B--2---:R-:W-:Y:S02]  /*0cd0*/  HADD2.F32 R7, -RZ, R16.H1_H1 ;  /* 0x30000010ff077230 */ /* 0x004fe40000004100 */
[--C-:B---3--:R-:W-:Y:S02]  /*0ce0*/  HADD2.F32 R5, -RZ, R17.reuse.H0_H0 ;  /* 0x20000011ff057230 */ /* 0x108fe40000004100 */
[----:B------:R-:W-:-:S05]  /*0cf0*/  HADD2.F32 R6, -RZ, R17.H1_H1 ;  /* 0x30000011ff067230 */ /* 0x000fca0000004100 */
[----:B------:R-:W-:Y:S01]  /*0d00*/  FADD.FTZ R9, R5, R6 ;  /* 0x0000000605097221 */ /* 0x000fe20000010000 */
[----:B------:R-:W-:-:S04]  /*0d10*/  FMUL.FTZ R14, R6, R6 ;  /* 0x00000006060e7220 */ /* 0x000fc80000410000 */
[----:B------:R-:W-:Y:S01]  /*0d20*/  FFMA.FTZ R15, R5, R5, R14 ;  /* 0x00000005050f7223 */ /* 0x000fe2000001000e */
[--C-:B------:R-:W-:Y:S02]  /*0d30*/  HADD2.F32 R3, -RZ, R19.reuse.H0_H0 ;  /* 0x20000013ff037230 */ /* 0x100fe40000004100 */
[----:B------:R-:W-:-:S05]  /*0d40*/  HADD2.F32 R4, -RZ, R19.H1_H1 ;  /* 0x30000013ff047230 */ /* 0x000fca0000004100 */
[----:B------:R-:W-:Y:S01]  /*0d50*/  FADD.FTZ R8, R3, R4 ;  /* 0x0000000403087221 */ /* 0x000fe20000010000 */
[----:B------:R-:W-:-:S03]  /*0d60*/  FMUL.FTZ R10, R4, R4 ;  /* 0x00000004040a7220 */ /* 0x000fc60000410000 */
[----:B------:R-:W-:Y:S01]  /*0d70*/  FADD.FTZ R8, RZ, R8 ;  /* 0x00000008ff087221 */ /* 0x000fe20000010000 */
[----:B------:R-:W-:-:S03]  /*0d80*/  FFMA.FTZ R10, R3, R3, R10 ;  /* 0x00000003030a7223 */ /* 0x000fc6000001000a */
[----:B------:R-:W-:Y:S01]  /*0d90*/  FADD.FTZ R11, R8, R9 ;  /* 0x00000009080b7221 */ /* 0x000fe20000010000 */
[----:B------:R-:W-:Y:S02]  /*0da0*/  HADD2.F32 R8, -RZ, R16.H0_H0 ;  /* 0x20000010ff087230 */ /* 0x000fe40000004100 */
[----:B------:R-:W-:Y:S01]  /*0db0*/  FADD.FTZ R10, RZ, R10 ;  /* 0x0000000aff0a7221 */ /* 0x000fe20000010000 */
[----:B------:R-:W-:Y:S01]  /*0dc0*/  FMUL.FTZ R17, R7, R7 ;  /* 0x0000000707117220 */ /* 0x000fe20000410000 */
[--C-:B------:R-:W-:Y:S02]  /*0dd0*/  HADD2.F32 R9, -RZ, R18.reuse.H1_H1 ;  /* 0x30000012ff097230 */ /* 0x100fe40000004100 */
[----:B------:R-:W-:Y:S01]  /*0de0*/  FADD.FTZ R15, R10, R15 ;  /* 0x0000000f0a0f7221 */ /* 0x000fe20000010000 */
[C---:B------:R-:W-:Y:S01]  /*0df0*/  FADD.FTZ R14, R8.reuse, R7 ;  /* 0x00000007080e7221 */ /* 0x040fe20000010000 */
[----:B------:R-:W-:Y:S02]  /*0e00*/  HADD2.F32 R10, -RZ, R18.H0_H0 ;  /* 0x20000012ff0a7230 */ /* 0x000fe40000004100 */
[----:B------:R-:W-:Y:S01]  /*0e10*/  FFMA.FTZ R16, R8, R8, R17 ;  /* 0x0000000808107223 */ /* 0x000fe20000010011 */
[----:B------:R-:W-:Y:S01]  /*0e20*/  FMUL.FTZ R19, R9, R9 ;  /* 0x0000000909137220 */ /* 0x000fe20000410000 */
[----:B------:R-:W-:Y:S01]  /*0e30*/  FADD.FTZ R14, R11, R14 ;  /* 0x0000000e0b0e7221 */ /* 0x000fe20000010000 */
[----:B------:R-:W-:Y:S01]  /*0e40*/  FADD.FTZ R17, R10, R9 ;  /* 0x000000090a117221 */ /* 0x000fe20000010000 */
[----:B------:R-:W-:Y:S01]  /*0e50*/  FADD.FTZ R15, R15, R16 ;  /* 0x000000100f0f7221 */ /* 0x000fe20000010000 */
[----:B------:R-:W-:-:S02]  /*0e60*/  HADD2.F32 R11, -RZ, R12.H1_H1 ;  /* 0x3000000cff0b7230 */ /* 0x000fc40000004100 */
[----:B------:R-:W-:Y:S01]  /*0e70*/  FFMA.FTZ R18, R10, R10, R19 ;  /* 0x0000000a0a127223 */ /* 0x000fe20000010013 */
[----:B------:R-:W-:Y:S02]  /*0e80*/  HADD2.F32 R16, -RZ, R12.H0_H0 ;  /* 0x2000000cff107230 */ /* 0x000fe40000004100 */
[----:B------:R-:W-:Y:S01]  /*0e90*/  FADD.FTZ R14, R14, R17 ;  /* 0x000000110e0e7221 */ /* 0x000fe20000010000 */
[----:B------:R-:W-:Y:S01]  /*0ea0*/  FMUL.FTZ R21, R11, R11 ;  /* 0x0000000b0b157220 */ /* 0x000fe20000410000 */
[----:B------:R-:W-:Y:S01]  /*0eb0*/  FADD.FTZ R15, R15, R18 ;  /* 0x000000120f0f7221 */ /* 0x000fe20000010000 */
[C---:B------:R-:W-:Y:S02]  /*0ec0*/  FADD.FTZ R19, R16.reuse, R11 ;  /* 0x0000000b10137221 */ /* 0x040fe40000010000 */
[----:B------:R-:W-:Y:S02]  /*0ed0*/  FFMA.FTZ R12, R16, R16, R21 ;  /* 0x00000010100c7223 */ /* 0x000fe40000010015 */
[----:B------:R-:W-:-:S02]  /*0ee0*/  FADD.FTZ R14, R14, R19 ;  /* 0x000000130e0e7221 */ /* 0x000fc40000010000 */
[----:B------:R-:W-:Y:S01]  /*0ef0*/  FADD.FTZ R12, R15, R12 ;  /* 0x0000000c0f0c7221 */ /* 0x000fe20000010000 */
[--C-:B-----5:R-:W-:Y:S02]  /*0f00*/  HADD2.F32 R17, -RZ, R13.reuse.H1_H1 ;  /* 0x3000000dff117230 */ /* 0x120fe40000004100 */
[----:B------:R-:W-:-:S03]  /*0f10*/  HADD2.F32 R18, -RZ, R13.H0_H0 ;  /* 0x2000000dff127230 */ /* 0x000fc60000004100 */
[----:B------:R-:W-:-:S04]  /*0f20*/  FMUL.FTZ R21, R17, R17 ;  /* 0x0000001111157220 */ /* 0x000fc80000410000 */
[C---:B------:R-:W-:Y:S01]  /*0f30*/  FFMA.FTZ R21, R18.reuse, R18, R21 ;  /* 0x0000001212157223 */ /* 0x040fe20000010015 */
[--C-:B----4-:R-:W-:Y:S02]  /*0f40*/  HADD2.F32 R19, -RZ, R20.reuse.H1_H1 ;  /* 0x30000014ff137230 */ /* 0x110fe40000004100 */
[----:B------:R-:W-:Y:S01]  /*0f50*/  FADD.FTZ R13, R18, R17 ;  /* 0x00000011120d7221 */ /* 0x000fe20000010000 */
[----:B------:R-:W-:Y:S02]  /*0f60*/  HADD2.F32 R20, -RZ, R20.H0_H0 ;  /* 0x20000014ff147230 */ /* 0x000fe40000004100 */
[----:B------:R-:W-:Y:S01]  /*0f70*/  FADD.FTZ R12, R12, R21 ;  /* 0x000000150c0c7221 */ /* 0x000fe20000010000 */
[----:B------:R-:W-:Y:S01]  /*0f80*/  FMUL.FTZ R15, R19, R19 ;  /* 0x00000013130f7220 */ /* 0x000fe20000410000 */
[--C-:B------:R-:W-:Y:S02]  /*0f90*/  HADD2.F32 R21, -RZ, R22.reuse.H1_H1 ;  /* 0x30000016ff157230 */ /* 0x100fe40000004100 */
[----:B------:R-:W-:Y:S01]  /*0fa0*/  FADD.FTZ R13, R14, R13 ;  /* 0x0000000d0e0d7221 */ /* 0x000fe20000010000 */
[----:B------:R-:W-:-:S02]  /*0fb0*/  HADD2.F32 R22, -RZ, R22.H0_H0 ;  /* 0x20000016ff167230 */ /* 0x000fc40000004100 */
[C---:B------:R-:W-:Y:S01]  /*0fc0*/  FFMA.FTZ R15, R20.reuse, R20, R15 ;  /* 0x00000014140f7223 */ /* 0x040fe2000001000f */
[----:B------:R-:W-:Y:S01]  /*0fd0*/  FADD.FTZ R14, R20, R19 ;  /* 0x00000013140e7221 */ /* 0x000fe20000010000 */
[----:B------:R-:W-:Y:S02]  /*0fe0*/  FMUL.FTZ R25, R21, R21 ;  /* 0x0000001515197220 */ /* 0x000fe40000410000 */
        /* <DEDUP_REMOVED lines=35> */
.L_x_2422:
[----:B------:R-:W-:Y:S05]  /*1220*/  BSYNC.RECONVERGENT B0 ;  /* 0x0000000000007941 */ /* 0x000fea0003800200 */
.L_x_2421:
        /* <DEDUP_REMOVED lines=16> */
.L_x_2424:
[----:B------:R-:W-:Y:S05]  /*1330*/  BSYNC.RECONVERGENT B0 ;  /* 0x0000000000007941 */ /* 0x000fea0003800200 */
.L_x_2423:
        /* <DEDUP_REMOVED lines=33> */
.L_x_2427:
[----:B----4-:R-:W2:Y:S04]  /*1550*/  LDG.E.STRONG.GPU R14, desc[UR16][R12.64] ;  /* 0x000000100c0e7981 */ /* 0x010ea8000c1ef900 */
[----:B--2---:R-:W-:Y:S01]  /*1560*/  CCTL.IVALL ;  /* 0x00000000ff00798f */ /* 0x004fe20002000000 */
[----:B------:R-:W-:Y:S05]  /*1570*/  YIELD ;  /* 0x0000000000007946 */ /* 0x000fea0003800000 */
[----:B------:R-:W-:-:S13]  /*1580*/  ISETP.NE.AND P4, PT, R14, R27, PT ;  /* 0x0000001b0e00720c */ /* 0x000fda0003f85270 */
[----:B------:R-:W-:Y:S05]  /*1590*/  @P4 BRA `(.L_x_2427) ;  /* 0xfffffffc00ec4947 */ /* 0x000fea000383ffff */
.L_x_2426:
        /* <DEDUP_REMOVED lines=15> */
.L_x_2429:
        /* <DEDUP_REMOVED lines=14> */
[----:B-1----:R-:W-:Y:S01]  /*1770*/  MOV R26, UR26 ;  /* 0x0000001a001a7c02 */ /* 0x002fe20008000f00 */
[----:B------:R-:W4:Y:S01]  /*1780*/  @!P4 LDG.E.64 R14, desc[UR16][R14.64] ;  /* 0x000000100e0ec981 */ /* 0x000f22000c1e1b00 */
[----:B------:R-:W-:Y:S02]  /*1790*/  UIADD3 UR26, UPT, UPT, UR5, 0x3, URZ ;  /* 0x00000003051a7890 */ /* 0x000fe4000fffe0ff */
[----:B------:R-:W-:-:S04]  /*17a0*/  ISETP.EQ.OR P5, PT, R26, UR20, P3 ;  /* 0x000000141a007c0c */ /* 0x000fc80009fa2670 */
[----:B------:R-:W-:-:S05]  /*17b0*/  IMAD.U32 R26, RZ, RZ, UR26 ;  /* 0x0000001aff1a7e24 */ /* 0x000fca000f8e00ff */
[----:B------:R-:W-:-:S04]  /*17c0*/  ISETP.EQ.OR P6, PT, R26, UR20, P3 ;  /* 0x000000141a007c0c */ /* 0x000fc80009fc2670 */
        /* <DEDUP_REMOVED lines=71> */
.L_x_2428:
        /* <DEDUP_REMOVED lines=40> */
[----:B0-----:R-:W-:Y:S02]  /*1ec0*/  MOV R26, UR14 ;  /* 0x0000000e001a7c02 */ /* 0x001fe40008000f00 */
        /* <DEDUP_REMOVED lines=11> */
.L_x_2430:
        /* <DEDUP_REMOVED lines=21> */
[----:B-1----:R-:W-:-:S05]  /*20d0*/  MOV R26, UR5 ;  /* 0x00000005001a7c02 */ /* 0x002fca0008000f00 */
[----:B------:R-:W-:-:S05]  /*20e0*/  VIADD R26, R26, 0x2 ;  /* 0x000000021a1a7836 */ /* 0x000fca0000000000 */
[----:B------:R-:W-:Y:S01]  /*20f0*/  R2UR UR5, R26 ;  /* 0x000000001a0572ca */ /* 0x000fe200000e0000 */
[----:B0--3--:R-:W-:Y:S01]  /*2100*/  @!P4 FADD.FTZ R24, R24, R12 ;  /* 0x0000000c1818c221 */ /* 0x009fe20000010000 */
[----:B------:R-:W-:-:S03]  /*2110*/  @!P4 FADD.FTZ R25, R25, R13 ;  /* 0x0000000d1919c221 */ /* 0x000fc60000010000 */
[----:B----4-:R-:W-:Y:S01]  /*2120*/  @!P2 FADD.FTZ R24, R24, R14 ;  /* 0x0000000e1818a221 */ /* 0x010fe20000010000 */
[----:B------:R-:W-:-:S09]  /*2130*/  @!P2 FADD.FTZ R25, R25, R15 ;  /* 0x0000000f1919a221 */ /* 0x000fd20000010000 */
.L_x_2431:
        /* <DEDUP_REMOVED lines=13> */
.L_x_2432:
[----:B------:R-:W-:Y:S05]  /*2210*/  BSYNC.RECONVERGENT B0 ;  /* 0x0000000000007941 */ /* 0x000fea0003800200 */
.L_x_2425:
        /* <DEDUP_REMOVED lines=16> */
[----:B---3--:R-:W1:Y:S05]  /*2320*/  LDS.64 R24, [UR5+0x30] ;  /* 0x00003005ff187984 */ /* 0x008e6a0008000a00 */
[----:B------:R-:W5:Y:S01]  /*2330*/  LDG.E.64 R12, desc[UR16][R12.64] ;  /* 0x000000100c0c7981 */ /* 0x000f62000c1e1b00 */
[----:B--2---:R-:W-:-:S06]  /*2340*/  IMAD.WIDE R14, R27, 0x4, R14 ;  /* 0x000000041b0e7825 */ /* 0x004fcc00078e020e */
[----:B------:R-:W5:Y:S01]  /*2350*/  LDG.E.64 R14, desc[UR16][R14.64] ;  /* 0x000000100e0e7981 */ /* 0x000f62000c1e1b00 */
[----:B-1----:R-:W-:-:S05]  /*2360*/  FMUL.FTZ R26, R24, UR12 ;  /* 0x0000000c181a7c20 */ /* 0x002fca0008410000 */
[----:B------:R-:W-:-:S13]  /*2370*/  R2UR UR5, R26 ;  /* 0x000000001a0572ca */ /* 0x000fda00000e0000 */
[----:B------:R-:W-:-:S05]  /*2380*/  MOV R26, UR5 ;  /* 0x00000005001a7c02 */ /* 0x000fca0008000f00 */
[----:B------:R-:W-:-:S04]  /*2390*/  FMUL.FTZ R26, R26, UR5 ;  /* 0x000000051a1a7c20 */ /* 0x000fc80008410000 */
        /* <DEDUP_REMOVED lines=28> */
[----:B0-----:R-:W-:-:S04]  /*2560*/  IMAD R25, R29, UR18, RZ ;  /* 0x000000121d197c24 */ /* 0x001fc8000f8e02ff */
[----:B------:R-:W-:Y:S01]  /*2570*/  F2FP.F16.F32.PACK_AB R3, R4, R3 ;  /* 0x000000030403723e */ /* 0x000fe200000000ff */
[----:B------:R-:W-:-:S04]  /*2580*/  IMAD.WIDE.U32 R26, R38, UR18, R26 ;  /* 0x00000012261a7c25 */ /* 0x000fc8000f8e001a */
[----:B------:R-:W-:Y:S01]  /*2590*/  IMAD R25, R38, UR19, R25 ;  /* 0x0000001326197c24 */ /* 0x000fe2000f8e0219 */
[----:B-1----:R-:W-:-:S04]  /*25a0*/  LEA R44, P1, R26, UR12, 0x1 ;  /* 0x0000000c1a2c7c11 */ /* 0x002fc8000f8208ff */
[----:B------:R-:W-:-:S04]  /*25b0*/  IADD3 R25, PT, PT, R27, R25, RZ ;  /* 0x000000191b197210 */ /* 0x000fc80007ffe0ff */
[----:B------:R-:W-:-:S05]  /*25c0*/  LEA.HI.X R45, R26, UR13, R25, 0x1, P1 ;  /* 0x0000000d1a2d7c11 */ /* 0x000fca00088f0c19 */
[----:B------:R0:W-:Y:S02]  /*25d0*/  STG.E desc[UR16][R44.64], R3 ;  /* 0x000000032c007986 */ /* 0x0001e4000c101910 */
.L_x_2436:
[----:B------:R-:W-:Y:S05]  /*25e0*/  BSYNC.RECONVERGENT B1 ;  /* 0x0000000000017941 */ /* 0x000fea0003800200 */
.L_x_2435:
[----:B------:R-:W-:Y:S01]  /*25f0*/  SHF.R.S32.HI R25, RZ, 0x1f, R24 ;  /* 0x0000001fff197819 */ /* 0x000fe20000011418 */
[----:B------:R-:W-:Y:S01]  /*2600*/  BSSY.RECONVERGENT B1, `(.L_x_2437) ;  /* 0x0000018000017945 */ /* 0x000fe20003800200 */
[----:B------:R-:W-:Y:S02]  /*2610*/  ISETP.GE.U32.AND P1, PT, R24, UR14, PT ;  /* 0x0000000e18007c0c */ /* 0x000fe4000bf26070 */
[C---:B0-----:R-:W-:Y:S02]  /*2620*/  IADD3 R3, PT, PT, R38.reuse, 0x40, RZ ;  /* 0x0000004026037810 */ /* 0x041fe40007ffe0ff */
[----:B------:R-:W-:Y:S02]  /*2630*/  ISETP.GE.AND.EX P1, PT, R25, UR15, PT, P1 ;  /* 0x0000000f19007c0c */ /* 0x000fe4000bf26310 */
[----:B------:R-:W-:-:S11]  /*2640*/  IADD3 R4, PT, PT, R38, 0x60, RZ ;  /* 0x0000006026047810 */ /* 0x000fd60007ffe0ff */
        /* <DEDUP_REMOVED lines=19> */
.L_x_2438:
[----:B------:R-:W-:Y:S05]  /*2780*/  BSYNC.RECONVERGENT B1 ;  /* 0x0000000000017941 */ /* 0x000fea0003800200 */
.L_x_2437:
[----:B------:R-:W-:Y:S01]  /*2790*/  ISETP.GE.U32.AND P5, PT, R3, UR14, PT ;  /* 0x0000000e03007c0c */ /* 0x000fe2000bfa6070 */
[----:B------:R-:W-:Y:S01]  /*27a0*/  BSSY.RECONVERGENT B1, `(.L_x_2439) ;  /* 0x0000021000017945 */ /* 0x000fe20003800200 */
[----:B------:R-:W-:Y:S02]  /*27b0*/  SHF.R.S32.HI R6, RZ, 0x1f, R3 ;  /* 0x0000001fff067819 */ /* 0x000fe40000011403 */
[----:B------:R-:W-:Y:S02]  /*27c0*/  ISETP.GE.U32.AND P2, PT, R4, UR14, PT ;  /* 0x0000000e04007c0c */ /* 0x000fe4000bf46070 */
[----:B------:R-:W-:Y:S02]  /*27d0*/  ISETP.GE.AND.EX P5, PT, R6, UR15, PT, P5 ;  /* 0x0000000f06007c0c */ /* 0x000fe4000bfa6350 */
[----:B------:R-:W-:Y:S02]  /*27e0*/  ISETP.GE.U32.AND P1, PT, R36, UR14, PT ;  /* 0x0000000e24007c0c */ /* 0x000fe4000bf26070 */
[----:B------:R-:W-:-:S02]  /*27f0*/  ISETP.GE.U32.AND P6, PT, R35, UR14, PT ;  /* 0x0000000e23007c0c */ /* 0x000fc4000bfc6070 */
[----:B0-----:R-:W-:Y:S02]  /*2800*/  SHF.R.S32.HI R5, RZ, 0x1f, R4 ;  /* 0x0000001fff057819 */ /* 0x001fe40000011404 */
        /* <DEDUP_REMOVED lines=9> */
[----:B------:R-:W-:Y:S01]  /*28a0*/  FADD.FTZ R24, R7, -UR5 ;  /* 0x8000000507187e21 */ /* 0x000fe20008010000 */
[----:B------:R-:W-:Y:S01]  /*28b0*/  MOV R7, R41 ;  /* 0x0000002900077202 */ /* 0x000fe20000000f00 */
[----:B------:R-:W-:Y:S01]  /*28c0*/  FADD.FTZ R8, R8, -UR5 ;  /* 0x8000000508087e21 */ /* 0x000fe20008010000 */
        /* <DEDUP_REMOVED lines=14> */
.L_x_2440:
[----:B------:R-:W-:Y:S05]  /*29b0*/  BSYNC.RECONVERGENT B1 ;  /* 0x0000000000017941 */ /* 0x000fea0003800200 */
.L_x_2439:
[----:B------:R-:W-:Y:S04]  /*29c0*/  BSSY.RECONVERGENT B1, `(.L_x_2441) ;  /* 0x0000014000017945 */ /* 0x000fe80003800200 */
[----:B------:R-:W-:Y:S05]  /*29d0*/  @P2 BRA `(.L_x_2442) ;  /* 0x0000000000482947 */ /* 0x000fea0003800000 */
[----:B------:R-:W1:Y:S01]  /*29e0*/  LDCU.64 UR12, c[0x0][0x3e0] ;  /* 0x00007c00ff0c77ac */ /* 0x000e620008000a00 */
[----:B------:R-:W-:Y:S01]  /*29f0*/  MOV R6, R42 ;  /* 0x0000002a00067202 */ /* 0x000fe20000000f00 */
[----:B------:R-:W-:Y:S01]  /*2a00*/  FADD.FTZ R10, R10, -UR5 ;  /* 0x800000050a0a7e21 */ /* 0x000fe20008010000 */
[----:B------:R-:W-:Y:S01]  /*2a10*/  FADD.FTZ R9, R9, -UR5 ;  /* 0x8000000509097e21 */ /* 0x000fe20008010000 */
[----:B------:R-:W2:Y:S01]  /*2a20*/  LDCU.64 UR18, c[0x0][0x380] ;  /* 0x00007000ff1277ac */ /* 0x000ea20008000a00 */
[----:B------:R-:W-:Y:S02]  /*2a30*/  IMAD.MOV.U32 R7, RZ, RZ, R41 ;  /* 0x000000ffff077224 */ /* 0x000fe400078e0029 */
[----:B0-----:R-:W-:Y:S01]  /*2a40*/  FMUL.FTZ R3, R10, UR10 ;  /* 0x0000000a0a037c20 */ /* 0x001fe20008410000 */
[----:B------:R-:W-:-:S03]  /*2a50*/  FMUL.FTZ R8, R9, UR10 ;  /* 0x0000000a09087c20 */ /* 0x000fc60008410000 */
[----:B-----5:R-:W-:Y:S01]  /*2a60*/  FFMA.FTZ R3, R12, R3, R14 ;  /* 0x000000030c037223 */ /* 0x020fe2000001000e */
[----:B------:R-:W-:-:S05]  /*2a70*/  FFMA.FTZ R8, R13, R8, R15 ;  /* 0x000000080d087223 */ /* 0x000fca000001000f */
[----:B------:R-:W-:Y:S01]  /*2a80*/  F2FP.F16.F32.PACK_AB R3, R8, R3 ;  /* 0x000000030803723e */ /* 0x000fe200000000ff */
[----:B-1----:R-:W-:Y:S02]  /*2a90*/  IMAD R5, R5, UR12, RZ ;  /* 0x0000000c05057c24 */ /* 0x002fe4000f8e02ff */
[----:B------:R-:W-:-:S04]  /*2aa0*/  IMAD.WIDE.U32 R6, R4, UR12, R6 ;  /* 0x0000000c04067c25 */ /* 0x000fc8000f8e0006 */
[----:B------:R-:W-:Y:S01]  /*2ab0*/  IMAD R5, R4, UR13, R5 ;  /* 0x0000000d04057c24 */ /* 0x000fe2000f8e0205 */
[----:B--2---:R-:W-:-:S04]  /*2ac0*/  LEA R4, P2, R6, UR18, 0x1 ;  /* 0x0000001206047c11 */ /* 0x004fc8000f8408ff */
[----:B------:R-:W-:-:S04]  /*2ad0*/  IADD3 R5, PT, PT, R7, R5, RZ ;  /* 0x0000000507057210 */ /* 0x000fc80007ffe0ff */
[----:B------:R-:W-:-:S05]  /*2ae0*/  LEA.HI.X R5, R6, UR19, R5, 0x1, P2 ;  /* 0x0000001306057c11 */ /* 0x000fca00090f0c05 */
[----:B------:R1:W-:Y:S02]  /*2af0*/  STG.E desc[UR16][R4.64], R3 ;  /* 0x0000000304007986 */ /* 0x0003e4000c101910 */
.L_x_2442:
[----:B------:R-:W-:Y:S05]  /*2b00*/  BSYNC.RECONVERGENT B1 ;  /* 0x0000000000017941 */ /* 0x000fea0003800200 */
.L_x_2441:
        /* <DEDUP_REMOVED lines=10> */
[----:B-----5:R-:W-:-:S03]  /*2bb0*/  FFMA.FTZ R3, R12, R3, R14 ;  /* 0x000000030c037223 */ /* 0x020fc6000001000e */
[----:B------:R-:W-:Y:S01]  /*2bc0*/  FFMA.FTZ R8, R13, R6, R15 ;  /* 0x000000060d087223 */ /* 0x000fe2000001000f */
[----:B--2---:R-:W-:-:S04]  /*2bd0*/  IMAD R7, R28, UR12, RZ ;  /* 0x0000000c1c077c24 */ /* 0x004fc8000f8e02ff */
[----:B------:R-:W-:Y:S01]  /*2be0*/  F2FP.F16.F32.PACK_AB R3, R8, R3 ;  /* 0x000000030803723e */ /* 0x000fe200000000ff */
[----:B------:R-:W-:-:S04]  /*2bf0*/  IMAD.WIDE.U32 R4, R36, UR12, R4 ;  /* 0x0000000c24047c25 */ /* 0x000fc8000f8e0004 */
[----:B------:R-:W-:Y:S01]  /*2c00*/  IMAD R7, R36, UR13, R7 ;  /* 0x0000000d24077c24 */ /* 0x000fe2000f8e0207 */
[----:B-1----:R-:W-:-:S04]  /*2c10*/  LEA R6, P1, R4, UR18, 0x1 ;  /* 0x0000001204067c11 */ /* 0x002fc8000f8208ff */
[----:B------:R-:W-:-:S04]  /*2c20*/  IADD3 R7, PT, PT, R5, R7, RZ ;  /* 0x0000000705077210 */ /* 0x000fc80007ffe0ff */
[----:B------:R-:W-:-:S05]  /*2c30*/  LEA.HI.X R7, R4, UR19, R7, 0x1, P1 ;  /* 0x0000001304077c11 */ /* 0x000fca00088f0c07 */
[----:B------:R2:W-:Y:S02]  /*2c40*/  STG.E desc[UR16][R6.64], R3 ;  /* 0x0000000306007986 */ /* 0x0005e4000c101910 */
.L_x_2444:
[----:B------:R-:W-:Y:S05]  /*2c50*/  BSYNC.RECONVERGENT B1 ;  /* 0x0000000000017941 */ /* 0x000fea0003800200 */
.L_x_2443:
[----:B------:R-:W-:Y:S04]  /*2c60*/  BSSY.RECONVERGENT B1, `(.L_x_2445) ;  /* 0x0000014000017945 */ /* 0x000fe80003800200 */
[----:B------:R-:W-:Y:S05]  /*2c70*/  @P6 BRA `(.L_x_2446) ;  /* 0x0000000000486947 */ /* 0x000fea0003800000 */
[----:B------:R-:W3:Y:S01]  /*2c80*/  LDCU.64 UR12, c[0x0][0x3e0] ;  /* 0x00007c00ff0c77ac */ /* 0x000ee20008000a00 */
[----:B-1----:R-:W-:Y:S01]  /*2c90*/  MOV R4, R42 ;  /* 0x0000002a00047202 */ /* 0x002fe20000000f00 */
[----:B------:R-:W-:Y:S01]  /*2ca0*/  FADD.FTZ R18, R18, -UR5 ;  /* 0x8000000512127e21 */ /* 0x000fe20008010000 */
[----:B------:R-:W-:Y:S01]  /*2cb0*/  MOV R5, R41 ;  /* 0x0000002900057202 */ /* 0x000fe20000000f00 */
[----:B------:R-:W1:Y:S01]  /*2cc0*/  LDCU.64 UR18, c[0x0][0x380] ;  /* 0x00007000ff1277ac */ /* 0x000e620008000a00 */
[----:B------:R-:W-:Y:S01]  /*2cd0*/  FADD.FTZ R17, R17, -UR5 ;  /* 0x8000000511117e21 */ /* 0x000fe20008010000 */
[----:B0-2---:R-:W-:-:S03]  /*2ce0*/  FMUL.FTZ R3, R18, UR10 ;  /* 0x0000000a12037c20 */ /* 0x005fc60008410000 */
[----:B------:R-:W-:Y:S01]  /*2cf0*/  FMUL.FTZ R6, R17, UR10 ;  /* 0x0000000a11067c20 */ /* 0x000fe20008410000 */
[----:B-----5:R-:W-:Y:S01]  /*2d00*/  FFMA.FTZ R3, R12, R3, R14 ;  /* 0x000000030c037223 */ /* 0x020fe2000001000e */
[----:B---3--:R-:W-:Y:S02]  /*2d10*/  IMAD R8, R23, UR12, RZ ;  /* 0x0000000c17087c24 */ /* 0x008fe4000f8e02ff */
[----:B------:R-:W-:-:S04]  /*2d20*/  IMAD.WIDE.U32 R4, R35, UR12, R4 ;  /* 0x0000000c23047c25 */ /* 0x000fc8000f8e0004 */
[----:B------:R-:W-:Y:S02]  /*2d30*/  IMAD R7, R35, UR13, R8 ;  /* 0x0000000d23077c24 */ /* 0x000fe4000f8e0208 */
[----:B------:R-:W-:Y:S01]  /*2d40*/  FFMA.FTZ R8, R13, R6, R15 ;  /* 0x000000060d087223 */ /* 0x000fe2000001000f */
[----:B-1----:R-:W-:Y:S02]  /*2d50*/  LEA R6, P1, R4, UR18, 0x1 ;  /* 0x0000001204067c11 */ /* 0x002fe4000f8208ff */
[----:B------:R-:W-:Y:S02]  /*2d60*/  IADD3 R7, PT, PT, R5, R7, RZ ;  /* 0x0000000705077210 */ /* 0x000fe40007ffe0ff */
[----:B------:R-:W-:Y:S02]  /*2d70*/  F2FP.F16.F32.PACK_AB R3, R8, R3 ;  /* 0x000000030803723e */ /* 0x000fe400000000ff */
[----:B------:R-:W-:-:S05]  /*2d80*/  LEA.HI.X R7, R4, UR19, R7, 0x1, P1 ;  /* 0x0000001304077c11 */ /* 0x000fca00088f0c07 */
[----:B------:R3:W-:Y:S02]  /*2d90*/  STG.E desc[UR16][R6.64], R3 ;  /* 0x0000000306007986 */ /* 0x0007e4000c101910 */
.L_x_2446:
[----:B------:R-:W-:Y:S05]  /*2da0*/  BSYNC.RECONVERGENT B1 ;  /* 0x0000000000017941 */ /* 0x000fea0003800200 */
.L_x_2445:
[----:B------:R-:W-:Y:S04]  /*2db0*/  BSSY.RECONVERGENT B1, `(.L_x_2447) ;  /* 0x0000014000017945 */ /* 0x000fe80003800200 */
[----:B------:R-:W-:Y:S05]  /*2dc0*/  @P3 BRA `(.L_x_2448) ;  /* 0x0000000000483947 */ /* 0x000fea0003800000 */
[----:B------:R-:W4:Y:S01]  /*2dd0*/  LDCU.64 UR12, c[0x0][0x3e0] ;  /* 0x00007c00ff0c77ac */ /* 0x000f220008000a00 */
[----:B-1----:R-:W-:Y:S01]  /*2de0*/  MOV R4, R42 ;  /* 0x0000002a00047202 */ /* 0x002fe20000000f00 */
[----:B------:R-:W-:Y:S01]  /*2df0*/  FADD.FTZ R20, R20, -UR5 ;  /* 0x8000000514147e21 */ /* 0x000fe20008010000 */
[----:B------:R-:W-:Y:S01]  /*2e00*/  MOV R5, R41 ;  /* 0x0000002900057202 */ /* 0x000fe20000000f00 */
[----:B------:R-:W1:Y:S01]  /*2e10*/  LDCU.64 UR18, c[0x0][0x380] ;  /* 0x00007000ff1277ac */ /* 0x000e620008000a00 */
[----:B------:R-:W-:Y:S01]  /*2e20*/  FADD.FTZ R19, R19, -UR5 ;  /* 0x8000000513137e21 */ /* 0x000fe20008010000 */
[----:B0-23--:R-:W-:-:S03]  /*2e30*/  FMUL.FTZ R3, R20, UR10 ;  /* 0x0000000a14037c20 */ /* 0x00dfc60008410000 */
[----:B------:R-:W-:Y:S01]  /*2e40*/  FMUL.FTZ R6, R19, UR10 ;  /* 0x0000000a13067c20 */ /* 0x000fe20008410000 */
[----:B-----5:R-:W-:-:S03]  /*2e50*/  FFMA.FTZ R3, R12, R3, R14 ;  /* 0x000000030c037223 */ /* 0x020fc6000001000e */
[----:B------:R-:W-:Y:S01]  /*2e60*/  FFMA.FTZ R8, R13, R6, R15 ;  /* 0x000000060d087223 */ /* 0x000fe2000001000f */
[----:B----4-:R-:W-:-:S04]  /*2e70*/  IMAD R7, R0, UR12, RZ ;  /* 0x0000000c00077c24 */ /* 0x010fc8000f8e02ff */
[----:B------:R-:W-:Y:S01]  /*2e80*/  F2FP.F16.F32.PACK_AB R3, R8, R3 ;  /* 0x000000030803723e */ /* 0x000fe200000000ff */
[----:B------:R-:W-:-:S04]  /*2e90*/  IMAD.WIDE.U32 R4, R34, UR12, R4 ;  /* 0x0000000c22047c25 */ /* 0x000fc8000f8e0004 */
[----:B------:R-:W-:Y:S01]  /*2ea0*/  IMAD R7, R34, UR13, R7 ;  /* 0x0000000d22077c24 */ /* 0x000fe2000f8e0207 */
[----:B-1----:R-:W-:-:S04]  /*2eb0*/  LEA R6, P1, R4, UR18, 0x1 ;  /* 0x0000001204067c11 */ /* 0x002fc8000f8208ff */
[----:B------:R-:W-:-:S04]  /*2ec0*/  IADD3 R7, PT, PT, R5, R7, RZ ;  /* 0x0000000705077210 */ /* 0x000fc80007ffe0ff */
[----:B------:R-:W-:-:S05]  /*2ed0*/  LEA.HI.X R7, R4, UR19, R7, 0x1, P1 ;  /* 0x0000001304077c11 */ /* 0x000fca00088f0c07 */
[----:B------:R4:W-:Y:S02]  /*2ee0*/  STG.E desc[UR16][R6.64], R3 ;  /* 0x0000000306007986 */ /* 0x0009e4000c101910 */
.L_x_2448:
[----:B------:R-:W-:Y:S05]  /*2ef0*/  BSYNC.RECONVERGENT B1 ;  /* 0x0000000000017941 */ /* 0x000fea0003800200 */
.L_x_2447:
[----:B------:R-:W-:Y:S05]  /*2f00*/  @P4 BRA `(.L_x_2449) ;  /* 0x0000001000744947 */ /* 0x000fea0003800000 */
[----:B------:R-:W0:Y:S01]  /*2f10*/  LDCU.64 UR12, c[0x0][0x3e0] ;  /* 0x00007c00ff0c77ac */ /* 0x000e220008000a00 */
[----:B-1----:R-:W-:Y:S01]  /*2f20*/  MOV R4, R42 ;  /* 0x0000002a00047202 */ /* 0x002fe20000000f00 */
[----:B------:R-:W-:Y:S01]  /*2f30*/  FADD.FTZ R22, R22, -UR5 ;  /* 0x8000000516167e21 */ /* 0x000fe20008010000 */
[----:B------:R-:W-:Y:S01]  /*2f40*/  MOV R5, R41 ;  /* 0x0000002900057202 */ /* 0x000fe20000000f00 */
[----:B------:R-:W1:Y:S01]  /*2f50*/  LDCU.64 UR14, c[0x0][0x380] ;  /* 0x00007000ff0e77ac */ /* 0x000e620008000a00 */
[----:B------:R-:W-:Y:S01]  /*2f60*/  FADD.FTZ R21, R21, -UR5 ;  /* 0x8000000515157e21 */ /* 0x000fe20008010000 */
[----:B0-234-:R-:W-:-:S03]  /*2f70*/  FMUL.FTZ R3, R22, UR10 ;  /* 0x0000000a16037c20 */ /* 0x01dfc60008410000 */
[----:B------:R-:W-:Y:S01]  /*2f80*/  FMUL.FTZ R6, R21, UR10 ;  /* 0x0000000a15067c20 */ /* 0x000fe20008410000 */
[----:B-----5:R-:W-:Y:S01]  /*2f90*/  FFMA.FTZ R3, R12, R3, R14 ;  /* 0x000000030c037223 */ /* 0x020fe2000001000e */
[----:B------:R-:W-:Y:S02]  /*2fa0*/  IMAD R8, R2, UR12, RZ ;  /* 0x0000000c02087c24 */ /* 0x000fe4000f8e02ff */
[----:B------:R-:W-:-:S04]  /*2fb0*/  IMAD.WIDE.U32 R4, R33, UR12, R4 ;  /* 0x0000000c21047c25 */ /* 0x000fc8000f8e0004 */
[----:B------:R-:W-:Y:S02]  /*2fc0*/  IMAD R7, R33, UR13, R8 ;  /* 0x0000000d21077c24 */ /* 0x000fe4000f8e0208 */
[----:B------:R-:W-:Y:S01]  /*2fd0*/  FFMA.FTZ R8, R13, R6, R15 ;  /* 0x000000060d087223 */ /* 0x000fe2000001000f */
[----:B-1----:R-:W-:Y:S02]  /*2fe0*/  LEA R6, P1, R4, UR14, 0x1 ;  /* 0x0000000e04067c11 */ /* 0x002fe4000f8208ff */
[----:B------:R-:W-:Y:S02]  /*2ff0*/  IADD3 R7, PT, PT, R5, R7, RZ ;  /* 0x0000000705077210 */ /* 0x000fe40007ffe0ff */
[----:B------:R-:W-:Y:S02]  /*3000*/  F2FP.F16.F32.PACK_AB R3, R8, R3 ;  /* 0x000000030803723e */ /* 0x000fe400000000ff */
[----:B------:R-:W-:-:S05]  /*3010*/  LEA.HI.X R7, R4, UR15, R7, 0x1, P1 ;  /* 0x0000000f04077c11 */ /* 0x000fca00088f0c07 */
[----:B------:R0:W-:Y:S01]  /*3020*/  STG.E desc[UR16][R6.64], R3 ;  /* 0x0000000306007986 */ /* 0x0001e2000c101910 */
[----:B------:R-:W-:Y:S05]  /*3030*/  BRA `(.L_x_2449) ;  /* 0x0000001000287947 */ /* 0x000fea0003800000 */
.L_x_2434:
        /* <DEDUP_REMOVED lines=13> */
[----:B------:R-:W-:-:S05]  /*3110*/  FMUL.FTZ R27, R4, -1.4426950216293334961 ;  /* 0xbfb8aa3b041b7820 */ /* 0x000fca0000410000 */
[----:B------:R-:W3:Y:S04]  /*3120*/  MUFU.EX2 R25, R25 ;  /* 0x0000001900197308 */ /* 0x000ee80000000800 */
[----:B------:R-:W4:Y:S01]  /*3130*/  MUFU.EX2 R27, R27 ;  /* 0x0000001b001b7308 */ /* 0x000f220000000800 */
[----:B---3--:R-:W-:Y:S01]  /*3140*/  FADD.FTZ R26, R25, 1 ;  /* 0x3f800000191a7421 */ /* 0x008fe20000010000 */
[----:B----4-:R-:W-:-:S05]  /*3150*/  FADD.FTZ R25, R27, 1 ;  /* 0x3f8000001b197421 */ /* 0x010fca0000010000 */
[----:B------:R-:W3:Y:S08]  /*3160*/  MUFU.RCP R26, R26 ;  /* 0x0000001a001a7308 */ /* 0x000ef00000001000 */
[----:B------:R1:W4:Y:S02]  /*3170*/  MUFU.RCP R45, R25 ;  /* 0x00000019002d7308 */ /* 0x0003240000001000 */
[----:B-1----:R-:W-:-:S02]  /*3180*/  IMAD R25, R29, UR12, RZ ;  /* 0x0000000c1d197c24 */ /* 0x002fc4000f8e02ff */
[----:B---3--:R-:W-:Y:S02]  /*3190*/  FMUL.FTZ R3, R3, R26 ;  /* 0x0000001a03037220 */ /* 0x008fe40000410000 */
[----:B------:R-:W-:Y:S02]  /*31a0*/  IMAD R27, R38, UR13, R25 ;  /* 0x0000000d261b7c24 */ /* 0x000fe4000f8e0219 */
[----:B----4-:R-:W-:Y:S01]  /*31b0*/  FMUL.FTZ R4, R4, R45 ;  /* 0x0000002d04047220 */ /* 0x010fe20000410000 */
[----:B------:R-:W-:-:S04]  /*31c0*/  MOV R45, R41 ;  /* 0x00000029002d7202 */ /* 0x000fc80000000f00 */
[----:B------:R-:W-:Y:S01]  /*31d0*/  F2FP.F16.F32.PACK_AB R3, R4, R3 ;  /* 0x000000030403723e */ /* 0x000fe200000000ff */
[----:B------:R-:W-:-:S05]  /*31e0*/  IMAD.WIDE.U32 R44, R38, UR12, R44 ;  /* 0x0000000c262c7c25 */ /* 0x000fca000f8e002c */
[----:B------:R-:W-:Y:S02]  /*31f0*/  IADD3 R27, PT, PT, R45, R27, RZ ;  /* 0x0000001b2d1b7210 */ /* 0x000fe40007ffe0ff */
[----:B--2---:R-:W-:-:S04]  /*3200*/  LEA R26, P1, R44, UR14, 0x1 ;  /* 0x0000000e2c1a7c11 */ /* 0x004fc8000f8208ff */
[----:B------:R-:W-:-:S05]  /*3210*/  LEA.HI.X R27, R44, UR15, R27, 0x1, P1 ;  /* 0x0000000f2c1b7c11 */ /* 0x000fca00088f0c1b */
[----:B------:R1:W-:Y:S04]  /*3220*/  STG.E desc[UR16][R26.64], R3 ;  /* 0x000000031a007986 */ /* 0x0003e8000c101910 */
.L_x_2451:
[----:B0-----:R-:W-:Y:S05]  /*3230*/  BSYNC.RECONVERGENT B1 ;  /* 0x0000000000017941 */ /* 0x001fea0003800200 */
.L_x_2450:
[----:B------:R-:W-:Y:S01]  /*3240*/  SHF.R.S32.HI R4, RZ, 0x1f, R24 ;  /* 0x0000001fff047819 */ /* 0x000fe20000011418 */
[----:B------:R-:W-:Y:S01]  /*3250*/  BSSY.RECONVERGENT B1, `(.L_x_2452) ;  /* 0x0000022000017945 */ /* 0x000fe20003800200 */
[----:B------:R-:W-:Y:S02]  /*3260*/  ISETP.GE.U32.AND P1, PT, R24, UR18, PT ;  /* 0x0000001218007c0c */ /* 0x000fe4000bf26070 */
[----:B-1----:R-:W-:Y:S02]  /*3270*/  IADD3 R3, PT, PT, R38, 0x40, RZ ;  /* 0x0000004026037810 */ /* 0x002fe40007ffe0ff */
        /* <DEDUP_REMOVED lines=18> */
[----:B------:R-:W-:-:S04]  /*33a0*/  IMAD R26, R24, UR13, R4 ;  /* 0x0000000d181a7c24 */ /* 0x000fc8000f8e0204 */
[----:B------:R-:W-:Y:S01]  /*33b0*/  MUFU.RCP R44, R44 ;  /* 0x0000002c002c7308 */ /* 0x000fe20000001000 */
[----:B------:R-:W-:-:S07]  /*33c0*/  MOV R4, R42 ;  /* 0x0000002a00047202 */ /* 0x000fce0000000f00 */
[----:B------:R-:W0:Y:S02]  /*33d0*/  MUFU.RCP R5, R45 ;  /* 0x0000002d00057308 */ /* 0x000e240000001000 */
[----:B0-----:R-:W-:Y:S01]  /*33e0*/  FMUL.FTZ R6, R6, R5 ;  /* 0x0000000506067220 */ /* 0x001fe20000410000 */
[----:B------:R-:W-:Y:S02]  /*33f0*/  IMAD.MOV.U32 R5, RZ, RZ, R41 ;  /* 0x000000ffff057224 */ /* 0x000fe400078e0029 */
[----:B------:R-:W-:-:S04]  /*3400*/  IMAD.WIDE.U32 R4, R24, UR12, R4 ;  /* 0x0000000c18047c25 */ /* 0x000fc8000f8e0004 */
[----:B------:R-:W-:Y:S01]  /*3410*/  FMUL.FTZ R24, R27, R44 ;  /* 0x0000002c1b187220 */ /* 0x000fe20000410000 */
[----:B------:R-:W-:Y:S02]  /*3420*/  IADD3 R5, PT, PT, R5, R26, RZ ;  /* 0x0000001a05057210 */ /* 0x000fe40007ffe0ff */
[----:B-1----:R-:W-:-:S04]  /*3430*/  LEA R26, P1, R4, UR14, 0x1 ;  /* 0x0000000e041a7c11 */ /* 0x002fc8000f8208ff */
[----:B------:R-:W-:Y:S02]  /*3440*/  LEA.HI.X R27, R4, UR15, R5, 0x1, P1 ;  /* 0x0000000f041b7c11 */ /* 0x000fe400088f0c05 */
[----:B------:R-:W-:-:S05]  /*3450*/  F2FP.F16.F32.PACK_AB R5, R24, R6 ;  /* 0x000000061805723e */ /* 0x000fca00000000ff */
[----:B------:R0:W-:Y:S02]  /*3460*/  STG.E desc[UR16][R26.64], R5 ;  /* 0x000000051a007986 */ /* 0x0001e4000c101910 */
.L_x_2453:
[----:B------:R-:W-:Y:S05]  /*3470*/  BSYNC.RECONVERGENT B1 ;  /* 0x0000000000017941 */ /* 0x000fea0003800200 */
.L_x_2452:
        /* <DEDUP_REMOVED lines=18> */
[----:B------:R-:W1:Y:S02]  /*35a0*/  LDCU.64 UR12, c[0x0][0x3e0] ;  /* 0x00007c00ff0c77ac */ /* 0x000e640008000a00 */
        /* <DEDUP_REMOVED lines=10> */
[----:B------:R-:W-:Y:S01]  /*3650*/  IMAD R45, R3, UR13, R6 ;  /* 0x0000000d032d7c24 */ /* 0x000fe2000f8e0206 */
[----:B------:R-:W-:Y:S01]  /*3660*/  MOV R6, R42 ;  /* 0x0000002a00067202 */ /* 0x000fe20000000f00 */
        /* <DEDUP_REMOVED lines=8> */
[----:B0-----:R-:W-:Y:S01]  /*36f0*/  LEA R4, P5, R6, UR14, 0x1 ;  /* 0x0000000e06047c11 */ /* 0x001fe2000f8a08ff */
[----:B--2---:R-:W-:-:S03]  /*3700*/  FMUL.FTZ R8, R8, R5 ;  /* 0x0000000508087220 */ /* 0x004fc60000410000 */
[----:B------:R-:W-:Y:S02]  /*3710*/  LEA.HI.X R5, R6, UR15, R45, 0x1, P5 ;  /* 0x0000000f06057c11 */ /* 0x000fe4000a8f0c2d */
[----:B------:R-:W-:-:S05]  /*3720*/  F2FP.F16.F32.PACK_AB R27, R8, R27 ;  /* 0x0000001b081b723e */ /* 0x000fca00000000ff */
[----:B------:R1:W-:Y:S02]  /*3730*/  STG.E desc[UR16][R4.64], R27 ;  /* 0x0000001b04007986 */ /* 0x0003e4000c101910 */
.L_x_2455:
[----:B------:R-:W-:Y:S05]  /*3740*/  BSYNC.RECONVERGENT B1 ;  /* 0x0000000000017941 */ /* 0x000fea0003800200 */
.L_x_2454:
[----:B------:R-:W-:Y:S04]  /*3750*/  BSSY.RECONVERGENT B1, `(.L_x_2456) ;  /* 0x000001e000017945 */ /* 0x000fe80003800200 */
[----:B------:R-:W-:Y:S05]  /*3760*/  @P2 BRA `(.L_x_2457) ;  /* 0x0000000000702947 */ /* 0x000fea0003800000 */
[----:B------:R-:W-:Y:S01]  /*3770*/  FADD.FTZ R10, R10, -UR5 ;  /* 0x800000050a0a7e21 */ /* 0x000fe20008010000 */
[----:B------:R-:W-:Y:S01]  /*3780*/  FADD.FTZ R9, R9, -UR5 ;  /* 0x8000000509097e21 */ /* 0x000fe20008010000 */
[----:B------:R-:W2:Y:S01]  /*3790*/  LDCU.64 UR12, c[0x0][0x3e0] ;  /* 0x00007c00ff0c77ac */ /* 0x000ea20008000a00 */
[----:B01----:R-:W-:Y:S01]  /*37a0*/  MOV R5, R41 ;  /* 0x0000002900057202 */ /* 0x003fe20000000f00 */
[----:B------:R-:W-:Y:S01]  /*37b0*/  FMUL.FTZ R3, R10, UR10 ;  /* 0x0000000a0a037c20 */ /* 0x000fe20008410000 */
[----:B------:R-:W-:Y:S01]  /*37c0*/  FMUL.FTZ R8, R9, UR10 ;  /* 0x0000000a09087c20 */ /* 0x000fe20008410000 */
[----:B------:R-:W0:Y:S02]  /*37d0*/  LDCU.64 UR14, c[0x0][0x380] ;  /* 0x00007000ff0e77ac */ /* 0x000e240008000a00 */
[----:B-----5:R-:W-:Y:S01]  /*37e0*/  FFMA.FTZ R6, R12, R3, R14 ;  /* 0x000000030c067223 */ /* 0x020fe2000001000e */
[----:B------:R-:W-:-:S03]  /*37f0*/  FFMA.FTZ R3, R13, R8, R15 ;  /* 0x000000080d037223 */ /* 0x000fc6000001000f */
[----:B------:R-:W-:Y:S01]  /*3800*/  FMUL.FTZ R4, R6, -1.4426950216293334961 ;  /* 0xbfb8aa3b06047820 */ /* 0x000fe20000410000 */
[----:B------:R-:W-:-:S05]  /*3810*/  FMUL.FTZ R8, R3, -1.4426950216293334961 ;  /* 0xbfb8aa3b03087820 */ /* 0x000fca0000410000 */
[----:B------:R-:W1:Y:S01]  /*3820*/  MUFU.EX2 R4, R4 ;  /* 0x0000000400047308 */ /* 0x000e620000000800 */
[----:B--2---:R-:W-:-:S03]  /*3830*/  IMAD R24, R24, UR12, RZ ;  /* 0x0000000c18187c24 */ /* 0x004fc6000f8e02ff */
[----:B------:R-:W2:Y:S01]  /*3840*/  MUFU.EX2 R8, R8 ;  /* 0x0000000800087308 */ /* 0x000ea20000000800 */
[----:B-1----:R-:W-:Y:S01]  /*3850*/  FADD.FTZ R7, R4, 1 ;  /* 0x3f80000004077421 */ /* 0x002fe20000010000 */
[----:B------:R-:W-:Y:S01]  /*3860*/  MOV R4, R42 ;  /* 0x0000002a00047202 */ /* 0x000fe20000000f00 */
[----:B--2---:R-:W-:-:S04]  /*3870*/  FADD.FTZ R9, R8, 1 ;  /* 0x3f80000008097421 */ /* 0x004fc80000010000 */
[----:B------:R-:W1:Y:S01]  /*3880*/  MUFU.RCP R7, R7 ;  /* 0x0000000700077308 */ /* 0x000e620000001000 */
[----:B------:R-:W-:-:S04]  /*3890*/  IMAD.WIDE.U32 R4, R25, UR12, R4 ;  /* 0x0000000c19047c25 */ /* 0x000fc8000f8e0004 */
[----:B------:R-:W-:-:S03]  /*38a0*/  IMAD R25, R25, UR13, R24 ;  /* 0x0000000d19197c24 */ /* 0x000fc6000f8e0218 */
[----:B------:R-:W2:Y:S02]  /*38b0*/  MUFU.RCP R10, R9 ;  /* 0x00000009000a7308 */ /* 0x000ea40000001000 */
[----:B------:R-:W-:Y:S01]  /*38c0*/  IADD3 R25, PT, PT, R5, R25, RZ ;  /* 0x0000001905197210 */ /* 0x000fe20007ffe0ff */
[----:B-1----:R-:W-:Y:S01]  /*38d0*/  FMUL.FTZ R8, R6, R7 ;  /* 0x0000000706087220 */ /* 0x002fe20000410000 */
[----:B0-----:R-:W-:-:S04]  /*38e0*/  LEA R6, P2, R4, UR14, 0x1 ;  /* 0x0000000e04067c11 */ /* 0x001fc8000f8408ff */
[----:B------:R-:W-:Y:S01]  /*38f0*/  LEA.HI.X R7, R4, UR15, R25, 0x1, P2 ;  /* 0x0000000f04077c11 */ /* 0x000fe200090f0c19 */
[----:B--2---:R-:W-:-:S05]  /*3900*/  FMUL.FTZ R3, R3, R10 ;  /* 0x0000000a03037220 */ /* 0x004fca0000410000 */
[----:B------:R-:W-:-:S05]  /*3910*/  F2FP.F16.F32.PACK_AB R3, R3, R8 ;  /* 0x000000080303723e */ /* 0x000fca00000000ff */
[----:B------:R2:W-:Y:S02]  /*3920*/  STG.E desc[UR16][R6.64], R3 ;  /* 0x0000000306007986 */ /* 0x0005e4000c101910 */
.L_x_2457:
[----:B------:R-:W-:Y:S05]  /*3930*/  BSYNC.RECONVERGENT B1 ;  /* 0x0000000000017941 */ /* 0x000fea0003800200 */
.L_x_2456:
[----:B------:R-:W-:Y:S04]  /*3940*/  BSSY.RECONVERGENT B1, `(.L_x_2458) ;  /* 0x000001e000017945 */ /* 0x000fe80003800200 */
[----:B------:R-:W-:Y:S05]  /*3950*/  @P1 BRA `(.L_x_2459) ;  /* 0x0000000000701947 */ /* 0x000fea0003800000 */
[----:B------:R-:W-:Y:S01]  /*3960*/  FADD.FTZ R16, R16, -UR5 ;  /* 0x8000000510107e21 */ /* 0x000fe20008010000 */
[----:B------:R-:W-:Y:S01]  /*3970*/  FADD.FTZ R11, R11, -UR5 ;  /* 0x800000050b0b7e21 */ /* 0x000fe20008010000 */
[----:B------:R-:W3:Y:S01]  /*3980*/  LDCU.64 UR12, c[0x0][0x3e0] ;  /* 0x00007c00ff0c77ac */ /* 0x000ee20008000a00 */
[----:B--2---:R-:W-:Y:S01]  /*3990*/  MOV R6, R42 ;  /* 0x0000002a00067202 */ /* 0x004fe20000000f00 */
[----:B------:R-:W-:Y:S01]  /*39a0*/  FMUL.FTZ R3, R16, UR10 ;  /* 0x0000000a10037c20 */ /* 0x000fe20008410000 */
[----:B-1----:R-:W-:Y:S01]  /*39b0*/  FMUL.FTZ R4, R11, UR10 ;  /* 0x0000000a0b047c20 */ /* 0x002fe20008410000 */
[----:B------:R-:W1:Y:S01]  /*39c0*/  LDCU.64 UR14, c[0x0][0x380] ;  /* 0x00007000ff0e77ac */ /* 0x000e620008000a00 */
[----:B------:R-:W-:Y:S01]  /*39d0*/  MOV R7, R41 ;  /* 0x0000002900077202 */ /* 0x000fe20000000f00 */
[----:B-----5:R-:W-:Y:S01]  /*39e0*/  FFMA.FTZ R3, R12, R3, R14 ;  /* 0x000000030c037223 */ /* 0x020fe2000001000e */
[----:B------:R-:W-:-:S03]  /*39f0*/  FFMA.FTZ R4, R13, R4, R15 ;  /* 0x000000040d047223 */ /* 0x000fc6000001000f */
[----:B0-----:R-:W-:Y:S01]  /*3a00*/  FMUL.FTZ R5, R3, -1.4426950216293334961 ;  /* 0xbfb8aa3b03057820 */ /* 0x001fe20000410000 */
[----:B------:R-:W-:-:S05]  /*3a10*/  FMUL.FTZ R9, R4, -1.4426950216293334961 ;  /* 0xbfb8aa3b04097820 */ /* 0x000fca0000410000 */
[----:B------:R-:W0:Y:S01]  /*3a20*/  MUFU.EX2 R5, R5 ;  /* 0x0000000500057308 */ /* 0x000e220000000800 */
[----:B---3--:R-:W-:-:S03]  /*3a30*/  IMAD R25, R28, UR12, RZ ;  /* 0x0000000c1c197c24 */ /* 0x008fc6000f8e02ff */
[----:B------:R-:W2:Y:S01]  /*3a40*/  MUFU.EX2 R9, R9 ;  /* 0x0000000900097308 */ /* 0x000ea20000000800 */
[----:B------:R-:W-:-:S04]  /*3a50*/  IMAD.WIDE.U32 R6, R36, UR12, R6 ;  /* 0x0000000c24067c25 */ /* 0x000fc8000f8e0006 */
[----:B------:R-:W-:Y:S02]  /*3a60*/  IMAD R25, R36, UR13, R25 ;  /* 0x0000000d24197c24 */ /* 0x000fe4000f8e0219 */
[----:B0-----:R-:W-:-:S03]  /*3a70*/  FADD.FTZ R8, R5, 1 ;  /* 0x3f80000005087421 */ /* 0x001fc60000010000 */
[----:B------:R-:W-:Y:S01]  /*3a80*/  IADD3 R25, PT, PT, R7, R25, RZ ;  /* 0x0000001907197210 */ /* 0x000fe20007ffe0ff */
[----:B--2---:R-:W-:Y:S02]  /*3a90*/  FADD.FTZ R10, R9, 1 ;  /* 0x3f800000090a7421 */ /* 0x004fe40000010000 */
[----:B------:R-:W0:Y:S08]  /*3aa0*/  MUFU.RCP R8, R8 ;  /* 0x0000000800087308 */ /* 0x000e300000001000 */
[----:B------:R-:W2:Y:S01]  /*3ab0*/  MUFU.RCP R11, R10 ;  /* 0x0000000a000b7308 */ /* 0x000ea20000001000 */
[----:B0-----:R-:W-:Y:S01]  /*3ac0*/  FMUL.FTZ R3, R3, R8 ;  /* 0x0000000803037220 */ /* 0x001fe20000410000 */
[----:B--2---:R-:W-:Y:S01]  /*3ad0*/  FMUL.FTZ R16, R4, R11 ;  /* 0x0000000b04107220 */ /* 0x004fe20000410000 */
[----:B-1----:R-:W-:-:S04]  /*3ae0*/  LEA R4, P1, R6, UR14, 0x1 ;  /* 0x0000000e06047c11 */ /* 0x002fc8000f8208ff */
[----:B------:R-:W-:Y:S02]  /*3af0*/  LEA.HI.X R5, R6, UR15, R25, 0x1, P1 ;  /* 0x0000000f06057c11 */ /* 0x000fe400088f0c19 */
[----:B------:R-:W-:-:S05]  /*3b00*/  F2FP.F16.F32.PACK_AB R3, R16, R3 ;  /* 0x000000031003723e */ /* 0x000fca00000000ff */
[----:B------:R3:W-:Y:S02]  /*3b10*/  STG.E desc[UR16][R4.64], R3 ;  /* 0x0000000304007986 */ /* 0x0007e4000c101910 */
.L_x_2459:
[----:B------:R-:W-:Y:S05]  /*3b20*/  BSYNC.RECONVERGENT B1 ;  /* 0x0000000000017941 */ /* 0x000fea0003800200 */
.L_x_2458:
[----:B------:R-:W-:Y:S04]  /*3b30*/  BSSY.RECONVERGENT B1, `(.L_x_2460) ;  /* 0x000001e000017945 */ /* 0x000fe80003800200 */
[----:B------:R-:W-:Y:S05]  /*3b40*/  @P6 BRA `(.L_x_2461) ;  /* 0x0000000000706947 */ /* 0x000fea0003800000 */
[----:B------:R-:W-:Y:S01]  /*3b50*/  FADD.FTZ R18, R18, -UR5 ;  /* 0x8000000512127e21 */ /* 0x000fe20008010000 */
[----:B------:R-:W-:Y:S01]  /*3b60*/  FADD.FTZ R17, R17, -UR5 ;  /* 0x8000000511117e21 */ /* 0x000fe20008010000 */
[----:B------:R-:W4:Y:S01]  /*3b70*/  LDCU.64 UR12, c[0x0][0x3e0] ;  /* 0x00007c00ff0c77ac */ /* 0x000f220008000a00 */
[----:B--2---:R-:W-:Y:S01]  /*3b80*/  MOV R6, R42 ;  /* 0x0000002a00067202 */ /* 0x004fe20000000f00 */
[----:B---3--:R-:W-:Y:S01]  /*3b90*/  FMUL.FTZ R3, R18, UR10 ;  /* 0x0000000a12037c20 */ /* 0x008fe20008410000 */
[----:B-1----:R-:W-:Y:S01]  /*3ba0*/  FMUL.FTZ R4, R17, UR10 ;  /* 0x0000000a11047c20 */ /* 0x002fe20008410000 */
[----:B------:R-:W1:Y:S01]  /*3bb0*/  LDCU.64 UR14, c[0x0][0x380] ;  /* 0x00007000ff0e77ac */ /* 0x000e620008000a00 */
[----:B------:R-:W-:Y:S01]  /*3bc0*/  MOV R7, R41 ;  /* 0x0000002900077202 */ /* 0x000fe20000000f00 */
[----:B-----5:R-:W-:Y:S01]  /*3bd0*/  FFMA.FTZ R9, R12, R3, R14 ;  /* 0x000000030c097223 */ /* 0x020fe2000001000e */
[----:B------:R-:W-:-:S03]  /*3be0*/  FFMA.FTZ R11, R13, R4, R15 ;  /* 0x000000040d0b7223 */ /* 0x000fc6000001000f */
[----:B------:R-:W-:Y:S01]  /*3bf0*/  FMUL.FTZ R3, R9, -1.4426950216293334961 ;  /* 0xbfb8aa3b09037820 */ /* 0x000fe20000410000 */
[----:B0-----:R-:W-:-:S05]  /*3c00*/  FMUL.FTZ R5, R11, -1.4426950216293334961 ;  /* 0xbfb8aa3b0b057820 */ /* 0x001fca0000410000 */
[----:B------:R-:W0:Y:S01]  /*3c10*/  MUFU.EX2 R3, R3 ;  /* 0x0000000300037308 */ /* 0x000e220000000800 */
[----:B----4-:R-:W-:-:S03]  /*3c20*/  IMAD R10, R23, UR12, RZ ;  /* 0x0000000c170a7c24 */ /* 0x010fc6000f8e02ff */
        /* <DEDUP_REMOVED lines=9> */
[----:B-1----:R-:W-:-:S04]  /*3cc0*/  LEA R4, P1, R6, UR14, 0x1 ;  /* 0x0000000e06047c11 */ /* 0x002fc8000f8208ff */
[----:B------:R-:W-:Y:S01]  /*3cd0*/  LEA.HI.X R5, R6, UR15, R17, 0x1, P1 ;  /* 0x0000000f06057c11 */ /* 0x000fe200088f0c11 */
[----:B--2---:R-:W-:-:S05]  /*3ce0*/  FMUL.FTZ R10, R11, R8 ;  /* 0x000000080b0a7220 */ /* 0x004fca0000410000 */
[----:B------:R-:W-:-:S05]  /*3cf0*/  F2FP.F16.F32.PACK_AB R3, R10, R3 ;  /* 0x000000030a03723e */ /* 0x000fca00000000ff */
[----:B------:R4:W-:Y:S02]  /*3d00*/  STG.E desc[UR16][R4.64], R3 ;  /* 0x0000000304007986 */ /* 0x0009e4000c101910 */
.L_x_2461:
[----:B------:R-:W-:Y:S05]  /*3d10*/  BSYNC.RECONVERGENT B1 ;  /* 0x0000000000017941 */ /* 0x000fea0003800200 */
.L_x_2460:
[----:B------:R-:W-:Y:S04]  /*3d20*/  BSSY.RECONVERGENT B1, `(.L_x_2462) ;  /* 0x000001e000017945 */ /* 0x000fe80003800200 */
[----:B------:R-:W-:Y:S05]  /*3d30*/  @P3 BRA `(.L_x_2463) ;  /* 0x0000000000703947 */ /* 0x000fea0003800000 */
[----:B------:R-:W-:Y:S01]  /*3d40*/  FADD.FTZ R20, R20, -UR5 ;  /* 0x8000000514147e21 */ /* 0x000fe20008010000 */
[----:B------:R-:W-:Y:S01]  /*3d50*/  FADD.FTZ R19, R19, -UR5 ;  /* 0x8000000513137e21 */ /* 0x000fe20008010000 */
[----:B------:R-:W0:Y:S01]  /*3d60*/  LDCU.64 UR12, c[0x0][0x3e0] ;  /* 0x00007c00ff0c77ac */ /* 0x000e220008000a00 */
[----:B--2---:R-:W-:Y:S01]  /*3d70*/  MOV R6, R42 ;  /* 0x0000002a00067202 */ /* 0x004fe20000000f00 */
[----:B---34-:R-:W-:Y:S01]  /*3d80*/  FMUL.FTZ R3, R20, UR10 ;  /* 0x0000000a14037c20 */ /* 0x018fe20008410000 */
        /* <DEDUP_REMOVED lines=8> */
[----:B------:R-:W-:-:S03]  /*3e10*/  IMAD R17, R0, UR12, RZ ;  /* 0x0000000c00117c24 */ /* 0x000fc6000f8e02ff */
        /* <DEDUP_REMOVED lines=14> */
.L_x_2463:
[----:B------:R-:W-:Y:S05]  /*3f00*/  BSYNC.RECONVERGENT B1 ;  /* 0x0000000000017941 */ /* 0x000fea0003800200 */
.L_x_2462:
[----:B------:R-:W-:Y:S05]  /*3f10*/  @P4 BRA `(.L_x_2449) ;  /* 0x0000000000704947 */ /* 0x000fea0003800000 */
[----:B------:R-:W-:Y:S01]  /*3f20*/  FADD.FTZ R22, R22, -UR5 ;  /* 0x8000000516167e21 */ /* 0x000fe20008010000 */
[----:B------:R-:W-:Y:S01]  /*3f30*/  FADD.FTZ R21, R21, -UR5 ;  /* 0x8000000515157e21 */ /* 0x000fe20008010000 */
[----:B------:R-:W2:Y:S01]  /*3f40*/  LDCU.64 UR12, c[0x0][0x3e0] ;  /* 0x00007c00ff0c77ac */ /* 0x000ea20008000a00 */
[----:B01-34-:R-:W-:Y:S01]  /*3f50*/  MOV R5, R41 ;  /* 0x0000002900057202 */ /* 0x01bfe20000000f00 */
[----:B--2---:R-:W-:Y:S01]  /*3f60*/  FMUL.FTZ R3, R22, UR10 ;  /* 0x0000000a16037c20 */ /* 0x004fe20008410000 */
[----:B------:R-:W-:Y:S01]  /*3f70*/  FMUL.FTZ R4, R21, UR10 ;  /* 0x0000000a15047c20 */ /* 0x000fe20008410000 */
[----:B------:R-:W0:Y:S02]  /*3f80*/  LDCU.64 UR14, c[0x0][0x380] ;  /* 0x00007000ff0e77ac */ /* 0x000e240008000a00 */
[----:B-----5:R-:W-:Y:S01]  /*3f90*/  FFMA.FTZ R9, R12, R3, R14 ;  /* 0x000000030c097223 */ /* 0x020fe2000001000e */
[----:B------:R-:W-:Y:S01]  /*3fa0*/  FFMA.FTZ R13, R13, R4, R15 ;  /* 0x000000040d0d7223 */ /* 0x000fe2000001000f */
[----:B------:R-:W-:-:S02]  /*3fb0*/  MOV R4, R42 ;  /* 0x0000002a00047202 */ /* 0x000fc40000000f00 */
[----:B------:R-:W-:Y:S01]  /*3fc0*/  FMUL.FTZ R3, R9, -1.4426950216293334961 ;  /* 0xbfb8aa3b09037820 */ /* 0x000fe20000410000 */
[----:B------:R-:W-:-:S05]  /*3fd0*/  FMUL.FTZ R7, R13, -1.4426950216293334961 ;  /* 0xbfb8aa3b0d077820 */ /* 0x000fca0000410000 */
[----:B------:R-:W1:Y:S01]  /*3fe0*/  MUFU.EX2 R3, R3 ;  /* 0x0000000300037308 */ /* 0x000e620000000800 */
[----:B------:R-:W-:-:S03]  /*3ff0*/  IMAD R10, R2, UR12, RZ ;  /* 0x0000000c020a7c24 */ /* 0x000fc6000f8e02ff */
        /* <DEDUP_REMOVED lines=12> */
[----:B------:R-:W-:-:S05]  /*40c0*/  F2FP.F16.F32.PACK_AB R3, R10, R3 ;  /* 0x000000030a03723e */ /* 0x000fca00000000ff */
[----:B------:R0:W-:Y:S02]  /*40d0*/  STG.E desc[UR16][R6.64], R3 ;  /* 0x0000000306007986 */ /* 0x0001e4000c101910 */
.L_x_2449:
[----:B------:R-:W-:Y:S05]  /*40e0*/  BSYNC.RECONVERGENT B0 ;  /* 0x0000000000007941 */ /* 0x000fea0003800200 */
.L_x_2433:
[----:B------:R-:W-:Y:S02]  /*40f0*/  UIADD3 UR9, UPT, UPT, UR21, UR9, URZ ;  /* 0x0000000915097290 */ /* 0x000fe4000fffe0ff */
[----:B------:R-:W-:Y:S02]  /*4100*/  UIADD3 UR4, UPT, UPT, UR4, 0x1, URZ ;  /* 0x0000000104047890 */ /* 0x000fe4000fffe0ff */
[----:B------:R-:W-:-:S09]  /*4110*/  UISETP.GE.AND UP1, UPT, UR9, UR7, UPT ;  /* 0x000000070900728c */ /* 0x000fd2000bf26270 */
[----:B------:R-:W-:Y:S05]  /*4120*/  BRA.U !UP1, `(.L_x_2464) ;  /* 0xffffffc109587547 */ /* 0x000fea000b83ffff */
[----:B------:R-:W-:Y:S05]  /*4130*/  EXIT ;  /* 0x000000000000794d */ /* 0x000fea0003800000 */
.L_x_2465:
        /* <DEDUP_REMOVED lines=12> */
.L_x_3454:


//--------------------- .text._Z35group_norm_nhwc_fwd_one_pass_kernelI11Fp16IOFp32WLi512ELi8ELi128EEv26Group_norm_nhwc_fwd_params --------------------------
	.section	.text._Z35group_norm_nhwc_fwd_one_pass_kernelI11Fp16IOFp32WLi512ELi8ELi128EEv26Group_norm_nhwc_fwd_params,"ax",@progbits
	.align	128
        .global         _Z35group_norm_nhwc_fwd_one_pass_kernelI11Fp16IOFp32WLi512ELi8ELi128EEv26Group_norm_nhwc_fwd_params
        .type           _Z35group_norm_nhwc_fwd_one_pass_kernelI11Fp16IOFp32WLi512ELi8ELi128EEv26Group_norm_nhwc_fwd_params,@function
        .size           _Z35group_norm_nhwc_fwd_one_pass_kernelI11Fp16IOFp32WLi512ELi8ELi128EEv26Group_norm_nhwc_fwd_params,(.L_x_3455 - _Z35group_norm_nhwc_fwd_one_pass_kernelI11Fp16IOFp32WLi512ELi8ELi128EEv26Group_norm_nhwc_fwd_params)
        .other          _Z35group_norm_nhwc_fwd_one_pass_kernelI11Fp16IOFp32WLi512ELi8ELi128EEv26Group_norm_nhwc_fwd_params,@"STO_CUDA_ENTRY STV_DEFAULT"
_Z35group_norm_nhwc_fwd_one_pass_kernelI11Fp16IOFp32WLi512ELi8ELi128EEv26Group_norm_nhwc_fwd_params:
.text._Z35group_norm_nhwc_fwd_one_pass_kernelI11Fp16IOFp32WLi512ELi8ELi128EEv26Group_norm_nhwc_fwd_params:
        /* <DEDUP_REMOVED lines=36> */
.L_x_2541:
[----:B0-----:R-:W0:Y:S01]  /*0240*/  LDCU UR5, c[0x0][0x3f8] ;  /* 0x00007f00ff0577ac */ /* 0x001e220008000800 */
[----:B------:R-:W-:Y:S02]  /*0250*/  IABS R6, UR7 ;  /* 0x0000000700067c13 */ /* 0x000fe40008000000 */
[----:B-----5:R-:W-:Y:S01]  /*0260*/  IADD3 R17, PT, PT, R56, 0xc0, RZ ;  /* 0x000000c038117810 */ /* 0x020fe20007ffe0ff */
        /* <DEDUP_REMOVED lines=8> */
[----:B------:R-:W-:Y:S02]  /*02f0*/  IADD3 R25, PT, PT, R56, 0x140, RZ ;  /* 0x0000014038197810 */ /* 0x000fe40007ffe0ff */
[----:B0-----:R-:W-:Y:S02]  /*0300*/  MOV R0, UR5 ;  /* 0x0000000500007c02 */ /* 0x001fe40008000f00 */
[----:B------:R-:W-:Y:S02]  /*0310*/  SHF.R.S32.HI R23, RZ, 0x1f, R25 ;  /* 0x0000001fff177819 */ /* 0x000fe40000011419 */
[----:B---34-:R-:W-:-:S02]  /*0320*/  IABS R5, R0 ;  /* 0x0000000000057213 */ /* 0x018fc40000000000 */
[----:B-1----:R-:W-:Y:S02]  /*0330*/  ISETP.GE.U32.AND P2, PT, R31, UR12, PT ;  /* 0x0000000c1f007c0c */ /* 0x002fe4000bf46070 */
[----:B------:R-:W0:Y:S01]  /*0340*/  I2F.RP R0, R5 ;  /* 0x0000000500007306 */ /* 0x000e220000209400 */
[----:B--2---:R-:W-:Y:S02]  /*0350*/  MOV R13, UR16 ;  /* 0x00000010000d7c02 */ /* 0x004fe40008000f00 */
[----:B------:R-:W-:Y:S02]  /*0360*/  ISETP.GE.AND.EX P2, PT, R15, UR13, PT, P2 ;  /* 0x0000000d0f007c0c */ /* 0x000fe4000bf46320 */
[----:B------:R-:W-:Y:S02]  /*0370*/  ISETP.GE.U32.AND P4, PT, R29, UR12, PT ;  /* 0x0000000c1d007c0c */ /* 0x000fe4000bf86070 */
[----:B------:R-:W-:Y:S02]  /*0380*/  ISETP.GE.U32.AND P6, PT, R25, UR12, PT ;  /* 0x0000000c19007c0c */ /* 0x000fe4000bfc6070 */
[----:B------:R-:W-:Y:S01]  /*0390*/  ISETP.GE.AND.EX P4, PT, R19, UR13, PT, P4 ;  /* 0x0000000d13007c0c */ /* 0x000fe2000bf86340 */
[----:B0-----:R-:W0:Y:S02]  /*03a0*/  MUFU.RCP R0, R0 ;  /* 0x0000000000007308 */ /* 0x001e240000001000 */
[----:B0-----:R-:W-:-:S06]  /*03b0*/  IADD3 R2, PT, PT, R0, 0xffffffe, RZ ;  /* 0x0ffffffe00027810 */ /* 0x001fcc0007ffe0ff */
[----:B------:R0:W1:Y:S02]  /*03c0*/  F2I.FTZ.U32.TRUNC.NTZ R3, R2 ;  /* 0x0000000200037305 */ /* 0x000064000021f000 */
        /* <DEDUP_REMOVED lines=10> */
[----:B------:R-:W-:Y:S02]  /*0470*/  ISETP.GE.U32.AND P3, PT, R3, UR12, PT ;  /* 0x0000000c03007c0c */ /* 0x000fe4000bf66070 */
[----:B------:R-:W-:-:S04]  /*0480*/  SHF.R.S32.HI R7, RZ, 0x1f, R3 ;  /* 0x0000001fff077819 */ /* 0x000fc80000011403 */
[----:B------:R-:W-:-:S05]  /*0490*/  ISETP.GE.AND.EX P3, PT, R7, UR13, PT, P3 ;  /* 0x0000000d07007c0c */ /* 0x000fca000bf66330 */
[----:B------:R-:W-:-:S06]  /*04a0*/  UIMAD.WIDE.U32 UR10, UR10, UR9, URZ ;  /* 0x000000090a0a72a5 */ /* 0x000fcc000f8e00ff */
[----:B------:R-:W-:Y:S02]  /*04b0*/  IADD3 R0, PT, PT, RZ, -UR11, RZ ;  /* 0x8000000bff007c10 */ /* 0x000fe4000fffe0ff */
[----:B------:R-:W0:Y:S03]  /*04c0*/  @!P3 LDC.64 R8, c[0x0][0x3e0] ;  /* 0x0000f800ff08bb82 */ /* 0x000e260000000a00 */
[----:B------:R-:W-:Y:S01]  /*04d0*/  IMAD R0, R5, R0, UR9 ;  /* 0x0000000905007e24 */ /* 0x000fe2000f8e0200 */
[----:B------:R-:W-:-:S04]  /*04e0*/  ULOP3.LUT UR9, UR7, UR5, URZ, 0x3c, !UPT ;  /* 0x0000000507097292 */ /* 0x000fc8000f8e3cff */
[----:B------:R-:W-:Y:S01]  /*04f0*/  ISETP.GT.U32.AND P1, PT, R5, R0, PT ;  /* 0x000000000500720c */ /* 0x000fe20003f24070 */
[----:B------:R-:W1:-:S12]  /*0500*/  @!P3 LDC.64 R10, c[0x0][0x390] ;  /* 0x0000e400ff0abb82 */ /* 0x000e580000000a00 */
[----:B------:R-:W-:Y:S01]  /*0510*/  VOTEU.ANY UP0, P1 ;  /* 0x0000000000ff7886 */ /* 0x000fe20000800100 */
[----:B------:R-:W-:-:S04]  /*0520*/  PLOP3.LUT P1, PT, PT, PT, UP0, 0x80, 0x8 ;  /* 0x000000000008781c */ /* 0x000fc80003f2f008 */
[----:B------:R-:W-:Y:S02]  /*0530*/  @!UP0 UIADD3 UR11, UPT, UPT, UR11, 0x1, URZ ;  /* 0x000000010b0b8890 */ /* 0x000fe4000fffe0ff */
[----:B------:R-:W-:-:S07]  /*0540*/  UISETP.GE.AND UP0, UPT, UR9, URZ, UPT ;  /* 0x000000ff0900728c */ /* 0x000fce000bf06270 */
[----:B------:R-:W-:-:S04]  /*0550*/  @!P1 IADD3 R0, PT, PT, R0, -R5, RZ ;  /* 0x8000000500009210 */ /* 0x000fc80007ffe0ff */
[----:B------:R-:W-:Y:S01]  /*0560*/  ISETP.GE.U32.AND P1, PT, R0, R5, PT ;  /* 0x000000050000720c */ /* 0x000fe20003f26070 */
[----:B0-----:R-:W-:Y:S02]  /*0570*/  @!P3 IMAD R0, R7, R8, RZ ;  /* 0x000000080700b224 */ /* 0x001fe400078e02ff */
[----:B------:R-:W0:Y:S10]  /*0580*/  @!P2 LDC.64 R6, c[0x0][0x3e0] ;  /* 0x0000f800ff06ab82 */ /* 0x000e340000000a00 */
[----:B------:R-:W-:Y:S01]  /*0590*/  VOTEU.ANY UP1, P1 ;  /* 0x0000000000ff7886 */ /* 0x000fe20000820100 */
[----:B------:R-:W-:-:S04]  /*05a0*/  ISETP.GE.U32.AND P1, PT, R17, UR12, PT ;  /* 0x0000000c11007c0c */ /* 0x000fc8000bf26070 */
[----:B------:R-:W-:Y:S01]  /*05b0*/  @UP1 UIADD3 UR11, UPT, UPT, UR11, 0x1, URZ ;  /* 0x000000010b0b1890 */ /* 0x000fe2000fffe0ff */
[----:B------:R-:W-:Y:S01]  /*05c0*/  ISETP.GE.AND.EX P1, PT, R21, UR13, PT, P1 ;  /* 0x0000000d15007c0c */ /* 0x000fe2000bf26310 */
[----:B------:R-:W-:Y:S02]  /*05d0*/  UISETP.NE.AND UP1, UPT, UR5, URZ, UPT ;  /* 0x000000ff0500728c */ /* 0x000fe4000bf25270 */
[----:B------:R-:W-:-:S09]  /*05e0*/  @!UP0 UIADD3 UR11, UPT, UPT, -UR11, URZ, URZ ;  /* 0x000000ff0b0b8290 */ /* 0x000fd2000fffe1ff */
[----:B------:R-:W-:Y:S01]  /*05f0*/  @!UP1 ULOP3.LUT UR11, URZ, UR5, URZ, 0x33, !UPT ;  /* 0x00000005ff0b9292 */ /* 0x000fe2000f8e33ff */
[----:B------:R-:W2:Y:S03]  /*0600*/  @!P1 LDC.64 R4, c[0x0][0x3e0] ;  /* 0x0000f800ff049b82 */ /* 0x000ea60000000a00 */
[----:B------:R-:W-:-:S04]  /*0610*/  UIADD3 UR9, UPT, UPT, -UR11, URZ, URZ ;  /* 0x000000ff0b097290 */ /* 0x000fc8000fffe1ff */
[----:B------:R-:W-:Y:S02]  /*0620*/  UIMAD UR9, UR5, UR9, UR7 ;  /* 0x00000009050972a4 */ /* 0x000fe4000f8e0207 */
        /* <DEDUP_REMOVED lines=8> */
[----:B--2---:R-:W-:Y:S02]  /*06b0*/  @!P1 IMAD R12, R21, R4, RZ ;  /* 0x00000004150c9224 */ /* 0x004fe400078e02ff */
[----:B------:R-:W-:-:S04]  /*06c0*/  IMAD.WIDE.U32 R60, R13, UR11, R60 ;  /* 0x0000000b0d3c7c25 */ /* 0x000fc8000f8e003c */
[----:B------:R-:W-:Y:S01]  /*06d0*/  @!P3 IMAD R13, R3, R9, R0 ;  /* 0x00000009030db224 */ /* 0x000fe200078e0200 */
[----:B------:R-:W-:Y:S01]  /*06e0*/  IADD3 R59, PT, PT, R61, UR5, RZ ;  /* 0x000000053d3b7c10 */ /* 0x000fe2000fffe0ff */
[----:B------:R-:W-:Y:S01]  /*06f0*/  @!P1 IMAD R21, R17, R5, R12 ;  /* 0x0000000511159224 */ /* 0x000fe200078e020c */
[----:B------:R-:W-:Y:S02]  /*0700*/  @!P3 MOV R58, R60 ;  /* 0x0000003c003ab202 */ /* 0x000fe40000000f00 */
[----:B------:R-:W-:-:S03]  /*0710*/  IADD3 R0, PT, PT, R56, 0x120, RZ ;  /* 0x0000012038007810 */ /* 0x000fc60007ffe0ff */
[----:B------:R-:W-:Y:S01]  /*0720*/  @!P3 IMAD.WIDE.U32 R8, R3, R8, R58 ;  /* 0x000000080308b225 */ /* 0x000fe200078e003a */
[----:B------:R-:W-:Y:S01]  /*0730*/  SHF.R.S32.HI R27, RZ, 0x1f, R0 ;  /* 0x0000001fff1b7819 */ /* 0x000fe20000011400 */
[----:B------:R-:W2:Y:S03]  /*0740*/  @!P1 LDC.64 R2, c[0x0][0x390] ;  /* 0x0000e400ff029b82 */ /* 0x000ea60000000a00 */
[----:B------:R-:W-:Y:S02]  /*0750*/  @!P3 IADD3 R9, PT, PT, R9, R13, RZ ;  /* 0x0000000d0909b210 */ /* 0x000fe40007ffe0ff */
[----:B-1----:R-:W-:-:S03]  /*0760*/  @!P3 LEA R10, P5, R8, R10, 0x1 ;  /* 0x0000000a080ab211 */ /* 0x002fc600078a08ff */
[----:B------:R-:W1:Y:S01]  /*0770*/  @!P4 LDC.64 R12, c[0x0][0x3e0] ;  /* 0x0000f800ff0ccb82 */ /* 0x000e620000000a00 */
[----:B------:R-:W-:Y:S02]  /*0780*/  @!P3 LEA.HI.X R11, R8, R11, R9, 0x1, P5 ;  /* 0x0000000b080bb211 */ /* 0x000fe400028f0c09 */
[----:B------:R-:W-:Y:S02]  /*0790*/  @!P1 MOV R8, R60 ;  /* 0x0000003c00089202 */ /* 0x000fe40000000f00 */
[----:B------:R-:W-:Y:S02]  /*07a0*/  @!P1 MOV R9, R59 ;  /* 0x0000003b00099202 */ /* 0x000fe40000000f00 */
[----:B------:R-:W-:Y:S01]  /*07b0*/  ISETP.GE.U32.AND P5, PT, R0, UR12, PT ;  /* 0x0000000c00007c0c */ /* 0x000fe2000bfa6070 */
[----:B------:R-:W-:Y:S01]  /*07c0*/  @!P1 IMAD.WIDE.U32 R4, R17, R4, R8 ;  /* 0x0000000411049225 */ /* 0x000fe200078e0008 */
[----:B------:R-:W-:Y:S02]  /*07d0*/  CS2R R8, SRZ ;  /* 0x0000000000087805 */ /* 0x000fe4000001ff00 */
[----:B------:R-:W-:Y:S01]  /*07e0*/  ISETP.GE.AND.EX P5, PT, R27, UR13, PT, P5 ;  /* 0x0000000d1b007c0c */ /* 0x000fe2000bfa6350 */
[----:B------:R-:W3:Y:S01]  /*07f0*/  @!P2 LDC.64 R16, c[0x0][0x390] ;  /* 0x0000e400ff10ab82 */ /* 0x000ee20000000a00 */
[----:B------:R-:W-:-:S02]  /*0800*/  @!P1 IADD3 R5, PT, PT, R5, R21, RZ ;  /* 0x0000001505059210 */ /* 0x000fc40007ffe0ff */
[----:B------:R1:W4:Y:S01]  /*0810*/  @!P3 LDG.E R8, desc[UR14][R10.64] ;  /* 0x0000000e0a08b981 */ /* 0x000322000c1e1900 */
[----:B------:R-:W-:Y:S01]  /*0820*/  ISETP.GE.AND.EX P3, PT, R23, UR13, PT, P6 ;  /* 0x0000000d17007c0c */ /* 0x000fe2000bf66360 */
[----:B0-----:R-:W-:Y:S01]  /*0830*/  @!P2 IMAD R18, R15, R6, RZ ;  /* 0x000000060f12a224 */ /* 0x001fe200078e02ff */
[C---:B--2---:R-:W-:Y:S02]  /*0840*/  @!P1 LEA R2, P6, R4.reuse, R2, 0x1 ;  /* 0x0000000204029211 */ /* 0x044fe400078c08ff */
[----:B------:R-:W0:Y:S01]  /*0850*/  @!P4 LDC.64 R20, c[0x0][0x390] ;  /* 0x0000e400ff14cb82 */ /* 0x000e220000000a00 */
[----:B------:R-:W-:Y:S01]  /*0860*/  @!P2 IMAD R33, R31, R7, R18 ;  /* 0x000000071f21a224 */ /* 0x000fe200078e0212 */
[----:B------:R-:W-:Y:S02]  /*0870*/  @!P1 LEA.HI.X R3, R4, R3, R5, 0x1, P6 ;  /* 0x0000000304039211 */ /* 0x000fe400030f0c05 */
[----:B------:R-:W-:Y:S02]  /*0880*/  @!P2 MOV R4, R60 ;  /* 0x0000003c0004a202 */ /* 0x000fe40000000f00 */
[----:B------:R-:W-:-:S02]  /*0890*/  @!P2 MOV R5, R59 ;  /* 0x0000003b0005a202 */ /* 0x000fc40000000f00 */
[----:B------:R-:W2:Y:S01]  /*08a0*/  @!P5 LDC.64 R14, c[0x0][0x3e0] ;  /* 0x0000f800ff0edb82 */ /* 0x000ea20000000a00 */
[----:B------:R-:W-:Y:S01]  /*08b0*/  ISETP.GE.U32.AND P6, PT, R56, UR12, PT ;  /* 0x0000000c38007c0c */ /* 0x000fe2000bfc6070 */
[----:B------:R5:W4:Y:S01]  /*08c0*/  @!P1 LDG.E R9, desc[UR14][R2.64] ;  /* 0x0000000e02099981 */ /* 0x000b22000c1e1900 */
[----:B------:R-:W-:Y:S02]  /*08d0*/  @!P2 IMAD.WIDE.U32 R6, R31, R6, R4 ;  /* 0x000000061f06a225 */ /* 0x000fe400078e0004 */
[----:B------:R-:W-:-:S03]  /*08e0*/  ISETP.GE.AND.EX P1, PT, R53, UR13, PT, P6 ;  /* 0x0000000d35007c0c */ /* 0x000fc6000bf26360 */
[----:B------:R-:W2:Y:S01]  /*08f0*/  @!P3 LDC.64 R4, c[0x0][0x3e0] ;  /* 0x0000f800ff04bb82 */ /* 0x000ea20000000a00 */
[----:B-1----:R-:W-:Y:S01]  /*0900*/  @!P4 IMAD R10, R19, R12, RZ ;  /* 0x0000000c130ac224 */ /* 0x002fe200078e02ff */
[----:B------:R-:W-:Y:S02]  /*0910*/  @!P2 IADD3 R7, PT, PT, R7, R33, RZ ;  /* 0x000000210707a210 */ /* 0x000fe40007ffe0ff */
[----:B-----5:R-:W-:Y:S02]  /*0920*/  @!P4 MOV R2, R60 ;  /* 0x0000003c0002c202 */ /* 0x020fe40000000f00 */
[----:B------:R-:W-:Y:S02]  /*0930*/  @!P4 MOV R3, R59 ;  /* 0x0000003b0003c202 */ /* 0x000fe40000000f00 */
[----:B------:R-:W1:Y:S01]  /*0940*/  @!P5 LDC.64 R18, c[0x0][0x390] ;  /* 0x0000e400ff12db82 */ /* 0x000e620000000a00 */
[----:B---3--:R-:W-:Y:S01]  /*0950*/  @!P2 LEA R16, P6, R6, R16, 0x1 ;  /* 0x000000100610a211 */ /* 0x008fe200078c08ff */
[----:B------:R-:W-:-:S02]  /*0960*/  @!P4 IMAD R31, R29, R13, R10 ;  /* 0x0000000d1d1fc224 */ /* 0x000fc400078e020a */
[----:B------:R-:W-:Y:S02]  /*0970*/  HFMA2 R11, -RZ, RZ, 0, 0 ;  /* 0x00000000ff0b7431 */ /* 0x000fe400000001ff */
[----:B------:R-:W-:Y:S01]  /*0980*/  @!P4 IMAD.WIDE.U32 R12, R29, R12, R2 ;  /* 0x0000000c1d0cc225 */ /* 0x000fe200078e0002 */
[----:B------:R-:W-:Y:S01]  /*0990*/  @!P2 LEA.HI.X R17, R6, R17, R7, 0x1, P6 ;  /* 0x000000110611a211 */ /* 0x000fe200030f0c07 */
[----:B------:R-:W3:Y:S03]  /*09a0*/  @!P3 LDC.64 R2, c[0x0][0x390] ;  /* 0x0000e400ff02bb82 */ /* 0x000ee60000000a00 */
[----:B------:R-:W-:Y:S01]  /*09b0*/  @!P4 IADD3 R10, PT, PT, R13, R31, RZ ;  /* 0x0000001f0d0ac210 */ /* 0x000fe20007ffe0ff */
[----:B------:R5:W4:Y:S01]  /*09c0*/  @!P2 LDG.E R11, desc[UR14][R16.64] ;  /* 0x0000000e100ba981 */ /* 0x000b22000c1e1900 */
[----:B0-----:R-:W-:-:S03]  /*09d0*/  @!P4 LEA R20, P6, R12, R20, 0x1 ;  /* 0x000000140c14c211 */ /* 0x001fc600078c08ff */
[----:B------:R-:W0:Y:S01]  /*09e0*/  @!P1 LDC.64 R6, c[0x0][0x3e0] ;  /* 0x0000f800ff069b82 */ /* 0x000e220000000a00 */
[----:B------:R-:W-:Y:S01]  /*09f0*/  ISETP.GE.U32.AND P2, PT, R55, UR12, PT ;  /* 0x0000000c37007c0c */ /* 0x000fe2000bf46070 */
[----:B--2---:R-:W-:Y:S01]  /*0a00*/  @!P5 IMAD R27, R27, R14, RZ ;  /* 0x0000000e1b1bd224 */ /* 0x004fe200078e02ff */
[----:B------:R-:W-:Y:S02]  /*0a10*/  @!P4 LEA.HI.X R21, R12, R21, R10, 0x1, P6 ;  /* 0x000000150c15c211 */ /* 0x000fe400030f0c0a */
[-C--:B------:R-:W-:Y:S02]  /*0a20*/  @!P5 MOV R12, R60.reuse ;  /* 0x0000003c000cd202 */ /* 0x080fe40000000f00 */
[----:B------:R-:W-:Y:S02]  /*0a30*/  @!P5 MOV R13, R59 ;  /* 0x0000003b000dd202 */ /* 0x000fe40000000f00 */
[----:B------:R-:W-:Y:S01]  /*0a40*/  ISETP.GE.AND.EX P2, PT, R51, UR13, PT, P2 ;  /* 0x0000000d33007c0c */ /* 0x000fe2000bf46320 */
[C---:B------:R-:W-:Y:S01]  /*0a50*/  @!P5 IMAD R27, R0.reuse, R15, R27 ;  /* 0x0000000f001bd224 */ /* 0x040fe200078e021b */
[----:B-----5:R-:W-:Y:S01]  /*0a60*/  @!P3 MOV R16, R60 ;  /* 0x0000003c0010b202 */ /* 0x020fe20000000f00 */
[----:B------:R-:W-:Y:S01]  /*0a70*/  @!P3 IMAD R10, R23, R4, RZ ;  /* 0x00000004170ab224 */ /* 0x000fe200078e02ff */
[----:B------:R-:W-:Y:S01]  /*0a80*/  @!P3 MOV R17, R59 ;  /* 0x0000003b0011b202 */ /* 0x000fe20000000f00 */
[----:B------:R-:W-:Y:S01]  /*0a90*/  @!P5 IMAD.WIDE.U32 R14, R0, R14, R12 ;  /* 0x0000000e000ed225 */ /* 0x000fe200078e000c */
[----:B------:R-:W2:Y:S01]  /*0aa0*/  @!P1 LDC.64 R22, c[0x0][0x390] ;  /* 0x0000e400ff169b82 */ /* 0x000ea20000000a00 */
[----:B------:R-:W-:-:S02]  /*0ab0*/  CS2R R12, SRZ ;  /* 0x00000000000c7805 */ /* 0x000fc4000001ff00 */
[----:B------:R-:W-:Y:S01]  /*0ac0*/  @!P3 IMAD R29, R25, R5, R10 ;  /* 0x00000005191db224 */ /* 0x000fe200078e020a */
[----:B------:R-:W-:Y:S01]  /*0ad0*/  @!P5 IADD3 R0, PT, PT, R15, R27, RZ ;  /* 0x0000001b0f00d210 */ /* 0x000fe20007ffe0ff */
[----:B------:R-:W-:Y:S01]  /*0ae0*/  @!P3 IMAD.WIDE.U32 R4, R25, R4, R16 ;  /* 0x000000041904b225 */ /* 0x000fe200078e0010 */
[C---:B-1----:R-:W-:Y:S01]  /*0af0*/  @!P5 LEA R18, P6, R14.reuse, R18, 0x1 ;  /* 0x000000120e12d211 */ /* 0x042fe200078c08ff */
[----:B------:R1:W5:Y:S01]  /*0b00*/  @!P4 LDG.E R13, desc[UR14][R20.64] ;  /* 0x0000000e140dc981 */ /* 0x000362000c1e1900 */
[----:B------:R-:W2:Y:S02]  /*0b10*/  @!P2 LDC.64 R16, c[0x0][0x3e0] ;  /* 0x0000f800ff10ab82 */ /* 0x000ea40000000a00 */
[----:B------:R-:W-:Y:S02]  /*0b20*/  @!P5 LEA.HI.X R19, R14, R19, R0, 0x1, P6 ;  /* 0x000000130e13d211 */ /* 0x000fe400030f0c00 */
[----:B------:R-:W-:Y:S01]  /*0b30*/  @!P3 IADD3 R0, PT, PT, R5, R29, RZ ;  /* 0x0000001d0500b210 */ /* 0x000fe20007ffe0ff */
[----:B0-----:R-:W-:Y:S01]  /*0b40*/  @!P1 IMAD R5, R53, R6, RZ ;  /* 0x0000000635059224 */ /* 0x001fe200078e02ff */
[----:B---3--:R-:W-:Y:S01]  /*0b50*/  @!P3 LEA R2, P4, R4, R2, 0x1 ;  /* 0x000000020402b211 */ /* 0x008fe200078808ff */
[----:B------:R-:W-:-:S02]  /*0b60*/  HFMA2 R15, -RZ, RZ, 0, 0 ;  /* 0x00000000ff0f7431 */ /* 0x000fc400000001ff */
[----:B------:R-:W-:Y:S01]  /*0b70*/  @!P1 IMAD R25, R56, R7, R5 ;  /* 0x0000000738199224 */ /* 0x000fe200078e0205 */
[----:B------:R-:W-:Y:S02]  /*0b80*/  @!P3 LEA.HI.X R3, R4, R3, R0, 0x1, P4 ;  /* 0x000000030403b211 */ /* 0x000fe400020f0c00 */
[----:B------:R-:W-:Y:S01]  /*0b90*/  @!P1 MOV R4, R60 ;  /* 0x0000003c00049202 */ /* 0x000fe20000000f00 */
[----:B-1----:R-:W-:Y:S01]  /*0ba0*/  HFMA2 R21, -RZ, RZ, 0, 0 ;  /* 0x00000000ff157431 */ /* 0x002fe200000001ff */
[----:B------:R-:W-:Y:S01]  /*0bb0*/  @!P1 MOV R5, R59 ;  /* 0x0000003b00059202 */ /* 0x000fe20000000f00 */
[----:B------:R0:W3:Y:S01]  /*0bc0*/  @!P5 LDG.E R15, desc[UR14][R18.64] ;  /* 0x0000000e120fd981 */ /* 0x0000e2000c1e1900 */
[----:B------:R-:W-:Y:S02]  /*0bd0*/  ISETP.GE.U32.AND P4, PT, R54, UR12, PT ;  /* 0x0000000c36007c0c */ /* 0x000fe4000bf86070 */
[C---:B------:R-:W-:Y:S01]  /*0be0*/  IADD3 R35, PT, PT, R56.reuse, 0x80, RZ ;  /* 0x0000008038237810 */ /* 0x040fe20007ffe0ff */
[----:B------:R-:W-:Y:S01]  /*0bf0*/  @!P1 IMAD.WIDE.U32 R6, R56, R6, R4 ;  /* 0x0000000638069225 */ /* 0x000fe200078e0004 */
[----:B------:R-:W-:Y:S01]  /*0c00*/  ISETP.GE.AND.EX P4, PT, R49, UR13, PT, P4 ;  /* 0x0000000d31007c0c */ /* 0x000fe2000bf86340 */
[----:B------:R1:W3:Y:S01]  /*0c10*/  @!P3 LDG.E R21, desc[UR14][R2.64] ;  /* 0x0000000e0215b981 */ /* 0x0002e2000c1e1900 */
[----:B------:R-:W-:Y:S01]  /*0c20*/  ISETP.GE.U32.AND P5, PT, R35, UR12, PT ;  /* 0x0000000c23007c0c */ /* 0x000fe2000bfa6070 */
[----:B------:R-:W1:Y:S01]  /*0c30*/  @!P2 LDC.64 R4, c[0x0][0x390] ;  /* 0x0000e400ff04ab82 */ /* 0x000e620000000a00 */
[----:B------:R-:W-:-:S02]  /*0c40*/  SHF.R.S32.HI R29, RZ, 0x1f, R35 ;  /* 0x0000001fff1d7819 */ /* 0x000fc40000011423 */
[----:B------:R-:W-:Y:S02]  /*0c50*/  @!P1 IADD3 R0, PT, PT, R7, R25, RZ ;  /* 0x0000001907009210 */ /* 0x000fe40007ffe0ff */
[C---:B--2---:R-:W-:Y:S02]  /*0c60*/  @!P1 LEA R22, P6, R6.reuse, R22, 0x1 ;  /* 0x0000001606169211 */ /* 0x044fe400078c08ff */
[----:B------:R-:W-:Y:S02]  /*0c70*/  ISETP.GE.AND.EX P3, PT, R29, UR13, PT, P5 ;  /* 0x0000000d1d007c0c */ /* 0x000fe4000bf66350 */
[----:B------:R-:W-:Y:S01]  /*0c80*/  @!P1 LEA.HI.X R23, R6, R23, R0, 0x1, P6 ;  /* 0x0000001706179211 */ /* 0x000fe200030f0c00 */
[----:B0-----:R-:W0:Y:S01]  /*0c90*/  @!P4 LDC.64 R18, c[0x0][0x390] ;  /* 0x0000e400ff12cb82 */ /* 0x001e220000000a00 */
[----:B------:R-:W-:Y:S01]  /*0ca0*/  ISETP.GE.U32.AND P6, PT, R52, UR12, PT ;  /* 0x0000000c34007c0c */ /* 0x000fe2000bfc6070 */
[----:B------:R-:W-:Y:S01]  /*0cb0*/  @!P2 IMAD R0, R51, R16, RZ ;  /* 0x000000103300a224 */ /* 0x000fe200078e02ff */
[----:B-1----:R-:W-:-:S02]  /*0cc0*/  @!P2 MOV R2, R60 ;  /* 0x0000003c0002a202 */ /* 0x002fc40000000f00 */
[----:B------:R-:W-:Y:S02]  /*0cd0*/  @!P2 MOV R3, R59 ;  /* 0x0000003b0003a202 */ /* 0x000fe40000000f00 */
[----:B------:R-:W-:Y:S01]  /*0ce0*/  ISETP.GE.AND.EX P5, PT, R47, UR13, PT, P6 ;  /* 0x0000000d2f007c0c */ /* 0x000fe2000bfa6360 */
[----:B------:R-:W1:Y:S01]  /*0cf0*/  @!P4 LDC.64 R6, c[0x0][0x3e0] ;  /* 0x0000f800ff06cb82 */ /* 0x000e620000000a00 */
[C---:B------:R-:W-:Y:S02]  /*0d00*/  @!P2 IMAD R25, R55.reuse, R17, R0 ;  /* 0x000000113719a224 */ /* 0x040fe400078e0200 */
[----:B------:R-:W-:Y:S01]  /*0d10*/  @!P2 IMAD.WIDE.U32 R16, R55, R16, R2 ;  /* 0x000000103710a225 */ /* 0x000fe200078e0002 */
[----:B------:R-:W-:-:S04]  /*0d20*/  MOV R41, RZ ;  /* 0x000000ff00297202 */ /* 0x000fc80000000f00 */
[----:B------:R-:W2:Y:S01]  /*0d30*/  @!P3 LDC.64 R2, c[0x0][0x3e0] ;  /* 0x0000f800ff02bb82 */ /* 0x000ea20000000a00 */
[----:B------:R-:W-:Y:S01]  /*0d40*/  IADD3 R14, PT, PT, R56, 0x160, RZ ;  /* 0x00000160380e7810 */ /* 0x000fe20007ffe0ff */
[----:B------:R0:W4:Y:S01]  /*0d50*/  @!P1 LDG.E R41, desc[UR14][R22.64] ;  /* 0x0000000e16299981 */ /* 0x000122000c1e1900 */
[----:B------:R-:W-:Y:S02]  /*0d60*/  @!P2 IADD3 R0, PT, PT, R17, R25, RZ ;  /* 0x000000191100a210 */ /* 0x000fe40007ffe0ff */
[----:B------:R-:W-:Y:S02]  /*0d70*/  ISETP.GE.U32.AND P1, PT, R14, UR12, PT ;  /* 0x0000000c0e007c0c */ /* 0x000fe4000bf26070 */
[----:B------:R-:W-:Y:S01]  /*0d80*/  SHF.R.S32.HI R31, RZ, 0x1f, R14 ;  /* 0x0000001fff1f7819 */ /* 0x000fe2000001140e */
[----:B0-----:R-:W0:Y:S01]  /*0d90*/  @!P5 LDC.64 R22, c[0x0][0x3e0] ;  /* 0x0000f800ff16db82 */ /* 0x001e220000000a00 */
[----:B------:R-:W-:Y:S02]  /*0da0*/  @!P2 LEA R26, P6, R16, R4, 0x1 ;  /* 0x00000004101aa211 */ /* 0x000fe400078c08ff */
[----:B------:R-:W-:-:S02]  /*0db0*/  ISETP.GE.AND.EX P1, PT, R31, UR13, PT, P1 ;  /* 0x0000000d1f007c0c */ /* 0x000fc4000bf26310 */
[----:B------:R-:W-:Y:S01]  /*0dc0*/  @!P2 LEA.HI.X R27, R16, R5, R0, 0x1, P6 ;  /* 0x00000005101ba211 */ /* 0x000fe200030f0c00 */
[----:B------:R-:W-:Y:S02]  /*0dd0*/  HFMA2 R36, -RZ, RZ, 0, 0 ;  /* 0x00000000ff247431 */ /* 0x000fe400000001ff */
[----:B------:R-:W0:Y:S01]  /*0de0*/  @!P5 LDC.64 R4, c[0x0][0x390] ;  /* 0x0000e400ff04db82 */ /* 0x000e220000000a00 */
[----:B------:R-:W-:Y:S01]  /*0df0*/  @!P4 MOV R24, R60 ;  /* 0x0000003c0018c202 */ /* 0x000fe20000000f00 */
[-C--:B-1----:R-:W-:Y:S01]  /*0e00*/  @!P4 IMAD R0, R49, R6.reuse, RZ ;  /* 0x000000063100c224 */ /* 0x082fe200078e02ff */
[----:B------:R-:W-:Y:S01]  /*0e10*/  @!P4 MOV R25, R59 ;  /* 0x0000003b0019c202 */ /* 0x000fe20000000f00 */
[----:B------:R1:W5:Y:S01]  /*0e20*/  @!P2 LDG.E R36, desc[UR14][R26.64] ;  /* 0x0000000e1a24a981 */ /* 0x000362000c1e1900 */
[----:B------:R-:W-:Y:S01]  /*0e30*/  IADD3 R20, PT, PT, R56, 0x180, RZ ;  /* 0x0000018038147810 */ /* 0x000fe20007ffe0ff */
[C---:B------:R-:W-:Y:S02]  /*0e40*/  @!P4 IMAD R33, R54.reuse, R7, R0 ;  /* 0x000000073621c224 */ /* 0x040fe400078e0200 */
[----:B------:R-:W-:Y:S01]  /*0e50*/  @!P4 IMAD.WIDE.U32 R24, R54, R6, R24 ;  /* 0x000000063618c225 */ /* 0x000fe200078e0018 */
[----:B------:R-:W-:Y:S01]  /*0e60*/  ISETP.GE.U32.AND P2, PT, R20, UR12, PT ;  /* 0x0000000c14007c0c */ /* 0x000fe2000bf46070 */
[----:B------:R-:W0:Y:S02]  /*0e70*/  @!P1 LDC.64 R6, c[0x0][0x3e0] ;  /* 0x0000f800ff069b82 */ /* 0x000e240000000a00 */
[----:B--2---:R-:W-:Y:S01]  /*0e80*/  @!P3 IMAD R10, R29, R2, RZ ;  /* 0x000000021d0ab224 */ /* 0x004fe200078e02ff */
[----:B------:R-:W-:-:S02]  /*0e90*/  SHF.R.S32.HI R29, RZ, 0x1f, R20 ;  /* 0x0000001fff1d7819 */ /* 0x000fc40000011414 */
[----:B------:R-:W-:Y:S02]  /*0ea0*/  @!P4 IADD3 R0, PT, PT, R25, R33, RZ ;  /* 0x000000211900c210 */ /* 0x000fe40007ffe0ff */
[C---:B------:R-:W-:Y:S01]  /*0eb0*/  @!P4 LEA R32, P6, R24.reuse, R18, 0x1 ;  /* 0x000000121820c211 */ /* 0x040fe200078c08ff */
[----:B------:R-:W2:Y:S01]  /*0ec0*/  @!P3 LDC.64 R16, c[0x0][0x390] ;  /* 0x0000e400ff10bb82 */ /* 0x000ea20000000a00 */
[----:B------:R-:W-:Y:S01]  /*0ed0*/  ISETP.GE.AND.EX P2, PT, R29, UR13, PT, P2 ;  /* 0x0000000d1d007c0c */ /* 0x000fe2000bf46320 */
[----:B------:R-:W-:Y:S01]  /*0ee0*/  @!P3 IMAD R37, R35, R3, R10 ;  /* 0x000000032325b224 */ /* 0x000fe200078e020a */
[----:B-1----:R-:W-:Y:S01]  /*0ef0*/  @!P5 MOV R26, R60 ;  /* 0x0000003c001ad202 */ /* 0x002fe20000000f00 */
[----:B0-----:R-:W-:Y:S01]  /*0f00*/  @!P5 IMAD R3, R47, R22, RZ ;  /* 0x000000162f03d224 */ /* 0x001fe200078e02ff */
[----:B------:R-:W-:Y:S02]  /*0f10*/  @!P5 MOV R27, R59 ;  /* 0x0000003b001bd202 */ /* 0x000fe40000000f00 */
[----:B------:R-:W-:Y:S01]  /*0f20*/  @!P4 LEA.HI.X R33, R24, R19, R0, 0x1, P6 ;  /* 0x000000131821c211 */ /* 0x000fe200030f0c00 */
[----:B------:R-:W-:-:S02]  /*0f30*/  HFMA2 R0, -RZ, RZ, 0, 0 ;  /* 0x00000000ff007431 */ /* 0x000fc400000001ff */
[C---:B------:R-:W-:Y:S01]  /*0f40*/  @!P5 IMAD R3, R52.reuse, R23, R3 ;  /* 0x000000173403d224 */ /* 0x040fe200078e0203 */
[----:B------:R-:W-:Y:S01]  /*0f50*/  @!P3 MOV R24, R60 ;  /* 0x0000003c0018b202 */ /* 0x000fe20000000f00 */
[----:B------:R-:W-:Y:S01]  /*0f60*/  @!P5 IMAD.WIDE.U32 R26, R52, R22, R26 ;  /* 0x00000016341ad225 */ /* 0x000fe200078e001a */
[----:B------:R-:W-:Y:S01]  /*0f70*/  @!P3 MOV R25, R59 ;  /* 0x0000003b0019b202 */ /* 0x000fe20000000f00 */
[----:B------:R-:W0:Y:S01]  /*0f80*/  @!P1 LDC.64 R18, c[0x0][0x390] ;  /* 0x0000e400ff129b82 */ /* 0x000e220000000a00 */
[----:B------:R-:W3:Y:S02]  /*0f90*/  @!P4 LDG.E R0, desc[UR14][R32.64] ;  /* 0x0000000e2000c981 */ /* 0x000ee4000c1e1900 */
[----:B------:R-:W-:Y:S01]  /*0fa0*/  @!P5 IADD3 R10, PT, PT, R27, R3, RZ ;  /* 0x000000031b0ad210 */ /* 0x000fe20007ffe0ff */
[----:B------:R-:W-:Y:S01]  /*0fb0*/  @!P3 IMAD.WIDE.U32 R24, R35, R2, R24 ;  /* 0x000000022318b225 */ /* 0x000fe200078e0018 */
[----:B------:R-:W-:-:S03]  /*0fc0*/  @!P5 LEA R22, P4, R26, R4, 0x1 ;  /* 0x000000041a16d211 */ /* 0x000fc600078808ff */
[----:B------:R-:W1:Y:S01]  /*0fd0*/  @!P2 LDC.64 R2, c[0x0][0x3e0] ;  /* 0x0000f800ff02ab82 */ /* 0x000e620000000a00 */
[----:B------:R-:W-:Y:S01]  /*0fe0*/  @!P5 LEA.HI.X R23, R26, R5, R10, 0x1, P4 ;  /* 0x000000051a17d211 */ /* 0x000fe200020f0c0a */
[----:B------:R-:W-:-:S04]  /*0ff0*/  @!P1 IMAD R31, R31, R6, RZ ;  /* 0x000000061f1f9224 */ /* 0x000fc800078e02ff */
[----:B------:R2:W3:Y:S02]  /*1000*/  @!P5 LDG.E R12, desc[UR14][R22.64] ;  /* 0x0000000e160cd981 */ /* 0x0004e4000c1e1900 */
[----:B------:R-:W1:Y:S01]  /*1010*/  @!P2 LDC.64 R4, c[0x0][0x390] ;  /* 0x0000e400ff04ab82 */ /* 0x000e620000000a00 */
[----:B------:R-:W-:Y:S01]  /*1020*/  @!P1 IMAD R31, R14, R7, R31 ;  /* 0x000000070e1f9224 */ /* 0x000fe200078e021f */
[----:B------:R-:W-:Y:S02]  /*1030*/  @!P3 IADD3 R37, PT, PT, R25, R37, RZ ;  /* 0x000000251925b210 */ /* 0x000fe40007ffe0ff */
[----:B--2---:R-:W-:Y:S02]  /*1040*/  @!P1 MOV R22, R60 ;  /* 0x0000003c00169202 */ /* 0x004fe40000000f00 */
[----:B------:R-:W-:Y:S02]  /*1050*/  @!P1 MOV R23, R59 ;  /* 0x0000003b00179202 */ /* 0x000fe40000000f00 */
[----:B------:R-:W-:Y:S01]  /*1060*/  @!P3 LEA R16, P4, R24, R16, 0x1 ;  /* 0x000000101810b211 */ /* 0x000fe200078808ff */
[----:B------:R-:W-:-:S03]  /*1070*/  @!P1 IMAD.WIDE.U32 R6, R14, R6, R22 ;  /* 0x000000060e069225 */ /* 0x000fc600078e0016 */
[----:B------:R-:W-:Y:S02]  /*1080*/  @!P3 LEA.HI.X R17, R24, R17, R37, 0x1, P4 ;  /* 0x000000111811b211 */ /* 0x000fe400020f0c25 */
[----:B------:R-:W-:Y:S02]  /*1090*/  SHF.R.S32.HI R27, RZ, 0x1f, R50 ;  /* 0x0000001fff1b7819 */ /* 0x000fe40000011432 */
[----:B------:R-:W-:Y:S02]  /*10a0*/  ISETP.GE.U32.AND P4, PT, R50, UR12, PT ;  /* 0x0000000c32007c0c */ /* 0x000fe4000bf86070 */
[----:B------:R-:W-:Y:S02]  /*10b0*/  @!P1 IADD3 R7, PT, PT, R7, R31, RZ ;  /* 0x0000001f07079210 */ /* 0x000fe40007ffe0ff */
[C---:B0-----:R-:W-:Y:S01]  /*10c0*/  @!P1 LEA R24, P5, R6.reuse, R18, 0x1 ;  /* 0x0000001206189211 */ /* 0x041fe200078a08ff */
[----:B------:R-:W-:Y:S01]  /*10d0*/  HFMA2 R10, -RZ, RZ, 0, 0 ;  /* 0x00000000ff0a7431 */ /* 0x000fe200000001ff */
[----:B------:R-:W-:Y:S01]  /*10e0*/  ISETP.GE.AND.EX P4, PT, R27, UR13, PT, P4 ;  /* 0x0000000d1b007c0c */ /* 0x000fe2000bf86340 */
[----:B-1----:R-:W-:Y:S01]  /*10f0*/  @!P2 IMAD R29, R29, R2, RZ ;  /* 0x000000021d1da224 */ /* 0x002fe200078e02ff */
[----:B------:R-:W-:-:S02]  /*1100*/  @!P1 LEA.HI.X R25, R6, R19, R7, 0x1, P5 ;  /* 0x0000001306199211 */ /* 0x000fc400028f0c07 */
[----:B------:R-:W-:Y:S01]  /*1110*/  ISETP.GE.U32.AND P5, PT, R48, UR12, PT ;  /* 0x0000000c30007c0c */ /* 0x000fe2000bfa6070 */
[----:B------:R-:W-:Y:S01]  /*1120*/  HFMA2 R23, -RZ, RZ, 0, 0 ;  /* 0x00000000ff177431 */ /* 0x000fe200000001ff */
[----:B------:R-:W-:Y:S01]  /*1130*/  @!P2 MOV R6, R60 ;  /* 0x0000003c0006a202 */ /* 0x000fe20000000f00 */
[----:B------:R0:W2:Y:S01]  /*1140*/  @!P3 LDG.E R10, desc[UR14][R16.64] ;  /* 0x0000000e100ab981 */ /* 0x0000a2000c1e1900 */
[----:B------:R-:W-:Y:S01]  /*1150*/  @!P2 MOV R7, R59 ;  /* 0x0000003b0007a202 */ /* 0x000fe20000000f00 */
[C---:B------:R-:W-:Y:S01]  /*1160*/  @!P2 IMAD R29, R20.reuse, R3, R29 ;  /* 0x00000003141da224 */ /* 0x040fe200078e021d */
[----:B------:R-:W-:Y:S01]  /*1170*/  ISETP.GE.AND.EX P5, PT, R45, UR13, PT, P5 ;  /* 0x0000000d2d007c0c */ /* 0x000fe2000bfa6350 */
[----:B------:R1:W2:Y:S01]  /*1180*/  @!P1 LDG.E R23, desc[UR14][R24.64] ;  /* 0x0000000e18179981 */ /* 0x0002a2000c1e1900 */
[----:B------:R-:W-:Y:S01]  /*1190*/  @!P2 IMAD.WIDE.U32 R2, R20, R2, R6 ;  /* 0x000000021402a225 */ /* 0x000fe200078e0006 */
[----:B------:R-:W1:Y:S04]  /*11a0*/  @!P4 LDC.64 R18, c[0x0][0x390] ;  /* 0x0000e400ff12cb82 */ /* 0x000e680000000a00 */
[----:B------:R-:W-:-:S02]  /*11b0*/  @!P2 IADD3 R3, PT, PT, R3, R29, RZ ;  /* 0x0000001d0303a210 */ /* 0x000fc40007ffe0ff */
[C---:B------:R-:W-:Y:S02]  /*11c0*/  @!P2 LEA R30, P1, R2.reuse, R4, 0x1 ;  /* 0x00000004021ea211 */ /* 0x040fe400078208ff */
[----:B------:R-:W1:Y:S02]  /*11d0*/  @!P4 LDC.64 R6, c[0x0][0x3e0] ;  /* 0x0000f800ff06cb82 */ /* 0x000e640000000a00 */
[----:B------:R-:W-:Y:S02]  /*11e0*/  @!P2 LEA.HI.X R31, R2, R5, R3, 0x1, P1 ;  /* 0x00000005021fa211 */ /* 0x000fe400008f0c03 */
[----:B------:R-:W-:-:S04]  /*11f0*/  ISETP.GE.U32.AND P1, PT, R46, UR12, PT ;  /* 0x0000000c2e007c0c */ /* 0x000fc8000bf26070 */
[----:B0-----:R-:W0:Y:S01]  /*1200*/  @!P5 LDC.64 R16, c[0x0][0x3e0] ;  /* 0x0000f800ff10db82 */ /* 0x001e220000000a00 */
[----:B------:R-:W-:-:S07]  /*1210*/  ISETP.GE.AND.EX P1, PT, R43, UR13, PT, P1 ;  /* 0x0000000d2b007c0c */ /* 0x000fce000bf26310 */
[----:B------:R-:W0:Y:S08]  /*1220*/  @!P5 LDC.64 R2, c[0x0][0x390] ;  /* 0x0000e400ff02db82 */ /* 0x000e300000000a00 */
[----:B------:R-:W0:Y:S01]  /*1230*/  @!P1 LDC.64 R4, c[0x0][0x3e0] ;  /* 0x0000f800ff049b82 */ /* 0x000e220000000a00 */
[----:B-1----:R-:W-:Y:S01]  /*1240*/  @!P4 IMAD R27, R27, R6, RZ ;  /* 0x000000061b1bc224 */ /* 0x002fe200078e02ff */
[----:B------:R-:W-:-:S02]  /*1250*/  @!P4 MOV R28, R60 ;  /* 0x0000003c001cc202 */ /* 0x000fc40000000f00 */
[----:B------:R-:W-:Y:S01]  /*1260*/  @!P4 MOV R29, R59 ;  /* 0x0000003b001dc202 */ /* 0x000fe20000000f00 */
[C---:B------:R-:W-:Y:S02]  /*1270*/  @!P4 IMAD R33, R50.reuse, R7, R27 ;  /* 0x000000073221c224 */ /* 0x040fe400078e021b */
[----:B------:R-:W-:Y:S02]  /*1280*/  HFMA2 R25, -RZ, RZ, 0, 0 ;  /* 0x00000000ff197431 */ /* 0x000fe400000001ff */
[----:B0-----:R-:W-:Y:S01]  /*1290*/  @!P5 IMAD R7, R45, R16, RZ ;  /* 0x000000102d07d224 */ /* 0x001fe200078e02ff */
[----:B------:R-:W-:Y:S01]  /*12a0*/  @!P5 MOV R26, R60 ;  /* 0x0000003c001ad202 */ /* 0x000fe20000000f00 */
[----:B------:R-:W-:Y:S01]  /*12b0*/  @!P4 IMAD.WIDE.U32 R28, R50, R6, R28 ;  /* 0x00000006321cc225 */ /* 0x000fe200078e001c */
[----:B------:R-:W-:Y:S01]  /*12c0*/  @!P5 MOV R27, R59 ;  /* 0x0000003b001bd202 */ /* 0x000fe20000000f00 */
[----:B------:R0:W2:Y:S02]  /*12d0*/  @!P2 LDG.E R25, desc[UR14][R30.64] ;  /* 0x0000000e1e19a981 */ /* 0x0000a4000c1e1900 */
[----:B------:R-:W-:-:S02]  /*12e0*/  @!P5 IMAD R35, R48, R17, R7 ;  /* 0x000000113023d224 */ /* 0x000fc400078e0207 */
[----:B------:R-:W1:Y:S01]  /*12f0*/  @!P1 LDC.64 R6, c[0x0][0x390] ;  /* 0x0000e400ff069b82 */ /* 0x000e620000000a00 */
[----:B------:R-:W-:Y:S01]  /*1300*/  @!P4 IADD3 R14, PT, PT, R29, R33, RZ ;  /* 0x000000211d0ec210 */ /* 0x000fe20007ffe0ff */
[----:B------:R-:W-:Y:S01]  /*1310*/  @!P5 IMAD.WIDE.U32 R16, R48, R16, R26 ;  /* 0x000000103010d225 */ /* 0x000fe200078e001a */
[----:B------:R-:W-:-:S04]  /*1320*/  @!P4 LEA R18, P2, R28, R18, 0x1 ;  /* 0x000000121c12c211 */ /* 0x000fc800078408ff */
[----:B------:R-:W-:Y:S02]  /*1330*/  @!P4 LEA.HI.X R19, R28, R19, R14, 0x1, P2 ;  /* 0x000000131c13c211 */ /* 0x000fe400010f0c0e */
[----:B------:R-:W-:Y:S01]  /*1340*/  @!P5 IADD3 R14, PT, PT, R17, R35, RZ ;  /* 0x00000023110ed210 */ /* 0x000fe20007ffe0ff */
[----:B------:R-:W-:Y:S01]  /*1350*/  @!P1 IMAD R17, R43, R4, RZ ;  /* 0x000000042b119224 */ /* 0x000fe200078e02ff */
[----:B------:R-:W-:Y:S01]  /*1360*/  @!P5 LEA R2, P2, R16, R2, 0x1 ;  /* 0x000000021002d211 */ /* 0x000fe200078408ff */
[----:B------:R-:W-:Y:S02]  /*1370*/  HFMA2 R27, -RZ, RZ, 0, 0 ;  /* 0x00000000ff1b7431 */ /* 0x000fe400000001ff */
[----:B------:R-:W-:Y:S01]  /*1380*/  @!P1 IMAD R5, R46, R5, R17 ;  /* 0x000000052e059224 */ /* 0x000fe200078e0211 */
[----:B------:R-:W-:Y:S02]  /*1390*/  @!P5 LEA.HI.X R3, R16, R3, R14, 0x1, P2 ;  /* 0x000000031003d211 */ /* 0x000fe400010f0c0e */
[----:B------:R-:W-:Y:S01]  /*13a0*/  @!P1 MOV R16, R60 ;  /* 0x0000003c00109202 */ /* 0x000fe20000000f00 */
[----:B------:R-:W2:Y:S01]  /*13b0*/  @!P4 LDG.E R27, desc[UR14][R18.64] ;  /* 0x0000000e121bc981 */ /* 0x000ea2000c1e1900 */
[----:B------:R-:W-:-:S02]  /*13c0*/  @!P1 MOV R17, R59 ;  /* 0x0000003b00119202 */ /* 0x000fc40000000f00 */
[----:B------:R-:W-:Y:S01]  /*13d0*/  MOV R29, RZ ;  /* 0x000000ff001d7202 */ /* 0x000fe20000000f00 */
[----:B------:R-:W-:-:S05]  /*13e0*/  @!P1 IMAD.WIDE.U32 R16, R46, R4, R16 ;  /* 0x000000042e109225 */ /* 0x000fca00078e0010 */
[----:B------:R4:W2:Y:S01]  /*13f0*/  @!P5 LDG.E R29, desc[UR14][R2.64] ;  /* 0x0000000e021dd981 */ /* 0x0008a2000c1e1900 */
[----:B------:R-:W-:Y:S02]  /*1400*/  @!P1 IADD3 R4, PT, PT, R17, R5, RZ ;  /* 0x0000000511049210 */ /* 0x000fe40007ffe0ff */
[----:B-1----:R-:W-:Y:S01]  /*1410*/  @!P1 LEA R6, P2, R16, R6, 0x1 ;  /* 0x0000000610069211 */ /* 0x002fe200078408ff */
[----:B0-----:R-:W-:-:S03]  /*1420*/  HFMA2 R31, -RZ, RZ, 0, 0 ;  /* 0x00000000ff1f7431 */ /* 0x001fc600000001ff */
[----:B------:R-:W-:-:S05]  /*1430*/  @!P1 LEA.HI.X R7, R16, R7, R4, 0x1, P2 ;  /* 0x0000000710079211 */ /* 0x000fca00010f0c04 */
[----:B------:R0:W2:Y:S01]  /*1440*/  @!P1 LDG.E R31, desc[UR14][R6.64] ;  /* 0x0000000e061f9981 */ /* 0x0000a2000c1e1900 */
[--C-:B----4-:R-:W-:Y:S02]  /*1450*/  HADD2.F32 R38, -RZ, R41.reuse.H1_H1 ;  /* 0x30000029ff267230 */ /* 0x110fe40000004100 */
[----:B------:R-:W-:-:S03]  /*1460*/  HADD2.F32 R41, -RZ, R41.H0_H0 ;  /* 0x20000029ff297230 */ /* 0x000fc60000004100 */
[----:B------:R-:W-:Y:S02]  /*1470*/  FMUL.FTZ R4, R38, R38 ;  /* 0x0000002626047220 */ /* 0x000fe40000410000 */
[C---:B------:R-:W-:Y:S02]  /*1480*/  FADD.FTZ R2, R41.reuse, R38 ;  /* 0x0000002629027221 */ /* 0x040fe40000010000 */
[----:B------:R-:W-:Y:S02]  /*1490*/  FFMA.FTZ R4, R41, R41, R4 ;  /* 0x0000002929047223 */ /* 0x000fe40000010004 */
[----:B------:R-:W-:Y:S01]  /*14a0*/  FADD.FTZ R2, RZ, R2 ;  /* 0x00000002ff027221 */ /* 0x000fe20000010000 */
[--C-:B-----5:R-:W-:Y:S02]  /*14b0*/  HADD2.F32 R39, -RZ, R36.reuse.H0_H0 ;  /* 0x20000024ff277230 */ /* 0x120fe40000004100 */
[----:B------:R-:W-:Y:S02]  /*14c0*/  HADD2.F32 R36, -RZ, R36.H1_H1 ;  /* 0x30000024ff247230 */ /* 0x000fe40000004100 */
[----:B------:R-:W-:-:S03]  /*14d0*/  FADD.FTZ R4, RZ, R4 ;  /* 0x00000004ff047221 */ /* 0x000fc60000010000 */
[----:B------:R-:W-:Y:S01]  /*14e0*/  FMUL.FTZ R14, R36, R36 ;  /* 0x00000024240e7220 */ /* 0x000fe20000410000 */
[----:B------:R-:W-:-:S03]  /*14f0*/  FADD.FTZ R3, R39, R36 ;  /* 0x0000002427037221 */ /* 0x000fc60000010000 */
[----:B------:R-:W-:Y:S01]  /*1500*/  FFMA.FTZ R5, R39, R39, R14 ;  /* 0x0000002727057223 */ /* 0x000fe2000001000e */
[----:B------:R-:W-:-:S03]  /*1510*/  FADD.FTZ R3, R2, R3 ;  /* 0x0000000302037221 */ /* 0x000fc60000010000 */
[----:B------:R-:W-:Y:S01]  /*1520*/  FADD.FTZ R4, R4, R5 ;  /* 0x0000000504047221 */ /* 0x000fe20000010000 */
[--C-:B---3--:R-:W-:Y:S02]  /*1530*/  HADD2.F32 R37, -RZ, R0.reuse.H0_H0 ;  /* 0x20000000ff257230 */ /* 0x108fe40000004100 */
[----:B------:R-:W-:-:S05]  /*1540*/  HADD2.F32 R0, -RZ, R0.H1_H1 ;  /* 0x30000000ff007230 */ /* 0x000fca0000004100 */
[----:B0-----:R-:W-:Y:S01]  /*1550*/  FADD.FTZ R6, R37, R0 ;  /* 0x0000000025067221 */ /* 0x001fe20000010000 */
[----:B------:R-:W-:Y:S01]  /*1560*/  FMUL.FTZ R14, R0, R0 ;  /* 0x00000000000e7220 */ /* 0x000fe20000410000 */
[--C-:B------:R-:W-:Y:S02]  /*1570*/  HADD2.F32 R2, -RZ, R12.reuse.H1_H1 ;  /* 0x3000000cff027230 */ /* 0x100fe40000004100 */
[----:B------:R-:W-:Y:S01]  /*1580*/  FADD.FTZ R6, R3, R6 ;  /* 0x0000000603067221 */ /* 0x000fe20000010000 */
[----:B------:R-:W-:Y:S01]  /*1590*/  FFMA.FTZ R5, R37, R37, R14 ;  /* 0x0000002525057223 */ /* 0x000fe2000001000e */
[----:B------:R-:W-:Y:S02]  /*15a0*/  HADD2.F32 R3, -RZ, R12.H0_H0 ;  /* 0x2000000cff037230 */ /* 0x000fe40000004100 */
[----:B------:R-:W-:Y:S01]  /*15b0*/  FMUL.FTZ R12, R2, R2 ;  /* 0x00000002020c7220 */ /* 0x000fe20000410000 */
[----:B------:R-:W-:Y:S02]  /*15c0*/  FADD.FTZ R7, R4, R5 ;  /* 0x0000000504077221 */ /* 0x000fe40000010000 */
[C---:B------:R-:W-:Y:S01]  /*15d0*/  FADD.FTZ R17, R3.reuse, R2 ;  /* 0x0000000203117221 */ /* 0x040fe20000010000 */
[----:B------:R-:W-:-:S03]  /*15e0*/  FFMA.FTZ R12, R3, R3, R12 ;  /* 0x00000003030c7223 */ /* 0x000fc6000001000c */
[----:B------:R-:W-:Y:S01]  /*15f0*/  FADD.FTZ R17, R6, R17 ;  /* 0x0000001106117221 */ /* 0x000fe20000010000 */
[----:B------:R-:W-:Y:S01]  /*1600*/  FADD.FTZ R12, R7, R12 ;  /* 0x0000000c070c7221 */ /* 0x000fe20000010000 */
[--C-:B------:R-:W-:Y:S02]  /*1610*/  HADD2.F32 R6, -RZ, R8.reuse.H0_H0 ;  /* 0x20000008ff067230 */ /* 0x100fe40000004100 */
[----:B------:R-:W-:Y:S02]  /*1620*/  HADD2.F32 R7, -RZ, R8.H1_H1 ;  /* 0x30000008ff077230 */ /* 0x000fe40000004100 */
[--C-:B------:R-:W-:Y:S02]  /*1630*/  HADD2.F32 R8, -RZ, R9.reuse.H0_H0 ;  /* 0x20000009ff087230 */ /* 0x100fe40000004100 */
[----:B------:R-:W-:Y:S02]  /*1640*/  HADD2.F32 R9, -RZ, R9.H1_H1 ;  /* 0x30000009ff097230 */ /* 0x000fe40000004100 */
[----:B--2---:R-:W-:-:S02]  /*1650*/  HADD2.F32 R4, -RZ, R10.H0_H0 ;  /* 0x2000000aff047230 */ /* 0x004fc40000004100 */
[----:B------:R-:W-:-:S05]  /*1660*/  HADD2.F32 R5, -RZ, R10.H1_H1 ;  /* 0x3000000aff057230 */ /* 0x000fca0000004100 */
[----:B------:R-:W-:Y:S01]  /*1670*/  FADD.FTZ R10, R4, R5 ;  /* 0x00000005040a7221 */ /* 0x000fe20000010000 */
[----:B------:R-:W-:-:S03]  /*1680*/  FMUL.FTZ R19, R5, R5 ;  /* 0x0000000505137220 */ /* 0x000fc60000410000 */
[----:B------:R-:W-:Y:S01]  /*1690*/  FADD.FTZ R10, R17, R10 ;  /* 0x0000000a110a7221 */ /* 0x000fe20000010000 */
[----:B------:R-:W-:Y:S01]  /*16a0*/  FADD.FTZ R17, R6, R7 ;  /* 0x0000000706117221 */ /* 0x000fe20000010000 */
[----:B------:R-:W-:-:S03]  /*16b0*/  FFMA.FTZ R19, R4, R4, R19 ;  /* 0x0000000404137223 */ /* 0x000fc60000010013 */
[----:B------:R-:W-:Y:S01]  /*16c0*/  FADD.FTZ R10, R10, R17 ;  /* 0x000000110a0a7221 */ /* 0x000fe20000010000 */
[----:B------:R-:W-:Y:S01]  /*16d0*/  FADD.FTZ R17, R8, R9 ;  /* 0x0000000908117221 */ /* 0x000fe20000010000 */
[----:B------:R-:W-:Y:S01]  /*16e0*/  FMUL.FTZ R33, R7, R7 ;  /* 0x0000000707217220 */ /* 0x000fe20000410000 */
[----:B------:R-:W-:Y:S02]  /*16f0*/  FADD.FTZ R12, R12, R19 ;  /* 0x000000130c0c7221 */ /* 0x000fe40000010000 */
[----:B------:R-:W-:Y:S01]  /*1700*/  FADD.FTZ R17, R10, R17 ;  /* 0x000000110a117221 */ /* 0x000fe20000010000 */
[--C-:B------:R-:W-:Y:S02]  /*1710*/  HADD2.F32 R10, -RZ, R11.reuse.H1_H1 ;  /* 0x3000000bff0a7230 */ /* 0x100fe40000004100 */
[----:B------:R-:W-:Y:S01]  /*1720*/  FFMA.FTZ R33, R6, R6, R33 ;  /* 0x0000000606217223 */ /* 0x000fe20000010021 */
[----:B------:R-:W-:Y:S01]  /*1730*/  FMUL.FTZ R19, R9, R9 ;  /* 0x0000000909137220 */ /* 0x000fe20000410000 */
[----:B------:R-:W-:-:S02]  /*1740*/  HADD2.F32 R11, -RZ, R11.H0_H0 ;  /* 0x2000000bff0b7230 */ /* 0x000fc40000004100 */
[----:B------:R-:W-:Y:S01]  /*1750*/  FADD.FTZ R33, R12, R33 ;  /* 0x000000210c217221 */ /* 0x000fe20000010000 */
[----:B------:R-:W-:Y:S01]  /*1760*/  FFMA.FTZ R14, R8, R8, R19 ;  /* 0x00000008080e7223 */ /* 0x000fe20000010013 */
[----:B------:R-:W-:Y:S01]  /*1770*/  FMUL.FTZ R18, R10, R10 ;  /* 0x0000000a0a127220 */ /* 0x000fe20000410000 */
[--C-:B------:R-:W-:Y:S02]  /*1780*/  HADD2.F32 R12, -RZ, R13.reuse.H0_H0 ;  /* 0x2000000dff0c7230 */ /* 0x100fe40000004100 */
[----:B------:R-:W-:Y:S02]  /*1790*/  HADD2.F32 R13, -RZ, R13.H1_H1 ;  /* 0x3000000dff0d7230 */ /* 0x000fe40000004100 */
[----:B------:R-:W-:Y:S01]  /*17a0*/  FADD.FTZ R14, R33, R14 ;  /* 0x0000000e210e7221 */ /* 0x000fe20000010000 */
[C---:B------:R-:W-:Y:S01]  /*17b0*/  FFMA.FTZ R19, R11.reuse, R11, R18 ;  /* 0x0000000b0b137223 */ /* 0x040fe20000010012 */
[----:B------:R-:W-:Y:S01]  /*17c0*/  FADD.FTZ R16, R11, R10 ;  /* 0x0000000a0b107221 */ /* 0x000fe20000010000 */
[----:B------:R-:W-:-:S02]  /*17d0*/  FMUL.FTZ R33, R13, R13 ;  /* 0x0000000d0d217220 */ /* 0x000fc40000410000 */
[----:B------:R-:W-:Y:S01]  /*17e0*/  FADD.FTZ R19, R14, R19 ;  /* 0x000000130e137221 */ /* 0x000fe20000010000 */
[--C-:B------:R-:W-:Y:S02]  /*17f0*/  HADD2.F32 R14, -RZ, R15.reuse.H1_H1 ;  /* 0x3000000fff0e7230 */ /* 0x100fe40000004100 */
[----:B------:R-:W-:Y:S01]  /*1800*/  FADD.FTZ R16, R17, R16 ;  /* 0x0000001011107221 */ /* 0x000fe20000010000 */
[C---:B------:R-:W-:Y:S01]  /*1810*/  FADD.FTZ R17, R12.reuse, R13 ;  /* 0x0000000d0c117221 */ /* 0x040fe20000010000 */
[----:B------:R-:W-:Y:S01]  /*1820*/  FFMA.FTZ R18, R12, R12, R33 ;  /* 0x0000000c0c127223 */ /* 0x000fe20000010021 */
[----:B------:R-:W-:Y:S02]  /*1830*/  HADD2.F32 R15, -RZ, R15.H0_H0 ;  /* 0x2000000fff0f7230 */ /* 0x000fe40000004100 */
[----:B------:R-:W-:Y:S01]  /*1840*/  FMUL.FTZ R22, R14, R14 ;  /* 0x0000000e0e167220 */ /* 0x000fe20000410000 */
[--C-:B------:R-:W-:Y:S02]  /*1850*/  HADD2.F32 R20, -RZ, R21.reuse.H1_H1 ;  /* 0x30000015ff147230 */ /* 0x100fe40000004100 */
[----:B------:R-:W-:Y:S01]  /*1860*/  FADD.FTZ R16, R16, R17 ;  /* 0x0000001110107221 */ /* 0x000fe20000010000 */
[----:B------:R-:W-:Y:S01]  /*1870*/  FADD.FTZ R18, R19, R18 ;  /* 0x0000001213127221 */ /* 0x000fe20000010000 */
[----:B------:R-:W-:-:S02]  /*1880*/  HADD2.F32 R21, -RZ, R21.H0_H0 ;  /* 0x20000015ff157230 */ /* 0x000fc40000004100 */
[C---:B------:R-:W-:Y:S01]  /*1890*/  FADD.FTZ R17, R15.reuse, R14 ;  /* 0x0000000e0f117221 */ /* 0x040fe20000010000 */
[----:B------:R-:W-:Y:S01]  /*18a0*/  FFMA.FTZ R19, R15, R15, R22 ;  /* 0x0000000f0f137223 */ /* 0x000fe20000010016 */
[----:B------:R-:W-:Y:S01]  /*18b0*/  FMUL.FTZ R24, R20, R20 ;  /* 0x0000001414187220 */ /* 0x000fe20000410000 */
[--C-:B------:R-:W-:Y:S02]  /*18c0*/  HADD2.F32 R22, -RZ, R23.reuse.H1_H1 ;  /* 0x30000017ff167230 */ /* 0x100fe40000004100 */
[----:B------:R-:W-:Y:S01]  /*18d0*/  FADD.FTZ R16, R16, R17 ;  /* 0x0000001110107221 */ /* 0x000fe20000010000 */
[----:B------:R-:W-:Y:S02]  /*18e0*/  HADD2.F32 R23, -RZ, R23.H0_H0 ;  /* 0x20000017ff177230 */ /* 0x000fe40000004100 */
[----:B------:R-:W-:Y:S01]  /*18f0*/  FFMA.FTZ R17, R21, R21, R24 ;  /* 0x0000001515117223 */ /* 0x000fe20000010018 */
[----:B------:R-:W-:Y:S01]  /*1900*/  FADD.FTZ R18, R18, R19 ;  /* 0x0000001312127221 */ /* 0x000fe20000010000 */
[----:B------:R-:W-:Y:S01]  /*1910*/  FMUL.FTZ R26, R22, R22 ;  /* 0x00000016161a7220 */ /* 0x000fe20000410000 */
[----:B------:R-:W-:-:S02]  /*1920*/  HADD2.F32 R24, -RZ, R25.H1_H1 ;  /* 0x30000019ff187230 */ /* 0x000fc40000004100 */
[----:B------:R-:W-:Y:S01]  /*1930*/  FADD.FTZ R18, R18, R17 ;  /* 0x0000001112127221 */ /* 0x000fe20000010000 */
[----:B------:R-:W-:Y:S01]  /*1940*/  FFMA.FTZ R19, R23, R23, R26 ;  /* 0x0000001717137223 */ /* 0x000fe2000001001a */
[----:B------:R-:W-:Y:S02]  /*1950*/  HADD2.F32 R25, -RZ, R25.H0_H0 ;  /* 0x20000019ff197230 */ /* 0x000fe40000004100 */
[----:B------:R-:W-:Y:S01]  /*1960*/  FMUL.FTZ R26, R24, R24 ;  /* 0x00000018181a7220 */ /* 0x000fe20000410000 */
[----:B------:R-:W-:Y:S01]  /*1970*/  FADD.FTZ R17, R21, R20 ;  /* 0x0000001415117221 */ /* 0x000fe20000010000 */
[----:B------:R-:W-:Y:S02]  /*1980*/  FADD.FTZ R18, R18, R19 ;  /* 0x0000001312127221 */ /* 0x000fe40000010000 */
[----:B------:R-:W-:Y:S01]  /*1990*/  FFMA.FTZ R19, R25, R25, R26 ;  /* 0x0000001919137223 */ /* 0x000fe2000001001a */
[----:B------:R-:W-:Y:S01]  /*19a0*/  FADD.FTZ R16, R16, R17 ;  /* 0x0000001110107221 */ /* 0x000fe20000010000 */
[----:B------:R-:W-:Y:S01]  /*19b0*/  FADD.FTZ R17, R23, R22 ;  /* 0x0000001617117221 */ /* 0x000fe20000010000 */
[----:B------:R-:W-:-:S02]  /*19c0*/  HADD2.F32 R26, -RZ, R27.H1_H1 ;  /* 0x3000001bff1a7230 */ /* 0x000fc40000004100 */
[----:B------:R-:W-:Y:S02]  /*19d0*/  HADD2.F32 R27, -RZ, R27.H0_H0 ;  /* 0x2000001bff1b7230 */ /* 0x000fe40000004100 */
[----:B------:R-:W-:Y:S01]  /*19e0*/  FADD.FTZ R16, R16, R17 ;  /* 0x0000001110107221 */ /* 0x000fe20000010000 */
[----:B------:R-:W-:Y:S01]  /*19f0*/  FMUL.FTZ R30, R26, R26 ;  /* 0x0000001a1a1e7220 */ /* 0x000fe20000410000 */
[----:B------:R-:W-:Y:S01]  /*1a00*/  FADD.FTZ R18, R18, R19 ;  /* 0x0000001312127221 */ /* 0x000fe20000010000 */
[--C-:B------:R-:W-:Y:S02]  /*1a10*/  HADD2.F32 R28, -RZ, R29.reuse.H1_H1 ;  /* 0x3000001dff1c7230 */ /* 0x100fe40000004100 */
[----:B------:R-:W-:Y:S01]  /*1a20*/  FADD.FTZ R17, R25, R24 ;  /* 0x0000001819117221 */ /* 0x000fe20000010000 */
[C---:B------:R-:W-:Y:S01]  /*1a30*/  FFMA.FTZ R19, R27.reuse, R27, R30 ;  /* 0x0000001b1b137223 */ /* 0x040fe2000001001e */
[----:B------:R-:W-:Y:S02]  /*1a40*/  HADD2.F32 R29, -RZ, R29.H0_H0 ;  /* 0x2000001dff1d7230 */ /* 0x000fe40000004100 */
[----:B------:R-:W-:Y:S01]  /*1a50*/  FMUL.FTZ R30, R28, R28 ;  /* 0x0000001c1c1e7220 */ /* 0x000fe20000410000 */
[----:B------:R-:W-:Y:S01]  /*1a60*/  FADD.FTZ R16, R16, R17 ;  /* 0x0000001110107221 */ /* 0x000fe20000010000 */
[----:B------:R-:W-:Y:S01]  /*1a70*/  FADD.FTZ R18, R18, R19 ;  /* 0x0000001312127221 */ /* 0x000fe20000010000 */
[----:B------:R-:W-:Y:S01]  /*1a80*/  FADD.FTZ R17, R27, R26 ;  /* 0x0000001a1b117221 */ /* 0x000fe20000010000 */
[----:B------:R-:W-:Y:S01]  /*1a90*/  FFMA.FTZ R19, R29, R29, R30 ;  /* 0x0000001d1d137223 */ /* 0x000fe2000001001e */
[----:B------:R-:W-:-:S02]  /*1aa0*/  HADD2.F32 R30, -RZ, R31.H1_H1 ;  /* 0x3000001fff1e7230 */ /* 0x000fc40000004100 */
[----:B------:R-:W-:Y:S01]  /*1ab0*/  FADD.FTZ R16, R16, R17 ;  /* 0x0000001110107221 */ /* 0x000fe20000010000 */
[----:B------:R-:W-:Y:S02]  /*1ac0*/  HADD2.F32 R31, -RZ, R31.H0_H0 ;  /* 0x2000001fff1f7230 */ /* 0x000fe40000004100 */
        /* <DEDUP_REMOVED lines=45> */
.L_x_2467:
[----:B------:R-:W-:Y:S05]  /*1da0*/  BSYNC.RECONVERGENT B0 ;  /* 0x0000000000007941 */ /* 0x000fea0003800200 */
.L_x_2466:
        /* <DEDUP_REMOVED lines=16> */
.L_x_2469:
[----:B------:R-:W-:Y:S05]  /*1eb0*/  BSYNC.RECONVERGENT B0 ;  /* 0x0000000000007941 */ /* 0x000fea0003800200 */
.L_x_2468:
        /* <DEDUP_REMOVED lines=33> */
.L_x_2472:
[----:B------:R-:W2:Y:S04]  /*20d0*/  LDG.E.STRONG.GPU R18, desc[UR14][R16.64] ;  /* 0x0000000e10127981 */ /* 0x000ea8000c1ef900 */
[----:B--2---:R-:W-:Y:S01]  /*20e0*/  CCTL.IVALL ;  /* 0x00000000ff00798f */ /* 0x004fe20002000000 */
[----:B------:R-:W-:Y:S05]  /*20f0*/  YIELD ;  /* 0x0000000000007946 */ /* 0x000fea0003800000 */
[----:B------:R-:W-:-:S13]  /*2100*/  ISETP.NE.AND P4, PT, R18, R35, PT ;  /* 0x000000231200720c */ /* 0x000fda0003f85270 */
[----:B------:R-:W-:Y:S05]  /*2110*/  @P4 BRA `(.L_x_2472) ;  /* 0xfffffffc00ec4947 */ /* 0x000fea000383ffff */
.L_x_2471:
        /* <DEDUP_REMOVED lines=15> */
.L_x_2474:
        /* <DEDUP_REMOVED lines=91> */
.L_x_2473:
        /* <DEDUP_REMOVED lines=52> */
.L_x_2475:
        /* <DEDUP_REMOVED lines=28> */
.L_x_2476:
        /* <DEDUP_REMOVED lines=13> */
.L_x_2477:
[----:B------:R-:W-:Y:S05]  /*2d90*/  BSYNC.RECONVERGENT B0 ;  /* 0x0000000000007941 */ /* 0x000fea0003800200 */
.L_x_2470:
        /* <DEDUP_REMOVED lines=61> */
[----:B------:R-:W-:-:S05]  /*3170*/  F2FP.F16.F32.PACK_AB R33, R38, R33 ;  /* 0x000000212621723e */ /* 0x000fca00000000ff */
[----:B------:R0:W-:Y:S02]  /*3180*/  STG.E desc[UR14][R34.64], R33 ;  /* 0x0000002122007986 */ /* 0x0001e4000c10190e */
.L_x_2481:
[----:B------:R-:W-:Y:S05]  /*3190*/  BSYNC.RECONVERGENT B1 ;  /* 0x0000000000017941 */ /* 0x000fea0003800200 */
.L_x_2480:
        /* <DEDUP_REMOVED lines=28> */
[----:B------:R-:W-:-:S05]  /*3360*/  F2FP.F16.F32.PACK_AB R33, R36, R33 ;  /* 0x000000212421723e */ /* 0x000fca00000000ff */
[----:B------:R1:W-:Y:S02]  /*3370*/  STG.E desc[UR14][R34.64], R33 ;  /* 0x0000002122007986 */ /* 0x0003e4000c10190e */
.L_x_2483:
[----:B------:R-:W-:Y:S05]  /*3380*/  BSYNC.RECONVERGENT B1 ;  /* 0x0000000000017941 */ /* 0x000fea0003800200 */
.L_x_2482:
        /* <DEDUP_REMOVED lines=20> */
.L_x_2485:
[----:B------:R-:W-:Y:S05]  /*34d0*/  BSYNC.RECONVERGENT B1 ;  /* 0x0000000000017941 */ /* 0x000fea0003800200 */
.L_x_2484:
[----:B------:R-:W-:Y:S01]  /*34e0*/  BSSY.RECONVERGENT B1, `(.L_x_2486) ;  /* 0x0000016000017945 */ /* 0x000fe20003800200 */
[C---:B------:R-:W-:Y:S02]  /*34f0*/  IADD3 R0, PT, PT, R56.reuse, 0xa0, RZ ;  /* 0x000000a038007810 */ /* 0x040fe40007ffe0ff */
[----:B------:R-:W-:Y:S01]  /*3500*/  IADD3 R36, PT, PT, R56, 0xc0, RZ ;  /* 0x000000c038247810 */ /* 0x000fe20007ffe0ff */
[----:B------:R-:W-:Y:S06]  /*3510*/  @P4 BRA `(.L_x_2487) ;  /* 0x0000000000484947 */ /* 0x000fec0003800000 */
        /* <DEDUP_REMOVED lines=10> */
[----:B---3--:R-:W-:-:S04]  /*35c0*/  IMAD R35, R47, UR12, RZ ;  /* 0x0000000c2f237c24 */ /* 0x008fc8000f8e02ff */
[----:B------:R-:W-:Y:S01]  /*35d0*/  F2FP.F16.F32.PACK_AB R3, R2, R3 ;  /* 0x000000030203723e */ /* 0x000fe200000000ff */
[----:B------:R-:W-:-:S04]  /*35e0*/  IMAD.WIDE.U32 R32, R52, UR12, R32 ;  /* 0x0000000c34207c25 */ /* 0x000fc8000f8e0020 */
[----:B------:R-:W-:Y:S01]  /*35f0*/  IMAD R35, R52, UR13, R35 ;  /* 0x0000000d34237c24 */ /* 0x000fe2000f8e0223 */
[----:B0-----:R-:W-:-:S04]  /*3600*/  LEA R34, P2, R32, UR16, 0x1 ;  /* 0x0000001020227c11 */ /* 0x001fc8000f8408ff */
[----:B------:R-:W-:-:S04]  /*3610*/  IADD3 R35, PT, PT, R33, R35, RZ ;  /* 0x0000002321237210 */ /* 0x000fc80007ffe0ff */
[----:B------:R-:W-:-:S05]  /*3620*/  LEA.HI.X R35, R32, UR17, R35, 0x1, P2 ;  /* 0x0000001120237c11 */ /* 0x000fca00090f0c23 */
[----:B------:R3:W-:Y:S02]  /*3630*/  STG.E desc[UR14][R34.64], R3 ;  /* 0x0000000322007986 */ /* 0x0007e4000c10190e */
.L_x_2487:
[----:B------:R-:W-:Y:S05]  /*3640*/  BSYNC.RECONVERGENT B1 ;  /* 0x0000000000017941 */ /* 0x000fea0003800200 */
.L_x_2486:
        /* <DEDUP_REMOVED lines=10> */
[----:B012--5:R-:W-:-:S03]  /*36f0*/  FFMA.FTZ R33, R16, R5, R18 ;  /* 0x0000000510217223 */ /* 0x027fc60000010012 */
[----:B------:R-:W-:Y:S01]  /*3700*/  FFMA.FTZ R32, R17, R32, R19 ;  /* 0x0000002011207223 */ /* 0x000fe20000010013 */
[----:B----4-:R-:W-:Y:S02]  /*3710*/  IMAD R41, R41, UR12, RZ ;  /* 0x0000000c29297c24 */ /* 0x010fe4000f8e02ff */
[----:B------:R-:W-:-:S04]  /*3720*/  IMAD.WIDE.U32 R2, R38, UR12, R2 ;  /* 0x0000000c26027c25 */ /* 0x000fc8000f8e0002 */
[----:B------:R-:W-:Y:S01]  /*3730*/  IMAD R41, R38, UR13, R41 ;  /* 0x0000000d26297c24 */ /* 0x000fe2000f8e0229 */
[----:B---3--:R-:W-:-:S04]  /*3740*/  LEA R4, P1, R2, UR16, 0x1 ;  /* 0x0000001002047c11 */ /* 0x008fc8000f8208ff */
[----:B------:R-:W-:Y:S02]  /*3750*/  IADD3 R41, PT, PT, R3, R41, RZ ;  /* 0x0000002903297210 */ /* 0x000fe40007ffe0ff */
[----:B------:R-:W-:Y:S02]  /*3760*/  F2FP.F16.F32.PACK_AB R3, R32, R33 ;  /* 0x000000212003723e */ /* 0x000fe400000000ff */
[----:B------:R-:W-:-:S05]  /*3770*/  LEA.HI.X R5, R2, UR17, R41, 0x1, P1 ;  /* 0x0000001102057c11 */ /* 0x000fca00088f0c29 */
[----:B------:R4:W-:Y:S02]  /*3780*/  STG.E desc[UR14][R4.64], R3 ;  /* 0x0000000304007986 */ /* 0x0009e4000c10190e */
.L_x_2489:
[----:B------:R-:W-:Y:S05]  /*3790*/  BSYNC.RECONVERGENT B1 ;  /* 0x0000000000017941 */ /* 0x000fea0003800200 */
.L_x_2488:
        /* <DEDUP_REMOVED lines=25> */
[----:B0-----:R-:W-:-:S04]  /*3930*/  IMAD R3, R3, UR12, RZ ;  /* 0x0000000c03037c24 */ /* 0x001fc8000f8e02ff */
[----:B------:R-:W-:Y:S01]  /*3940*/  IMAD R5, R0, UR13, R3 ;  /* 0x0000000d00057c24 */ /* 0x000fe2000f8e0203 */
[----:B------:R-:W-:-:S03]  /*3950*/  MOV R3, R59 ;  /* 0x0000003b00037202 */ /* 0x000fc60000000f00 */
[----:B------:R-:W-:-:S04]  /*3960*/  IMAD.WIDE.U32 R2, R0, UR12, R2 ;  /* 0x0000000c00027c25 */ /* 0x000fc8000f8e0002 */
[----:B------:R-:W-:Y:S01]  /*3970*/  FMUL.FTZ R0, R7, UR9 ;  /* 0x0000000907007c20 */ /* 0x000fe20008410000 */
[----:B------:R-:W-:Y:S01]  /*3980*/  IADD3 R5, PT, PT, R3, R5, RZ ;  /* 0x0000000503057210 */ /* 0x000fe20007ffe0ff */
[----:B------:R-:W-:Y:S02]  /*3990*/  FMUL.FTZ R3, R6, UR9 ;  /* 0x0000000906037c20 */ /* 0x000fe40008410000 */
[----:B-----5:R-:W-:Y:S01]  /*39a0*/  FFMA.FTZ R0, R17, R0, R19 ;  /* 0x0000000011007223 */ /* 0x020fe20000010013 */
[----:B-1----:R-:W-:Y:S01]  /*39b0*/  LEA R4, P3, R2, UR16, 0x1 ;  /* 0x0000001002047c11 */ /* 0x002fe2000f8608ff */
[----:B------:R-:W-:-:S03]  /*39c0*/  FFMA.FTZ R3, R16, R3, R18 ;  /* 0x0000000310037223 */ /* 0x000fc60000010012 */
[----:B------:R-:W-:Y:S02]  /*39d0*/  LEA.HI.X R5, R2, UR17, R5, 0x1, P3 ;  /* 0x0000001102057c11 */ /* 0x000fe400098f0c05 */
[----:B------:R-:W-:-:S05]  /*39e0*/  F2FP.F16.F32.PACK_AB R3, R0, R3 ;  /* 0x000000030003723e */ /* 0x000fca00000000ff */
[----:B------:R0:W-:Y:S02]  /*39f0*/  STG.E desc[UR14][R4.64], R3 ;  /* 0x0000000304007986 */ /* 0x0001e4000c10190e */
.L_x_2491:
[----:B------:R-:W-:Y:S05]  /*3a00*/  BSYNC.RECONVERGENT B1 ;  /* 0x0000000000017941 */ /* 0x000fea0003800200 */
.L_x_2490:
        /* <DEDUP_REMOVED lines=22> */
.L_x_2493:
[----:B------:R-:W-:Y:S05]  /*3b70*/  BSYNC.RECONVERGENT B1 ;  /* 0x0000000000017941 */ /* 0x000fea0003800200 */
.L_x_2492:
        /* <DEDUP_REMOVED lines=20> */
.L_x_2495:
[----:B------:R-:W-:Y:S05]  /*3cc0*/  BSYNC.RECONVERGENT B1 ;  /* 0x0000000000017941 */ /* 0x000fea0003800200 */
.L_x_2494:
        /* <DEDUP_REMOVED lines=10> */
[----:B-----5:R-:W-:Y:S01]  /*3d70*/  FFMA.FTZ R7, R16, R5, R18 ;  /* 0x0000000510077223 */ /* 0x020fe20000010012 */
[----:B---3--:R-:W-:Y:S02]  /*3d80*/  IMAD R8, R37, UR12, RZ ;  /* 0x0000000c25087c24 */ /* 0x008fe4000f8e02ff */
[----:B------:R-:W-:-:S04]  /*3d90*/  IMAD.WIDE.U32 R2, R33, UR12, R2 ;  /* 0x0000000c21027c25 */ /* 0x000fc8000f8e0002 */
[----:B------:R-:W-:Y:S02]  /*3da0*/  IMAD R33, R33, UR13, R8 ;  /* 0x0000000d21217c24 */ /* 0x000fe4000f8e0208 */
[----:B------:R-:W-:Y:S01]  /*3db0*/  FFMA.FTZ R8, R17, R4, R19 ;  /* 0x0000000411087223 */ /* 0x000fe20000010013 */
[----:B0-----:R-:W-:Y:S02]  /*3dc0*/  LEA R4, P1, R2, UR16, 0x1 ;  /* 0x0000001002047c11 */ /* 0x001fe4000f8208ff */
[----:B------:R-:W-:Y:S02]  /*3dd0*/  IADD3 R33, PT, PT, R3, R33, RZ ;  /* 0x0000002103217210 */ /* 0x000fe40007ffe0ff */
[----:B------:R-:W-:Y:S02]  /*3de0*/  F2FP.F16.F32.PACK_AB R3, R8, R7 ;  /* 0x000000070803723e */ /* 0x000fe400000000ff */
[----:B------:R-:W-:-:S05]  /*3df0*/  LEA.HI.X R5, R2, UR17, R33, 0x1, P1 ;  /* 0x0000001102057c11 */ /* 0x000fca00088f0c21 */
[----:B------:R3:W-:Y:S02]  /*3e00*/  STG.E desc[UR14][R4.64], R3 ;  /* 0x0000000304007986 */ /* 0x0007e4000c10190e */
.L_x_2497:
[----:B------:R-:W-:Y:S05]  /*3e10*/  BSYNC.RECONVERGENT B1 ;  /* 0x0000000000017941 */ /* 0x000fea0003800200 */
.L_x_2496:
        /* <DEDUP_REMOVED lines=17> */
[----:B------:R-:W-:Y:S02]  /*3f30*/  F2FP.F16.F32.PACK_AB R3, R14, R15 ;  /* 0x0000000f0e03723e */ /* 0x000fe400000000ff */
[----:B------:R-:W-:-:S05]  /*3f40*/  LEA.HI.X R5, R2, UR17, R5, 0x1, P1 ;  /* 0x0000001102057c11 */ /* 0x000fca00088f0c05 */
[----:B------:R4:W-:Y:S02]  /*3f50*/  STG.E desc[UR14][R4.64], R3 ;  /* 0x0000000304007986 */ /* 0x0009e4000c10190e */
.L_x_2499:
[----:B------:R-:W-:Y:S05]  /*3f60*/  BSYNC.RECONVERGENT B1 ;  /* 0x0000000000017941 */ /* 0x000fea0003800200 */
.L_x_2498:
        /* <DEDUP_REMOVED lines=37> */
.L_x_2501:
[----:B------:R-:W-:Y:S05]  /*41c0*/  BSYNC.RECONVERGENT B1 ;  /* 0x0000000000017941 */ /* 0x000fea0003800200 */
.L_x_2500:
        /* <DEDUP_REMOVED lines=20> */
.L_x_2503:
[----:B------:R-:W-:Y:S05]  /*4310*/  BSYNC.RECONVERGENT B1 ;  /* 0x0000000000017941 */ /* 0x000fea0003800200 */
.L_x_2502:
        /* <DEDUP_REMOVED lines=20> */
.L_x_2505:
[----:B------:R-:W-:Y:S05]  /*4460*/  BSYNC.RECONVERGENT B1 ;  /* 0x0000000000017941 */ /* 0x000fea0003800200 */
.L_x_2504:
        /* <DEDUP_REMOVED lines=17> */
[----:B------:R-:W-:Y:S02]  /*4580*/  F2FP.F16.F32.PACK_AB R3, R26, R27 ;  /* 0x0000001b1a03723e */ /* 0x000fe400000000ff */
[----:B------:R-:W-:-:S05]  /*4590*/  LEA.HI.X R5, R2, UR17, R7, 0x1, P1 ;  /* 0x0000001102057c11 */ /* 0x000fca00088f0c07 */
[----:B------:R3:W-:Y:S02]  /*45a0*/  STG.E desc[UR14][R4.64], R3 ;  /* 0x0000000304007986 */ /* 0x0007e4000c10190e */
.L_x_2507:
[----:B------:R-:W-:Y:S05]  /*45b0*/  BSYNC.RECONVERGENT B1 ;  /* 0x0000000000017941 */ /* 0x000fea0003800200 */
.L_x_2506:
        /* <DEDUP_REMOVED lines=20> */
.L_x_2509:
[----:B------:R-:W-:Y:S05]  /*4700*/  BSYNC.RECONVERGENT B1 ;  /* 0x0000000000017941 */ /* 0x000fea0003800200 */
.L_x_2508:
        /* <DEDUP_REMOVED lines=10> */
[----:B------:R-:W-:Y:S01]  /*47b0*/  F2FP.F16.F32.PACK_AB R5, R30, R5 ;  /* 0x000000051e05723e */ /* 0x000fe200000000ff */
        /* <DEDUP_REMOVED lines=8> */
.L_x_2479:
        /* <DEDUP_REMOVED lines=37> */
[----:B------:R-:W-:-:S05]  /*4a90*/  F2FP.F16.F32.PACK_AB R41, R41, R38 ;  /* 0x000000262929723e */ /* 0x000fca00000000ff */
[----:B------:R0:W-:Y:S02]  /*4aa0*/  STG.E desc[UR14][R32.64], R41 ;  /* 0x0000002920007986 */ /* 0x0001e4000c10190e */
.L_x_2512:
[----:B------:R-:W-:Y:S05]  /*4ab0*/  BSYNC.RECONVERGENT B1 ;  /* 0x0000000000017941 */ /* 0x000fea0003800200 */
.L_x_2511:
        /* <DEDUP_REMOVED lines=30> */
.L_x_2514:
[----:B------:R-:W-:Y:S05]  /*4ca0*/  BSYNC.RECONVERGENT B1 ;  /* 0x0000000000017941 */ /* 0x000fea0003800200 */
.L_x_2513:
        /* <DEDUP_REMOVED lines=30> */
[----:B------:R-:W-:-:S05]  /*4e90*/  F2FP.F16.F32.PACK_AB R41, R41, R38 ;  /* 0x000000262929723e */ /* 0x000fca00000000ff */
[----:B------:R0:W-:Y:S02]  /*4ea0*/  STG.E desc[UR14][R34.64], R41 ;  /* 0x0000002922007986 */ /* 0x0001e4000c10190e */
.L_x_2516:
[----:B------:R-:W-:Y:S05]  /*4eb0*/  BSYNC.RECONVERGENT B1 ;  /* 0x0000000000017941 */ /* 0x000fea0003800200 */
.L_x_2515:
        /* <DEDUP_REMOVED lines=28> */
[----:B------:R-:W-:-:S05]  /*5080*/  F2FP.F16.F32.PACK_AB R39, R39, R36 ;  /* 0x000000242727723e */ /* 0x000fca00000000ff */
[----:B------:R1:W-:Y:S02]  /*5090*/  STG.E desc[UR14][R2.64], R39 ;  /* 0x0000002702007986 */ /* 0x0003e4000c10190e */
.L_x_2518:
[----:B------:R-:W-:Y:S05]  /*50a0*/  BSYNC.RECONVERGENT B1 ;  /* 0x0000000000017941 */ /* 0x000fea0003800200 */
.L_x_2517:
        /* <DEDUP_REMOVED lines=30> */
[----:B------:R-:W-:-:S05]  /*5290*/  F2FP.F16.F32.PACK_AB R37, R37, R34 ;  /* 0x000000222525723e */ /* 0x000fca00000000ff */
[----:B------:R2:W-:Y:S02]  /*52a0*/  STG.E desc[UR14][R2.64], R37 ;  /* 0x0000002502007986 */ /* 0x0005e4000c10190e */
.L_x_2520:
[----:B------:R-:W-:Y:S05]  /*52b0*/  BSYNC.RECONVERGENT B1 ;  /* 0x0000000000017941 */ /* 0x000fea0003800200 */
.L_x_2519:
        /* <DEDUP_REMOVED lines=46> */
[----:B------:R-:W-:-:S05]  /*55a0*/  F2FP.F16.F32.PACK_AB R41, R38, R41 ;  /* 0x000000292629723e */ /* 0x000fca00000000ff */
[----:B------:R0:W-:Y:S02]  /*55b0*/  STG.E desc[UR14][R6.64], R41 ;  /* 0x0000002906007986 */ /* 0x0001e4000c10190e */
.L_x_2522:
[----:B------:R-:W-:Y:S05]  /*55c0*/  BSYNC.RECONVERGENT B1 ;  /* 0x0000000000017941 */ /* 0x000fea0003800200 */
.L_x_2521:
        /* <DEDUP_REMOVED lines=30> */
[----:B------:R-:W-:-:S05]  /*57b0*/  F2FP.F16.F32.PACK_AB R9, R9, R8 ;  /* 0x000000080909723e */ /* 0x000fca00000000ff */
[----:B------:R0:W-:Y:S02]  /*57c0*/  STG.E desc[UR14][R2.64], R9 ;  /* 0x0000000902007986 */ /* 0x0001e4000c10190e */
.L_x_2524:
[----:B------:R-:W-:Y:S05]  /*57d0*/  BSYNC.RECONVERGENT B1 ;  /* 0x0000000000017941 */ /* 0x000fea0003800200 */
.L_x_2523:
        /* <DEDUP_REMOVED lines=28> */
[----:B------:R-:W-:-:S05]  /*59a0*/  F2FP.F16.F32.PACK_AB R33, R33, R0 ;  /* 0x000000002121723e */ /* 0x000fca00000000ff */
[----:B------:R1:W-:Y:S02]  /*59b0*/  STG.E desc[UR14][R8.64], R33 ;  /* 0x0000002108007986 */ /* 0x0003e4000c10190e */
.L_x_2526:
[----:B------:R-:W-:Y:S05]  /*59c0*/  BSYNC.RECONVERGENT B1 ;  /* 0x0000000000017941 */ /* 0x000fea0003800200 */
.L_x_2525:
[----:B------:R-:W-:Y:S04]  /*59d0*/  BSSY.RECONVERGENT B1, `(.L_x_2527) ;  /* 0x000001e000017945 */ /* 0x000fe80003800200 */
[----:B------:R-:W-:Y:S05]  /*59e0*/  @P5 BRA `(.L_x_2528) ;  /* 0x0000000000705947 */ /* 0x000fea0003800000 */
[----:B------:R-:W-:Y:S01]  /*59f0*/  FADD.FTZ R13, R13, -UR5 ;  /* 0x800000050d0d7e21 */ /* 0x000fe20008010000 */
[----:B------:R-:W-:Y:S01]  /*5a00*/  FADD.FTZ R12, R12, -UR5 ;  /* 0x800000050c0c7e21 */ /* 0x000fe20008010000 */
[----:B------:R-:W2:Y:S02]  /*5a10*/  LDCU.64 UR12, c[0x0][0x3e0] ;  /* 0x00007c00ff0c77ac */ /* 0x000ea40008000a00 */
[----:B-1----:R-:W-:Y:S01]  /*5a20*/  FMUL.FTZ R8, R13, UR9 ;  /* 0x000000090d087c20 */ /* 0x002fe20008410000 */
[----:B0-----:R-:W-:Y:S01]  /*5a30*/  FMUL.FTZ R3, R12, UR9 ;  /* 0x000000090c037c20 */ /* 0x001fe20008410000 */
[----:B------:R-:W0:Y:S02]  /*5a40*/  LDCU.64 UR16, c[0x0][0x380] ;  /* 0x00007000ff1077ac */ /* 0x000e240008000a00 */
[----:B-----5:R-:W-:Y:S01]  /*5a50*/  FFMA.FTZ R12, R17, R8, R19 ;  /* 0x00000008110c7223 */ /* 0x020fe20000010013 */
[----:B------:R-:W-:Y:S01]  /*5a60*/  FFMA.FTZ R0, R16, R3, R18 ;  /* 0x0000000310007223 */ /* 0x000fe20000010012 */
[----:B------:R-:W-:-:S02]  /*5a70*/  MOV R3, R59 ;  /* 0x0000003b00037202 */ /* 0x000fc40000000f00 */
[----:B------:R-:W-:Y:S01]  /*5a80*/  FMUL.FTZ R10, R12, -1.4426950216293334961 ;  /* 0xbfb8aa3b0c0a7820 */ /* 0x000fe20000410000 */
[----:B------:R-:W-:-:S05]  /*5a90*/  FMUL.FTZ R2, R0, -1.4426950216293334961 ;  /* 0xbfb8aa3b00027820 */ /* 0x000fca0000410000 */
[----:B------:R-:W1:Y:S01]  /*5aa0*/  MUFU.EX2 R10, R10 ;  /* 0x0000000a000a7308 */ /* 0x000e620000000800 */
[----:B--2---:R-:W-:-:S03]  /*5ab0*/  IMAD R13, R36, UR12, RZ ;  /* 0x0000000c240d7c24 */ /* 0x004fc6000f8e02ff */
[----:B------:R-:W2:Y:S01]  /*5ac0*/  MUFU.EX2 R2, R2 ;  /* 0x0000000200027308 */ /* 0x000ea20000000800 */
[----:B------:R-:W-:Y:S02]  /*5ad0*/  IMAD R33, R4, UR13, R13 ;  /* 0x0000000d04217c24 */ /* 0x000fe4000f8e020d */
[----:B-1----:R-:W-:Y:S01]  /*5ae0*/  FADD.FTZ R11, R10, 1 ;  /* 0x3f8000000a0b7421 */ /* 0x002fe20000010000 */
        /* <DEDUP_REMOVED lines=10> */
[----:B------:R-:W-:-:S05]  /*5b90*/  F2FP.F16.F32.PACK_AB R13, R13, R0 ;  /* 0x000000000d0d723e */ /* 0x000fca00000000ff */
[----:B------:R2:W-:Y:S02]  /*5ba0*/  STG.E desc[UR14][R8.64], R13 ;  /* 0x0000000d08007986 */ /* 0x0005e4000c10190e */
.L_x_2528:
[----:B------:R-:W-:Y:S05]  /*5bb0*/  BSYNC.RECONVERGENT B1 ;  /* 0x0000000000017941 */ /* 0x000fea0003800200 */
.L_x_2527:
        /* <DEDUP_REMOVED lines=10> */
[----:B-----5:R-:W-:Y:S01]  /*5c60*/  FFMA.FTZ R15, R16, R15, R18 ;  /* 0x0000000f100f7223 */ /* 0x020fe20000010012 */
        /* <DEDUP_REMOVED lines=19> */
.L_x_2530:
[----:B------:R-:W-:Y:S05]  /*5da0*/  BSYNC.RECONVERGENT B1 ;  /* 0x0000000000017941 */ /* 0x000fea0003800200 */
.L_x_2529:
[----:B------:R-:W-:Y:S01]  /*5db0*/  ISETP.GE.U32.AND P5, PT, R6, UR10, PT ;  /* 0x0000000a06007c0c */ /* 0x000fe2000bfa6070 */
[----:B------:R-:W-:Y:S01]  /*5dc0*/  BSSY.RECONVERGENT B1, `(.L_x_2531) ;  /* 0x000002e000017945 */ /* 0x000fe20003800200 */
[----:B--2---:R-:W-:Y:S02]  /*5dd0*/  SHF.R.S32.HI R13, RZ, 0x1f, R6 ;  /* 0x0000001fff0d7819 */ /* 0x004fe40000011406 */
[----:B-1----:R-:W-:Y:S02]  /*5de0*/  IADD3 R8, PT, PT, R56, 0x180, RZ ;  /* 0x0000018038087810 */ /* 0x002fe40007ffe0ff */
[----:B------:R-:W-:Y:S02]  /*5df0*/  ISETP.GE.AND.EX P5, PT, R13, UR11, PT, P5 ;  /* 0x0000000b0d007c0c */ /* 0x000fe4000bfa6350 */
[----:B------:R-:W-:Y:S02]  /*5e00*/  SHF.R.S32.HI R0, RZ, 0x1f, R50 ;  /* 0x0000001fff007819 */ /* 0x000fe40000011432 */
[----:B------:R-:W-:-:S02]  /*5e10*/  ISETP.GE.U32.AND P2, PT, R7, UR10, PT ;  /* 0x0000000a07007c0c */ /* 0x000fc4000bf46070 */
[----:B------:R-:W-:Y:S02]  /*5e20*/  ISETP.GE.U32.AND P1, PT, R8, UR10, PT ;  /* 0x0000000a08007c0c */ /* 0x000fe4000bf26070 */
[----:B------:R-:W-:Y:S02]  /*5e30*/  ISETP.GE.U32.AND P6, PT, R50, UR10, PT ;  /* 0x0000000a32007c0c */ /* 0x000fe4000bfc6070 */
[----:B------:R-:W-:Y:S02]  /*5e40*/  ISETP.GE.U32.AND P3, PT, R48, UR10, PT ;  /* 0x0000000a30007c0c */ /* 0x000fe4000bf66070 */
[----:B------:R-:W-:Y:S02]  /*5e50*/  SHF.R.S32.HI R10, RZ, 0x1f, R7 ;  /* 0x0000001fff0a7819 */ /* 0x000fe40000011407 */
[----:B0-----:R-:W-:Y:S02]  /*5e60*/  SHF.R.S32.HI R9, RZ, 0x1f, R8 ;  /* 0x0000001fff097819 */ /* 0x001fe40000011408 */
        /* <DEDUP_REMOVED lines=35> */
.L_x_2532:
[----:B------:R-:W-:Y:S05]  /*60a0*/  BSYNC.RECONVERGENT B1 ;  /* 0x0000000000017941 */ /* 0x000fea0003800200 */
.L_x_2531:
        /* <DEDUP_REMOVED lines=28> */
[----:B------:R-:W-:-:S05]  /*6270*/  F2FP.F16.F32.PACK_AB R7, R7, R6 ;  /* 0x000000060707723e */ /* 0x000fca00000000ff */
[----:B------:R1:W-:Y:S02]  /*6280*/  STG.E desc[UR14][R4.64], R7 ;  /* 0x0000000704007986 */ /* 0x0003e4000c10190e */
.L_x_2534:
[----:B------:R-:W-:Y:S05]  /*6290*/  BSYNC.RECONVERGENT B1 ;  /* 0x0000000000017941 */ /* 0x000fea0003800200 */
.L_x_2533:
        /* <DEDUP_REMOVED lines=28> */
[----:B------:R-:W-:-:S05]  /*6460*/  F2FP.F16.F32.PACK_AB R9, R9, R6 ;  /* 0x000000060909723e */ /* 0x000fca00000000ff */
[----:B------:R2:W-:Y:S02]  /*6470*/  STG.E desc[UR14][R4.64], R9 ;  /* 0x0000000904007986 */ /* 0x0005e4000c10190e */
.L_x_2536:
[----:B------:R-:W-:Y:S05]  /*6480*/  BSYNC.RECONVERGENT B1 ;  /* 0x0000000000017941 */ /* 0x000fea0003800200 */
.L_x_2535:
        /* <DEDUP_REMOVED lines=28> */
[----:B------:R-:W-:-:S05]  /*6650*/  F2FP.F16.F32.PACK_AB R7, R7, R0 ;  /* 0x000000000707723e */ /* 0x000fca00000000ff */
[----:B------:R4:W-:Y:S02]  /*6660*/  STG.E desc[UR14][R4.64], R7 ;  /* 0x0000000704007986 */ /* 0x0009e4000c10190e */
.L_x_2538:
[----:B------:R-:W-:Y:S05]  /*6670*/  BSYNC.RECONVERGENT B1 ;  /* 0x0000000000017941 */ /* 0x000fea0003800200 */
.L_x_2537:
        /* <DEDUP_REMOVED lines=28> */
[----:B------:R-:W-:-:S05]  /*6840*/  F2FP.F16.F32.PACK_AB R7, R7, R0 ;  /* 0x000000000707723e */ /* 0x000fca00000000ff */
[----:B------:R0:W-:Y:S02]  /*6850*/  STG.E desc[UR14][R4.64], R7 ;  /* 0x0000000704007986 */ /* 0x0001e4000c10190e */
.L_x_2540:
[----:B------:R-:W-:Y:S05]  /*6860*/  BSYNC.RECONVERGENT B1 ;  /* 0x0000000000017941 */ /* 0x000fea0003800200 */
.L_x_2539:
        /* <DEDUP_REMOVED lines=28> */
.L_x_2510:
[----:B------:R-:W-:Y:S05]  /*6a30*/  BSYNC.RECONVERGENT B0 ;  /* 0x0000000000007941 */ /* 0x000fea0003800200 */
.L_x_2478:
[----:B------:R-:W-:Y:S02]  /*6a40*/  UIADD3 UR7, UPT, UPT, UR18, UR7, URZ ;  /* 0x0000000712077290 */ /* 0x000fe4000fffe0ff */
[----:B------:R-:W-:Y:S02]  /*6a50*/  UIADD3 UR4, UPT, UPT, UR4, 0x1, URZ ;  /* 0x0000000104047890 */ /* 0x000fe4000fffe0ff */
[----:B------:R-:W-:-:S09]  /*6a60*/  UISETP.GE.AND UP0, UPT, UR7, UR8, UPT ;  /* 0x000000080700728c */ /* 0x000fd2000bf06270 */
[----:B------:R-:W-:Y:S05]  /*6a70*/  BRA.U !UP0, `(.L_x_2541) ;  /* 0xffffff9508f07547 */ /* 0x000fea000b83ffff */
[----:B------:R-:W-:Y:S05]  /*6a80*/  EXIT ;  /* 0x000000000000794d */ /* 0x000fea0003800000 */
.L_x_2542:
        /* <DEDUP_REMOVED lines=15> */
.L_x_3455:


//--------------------- .text._Z35group_norm_nhwc_fwd_one_pass_kernelI11Fp16IOBf16WLi64ELi8ELi128EEv26Group_norm_nhwc_fwd_params --------------------------
	.section	.text._Z35group_norm_nhwc_fwd_one_pass_kernelI11Fp16IOBf16WLi64ELi8ELi128EEv26Group_norm_nhwc_fwd_params,"ax",@progbits
	.align	128
        .global         _Z35group_norm_nhwc_fwd_one_pass_kernelI11Fp16IOBf16WLi64ELi8ELi128EEv26Group_norm_nhwc_fwd_params
        .type           _Z35group_norm_nhwc_fwd_one_pass_kernelI11Fp16IOBf16WLi64ELi8ELi128EEv26Group_norm_nhwc_fwd_params,@function
        .size           _Z35group_norm_nhwc_fwd_one_pass_kernelI11Fp16IOBf16WLi64ELi8ELi128EEv26Group_norm_nhwc_fwd_params,(.L_x_3456 - _Z35group_norm_nhwc_fwd_one_pass_kernelI11Fp16IOBf16WLi64ELi8ELi128EEv26Group_norm_nhwc_fwd_params)
        .other          _Z35group_norm_nhwc_fwd_one_pass_kernelI11Fp16IOBf16WLi64ELi8ELi128EEv26Group_norm_nhwc_fwd_params,@"STO_CUDA_ENTRY STV_DEFAULT"
_Z35group_norm_nhwc_fwd_one_pass_kernelI11Fp16IOBf16WLi64ELi8ELi128EEv26Group_norm_nhwc_fwd_params:
.text._Z35group_norm_nhwc_fwd_one_pass_kernelI11Fp16IOBf16WLi64ELi8ELi128EEv26Group_norm_nhwc_fwd_params:
        /* <DEDUP_REMOVED lines=27> */
.L_x_2562:
        /* <DEDUP_REMOVED lines=120> */
.L_x_2544:
[----:B------:R-:W-:Y:S05]  /*0930*/  BSYNC.RECONVERGENT B0 ;  /* 0x0000000000007941 */ /* 0x000fea0003800200 */
.L_x_2543:
        /* <DEDUP_REMOVED lines=16> */
.L_x_2546:
[----:B------:R-:W-:Y:S05]  /*0a40*/  BSYNC.RECONVERGENT B0 ;  /* 0x0000000000007941 */ /* 0x000fea0003800200 */
.L_x_2545:
        /* <DEDUP_REMOVED lines=33> */
.L_x_2549:
[----:B------:R-:W2:Y:S04]  /*0c60*/  LDG.E.STRONG.GPU R10, desc[UR14][R8.64] ;  /* 0x0000000e080a7981 */ /* 0x000ea8000c1ef900 */
[----:B--2---:R-:W-:Y:S01]  /*0c70*/  CCTL.IVALL ;  /* 0x00000000ff00798f */ /* 0x004fe20002000000 */
[----:B------:R-:W-:Y:S05]  /*0c80*/  YIELD ;  /* 0x0000000000007946 */ /* 0x000fea0003800000 */
[----:B------:R-:W-:-:S13]  /*0c90*/  ISETP.NE.AND P4, PT, R10, R17, PT ;  /* 0x000000110a00720c */ /* 0x000fda0003f85270 */
[----:B------:R-:W-:Y:S05]  /*0ca0*/  @P4 BRA `(.L_x_2549) ;  /* 0xfffffffc00ec4947 */ /* 0x000fea000383ffff */
.L_x_2548:
        /* <DEDUP_REMOVED lines=14> */
.L_x_2551:
        /* <DEDUP_REMOVED lines=91> */
.L_x_2550:
        /* <DEDUP_REMOVED lines=53> */
.L_x_2552:
        /* <DEDUP_REMOVED lines=13> */
[----:B------:R-:W-:Y:S01]  /*1760*/  IMAD.U32 R8, RZ, RZ, UR12 ;  /* 0x0000000cff087e24 */ /* 0x000fe2000f8e00ff */
[----:B------:R-:W-:Y:S01]  /*1770*/  @!UP2 UIMAD.WIDE.U32 UR10, UR10, 0x8, UR16 ;  /* 0x000000080a0aa8a5 */ /* 0x000fe2000f8e0010 */
[----:B------:R-:W-:-:S05]  /*1780*/  MOV R9, UR13 ;  /* 0x0000000d00097c02 */ /* 0x000fca0008000f00 */
[----:B------:R-:W-:Y:S01]  /*1790*/  MOV R10, UR10 ;  /* 0x0000000a000a7c02 */ /* 0x000fe20008000f00 */
[----:B------:R-:W-:Y:S01]  /*17a0*/  IMAD.U32 R11, RZ, RZ, UR11 ;  /* 0x0000000bff0b7e24 */ /* 0x000fe2000f8e00ff */
[----:B------:R-:W0:Y:S05]  /*17b0*/  @!P4 LDG.E.64 R8, desc[UR14][R8.64] ;  /* 0x0000000e0808c981 */ /* 0x000e2a000c1e1b00 */
[----:B------:R-:W3:Y:S01]  /*17c0*/  @!P2 LDG.E.64 R10, desc[UR14][R10.64] ;  /* 0x0000000e0a0aa981 */ /* 0x000ee2000c1e1b00 */
[----:B------:R-:W-:-:S04]  /*17d0*/  MOV R16, UR5 ;  /* 0x0000000500107c02 */ /* 0x000fc80008000f00 */
[----:B------:R-:W-:-:S04]  /*17e0*/  IADD3 R16, PT, PT, R16, 0x2, RZ ;  /* 0x0000000210107810 */ /* 0x000fc80007ffe0ff */
[----:B------:R-:W-:Y:S01]  /*17f0*/  R2UR UR5, R16 ;  /* 0x00000000100572ca */ /* 0x000fe200000e0000 */
[----:B0-----:R-:W-:Y:S01]  /*1800*/  @!P4 FADD.FTZ R14, R14, R8 ;  /* 0x000000080e0ec221 */ /* 0x001fe20000010000 */
[----:B------:R-:W-:-:S03]  /*1810*/  @!P4 FADD.FTZ R15, R15, R9 ;  /* 0x000000090f0fc221 */ /* 0x000fc60000010000 */
[----:B---3--:R-:W-:Y:S01]  /*1820*/  @!P2 FADD.FTZ R14, R14, R10 ;  /* 0x0000000a0e0ea221 */ /* 0x008fe20000010000 */
[----:B------:R-:W-:-:S09]  /*1830*/  @!P2 FADD.FTZ R15, R15, R11 ;  /* 0x0000000b0f0fa221 */ /* 0x000fd20000010000 */
.L_x_2553:
[----:B------:R-:W-:Y:S01]  /*1840*/  IMAD.U32 R9, RZ, RZ, UR5 ;  /* 0x00000005ff097e24 */ /* 0x000fe2000f8e00ff */
[----:B------:R-:W-:Y:S01]  /*1850*/  LOP3.LUT R8, R2, 0x1, RZ, 0xc0, !PT ;  /* 0x0000000102087812 */ /* 0x000fe200078ec0ff */
[----:B------:R-:W-:Y:S03]  /*1860*/  BSSY.RECONVERGENT B0, `(.L_x_2547) ;  /* 0x000000b000007945 */ /* 0x000fe60003800200 */
        /* <DEDUP_REMOVED lines=10> */
.L_x_2554:
[----:B------:R-:W-:Y:S05]  /*1910*/  BSYNC.RECONVERGENT B0 ;  /* 0x0000000000007941 */ /* 0x000fea0003800200 */
.L_x_2547:
[----:B-1----:R-:W1:Y:S01]  /*1920*/  S2R R18, SR_TID.X ;  /* 0x0000000000127919 */ /* 0x002e620000002100 */
[----:B------:R-:W4:Y:S01]  /*1930*/  S2UR UR9, SR_CgaCtaId ;  /* 0x00000000000979c3 */ /* 0x000f220000008800 */
[----:B------:R-:W5:Y:S01]  /*1940*/  LDCU UR10, c[0x0][0x414] ;  /* 0x00008280ff0a77ac */ /* 0x000f620008000800 */
        /* <DEDUP_REMOVED lines=11> */
[----:B-----5:R-:W-:Y:S01]  /*1a00*/  @P0 FMUL.FTZ R16, R14, UR10 ;  /* 0x0000000a0e100c20 */ /* 0x020fe20008410000 */
[----:B------:R-:W-:Y:S01]  /*1a10*/  @P0 FMUL.FTZ R17, R15, UR10 ;  /* 0x0000000a0f110c20 */ /* 0x000fe20008410000 */
[----:B---3--:R-:W-:-:S04]  /*1a20*/  IMAD.WIDE R24, R5, 0x2, R8 ;  /* 0x0000000205187825 */ /* 0x008fc800078e0208 */
[----:B------:R-:W-:Y:S01]  /*1a30*/  @P0 STG.E.64 desc[UR14][R18.64], R16 ;  /* 0x0000001012000986 */ /* 0x000fe2000c101b0e */
[----:B----4-:R-:W-:Y:S01]  /*1a40*/  IMAD.WIDE R10, R5, 0x2, R10 ;  /* 0x00000002050a7825 */ /* 0x010fe200078e020a */
[----:B------:R-:W-:Y:S06]  /*1a50*/  BAR.SYNC.DEFER_BLOCKING 0x0 ;  /* 0x0000000000007b1d */ /* 0x000fec0000010000 */
[----:B------:R-:W2:Y:S04]  /*1a60*/  LDG.E.U16 R26, desc[UR14][R24.64] ;  /* 0x0000000e181a7981 */ /* 0x000ea8000c1e1500 */
[----:B------:R-:W3:Y:S04]  /*1a70*/  LDG.E.U16 R27, desc[UR14][R24.64+0x2] ;  /* 0x0000020e181b7981 */ /* 0x000ee8000c1e1500 */
[----:B------:R-:W4:Y:S04]  /*1a80*/  LDG.E.U16 R28, desc[UR14][R10.64] ;  /* 0x0000000e0a1c7981 */ /* 0x000f28000c1e1500 */
[----:B------:R2:W5:Y:S01]  /*1a90*/  LDG.E.U16 R29, desc[UR14][R10.64+0x2] ;  /* 0x0000020e0a1d7981 */ /* 0x000562000c1e1500 */
[----:B------:R-:W-:Y:S03]  /*1aa0*/  BSSY.RECONVERGENT B0, `(.L_x_2555) ;  /* 0x0000080000007945 */ /* 0x000fe60003800200 */
[----:B------:R-:W1:Y:S02]  /*1ab0*/  LDS.64 R8, [UR5+0x30] ;  /* 0x00003005ff087984 */ /* 0x000e640008000a00 */
[----:B-1----:R-:W-:-:S04]  /*1ac0*/  FMUL.FTZ R5, R8, UR10 ;  /* 0x0000000a08057c20 */ /* 0x002fc80008410000 */
[----:B------:R-:W-:-:S04]  /*1ad0*/  FMUL.FTZ R8, R5, R5 ;  /* 0x0000000505087220 */ /* 0x000fc80000410000 */
[----:B------:R-:W-:-:S05]  /*1ae0*/  FFMA.FTZ R8, R9, UR10, -R8 ;  /* 0x0000000a09087c23 */ /* 0x000fca0008010808 */
[----:B------:R-:W-:-:S13]  /*1af0*/  FSETP.GTU.FTZ.AND P2, PT, R8, RZ, PT ;  /* 0x000000ff0800720b */ /* 0x000fda0003f5c000 */
[----:B------:R-:W0:Y:S02]  /*1b00*/  @P2 LDC R9, c[0x0][0x3a8] ;  /* 0x0000ea00ff092b82 */ /* 0x000e240000000800 */
[----:B0-----:R-:W-:Y:S01]  /*1b10*/  @P2 FADD.FTZ R14, R8, R9 ;  /* 0x00000009080e2221 */ /* 0x001fe20000010000 */
[----:B------:R-:W-:Y:S01]  /*1b20*/  MOV R8, 0x3f800000 ;  /* 0x3f80000000087802 */ /* 0x000fe20000000f00 */
[----:B------:R-:W-:-:S05]  /*1b30*/  VIADD R9, R3, 0x20 ;  /* 0x0000002003097836 */ /* 0x000fca0000000000 */
[----:B------:R0:W1:Y:S01]  /*1b40*/  @P2 MUFU.RSQ R8, R14 ;  /* 0x0000000e00082308 */ /* 0x0000620000001400 */
[----:B--2---:R-:W-:Y:S02]  /*1b50*/  SHF.L.U32 R10, R26, 0x10, RZ ;  /* 0x000000101a0a7819 */ /* 0x004fe400000006ff */
        /* <DEDUP_REMOVED lines=31> */
.L_x_2558:
[----:B------:R-:W-:Y:S05]  /*1d50*/  BSYNC.RECONVERGENT B1 ;  /* 0x0000000000017941 */ /* 0x000fea0003800200 */
.L_x_2557:
        /* <DEDUP_REMOVED lines=10> */
[----:B------:R-:W-:Y:S01]  /*1e00*/  F2FP.F16.F32.PACK_AB R5, R16, R13 ;  /* 0x0000000d1005723e */ /* 0x000fe200000000ff */
        /* <DEDUP_REMOVED lines=8> */
.L_x_2556:
        /* <DEDUP_REMOVED lines=31> */
.L_x_2561:
[----:B------:R-:W-:Y:S05]  /*2080*/  BSYNC.RECONVERGENT B1 ;  /* 0x0000000000017941 */ /* 0x000fea0003800200 */
.L_x_2560:
        /* <DEDUP_REMOVED lines=31> */
[----:B------:R-:W-:-:S05]  /*2280*/  F2FP.F16.F32.PACK_AB R11, R10, R11 ;  /* 0x0000000b0a0b723e */ /* 0x000fca00000000ff */
[----:B------:R2:W-:Y:S02]  /*2290*/  STG.E desc[UR14][R8.64], R11 ;  /* 0x0000000b08007986 */ /* 0x0005e4000c10190e */
.L_x_2559:
[----:B------:R-:W-:Y:S05]  /*22a0*/  BSYNC.RECONVERGENT B0 ;  /* 0x0000000000007941 */ /* 0x000fea0003800200 */
.L_x_2555:
[----:B------:R-:W-:Y:S02]  /*22b0*/  UIADD3 UR8, UPT, UPT, UR19, UR8, URZ ;  /* 0x0000000813087290 */ /* 0x000fe4000fffe0ff */
[----:B------:R-:W-:Y:S02]  /*22c0*/  UIADD3 UR4, UPT, UPT, UR4, 0x1, URZ ;  /* 0x0000000104047890 */ /* 0x000fe4000fffe0ff */
[----:B------:R-:W-:-:S09]  /*22d0*/  UISETP.GE.AND UP1, UPT, UR8, UR7, UPT ;  /* 0x000000070800728c */ /* 0x000fd2000bf26270 */
[----:B------:R-:W-:Y:S05]  /*22e0*/  BRA.U !UP1, `(.L_x_2562) ;  /* 0xffffffdd09b07547 */ /* 0x000fea000b83ffff */
[----:B------:R-:W-:Y:S05]  /*22f0*/  EXIT ;  /* 0x000000000000794d */ /* 0x000fea0003800000 */
.L_x_2563:
        /* <DEDUP_REMOVED lines=16> */
.L_x_3456:


//--------------------- .text._Z35group_norm_nhwc_fwd_one_pass_kernelI11Fp16IOBf16WLi128ELi8ELi128EEv26Group_norm_nhwc_fwd_params --------------------------
	.section	.text._Z35group_norm_nhwc_fwd_one_pass_kernelI11Fp16IOBf16WLi128ELi8ELi128EEv26Group_norm_nhwc_fwd_params,"ax",@progbits
	.align	128
        .global         _Z35group_norm_nhwc_fwd_one_pass_kernelI11Fp16IOBf16WLi128ELi8ELi128EEv26Group_norm_nhwc_fwd_params
        .type           _Z35group_norm_nhwc_fwd_one_pass_kernelI11Fp16IOBf16WLi128ELi8ELi128EEv26Group_norm_nhwc_fwd_params,@function
        .size           _Z35group_norm_nhwc_fwd_one_pass_kernelI11Fp16IOBf16WLi128ELi8ELi128EEv26Group_norm_nhwc_fwd_params,(.L_x_3457 - _Z35group_norm_nhwc_fwd_one_pass_kernelI11Fp16IOBf16WLi128ELi8ELi128EEv26Group_norm_nhwc_fwd_params)
        .other          _Z35group_norm_nhwc_fwd_one_pass_kernelI11Fp16IOBf16WLi128ELi8ELi128EEv26Group_norm_nhwc_fwd_params,@"STO_CUDA_ENTRY STV_DEFAULT"
_Z35group_norm_nhwc_fwd_one_pass_kernelI11Fp16IOBf16WLi128ELi8ELi128EEv26Group_norm_nhwc_fwd_params:
.text._Z35group_norm_nhwc_fwd_one_pass_kernelI11Fp16IOBf16WLi128ELi8ELi128EEv26Group_norm_nhwc_fwd_params:
        /* <DEDUP_REMOVED lines=33> */
.L_x_2591:
[----:B0-----:R-:W0:Y:S01]  /*0210*/  LDCU UR5, c[0x0][0x3f8] ;  /* 0x00007f00ff0577ac */ /* 0x001e220008000800 */
[----:B------:R-:W-:Y:S02]  /*0220*/  IABS R8, UR9 ;  /* 0x0000000900087c13 */ /* 0x000fe40008000000 */
[----:B------:R-:W-:Y:S01]  /*0230*/  IADD3 R9, PT, PT, R22, 0x20, RZ ;  /* 0x0000002016097810 */ /* 0x000fe20007ffe0ff */
[----:B-1----:R-:W1:Y:S01]  /*0240*/  LDCU.64 UR14, c[0x0][0x3e8] ;  /* 0x00007d00ff0e77ac */ /* 0x002e620008000a00 */
[----:B------:R-:W-:Y:S02]  /*0250*/  R2UR UR12, R8 ;  /* 0x00000000080c72ca */ /* 0x000fe400000e0000 */
[----:B------:R-:W-:Y:S01]  /*0260*/  IADD3 R16, PT, PT, R22, 0x40, RZ ;  /* 0x0000004016107810 */ /* 0x000fe20007ffe0ff */
[----:B------:R-:W3:Y:S03]  /*0270*/  LDCU.64 UR18, c[0x0][0x3f0] ;  /* 0x00007e00ff1277ac */ /* 0x000ee60008000a00 */
[----:B------:R-:W-:-:S02]  /*0280*/  SHF.R.S32.HI R17, RZ, 0x1f, R16 ;  /* 0x0000001fff117819 */ /* 0x000fc40000011410 */
[----:B0-----:R-:W-:Y:S01]  /*0290*/  MOV R3, UR5 ;  /* 0x0000000500037c02 */ /* 0x001fe20008000f00 */
[----:B------:R-:W-:-:S03]  /*02a0*/  UISETP.NE.AND UP1, UPT, UR5, URZ, UPT ;  /* 0x000000ff0500728c */ /* 0x000fc6000bf25270 */
[----:B--2---:R-:W-:Y:S02]  /*02b0*/  IABS R6, R3 ;  /* 0x0000000300067213 */ /* 0x004fe40000000000 */
[----:B-1----:R-:W-:Y:S02]  /*02c0*/  ISETP.GE.U32.AND P2, PT, R9, UR14, PT ;  /* 0x0000000e09007c0c */ /* 0x002fe4000bf46070 */
[----:B------:R-:W0:Y:S01]  /*02d0*/  I2F.RP R3, R6 ;  /* 0x0000000600037306 */ /* 0x000e220000209400 */
[----:B------:R-:W-:-:S04]  /*02e0*/  ISETP.GE.U32.AND P3, PT, R22, UR14, PT ;  /* 0x0000000e16007c0c */ /* 0x000fc8000bf66070 */
[----:B------:R-:W-:-:S03]  /*02f0*/  ISETP.GE.AND.EX P3, PT, R2, UR15, PT, P3 ;  /* 0x0000000f02007c0c */ /* 0x000fc6000bf66330 */
        /* <DEDUP_REMOVED lines=8> */
[----:B------:R-:W-:-:S04]  /*0380*/  IMAD.HI.U32 R7, R5, R7, UR10 ;  /* 0x0000000a05077e27 */ /* 0x000fc8000f8e0007 */
[----:B---3--:R-:W-:Y:S01]  /*0390*/  IMAD.U32 R5, RZ, RZ, UR18 ;  /* 0x00000012ff057e24 */ /* 0x008fe2000f8e00ff */
        /* <DEDUP_REMOVED lines=10> */
[----:B------:R-:W-:-:S05]  /*0440*/  @!P1 IMAD.IADD R3, R3, 0x1, -R6 ;  /* 0x0000000103039824 */ /* 0x000fca00078e0a06 */
        /* <DEDUP_REMOVED lines=30> */
[----:B------:R-:W-:-:S02]  /*0630*/  IADD3 R25, PT, PT, R27, UR5, RZ ;  /* 0x000000051b197c10 */ /* 0x000fc4000fffe0ff */
[----:B------:R-:W-:Y:S01]  /*0640*/  @!P2 MOV R24, R26 ;  /* 0x0000001a0018a202 */ /* 0x000fe20000000f00 */
[----:B---3--:R-:W-:Y:S01]  /*0650*/  @!P1 IMAD R18, R17, R6, RZ ;  /* 0x0000000611129224 */ /* 0x008fe200078e02ff */
[----:B------:R-:W-:-:S03]  /*0660*/  @!P1 MOV R29, R25 ;  /* 0x00000019001d9202 */ /* 0x000fc60000000f00 */
        /* <DEDUP_REMOVED lines=11> */
[----:B------:R-:W-:Y:S02]  /*0720*/  @!P1 LEA.HI.X R19, R16, R5, R17, 0x1, P5 ;  /* 0x0000000510139211 */ /* 0x000fe400028f0c11 */
[----:B------:R-:W-:Y:S01]  /*0730*/  @!P3 MOV R5, R25 ;  /* 0x000000190005b202 */ /* 0x000fe20000000f00 */
[----:B---3--:R-:W-:-:S04]  /*0740*/  @!P3 IMAD R4, R2, R8, RZ ;  /* 0x000000080204b224 */ /* 0x008fc800078e02ff */
[----:B------:R-:W-:Y:S02]  /*0750*/  @!P3 IMAD R17, R22, R9, R4 ;  /* 0x000000091611b224 */ /* 0x000fe400078e0204 */
[----:B------:R-:W-:-:S04]  /*0760*/  @!P3 IMAD.MOV.U32 R4, RZ, RZ, R26 ;  /* 0x000000ffff04b224 */ /* 0x000fc800078e001a */
[----:B------:R-:W-:Y:S02]  /*0770*/  @!P3 IMAD.WIDE.U32 R8, R22, R8, R4 ;  /* 0x000000081608b225 */ /* 0x000fe400078e0004 */
[----:B------:R-:W3:Y:S03]  /*0780*/  @!P4 LDC.64 R4, c[0x0][0x390] ;  /* 0x0000e400ff04cb82 */ /* 0x000ee60000000a00 */
[----:B------:R-:W-:Y:S01]  /*0790*/  @!P3 IADD3 R9, PT, PT, R9, R17, RZ ;  /* 0x000000110909b210 */ /* 0x000fe20007ffe0ff */
[----:B0-----:R-:W-:Y:S01]  /*07a0*/  @!P4 IMAD R14, R14, R12, RZ ;  /* 0x0000000c0e0ec224 */ /* 0x001fe200078e02ff */
[----:B-1----:R-:W-:-:S04]  /*07b0*/  @!P3 LEA R6, P5, R8, R6, 0x1 ;  /* 0x000000060806b211 */ /* 0x002fc800078a08ff */
[----:B------:R-:W-:Y:S02]  /*07c0*/  @!P3 LEA.HI.X R7, R8, R7, R9, 0x1, P5 ;  /* 0x000000070807b211 */ /* 0x000fe400028f0c09 */
[----:B------:R-:W-:-:S06]  /*07d0*/  CS2R R8, SRZ ;  /* 0x0000000000087805 */ /* 0x000fcc000001ff00 */
[----:B--2---:R0:W2:Y:S01]  /*07e0*/  @!P3 LDG.E R9, desc[UR16][R6.64] ;  /* 0x000000100609b981 */ /* 0x0040a2000c1e1900 */
[----:B------:R-:W-:-:S03]  /*07f0*/  @!P4 IMAD R13, R3, R13, R14 ;  /* 0x0000000d030dc224 */ /* 0x000fc600078e020e */
[----:B------:R1:W4:Y:S01]  /*0800*/  @!P2 LDG.E R8, desc[UR16][R10.64] ;  /* 0x000000100a08a981 */ /* 0x000322000c1e1900 */
[----:B0-----:R-:W-:Y:S01]  /*0810*/  @!P4 MOV R7, R25 ;  /* 0x000000190007c202 */ /* 0x001fe20000000f00 */
[----:B------:R-:W-:-:S04]  /*0820*/  @!P4 IMAD.MOV.U32 R6, RZ, RZ, R26 ;  /* 0x000000ffff06c224 */ /* 0x000fc800078e001a */
[----:B------:R-:W-:-:S04]  /*0830*/  @!P4 IMAD.WIDE.U32 R6, R3, R12, R6 ;  /* 0x0000000c0306c225 */ /* 0x000fc800078e0006 */
[----:B-1----:R-:W-:Y:S01]  /*0840*/  HFMA2 R10, -RZ, RZ, 0, 0 ;  /* 0x00000000ff0a7431 */ /* 0x002fe200000001ff */
[----:B------:R-:W-:Y:S02]  /*0850*/  @!P4 IADD3 R3, PT, PT, R7, R13, RZ ;  /* 0x0000000d0703c210 */ /* 0x000fe40007ffe0ff */
[C---:B---3--:R-:W-:Y:S01]  /*0860*/  @!P4 LEA R12, P2, R6.reuse, R4, 0x1 ;  /* 0x00000004060cc211 */ /* 0x048fe200078408ff */
[----:B------:R-:W-:Y:S02]  /*0870*/  HFMA2 R14, -RZ, RZ, 0, 0 ;  /* 0x00000000ff0e7431 */ /* 0x000fe400000001ff */
[----:B------:R-:W3:Y:S01]  /*0880*/  @!P1 LDG.E R10, desc[UR16][R18.64] ;  /* 0x00000010120a9981 */ /* 0x000ee2000c1e1900 */
[----:B------:R-:W-:-:S05]  /*0890*/  @!P4 LEA.HI.X R13, R6, R5, R3, 0x1, P2 ;  /* 0x00000005060dc211 */ /* 0x000fca00010f0c03 */
[----:B------:R0:W5:Y:S01]  /*08a0*/  @!P4 LDG.E R14, desc[UR16][R12.64] ;  /* 0x000000100c0ec981 */ /* 0x000162000c1e1900 */
        /* <DEDUP_REMOVED lines=14> */
[----:B------:R-:W-:Y:S02]  /*0990*/  FADD.FTZ R9, RZ, R9 ;  /* 0x00000009ff097221 */ /* 0x000fe40000010000 */
[----:B------:R-:W-:Y:S01]  /*09a0*/  FADD.FTZ R8, R8, R11 ;  /* 0x0000000b08087221 */ /* 0x000fe20000010000 */
[--C-:B---3--:R-:W-:Y:S02]  /*09b0*/  HADD2.F32 R7, -RZ, R10.reuse.H1_H1 ;  /* 0x3000000aff077230 */ /* 0x108fe40000004100 */
[----:B0-----:R-:W-:-:S03]  /*09c0*/  HADD2.F32 R12, -RZ, R10.H0_H0 ;  /* 0x2000000aff0c7230 */ /* 0x001fc60000004100 */
[----:B------:R-:W-:Y:S01]  /*09d0*/  FMUL.FTZ R17, R7, R7 ;  /* 0x0000000707117220 */ /* 0x000fe20000410000 */
[--C-:B-----5:R-:W-:Y:S02]  /*09e0*/  HADD2.F32 R13, -RZ, R14.reuse.H1_H1 ;  /* 0x3000000eff0d7230 */ /* 0x120fe40000004100 */
[----:B------:R-:W-:Y:S01]  /*09f0*/  FADD.FTZ R9, R9, R16 ;  /* 0x0000001009097221 */ /* 0x000fe20000010000 */
[----:B------:R-:W-:Y:S02]  /*0a00*/  HADD2.F32 R14, -RZ, R14.H0_H0 ;  /* 0x2000000eff0e7230 */ /* 0x000fe40000004100 */
[C---:B------:R-:W-:Y:S01]  /*0a10*/  FADD.FTZ R11, R12.reuse, R7 ;  /* 0x000000070c0b7221 */ /* 0x040fe20000010000 */
[----:B------:R-:W-:Y:S01]  /*0a20*/  FFMA.FTZ R10, R12, R12, R17 ;  /* 0x0000000c0c0a7223 */ /* 0x000fe20000010011 */
        /* <DEDUP_REMOVED lines=35> */
.L_x_2565:
[----:B------:R-:W-:Y:S05]  /*0c60*/  BSYNC.RECONVERGENT B0 ;  /* 0x0000000000007941 */ /* 0x000fea0003800200 */
.L_x_2564:
        /* <DEDUP_REMOVED lines=16> */
.L_x_2567:
[----:B------:R-:W-:Y:S05]  /*0d70*/  BSYNC.RECONVERGENT B0 ;  /* 0x0000000000007941 */ /* 0x000fea0003800200 */
.L_x_2566:
        /* <DEDUP_REMOVED lines=20> */
[----:B------:R-:W-:Y:S02]  /*0ec0*/  MOV R10, UR12 ;  /* 0x0000000c000a7c02 */ /* 0x000fe40008000f00 */
[----:B----4-:R-:W-:Y:S01]  /*0ed0*/  LEA R8, P4, R11, R8, 0x2 ;  /* 0x000000080b087211 */ /* 0x010fe200078810ff */
        /* <DEDUP_REMOVED lines=11> */
.L_x_2570:
[----:B------:R-:W2:Y:S04]  /*0f90*/  LDG.E.STRONG.GPU R10, desc[UR16][R8.64] ;  /* 0x00000010080a7981 */ /* 0x000ea8000c1ef900 */
[----:B--2---:R-:W-:Y:S01]  /*0fa0*/  CCTL.IVALL ;  /* 0x00000000ff00798f */ /* 0x004fe20002000000 */
[----:B------:R-:W-:Y:S05]  /*0fb0*/  YIELD ;  /* 0x0000000000007946 */ /* 0x000fea0003800000 */
[----:B------:R-:W-:-:S13]  /*0fc0*/  ISETP.NE.AND P4, PT, R10, R19, PT ;  /* 0x000000130a00720c */ /* 0x000fda0003f85270 */
[----:B------:R-:W-:Y:S05]  /*0fd0*/  @P4 BRA `(.L_x_2570) ;  /* 0xfffffffc00ec4947 */ /* 0x000fea000383ffff */
.L_x_2569:
        /* <DEDUP_REMOVED lines=15> */
.L_x_2572:
        /* <DEDUP_REMOVED lines=22> */
[----:B------:R-:W-:Y:S01]  /*1230*/  MOV R18, UR26 ;  /* 0x0000001a00127c02 */ /* 0x000fe20008000f00 */
[----:B--2---:R-:W-:-:S06]  /*1240*/  IMAD.U32 R19, RZ, RZ, UR27 ;  /* 0x0000001bff137e24 */ /* 0x004fcc000f8e00ff */
[----:B------:R-:W2:Y:S01]  /*1250*/  @!P5 LDG.E.64 R18, desc[UR16][R18.64] ;  /* 0x000000101212d981 */ /* 0x000ea2000c1e1b00 */
[----:B------:R-:W-:-:S05]  /*1260*/  VOTEU.ALL UP1, P6 ;  /* 0x0000000000ff7886 */ /* 0x000fca0003020000 */
[----:B------:R-:W-:Y:S01]  /*1270*/  @!UP1 UIMAD.WIDE.U32 UR26, UR22, 0x8, UR18 ;  /* 0x00000008161a98a5 */ /* 0x000fe2000f8e0012 */
[----:B0--3--:R-:W-:Y:S01]  /*1280*/  @!P2 FADD.FTZ R16, R16, R8 ;  /* 0x000000081010a221 */ /* 0x009fe20000010000 */
[----:B------:R-:W-:-:S04]  /*1290*/  @!P2 FADD.FTZ R17, R17, R9 ;  /* 0x000000091111a221 */ /* 0x000fc80000010000 */
[----:B------:R-:W-:Y:S02]  /*12a0*/  MOV R8, UR26 ;  /* 0x0000001a00087c02 */ /* 0x000fe40008000f00 */
        /* <DEDUP_REMOVED lines=28> */
[----:B------:R-:W-:-:S05]  /*1470*/  IMAD.U32 R8, RZ, RZ, UR26 ;  /* 0x0000001aff087e24 */ /* 0x000fca000f8e00ff */
[----:B------:R-:W-:-:S05]  /*1480*/  ISETP.EQ.OR P5, PT, R8, UR20, P3 ;  /* 0x0000001408007c0c */ /* 0x000fca0009fa2670 */
[----:B------:R-:W-:-:S05]  /*1490*/  VOTEU.ALL UP1, P6 ;  /* 0x0000000000ff7886 */ /* 0x000fca0003020000 */
[----:B------:R-:W-:-:S03]  /*14a0*/  @!UP1 UIMAD.WIDE.U32 UR26, UR24, 0x8, UR18 ;  /* 0x00000008181a98a5 */ /* 0x000fc6000f8e0012 */
[----:B------:R-:W-:-:S03]  /*14b0*/  VOTEU.ALL UP1, P5 ;  /* 0x0000000000ff7886 */ /* 0x000fc60002820000 */
        /* <DEDUP_REMOVED lines=28> */
.L_x_2571:
        /* <DEDUP_REMOVED lines=35> */
[----:B-1----:R-:W-:Y:S01]  /*18b0*/  MOV R18, UR12 ;  /* 0x0000000c00127c02 */ /* 0x002fe20008000f00 */
[----:B--2---:R-:W-:Y:S02]  /*18c0*/  IMAD.U32 R19, RZ, RZ, UR13 ;  /* 0x0000000dff137e24 */ /* 0x004fe4000f8e00ff */
[----:B0--3--:R-:W-:Y:S01]  /*18d0*/  @!P2 FADD.FTZ R16, R16, R10 ;  /* 0x0000000a1010a221 */ /* 0x009fe20000010000 */
[----:B------:R-:W-:Y:S02]  /*18e0*/  @!P2 FADD.FTZ R17, R17, R11 ;  /* 0x0000000b1111a221 */ /* 0x000fe40000010000 */
[----:B------:R0:W2:Y:S02]  /*18f0*/  @!P5 LDG.E.64 R10, desc[UR16][R18.64] ;  /* 0x00000010120ad981 */ /* 0x0000a4000c1e1b00 */
[----:B0-----:R-:W-:-:S02]  /*1900*/  MOV R18, UR14 ;  /* 0x0000000e00127c02 */ /* 0x001fc40008000f00 */
        /* <DEDUP_REMOVED lines=11> */
.L_x_2573:
[----:B------:R-:W-:-:S13]  /*19c0*/  LOP3.LUT P2, R8, R0, 0x3, RZ, 0xc0, !PT ;  /* 0x0000000300087812 */ /* 0x000fda000784c0ff */
        /* <DEDUP_REMOVED lines=27> */
.L_x_2574:
        /* <DEDUP_REMOVED lines=11> */
[----:B0--3--:R-:W-:Y:S01]  /*1c30*/  FADD.FTZ R16, R16, R8 ;  /* 0x0000000810107221 */ /* 0x009fe20000010000 */
[----:B------:R-:W-:-:S07]  /*1c40*/  FADD.FTZ R17, R17, R9 ;  /* 0x0000000911117221 */ /* 0x000fce0000010000 */
.L_x_2575:
[----:B------:R-:W-:Y:S05]  /*1c50*/  BSYNC.RECONVERGENT B0 ;  /* 0x0000000000007941 */ /* 0x000fea0003800200 */
.L_x_2568:
        /* <DEDUP_REMOVED lines=36> */
[----:B--2---:R-:W-:Y:S02]  /*1ea0*/  SHF.L.U32 R9, R18, 0x10, RZ ;  /* 0x0000001012097819 */ /* 0x004fe400000006ff */
[----:B---3--:R-:W-:Y:S01]  /*1eb0*/  SHF.L.U32 R16, R16, 0x10, RZ ;  /* 0x0000001010107819 */ /* 0x008fe200000006ff */
[----:B----4-:R-:W-:Y:S01]  /*1ec0*/  IMAD.U32 R10, R10, 0x10000, RZ ;  /* 0x000100000a0a7824 */ /* 0x010fe200078e00ff */
        /* <DEDUP_REMOVED lines=9> */
[--C-:B------:R-:W-:Y:S01]  /*1f60*/  FADD.FTZ R4, R4, -R8.reuse ;  /* 0x8000000804047221 */ /* 0x100fe20000010000 */
[----:B------:R-:W-:Y:S01]  /*1f70*/  MOV R19, R25 ;  /* 0x0000001900137202 */ /* 0x000fe20000000f00 */
[----:B------:R-:W1:Y:S01]  /*1f80*/  LDCU.64 UR10, c[0x0][0x380] ;  /* 0x00007000ff0a77ac */ /* 0x000e620008000a00 */
[----:B------:R-:W-:Y:S01]  /*1f90*/  FADD.FTZ R3, R3, -R8 ;  /* 0x8000000803037221 */ /* 0x000fe20000010000 */
[----:B------:R-:W-:-:S03]  /*1fa0*/  FMUL.FTZ R4, R4, UR5 ;  /* 0x0000000504047c20 */ /* 0x000fc60008410000 */
[----:B------:R-:W-:Y:S01]  /*1fb0*/  FMUL.FTZ R3, R3, UR5 ;  /* 0x0000000503037c20 */ /* 0x000fe20008410000 */
[----:B------:R-:W-:-:S03]  /*1fc0*/  FFMA.FTZ R4, R9, R4, R11 ;  /* 0x0000000409047223 */ /* 0x000fc6000001000b */
[----:B------:R-:W-:Y:S01]  /*1fd0*/  FFMA.FTZ R3, R10, R3, R16 ;  /* 0x000000030a037223 */ /* 0x000fe20000010010 */
[----:B0-----:R-:W-:-:S04]  /*1fe0*/  IMAD R29, R2, UR14, RZ ;  /* 0x0000000e021d7c24 */ /* 0x001fc8000f8e02ff */
[----:B------:R-:W-:Y:S01]  /*1ff0*/  F2FP.F16.F32.PACK_AB R3, R3, R4 ;  /* 0x000000040303723e */ /* 0x000fe200000000ff */
[----:B------:R-:W-:-:S04]  /*2000*/  IMAD.WIDE.U32 R18, R22, UR14, R18 ;  /* 0x0000000e16127c25 */ /* 0x000fc8000f8e0012 */
[----:B------:R-:W-:Y:S01]  /*2010*/  IMAD R29, R22, UR15, R29 ;  /* 0x0000000f161d7c24 */ /* 0x000fe2000f8e021d */
[----:B-1----:R-:W-:-:S03]  /*2020*/  LEA R28, P1, R18, UR10, 0x1 ;  /* 0x0000000a121c7c11 */ /* 0x002fc6000f8208ff */
[----:B------:R-:W-:-:S05]  /*2030*/  IMAD.IADD R29, R19, 0x1, R29 ;  /* 0x00000001131d7824 */ /* 0x000fca00078e021d */
[----:B------:R-:W-:-:S05]  /*2040*/  LEA.HI.X R29, R18, UR11, R29, 0x1, P1 ;  /* 0x0000000b121d7c11 */ /* 0x000fca00088f0c1d */
[----:B------:R0:W-:Y:S02]  /*2050*/  STG.E desc[UR16][R28.64], R3 ;  /* 0x000000031c007986 */ /* 0x0001e4000c101910 */
.L_x_2579:
[----:B------:R-:W-:Y:S05]  /*2060*/  BSYNC.RECONVERGENT B1 ;  /* 0x0000000000017941 */ /* 0x000fea0003800200 */
.L_x_2578:
        /* <DEDUP_REMOVED lines=10> */
[----:B------:R-:W2:Y:S03]  /*2110*/  LDCU.64 UR14, c[0x0][0x380] ;  /* 0x00007000ff0e77ac */ /* 0x000ea60008000a00 */
[----:B------:R-:W-:-:S04]  /*2120*/  FMUL.FTZ R6, R6, UR5 ;  /* 0x0000000506067c20 */ /* 0x000fc80008410000 */
[----:B------:R-:W-:Y:S01]  /*2130*/  FFMA.FTZ R6, R9, R6, R11 ;  /* 0x0000000609067223 */ /* 0x000fe2000001000b */
[----:B-1----:R-:W-:-:S04]  /*2140*/  IMAD R4, R4, UR10, RZ ;  /* 0x0000000a04047c24 */ /* 0x002fc8000f8e02ff */
[----:B0-----:R-:W-:Y:S01]  /*2150*/  IMAD R3, R19, UR11, R4 ;  /* 0x0000000b13037c24 */ /* 0x001fe2000f8e0204 */
        /* <DEDUP_REMOVED lines=9> */
.L_x_2581:
[----:B------:R-:W-:Y:S05]  /*21f0*/  BSYNC.RECONVERGENT B1 ;  /* 0x0000000000017941 */ /* 0x000fea0003800200 */
.L_x_2580:
        /* <DEDUP_REMOVED lines=24> */
[----:B------:R-:W-:Y:S02]  /*2380*/  F2FP.F16.F32.PACK_AB R5, R17, R12 ;  /* 0x0000000c1105723e */ /* 0x000fe400000000ff */
[----:B------:R-:W-:-:S05]  /*2390*/  LEA.HI.X R7, R4, UR15, R7, 0x1, P1 ;  /* 0x0000000f04077c11 */ /* 0x000fca00088f0c07 */
[----:B------:R0:W-:Y:S04]  /*23a0*/  STG.E desc[UR16][R6.64], R5 ;  /* 0x0000000506007986 */ /* 0x0001e8000c101910 */
.L_x_2583:
[----:B------:R-:W-:Y:S05]  /*23b0*/  BSYNC.RECONVERGENT B1 ;  /* 0x0000000000017941 */ /* 0x000fea0003800200 */
.L_x_2582:
[----:B------:R-:W-:Y:S05]  /*23c0*/  @P2 BRA `(.L_x_2584) ;  /* 0x0000000800602947 */ /* 0x000fea0003800000 */
[----:B------:R-:W1:Y:S01]  /*23d0*/  LDCU.64 UR10, c[0x0][0x3e0] ;  /* 0x00007c00ff0a77ac */ /* 0x000e620008000a00 */
[--C-:B------:R-:W-:Y:S01]  /*23e0*/  FADD.FTZ R14, R14, -R8.reuse ;  /* 0x800000080e0e7221 */ /* 0x100fe20000010000 */
[----:B------:R-:W-:Y:S01]  /*23f0*/  MOV R24, R26 ;  /* 0x0000001a00187202 */ /* 0x000fe20000000f00 */
[----:B------:R-:W-:Y:S01]  /*2400*/  FADD.FTZ R8, R13, -R8 ;  /* 0x800000080d087221 */ /* 0x000fe20000010000 */
[----:B------:R-:W2:Y:S01]  /*2410*/  LDCU.64 UR12, c[0x0][0x380] ;  /* 0x00007000ff0c77ac */ /* 0x000ea20008000a00 */
[----:B------:R-:W-:Y:S02]  /*2420*/  FMUL.FTZ R14, R14, UR5 ;  /* 0x000000050e0e7c20 */ /* 0x000fe40008410000 */
[----:B0-----:R-:W-:-:S04]  /*2430*/  FMUL.FTZ R5, R8, UR5 ;  /* 0x0000000508057c20 */ /* 0x001fc80008410000 */
[----:B------:R-:W-:Y:S01]  /*2440*/  FFMA.FTZ R10, R10, R5, R16 ;  /* 0x000000050a0a7223 */ /* 0x000fe20000010010 */
        /* <DEDUP_REMOVED lines=10> */
.L_x_2577:
        /* <DEDUP_REMOVED lines=33> */
.L_x_2586:
[----:B------:R-:W-:Y:S05]  /*2700*/  BSYNC.RECONVERGENT B1 ;  /* 0x0000000000017941 */ /* 0x000fea0003800200 */
.L_x_2585:
        /* <DEDUP_REMOVED lines=35> */
.L_x_2588:
[----:B------:R-:W-:Y:S05]  /*2940*/  BSYNC.RECONVERGENT B1 ;  /* 0x0000000000017941 */ /* 0x000fea0003800200 */
.L_x_2587:
        /* <DEDUP_REMOVED lines=9> */
[----:B------:R-:W-:Y:S01]  /*29e0*/  FMUL.FTZ R12, R12, UR5 ;  /* 0x000000050c0c7c20 */ /* 0x000fe20008410000 */
[----:B------:R-:W2:Y:S02]  /*29f0*/  LDCU.64 UR14, c[0x0][0x380] ;  /* 0x00007000ff0e77ac */ /* 0x000ea40008000a00 */
[----:B------:R-:W-:Y:S01]  /*2a00*/  FFMA.FTZ R18, R10, R7, R16 ;  /* 0x000000070a127223 */ /* 0x000fe20000010010 */
[----:B0-----:R-:W-:Y:S01]  /*2a10*/  FFMA.FTZ R19, R9, R12, R11 ;  /* 0x0000000c09137223 */ /* 0x001fe2000001000b */
[----:B------:R-:W-:-:S02]  /*2a20*/  SHF.R.S32.HI R12, RZ, 0x1f, R17 ;  /* 0x0000001fff0c7819 */ /* 0x000fc40000011411 */
[----:B------:R-:W-:Y:S01]  /*2a30*/  FMUL.FTZ R5, R18, -1.4426950216293334961 ;  /* 0xbfb8aa3b12057820 */ /* 0x000fe20000410000 */
[----:B------:R-:W-:-:S05]  /*2a40*/  FMUL.FTZ R4, R19, -1.4426950216293334961 ;  /* 0xbfb8aa3b13047820 */ /* 0x000fca0000410000 */
[----:B------:R-:W0:Y:S01]  /*2a50*/  MUFU.EX2 R5, R5 ;  /* 0x0000000500057308 */ /* 0x000e220000000800 */
[----:B-1----:R-:W-:-:S03]  /*2a60*/  IMAD R12, R12, UR12, RZ ;  /* 0x0000000c0c0c7c24 */ /* 0x002fc6000f8e02ff */
[----:B------:R-:W1:Y:S01]  /*2a70*/  MUFU.EX2 R4, R4 ;  /* 0x0000000400047308 */ /* 0x000e620000000800 */
[----:B------:R-:W-:Y:S02]  /*2a80*/  IMAD R12, R17, UR13, R12 ;  /* 0x0000000d110c7c24 */ /* 0x000fe4000f8e020c */
[----:B0-----:R-:W-:Y:S01]  /*2a90*/  FADD.FTZ R7, R5, 1 ;  /* 0x3f80000005077421 */ /* 0x001fe20000010000 */
[----:B------:R-:W-:Y:S02]  /*2aa0*/  IMAD.MOV.U32 R5, RZ, RZ, R25 ;  /* 0x000000ffff057224 */ /* 0x000fe400078e0019 */
[----:B-1----:R-:W-:Y:S01]  /*2ab0*/  FADD.FTZ R29, R4, 1 ;  /* 0x3f800000041d7421 */ /* 0x002fe20000010000 */
[----:B------:R-:W-:Y:S02]  /*2ac0*/  MOV R4, R26 ;  /* 0x0000001a00047202 */ /* 0x000fe40000000f00 */
[----:B------:R-:W0:Y:S03]  /*2ad0*/  MUFU.RCP R7, R7 ;  /* 0x0000000700077308 */ /* 0x000e260000001000 */
[----:B------:R-:W-:-:S05]  /*2ae0*/  IMAD.WIDE.U32 R4, R17, UR12, R4 ;  /* 0x0000000c11047c25 */ /* 0x000fca000f8e0004 */
[----:B------:R-:W1:Y:S01]  /*2af0*/  MUFU.RCP R28, R29 ;  /* 0x0000001d001c7308 */ /* 0x000e620000001000 */
[----:B------:R-:W-:Y:S01]  /*2b00*/  IADD3 R5, PT, PT, R5, R12, RZ ;  /* 0x0000000c05057210 */ /* 0x000fe20007ffe0ff */
[----:B0-----:R-:W-:Y:S01]  /*2b10*/  FMUL.FTZ R17, R18, R7 ;  /* 0x0000000712117220 */ /* 0x001fe20000410000 */
[----:B--2---:R-:W-:Y:S01]  /*2b20*/  LEA R18, P1, R4, UR14, 0x1 ;  /* 0x0000000e04127c11 */ /* 0x004fe2000f8208ff */
[----:B-1----:R-:W-:-:S03]  /*2b30*/  FMUL.FTZ R28, R19, R28 ;  /* 0x0000001c131c7220 */ /* 0x002fc60000410000 */
[----:B------:R-:W-:Y:S02]  /*2b40*/  LEA.HI.X R19, R4, UR15, R5, 0x1, P1 ;  /* 0x0000000f04137c11 */ /* 0x000fe400088f0c05 */
[----:B------:R-:W-:-:S05]  /*2b50*/  F2FP.F16.F32.PACK_AB R17, R17, R28 ;  /* 0x0000001c1111723e */ /* 0x000fca00000000ff */
[----:B------:R1:W-:Y:S02]  /*2b60*/  STG.E desc[UR16][R18.64], R17 ;  /* 0x0000001112007986 */ /* 0x0003e4000c101910 */
.L_x_2590:
[----:B------:R-:W-:Y:S05]  /*2b70*/  BSYNC.RECONVERGENT B1 ;  /* 0x0000000000017941 */ /* 0x000fea0003800200 */
.L_x_2589:
[----:B------:R-:W-:Y:S05]  /*2b80*/  @P2 BRA `(.L_x_2584) ;  /* 0x0000000000702947 */ /* 0x000fea0003800000 */
[--C-:B------:R-:W-:Y:S01]  /*2b90*/  FADD.FTZ R14, R14, -R8.reuse ;  /* 0x800000080e0e7221 */ /* 0x100fe20000010000 */
[----:B------:R-:W-:Y:S01]  /*2ba0*/  FADD.FTZ R8, R13, -R8 ;  /* 0x800000080d087221 */ /* 0x000fe20000010000 */
[----:B------:R-:W2:Y:S02]  /*2bb0*/  LDCU.64 UR10, c[0x0][0x3e0] ;  /* 0x00007c00ff0a77ac */ /* 0x000ea40008000a00 */
[----:B------:R-:W-:Y:S01]  /*2bc0*/  FMUL.FTZ R14, R14, UR5 ;  /* 0x000000050e0e7c20 */ /* 0x000fe20008410000 */
[----:B------:R-:W-:Y:S01]  /*2bd0*/  FMUL.FTZ R5, R8, UR5 ;  /* 0x0000000508057c20 */ /* 0x000fe20008410000 */
[----:B------:R-:W3:Y:S02]  /*2be0*/  LDCU.64 UR12, c[0x0][0x380] ;  /* 0x00007000ff0c77ac */ /* 0x000ee40008000a00 */
[----:B------:R-:W-:Y:S01]  /*2bf0*/  FFMA.FTZ R9, R9, R14, R11 ;  /* 0x0000000e09097223 */ /* 0x000fe2000001000b */
[----:B------:R-:W-:Y:S01]  /*2c00*/  FFMA.FTZ R10, R10, R5, R16 ;  /* 0x000000050a0a7223 */ /* 0x000fe20000010010 */
[----:B------:R-:W-:-:S02]  /*2c10*/  MOV R5, R25 ;  /* 0x0000001900057202 */ /* 0x000fc40000000f00 */
[----:B------:R-:W-:Y:S01]  /*2c20*/  FMUL.FTZ R4, R9, -1.4426950216293334961 ;  /* 0xbfb8aa3b09047820 */ /* 0x000fe20000410000 */
[----:B------:R-:W-:-:S05]  /*2c30*/  FMUL.FTZ R11, R10, -1.4426950216293334961 ;  /* 0xbfb8aa3b0a0b7820 */ /* 0x000fca0000410000 */
[----:B------:R-:W4:Y:S01]  /*2c40*/  MUFU.EX2 R4, R4 ;  /* 0x0000000400047308 */ /* 0x000f220000000800 */
[----:B--2---:R-:W-:-:S03]  /*2c50*/  IMAD R6, R6, UR10, RZ ;  /* 0x0000000a06067c24 */ /* 0x004fc6000f8e02ff */
[----:B------:R-:W2:Y:S01]  /*2c60*/  MUFU.EX2 R11, R11 ;  /* 0x0000000b000b7308 */ /* 0x000ea20000000800 */
[----:B----4-:R-:W-:Y:S01]  /*2c70*/  FADD.FTZ R7, R4, 1 ;  /* 0x3f80000004077421 */ /* 0x010fe20000010000 */
[----:B------:R-:W-:Y:S01]  /*2c80*/  MOV R4, R26 ;  /* 0x0000001a00047202 */ /* 0x000fe20000000f00 */
[----:B--2---:R-:W-:Y:S02]  /*2c90*/  FADD.FTZ R12, R11, 1 ;  /* 0x3f8000000b0c7421 */ /* 0x004fe40000010000 */
[----:B------:R2:W4:Y:S02]  /*2ca0*/  MUFU.RCP R8, R7 ;  /* 0x0000000700087308 */ /* 0x0005240000001000 */
[----:B------:R-:W-:-:S04]  /*2cb0*/  IMAD.WIDE.U32 R4, R3, UR10, R4 ;  /* 0x0000000a03047c25 */ /* 0x000fc8000f8e0004 */
[----:B------:R-:W-:Y:S01]  /*2cc0*/  IMAD R3, R3, UR11, R6 ;  /* 0x0000000b03037c24 */ /* 0x000fe2000f8e0206 */
[----:B---3--:R-:W-:Y:S01]  /*2cd0*/  LEA R6, P1, R4, UR12, 0x1 ;  /* 0x0000000c04067c11 */ /* 0x008fe2000f8208ff */
[----:B------:R-:W3:Y:S03]  /*2ce0*/  MUFU.RCP R13, R12 ;  /* 0x0000000c000d7308 */ /* 0x000ee60000001000 */
[----:B------:R-:W-:-:S04]  /*2cf0*/  IADD3 R3, PT, PT, R5, R3, RZ ;  /* 0x0000000305037210 */ /* 0x000fc80007ffe0ff */
[----:B--2---:R-:W-:Y:S01]  /*2d00*/  LEA.HI.X R7, R4, UR13, R3, 0x1, P1 ;  /* 0x0000000d04077c11 */ /* 0x004fe200088f0c03 */
[----:B----4-:R-:W-:Y:S01]  /*2d10*/  FMUL.FTZ R8, R9, R8 ;  /* 0x0000000809087220 */ /* 0x010fe20000410000 */
[----:B---3--:R-:W-:-:S05]  /*2d20*/  FMUL.FTZ R13, R10, R13 ;  /* 0x0000000d0a0d7220 */ /* 0x008fca0000410000 */
[----:B------:R-:W-:-:S05]  /*2d30*/  F2FP.F16.F32.PACK_AB R13, R13, R8 ;  /* 0x000000080d0d723e */ /* 0x000fca00000000ff */
[----:B------:R2:W-:Y:S02]  /*2d40*/  STG.E desc[UR16][R6.64], R13 ;  /* 0x0000000d06007986 */ /* 0x0005e4000c101910 */
.L_x_2584:
[----:B------:R-:W-:Y:S05]  /*2d50*/  BSYNC.RECONVERGENT B0 ;  /* 0x0000000000007941 */ /* 0x000fea0003800200 */
.L_x_2576:
[----:B------:R-:W-:Y:S02]  /*2d60*/  UIADD3 UR9, UPT, UPT, UR21, UR9, URZ ;  /* 0x0000000915097290 */ /* 0x000fe4000fffe0ff */
[----:B------:R-:W-:Y:S02]  /*2d70*/  UIADD3 UR4, UPT, UPT, UR4, 0x1, URZ ;  /* 0x0000000104047890 */ /* 0x000fe4000fffe0ff */
[----:B------:R-:W-:-:S09]  /*2d80*/  UISETP.GE.AND UP1, UPT, UR9, UR7, UPT ;  /* 0x000000070900728c */ /* 0x000fd2000bf26270 */
[----:B------:R-:W-:Y:S05]  /*2d90*/  BRA.U !UP1, `(.L_x_2591) ;  /* 0xffffffd5091c7547 */ /* 0x000fea000b83ffff */
[----:B------:R-:W-:Y:S05]  /*2da0*/  EXIT ;  /* 0x000000000000794d */ /* 0x000fea0003800000 */
.L_x_2592:
        /* <DEDUP_REMOVED lines=13> */
.L_x_3457:


//--------------------- .text._Z35group_norm_nhwc_fwd_one_pass_kernelI11Fp16IOBf16WLi256ELi8ELi128EEv26Group_norm_nhwc_fwd_params --------------------------
	.section	.text._Z35group_norm_nhwc_fwd_one_pass_kernelI11Fp16IOBf16WLi256ELi8ELi128EEv26Group_norm_nhwc_fwd_params,"ax",@progbits
	.align	128
        .global         _Z35group_norm_nhwc_fwd_one_pass_kernelI11Fp16IOBf16WLi256ELi8ELi128EEv26Group_norm_nhwc_fwd_params
        .type           _Z35group_norm_nhwc_fwd_one_pass_kernelI11Fp16IOBf16WLi256ELi8ELi128EEv26Group_norm_nhwc_fwd_params,@function
        .size           _Z35group_norm_nhwc_fwd_one_pass_kernelI11Fp16IOBf16WLi256ELi8ELi128EEv26Group_norm_nhwc_fwd_params,(.L_x_3458 - _Z35group_norm_nhwc_fwd_one_pass_kernelI11Fp16IOBf16WLi256ELi8ELi128EEv26Group_norm_nhwc_fwd_params)
        .other          _Z35group_norm_nhwc_fwd_one_pass_kernelI11Fp16IOBf16WLi256ELi8ELi128EEv26Group_norm_nhwc_fwd_params,@"STO_CUDA_ENTRY STV_DEFAULT"
_Z35group_norm_nhwc_fwd_one_pass_kernelI11Fp16IOBf16WLi256ELi8ELi128EEv26Group_norm_nhwc_fwd_params:
.text._Z35group_norm_nhwc_fwd_one_pass_kernelI11Fp16IOBf16WLi256ELi8ELi128EEv26Group_norm_nhwc_fwd_params:
        /* <DEDUP_REMOVED lines=41> */
.L_x_2636:
        /* <DEDUP_REMOVED lines=8> */
[----:B------:R-:W-:Y:S02]  /*0310*/  SHF.R.S32.HI R15, RZ, 0x1f, R21 ;  /* 0x0000001fff0f7819 */ /* 0x000fe40000011415 */
        /* <DEDUP_REMOVED lines=57> */
[----:B------:R-:W-:Y:S01]  /*06b0*/  VIADD R41, R43, UR5 ;  /* 0x000000052b297c36 */ /* 0x000fe20008000000 */
[----:B------:R-:W-:Y:S01]  /*06c0*/  @!P4 MOV R40, R42 ;  /* 0x0000002a0028c202 */ /* 0x000fe20000000f00 */
[----:B---3--:R-:W-:-:S04]  /*06d0*/  @!P2 IMAD R20, R17, R10, RZ ;  /* 0x0000000a1114a224 */ /* 0x008fc800078e02ff */
[----:B------:R-:W-:Y:S02]  /*06e0*/  @!P4 IMAD.WIDE.U32 R18, R19, R6, R40 ;  /* 0x000000061312c225 */ /* 0x000fe400078e0028 */
[----:B------:R-:W3:Y:S01]  /*06f0*/  @!P1 LDC.64 R6, c[0x0][0x3e0] ;  /* 0x0000f800ff069b82 */ /* 0x000ee20000000a00 */
[C---:B-1----:R-:W-:Y:S01]  /*0700*/  @!P4 LEA R14, P3, R18.reuse, R8, 0x1 ;  /* 0x00000008120ec211 */ /* 0x042fe200078608ff */
[----:B0-----:R-:W-:Y:S01]  /*0710*/  @!P5 IMAD R8, R15, R4, RZ ;  /* 0x000000040f08d224 */ /* 0x001fe200078e02ff */
[----:B------:R-:W-:Y:S02]  /*0720*/  @!P4 IADD3 R16, PT, PT, R19, R25, RZ ;  /* 0x000000191310c210 */ /* 0x000fe40007ffe0ff */
[----:B------:R-:W-:Y:S01]  /*0730*/  @!P5 MOV R19, R41 ;  /* 0x000000290013d202 */ /* 0x000fe20000000f00 */
        /* <DEDUP_REMOVED lines=50> */
[----:B------:R-:W-:Y:S01]  /*0a60*/  @!P4 MOV R25, R41 ;  /* 0x000000290019c202 */ /* 0x000fe20000000f00 */
[----:B------:R-:W-:-:S03]  /*0a70*/  @!P3 IMAD.IADD R3, R27, 0x1, R3 ;  /* 0x000000011b03b824 */ /* 0x000fc600078e0203 */
[----:B-----5:R-:W5:Y:S01]  /*0a80*/  @!P6 LDC.64 R8, c[0x0][0x3e0] ;  /* 0x0000f800ff08eb82 */ /* 0x020f620000000a00 */
[----:B0-----:R-:W-:Y:S01]  /*0a90*/  @!P4 IMAD R22, R23, R12, RZ ;  /* 0x0000000c1716c224 */ /* 0x001fe200078e02ff */
[----:B----4-:R-:W-:-:S06]  /*0aa0*/  @!P3 LEA R20, P2, R26, R6, 0x1 ;  /* 0x000000061a14b211 */ /* 0x010fcc00078408ff */
        /* <DEDUP_REMOVED lines=11> */
[----:B------:R-:W-:-:S02]  /*0b60*/  @!P5 MOV R20, R42 ;  /* 0x0000002a0014d202 */ /* 0x000fc40000000f00 */
[----:B------:R-:W-:Y:S02]  /*0b70*/  @!P5 MOV R21, R41 ;  /* 0x000000290015d202 */ /* 0x000fe40000000f00 */
[----:B------:R-:W-:Y:S01]  /*0b80*/  @!P4 LEA.HI.X R11, R24, R11, R13, 0x1, P2 ;  /* 0x0000000b180bc211 */ /* 0x000fe200010f0c0d */
        /* <DEDUP_REMOVED lines=105> */
.L_x_2594:
[----:B------:R-:W-:Y:S05]  /*1220*/  BSYNC.RECONVERGENT B0 ;  /* 0x0000000000007941 */ /* 0x000fea0003800200 */
.L_x_2593:
        /* <DEDUP_REMOVED lines=16> */
.L_x_2596:
[----:B------:R-:W-:Y:S05]  /*1330*/  BSYNC.RECONVERGENT B0 ;  /* 0x0000000000007941 */ /* 0x000fea0003800200 */
.L_x_2595:
        /* <DEDUP_REMOVED lines=16> */
[----:B------:R-:W-:Y:S01]  /*1440*/  IMAD.U32 R14, RZ, RZ, UR14 ;  /* 0x0000000eff0e7e24 */ /* 0x000fe2000f8e00ff */
        /* <DEDUP_REMOVED lines=16> */
.L_x_2599:
[----:B----4-:R-:W2:Y:S04]  /*1550*/  LDG.E.STRONG.GPU R14, desc[UR16][R12.64] ;  /* 0x000000100c0e7981 */ /* 0x010ea8000c1ef900 */
[----:B--2---:R-:W-:Y:S01]  /*1560*/  CCTL.IVALL ;  /* 0x00000000ff00798f */ /* 0x004fe20002000000 */
[----:B------:R-:W-:Y:S05]  /*1570*/  YIELD ;  /* 0x0000000000007946 */ /* 0x000fea0003800000 */
[----:B------:R-:W-:-:S13]  /*1580*/  ISETP.NE.AND P4, PT, R14, R27, PT ;  /* 0x0000001b0e00720c */ /* 0x000fda0003f85270 */
[----:B------:R-:W-:Y:S05]  /*1590*/  @P4 BRA `(.L_x_2599) ;  /* 0xfffffffc00ec4947 */ /* 0x000fea000383ffff */
.L_x_2598:
        /* <DEDUP_REMOVED lines=15> */
.L_x_2601:
        /* <DEDUP_REMOVED lines=38> */
[----:B------:R-:W-:-:S06]  /*18f0*/  IMAD.U32 R14, RZ, RZ, UR26 ;  /* 0x0000001aff0e7e24 */ /* 0x000fcc000f8e00ff */
        /* <DEDUP_REMOVED lines=52> */
.L_x_2600:
        /* <DEDUP_REMOVED lines=52> */
.L_x_2602:
        /* <DEDUP_REMOVED lines=28> */
.L_x_2603:
        /* <DEDUP_REMOVED lines=13> */
.L_x_2604:
[----:B------:R-:W-:Y:S05]  /*2210*/  BSYNC.RECONVERGENT B0 ;  /* 0x0000000000007941 */ /* 0x000fea0003800200 */
.L_x_2597:
        /* <DEDUP_REMOVED lines=11> */
[----:B------:R-:W-:Y:S01]  /*22d0*/  @!P3 STS.64 [UR5+0x30], R24 ;  /* 0x00003018ff00b988 */ /* 0x000fe20008000a05 */
[----:B----4-:R-:W2:Y:S08]  /*22e0*/  LDC.64 R14, c[0x0][0x398] ;  /* 0x0000e600ff0e7b82 */ /* 0x010eb00000000a00 */
[----:B------:R-:W4:Y:S01]  /*22f0*/  LDC.64 R12, c[0x0][0x3a0] ;  /* 0x0000e800ff0c7b82 */ /* 0x000f220000000a00 */
[----:B--2---:R-:W-:-:S07]  /*2300*/  IMAD.WIDE R14, R27, 0x2, R14 ;  /* 0x000000021b0e7825 */ /* 0x004fce00078e020e */
[----:B------:R-:W-:Y:S01]  /*2310*/  BAR.SYNC.DEFER_BLOCKING 0x0 ;  /* 0x0000000000007b1d */ /* 0x000fe20000010000 */
[----:B----4-:R-:W-:-:S05]  /*2320*/  IMAD.WIDE R12, R27, 0x2, R12 ;  /* 0x000000021b0c7825 */ /* 0x010fca00078e020c */
[----:B------:R-:W2:Y:S04]  /*2330*/  LDG.E.U16 R27, desc[UR16][R14.64] ;  /* 0x000000100e1b7981 */ /* 0x000ea8000c1e1500 */
[----:B------:R-:W4:Y:S04]  /*2340*/  LDG.E.U16 R44, desc[UR16][R14.64+0x2] ;  /* 0x000002100e2c7981 */ /* 0x000f28000c1e1500 */
[----:B-1----:R-:W5:Y:S04]  /*2350*/  LDG.E.U16 R26, desc[UR16][R12.64] ;  /* 0x000000100c1a7981 */ /* 0x002f68000c1e1500 */
[----:B------:R1:W5:Y:S01]  /*2360*/  LDG.E.U16 R45, desc[UR16][R12.64+0x2] ;  /* 0x000002100c2d7981 */ /* 0x000362000c1e1500 */
[----:B------:R-:W-:Y:S03]  /*2370*/  BSSY.RECONVERGENT B0, `(.L_x_2605) ;  /* 0x00001dd000007945 */ /* 0x000fe60003800200 */
[----:B-1----:R-:W0:Y:S02]  /*2380*/  LDS.64 R12, [UR5+0x30] ;  /* 0x00003005ff0c7984 */ /* 0x002e240008000a00 */
[----:B0--3--:R-:W-:-:S05]  /*2390*/  FMUL.FTZ R24, R12, UR12 ;  /* 0x0000000c0c187c20 */ /* 0x009fca0008410000 */
        /* <DEDUP_REMOVED lines=14> */
[----:B----4-:R-:W-:Y:S02]  /*2480*/  SHF.L.U32 R13, R44, 0x10, RZ ;  /* 0x000000102c0d7819 */ /* 0x010fe400000006ff */
[----:B-----5:R-:W-:Y:S02]  /*2490*/  SHF.L.U32 R14, R26, 0x10, RZ ;  /* 0x000000101a0e7819 */ /* 0x020fe400000006ff */
[----:B------:R-:W-:Y:S01]  /*24a0*/  SHF.L.U32 R15, R45, 0x10, RZ ;  /* 0x000000102d0f7819 */ /* 0x000fe200000006ff */
        /* <DEDUP_REMOVED lines=26> */
.L_x_2608:
[----:B------:R-:W-:Y:S05]  /*2650*/  BSYNC.RECONVERGENT B1 ;  /* 0x0000000000017941 */ /* 0x000fea0003800200 */
.L_x_2607:
[----:B------:R-:W-:Y:S01]  /*2660*/  SHF.R.S32.HI R25, RZ, 0x1f, R44 ;  /* 0x0000001fff197819 */ /* 0x000fe2000001142c */
[----:B------:R-:W-:Y:S01]  /*2670*/  BSSY.RECONVERGENT B1, `(.L_x_2609) ;  /* 0x0000017000017945 */ /* 0x000fe20003800200 */
[C---:B0-----:R-:W-:Y:S01]  /*2680*/  VIADD R3, R38.reuse, 0x40 ;  /* 0x0000004026037836 */ /* 0x041fe20000000000 */
[----:B------:R-:W-:Y:S02]  /*2690*/  IADD3 R4, PT, PT, R38, 0x60, RZ ;  /* 0x0000006026047810 */ /* 0x000fe40007ffe0ff */
        /* <DEDUP_REMOVED lines=11> */
[----:B------:R-:W-:Y:S01]  /*2750*/  F2FP.F16.F32.PACK_AB R5, R6, R5 ;  /* 0x000000050605723e */ /* 0x000fe200000000ff */
        /* <DEDUP_REMOVED lines=8> */
.L_x_2610:
[----:B------:R-:W-:Y:S05]  /*27e0*/  BSYNC.RECONVERGENT B1 ;  /* 0x0000000000017941 */ /* 0x000fea0003800200 */
.L_x_2609:
        /* <DEDUP_REMOVED lines=27> */
[----:B------:R-:W-:-:S03]  /*29a0*/  FFMA.FTZ R8, R13, R24, R15 ;  /* 0x000000180d087223 */ /* 0x000fc6000001000f */
[----:B------:R-:W-:Y:S01]  /*29b0*/  FFMA.FTZ R3, R12, R3, R14 ;  /* 0x000000030c037223 */ /* 0x000fe2000001000e */
[----:B------:R-:W-:Y:S02]  /*29c0*/  IADD3 R25, PT, PT, R7, R25, RZ ;  /* 0x0000001907197210 */ /* 0x000fe40007ffe0ff */
[----:B-1----:R-:W-:Y:S02]  /*29d0*/  LEA R24, P5, R6, UR18, 0x1 ;  /* 0x0000001206187c11 */ /* 0x002fe4000f8a08ff */
[----:B------:R-:W-:Y:S02]  /*29e0*/  F2FP.F16.F32.PACK_AB R3, R8, R3 ;  /* 0x000000030803723e */ /* 0x000fe400000000ff */
[----:B------:R-:W-:-:S05]  /*29f0*/  LEA.HI.X R25, R6, UR19, R25, 0x1, P5 ;  /* 0x0000001306197c11 */ /* 0x000fca000a8f0c19 */
[----:B------:R0:W-:Y:S04]  /*2a00*/  STG.E desc[UR16][R24.64], R3 ;  /* 0x0000000318007986 */ /* 0x0001e8000c101910 */
.L_x_2612:
[----:B------:R-:W-:Y:S05]  /*2a10*/  BSYNC.RECONVERGENT B1 ;  /* 0x0000000000017941 */ /* 0x000fea0003800200 */
.L_x_2611:
        /* <DEDUP_REMOVED lines=8> */
[----:B0-----:R-:W-:-:S03]  /*2aa0*/  FMUL.FTZ R3, R10, UR10 ;  /* 0x0000000a0a037c20 */ /* 0x001fc60008410000 */
[----:B------:R-:W-:Y:S01]  /*2ab0*/  FMUL.FTZ R8, R9, UR10 ;  /* 0x0000000a09087c20 */ /* 0x000fe20008410000 */
[----:B------:R-:W-:-:S03]  /*2ac0*/  FFMA.FTZ R3, R12, R3, R14 ;  /* 0x000000030c037223 */ /* 0x000fc6000001000e */
[----:B------:R-:W-:Y:S01]  /*2ad0*/  FFMA.FTZ R8, R13, R8, R15 ;  /* 0x000000080d087223 */ /* 0x000fe2000001000f */
[----:B-1----:R-:W-:-:S04]  /*2ae0*/  IMAD R5, R5, UR12, RZ ;  /* 0x0000000c05057c24 */ /* 0x002fc8000f8e02ff */
[----:B------:R-:W-:Y:S01]  /*2af0*/  F2FP.F16.F32.PACK_AB R3, R8, R3 ;  /* 0x000000030803723e */ /* 0x000fe200000000ff */
[----:B------:R-:W-:-:S04]  /*2b00*/  IMAD.WIDE.U32 R6, R4, UR12, R6 ;  /* 0x0000000c04067c25 */ /* 0x000fc8000f8e0006 */
[----:B------:R-:W-:Y:S01]  /*2b10*/  IMAD R5, R4, UR13, R5 ;  /* 0x0000000d04057c24 */ /* 0x000fe2000f8e0205 */
[----:B--2---:R-:W-:-:S04]  /*2b20*/  LEA R4, P2, R6, UR18, 0x1 ;  /* 0x0000001206047c11 */ /* 0x004fc8000f8408ff */
[----:B------:R-:W-:-:S04]  /*2b30*/  IADD3 R5, PT, PT, R7, R5, RZ ;  /* 0x0000000507057210 */ /* 0x000fc80007ffe0ff */
[----:B------:R-:W-:-:S05]  /*2b40*/  LEA.HI.X R5, R6, UR19, R5, 0x1, P2 ;  /* 0x0000001306057c11 */ /* 0x000fca00090f0c05 */
[----:B------:R1:W-:Y:S02]  /*2b50*/  STG.E desc[UR16][R4.64], R3 ;  /* 0x0000000304007986 */ /* 0x0003e4000c101910 */
.L_x_2614:
[----:B------:R-:W-:Y:S05]  /*2b60*/  BSYNC.RECONVERGENT B1 ;  /* 0x0000000000017941 */ /* 0x000fea0003800200 */
.L_x_2613:
        /* <DEDUP_REMOVED lines=10> */
[----:B------:R-:W-:-:S03]  /*2c10*/  FFMA.FTZ R3, R12, R3, R14 ;  /* 0x000000030c037223 */ /* 0x000fc6000001000e */
        /* <DEDUP_REMOVED lines=9> */
.L_x_2616:
[----:B------:R-:W-:Y:S05]  /*2cb0*/  BSYNC.RECONVERGENT B1 ;  /* 0x0000000000017941 */ /* 0x000fea0003800200 */
.L_x_2615:
        /* <DEDUP_REMOVED lines=10> */
[----:B------:R-:W-:Y:S01]  /*2d60*/  FFMA.FTZ R3, R12, R3, R14 ;  /* 0x000000030c037223 */ /* 0x000fe2000001000e */
[----:B---3--:R-:W-:Y:S02]  /*2d70*/  IMAD R8, R23, UR12, RZ ;  /* 0x0000000c17087c24 */ /* 0x008fe4000f8e02ff */
[----:B------:R-:W-:-:S04]  /*2d80*/  IMAD.WIDE.U32 R4, R35, UR12, R4 ;  /* 0x0000000c23047c25 */ /* 0x000fc8000f8e0004 */
[----:B------:R-:W-:Y:S02]  /*2d90*/  IMAD R7, R35, UR13, R8 ;  /* 0x0000000d23077c24 */ /* 0x000fe4000f8e0208 */
[----:B------:R-:W-:Y:S01]  /*2da0*/  FFMA.FTZ R8, R13, R6, R15 ;  /* 0x000000060d087223 */ /* 0x000fe2000001000f */
[----:B-1----:R-:W-:Y:S01]  /*2db0*/  LEA R6, P1, R4, UR18, 0x1 ;  /* 0x0000001204067c11 */ /* 0x002fe2000f8208ff */
[----:B------:R-:W-:-:S03]  /*2dc0*/  IMAD.IADD R7, R5, 0x1, R7 ;  /* 0x0000000105077824 */ /* 0x000fc600078e0207 */
[----:B------:R-:W-:Y:S02]  /*2dd0*/  F2FP.F16.F32.PACK_AB R3, R8, R3 ;  /* 0x000000030803723e */ /* 0x000fe400000000ff */
[----:B------:R-:W-:-:S05]  /*2de0*/  LEA.HI.X R7, R4, UR19, R7, 0x1, P1 ;  /* 0x0000001304077c11 */ /* 0x000fca00088f0c07 */
[----:B------:R3:W-:Y:S02]  /*2df0*/  STG.E desc[UR16][R6.64], R3 ;  /* 0x0000000306007986 */ /* 0x0007e4000c101910 */
.L_x_2618:
[----:B------:R-:W-:Y:S05]  /*2e00*/  BSYNC.RECONVERGENT B1 ;  /* 0x0000000000017941 */ /* 0x000fea0003800200 */
.L_x_2617:
        /* <DEDUP_REMOVED lines=10> */
[----:B------:R-:W-:-:S03]  /*2eb0*/  FFMA.FTZ R3, R12, R3, R14 ;  /* 0x000000030c037223 */ /* 0x000fc6000001000e */
        /* <DEDUP_REMOVED lines=9> */
.L_x_2620:
[----:B------:R-:W-:Y:S05]  /*2f50*/  BSYNC.RECONVERGENT B1 ;  /* 0x0000000000017941 */ /* 0x000fea0003800200 */
.L_x_2619:
[----:B------:R-:W-:Y:S05]  /*2f60*/  @P4 BRA `(.L_x_2621) ;  /* 0x0000001000744947 */ /* 0x000fea0003800000 */
[----:B------:R-:W5:Y:S01]  /*2f70*/  LDCU.64 UR12, c[0x0][0x3e0] ;  /* 0x00007c00ff0c77ac */ /* 0x000f620008000a00 */
[----:B------:R-:W-:Y:S01]  /*2f80*/  MOV R40, R42 ;  /* 0x0000002a00287202 */ /* 0x000fe20000000f00 */
[----:B------:R-:W-:Y:S01]  /*2f90*/  FADD.FTZ R22, R22, -UR5 ;  /* 0x8000000516167e21 */ /* 0x000fe20008010000 */
[----:B------:R-:W-:Y:S01]  /*2fa0*/  FADD.FTZ R21, R21, -UR5 ;  /* 0x8000000515157e21 */ /* 0x000fe20008010000 */
[----:B------:R-:W5:Y:S02]  /*2fb0*/  LDCU.64 UR14, c[0x0][0x380] ;  /* 0x00007000ff0e77ac */ /* 0x000f640008000a00 */
[----:B01234-:R-:W-:Y:S01]  /*2fc0*/  FMUL.FTZ R3, R22, UR10 ;  /* 0x0000000a16037c20 */ /* 0x01ffe20008410000 */
[----:B------:R-:W-:-:S03]  /*2fd0*/  FMUL.FTZ R4, R21, UR10 ;  /* 0x0000000a15047c20 */ /* 0x000fc60008410000 */
[----:B------:R-:W-:Y:S01]  /*2fe0*/  FFMA.FTZ R3, R12, R3, R14 ;  /* 0x000000030c037223 */ /* 0x000fe2000001000e */
[----:B-----5:R-:W-:Y:S02]  /*2ff0*/  IMAD R6, R2, UR12, RZ ;  /* 0x0000000c02067c24 */ /* 0x020fe4000f8e02ff */
[----:B------:R-:W-:-:S04]  /*3000*/  IMAD.WIDE.U32 R40, R33, UR12, R40 ;  /* 0x0000000c21287c25 */ /* 0x000fc8000f8e0028 */
[----:B------:R-:W-:Y:S02]  /*3010*/  IMAD R5, R33, UR13, R6 ;  /* 0x0000000d21057c24 */ /* 0x000fe4000f8e0206 */
[----:B------:R-:W-:Y:S01]  /*3020*/  FFMA.FTZ R6, R13, R4, R15 ;  /* 0x000000040d067223 */ /* 0x000fe2000001000f */
[----:B------:R-:W-:Y:S02]  /*3030*/  LEA R4, P1, R40, UR14, 0x1 ;  /* 0x0000000e28047c11 */ /* 0x000fe4000f8208ff */
[----:B------:R-:W-:Y:S02]  /*3040*/  IADD3 R5, PT, PT, R41, R5, RZ ;  /* 0x0000000529057210 */ /* 0x000fe40007ffe0ff */
[----:B------:R-:W-:Y:S02]  /*3050*/  F2FP.F16.F32.PACK_AB R3, R6, R3 ;  /* 0x000000030603723e */ /* 0x000fe400000000ff */
[----:B------:R-:W-:-:S05]  /*3060*/  LEA.HI.X R5, R40, UR15, R5, 0x1, P1 ;  /* 0x0000000f28057c11 */ /* 0x000fca00088f0c05 */
[----:B------:R0:W-:Y:S01]  /*3070*/  STG.E desc[UR16][R4.64], R3 ;  /* 0x0000000304007986 */ /* 0x0001e2000c101910 */
[----:B------:R-:W-:Y:S05]  /*3080*/  BRA `(.L_x_2621) ;  /* 0x00000010002c7947 */ /* 0x000fea0003800000 */
.L_x_2606:
        /* <DEDUP_REMOVED lines=21> */
[----:B------:R0:W3:Y:S02]  /*31e0*/  MUFU.RCP R45, R25 ;  /* 0x00000019002d7308 */ /* 0x0000e40000001000 */
[----:B0-----:R-:W-:-:S02]  /*31f0*/  IMAD R25, R29, UR12, RZ ;  /* 0x0000000c1d197c24 */ /* 0x001fc4000f8e02ff */
[----:B--2---:R-:W-:Y:S02]  /*3200*/  FMUL.FTZ R3, R3, R26 ;  /* 0x0000001a03037220 */ /* 0x004fe40000410000 */
[----:B------:R-:W-:Y:S02]  /*3210*/  IMAD R27, R38, UR13, R25 ;  /* 0x0000000d261b7c24 */ /* 0x000fe4000f8e0219 */
[----:B---3--:R-:W-:Y:S01]  /*3220*/  FMUL.FTZ R4, R4, R45 ;  /* 0x0000002d04047220 */ /* 0x008fe20000410000 */
[----:B------:R-:W-:-:S04]  /*3230*/  MOV R45, R41 ;  /* 0x00000029002d7202 */ /* 0x000fc80000000f00 */
[----:B------:R-:W-:Y:S01]  /*3240*/  F2FP.F16.F32.PACK_AB R3, R4, R3 ;  /* 0x000000030403723e */ /* 0x000fe200000000ff */
[----:B------:R-:W-:-:S05]  /*3250*/  IMAD.WIDE.U32 R44, R38, UR12, R44 ;  /* 0x0000000c262c7c25 */ /* 0x000fca000f8e002c */
[----:B------:R-:W-:Y:S02]  /*3260*/  IADD3 R27, PT, PT, R45, R27, RZ ;  /* 0x0000001b2d1b7210 */ /* 0x000fe40007ffe0ff */
[----:B-1----:R-:W-:-:S04]  /*3270*/  LEA R26, P1, R44, UR14, 0x1 ;  /* 0x0000000e2c1a7c11 */ /* 0x002fc8000f8208ff */
[----:B------:R-:W-:-:S05]  /*3280*/  LEA.HI.X R27, R44, UR15, R27, 0x1, P1 ;  /* 0x0000000f2c1b7c11 */ /* 0x000fca00088f0c1b */
[----:B------:R0:W-:Y:S04]  /*3290*/  STG.E desc[UR16][R26.64], R3 ;  /* 0x000000031a007986 */ /* 0x0001e8000c101910 */
.L_x_2623:
[----:B------:R-:W-:Y:S05]  /*32a0*/  BSYNC.RECONVERGENT B1 ;  /* 0x0000000000017941 */ /* 0x000fea0003800200 */
.L_x_2622:
[----:B------:R-:W-:Y:S01]  /*32b0*/  SHF.R.S32.HI R4, RZ, 0x1f, R24 ;  /* 0x0000001fff047819 */ /* 0x000fe20000011418 */
[----:B------:R-:W-:Y:S01]  /*32c0*/  BSSY.RECONVERGENT B1, `(.L_x_2624) ;  /* 0x0000021000017945 */ /* 0x000fe20003800200 */
[----:B0-----:R-:W-:Y:S02]  /*32d0*/  IADD3 R3, PT, PT, R38, 0x40, RZ ;  /* 0x0000004026037810 */ /* 0x001fe40007ffe0ff */
        /* <DEDUP_REMOVED lines=23> */
[----:B------:R-:W-:-:S03]  /*3450*/  MOV R5, R41 ;  /* 0x0000002900057202 */ /* 0x000fc60000000f00 */
[----:B------:R-:W-:-:S04]  /*3460*/  IMAD.WIDE.U32 R4, R24, UR12, R4 ;  /* 0x0000000c18047c25 */ /* 0x000fc8000f8e0004 */
[----:B------:R-:W-:Y:S01]  /*3470*/  FMUL.FTZ R24, R27, R44 ;  /* 0x0000002c1b187220 */ /* 0x000fe20000410000 */
[----:B------:R-:W-:Y:S02]  /*3480*/  IADD3 R5, PT, PT, R5, R26, RZ ;  /* 0x0000001a05057210 */ /* 0x000fe40007ffe0ff */
[----:B-1----:R-:W-:-:S04]  /*3490*/  LEA R26, P1, R4, UR14, 0x1 ;  /* 0x0000000e041a7c11 */ /* 0x002fc8000f8208ff */
[----:B------:R-:W-:Y:S02]  /*34a0*/  LEA.HI.X R27, R4, UR15, R5, 0x1, P1 ;  /* 0x0000000f041b7c11 */ /* 0x000fe400088f0c05 */
[----:B------:R-:W-:-:S05]  /*34b0*/  F2FP.F16.F32.PACK_AB R5, R24, R6 ;  /* 0x000000061805723e */ /* 0x000fca00000000ff */
[----:B------:R0:W-:Y:S02]  /*34c0*/  STG.E desc[UR16][R26.64], R5 ;  /* 0x000000051a007986 */ /* 0x0001e4000c101910 */
.L_x_2625:
[----:B------:R-:W-:Y:S05]  /*34d0*/  BSYNC.RECONVERGENT B1 ;  /* 0x0000000000017941 */ /* 0x000fea0003800200 */
.L_x_2624:
        /* <DEDUP_REMOVED lines=32> */
[----:B------:R-:W-:Y:S02]  /*36e0*/  IMAD.MOV.U32 R7, RZ, RZ, R41 ;  /* 0x000000ffff077224 */ /* 0x000fe400078e0029 */
[----:B-1----:R-:W-:Y:S01]  /*36f0*/  FADD.FTZ R44, R26, 1 ;  /* 0x3f8000001a2c7421 */ /* 0x002fe20000010000 */
[----:B------:R-:W-:Y:S02]  /*3700*/  IMAD.WIDE.U32 R6, R3, UR12, R6 ;  /* 0x0000000c03067c25 */ /* 0x000fe4000f8e0006 */
[----:B------:R-:W1:Y:S03]  /*3710*/  MUFU.RCP R4, R4 ;  /* 0x0000000400047308 */ /* 0x000e660000001000 */
[----:B------:R-:W-:-:S05]  /*3720*/  IADD3 R45, PT, PT, R7, R45, RZ ;  /* 0x0000002d072d7210 */ /* 0x000fca0007ffe0ff */
[----:B------:R-:W2:Y:S01]  /*3730*/  MUFU.RCP R5, R44 ;  /* 0x0000002c00057308 */ /* 0x000ea20000001000 */
[----:B-1----:R-:W-:Y:S01]  /*3740*/  FMUL.FTZ R27, R27, R4 ;  /* 0x000000041b1b7220 */ /* 0x002fe20000410000 */
[----:B0-----:R-:W-:Y:S01]  /*3750*/  LEA R4, P5, R6, UR14, 0x1 ;  /* 0x0000000e06047c11 */ /* 0x001fe2000f8a08ff */
[----:B--2---:R-:W-:-:S03]  /*3760*/  FMUL.FTZ R8, R8, R5 ;  /* 0x0000000508087220 */ /* 0x004fc60000410000 */
[----:B------:R-:W-:Y:S02]  /*3770*/  LEA.HI.X R5, R6, UR15, R45, 0x1, P5 ;  /* 0x0000000f06057c11 */ /* 0x000fe4000a8f0c2d */
[----:B------:R-:W-:-:S05]  /*3780*/  F2FP.F16.F32.PACK_AB R27, R8, R27 ;  /* 0x0000001b081b723e */ /* 0x000fca00000000ff */
[----:B------:R1:W-:Y:S02]  /*3790*/  STG.E desc[UR16][R4.64], R27 ;  /* 0x0000001b04007986 */ /* 0x0003e4000c101910 */
.L_x_2627:
[----:B------:R-:W-:Y:S05]  /*37a0*/  BSYNC.RECONVERGENT B1 ;  /* 0x0000000000017941 */ /* 0x000fea0003800200 */
.L_x_2626:
        /* <DEDUP_REMOVED lines=9> */
[----:B------:R-:W-:Y:S01]  /*3840*/  FFMA.FTZ R6, R12, R3, R14 ;  /* 0x000000030c067223 */ /* 0x000fe2000001000e */
        /* <DEDUP_REMOVED lines=20> */
.L_x_2629:
[----:B------:R-:W-:Y:S05]  /*3990*/  BSYNC.RECONVERGENT B1 ;  /* 0x0000000000017941 */ /* 0x000fea0003800200 */
.L_x_2628:
        /* <DEDUP_REMOVED lines=10> */
[----:B------:R-:W-:Y:S01]  /*3a40*/  FFMA.FTZ R3, R12, R3, R14 ;  /* 0x000000030c037223 */ /* 0x000fe2000001000e */
        /* <DEDUP_REMOVED lines=19> */
.L_x_2631:
[----:B------:R-:W-:Y:S05]  /*3b80*/  BSYNC.RECONVERGENT B1 ;  /* 0x0000000000017941 */ /* 0x000fea0003800200 */
.L_x_2630:
        /* <DEDUP_REMOVED lines=10> */
[----:B------:R-:W-:Y:S01]  /*3c30*/  FFMA.FTZ R9, R12, R3, R14 ;  /* 0x000000030c097223 */ /* 0x000fe2000001000e */
        /* <DEDUP_REMOVED lines=19> */
.L_x_2633:
[----:B------:R-:W-:Y:S05]  /*3d70*/  BSYNC.RECONVERGENT B1 ;  /* 0x0000000000017941 */ /* 0x000fea0003800200 */
.L_x_2632:
[----:B------:R-:W-:Y:S04]  /*3d80*/  BSSY.RECONVERGENT B1, `(.L_x_2634) ;  /* 0x000001e000017945 */ /* 0x000fe80003800200 */
[----:B------:R-:W-:Y:S05]  /*3d90*/  @P3 BRA `(.L_x_2635) ;  /* 0x0000000000703947 */ /* 0x000fea0003800000 */
[----:B------:R-:W-:Y:S01]  /*3da0*/  FADD.FTZ R20, R20, -UR5 ;  /* 0x8000000514147e21 */ /* 0x000fe20008010000 */
[----:B------:R-:W-:Y:S01]  /*3db0*/  FADD.FTZ R19, R19, -UR5 ;  /* 0x8000000513137e21 */ /* 0x000fe20008010000 */
[----:B------:R-:W5:Y:S01]  /*3dc0*/  LDCU.64 UR12, c[0x0][0x3e0] ;  /* 0x00007c00ff0c77ac */ /* 0x000f620008000a00 */
[----:B--2---:R-:W-:Y:S01]  /*3dd0*/  MOV R6, R42 ;  /* 0x0000002a00067202 */ /* 0x004fe20000000f00 */
[----:B---34-:R-:W-:Y:S01]  /*3de0*/  FMUL.FTZ R3, R20, UR10 ;  /* 0x0000000a14037c20 */ /* 0x018fe20008410000 */
        /* <DEDUP_REMOVED lines=8> */
[----:B-----5:R-:W-:-:S03]  /*3e70*/  IMAD R17, R0, UR12, RZ ;  /* 0x0000000c00117c24 */ /* 0x020fc6000f8e02ff */
        /* <DEDUP_REMOVED lines=14> */
.L_x_2635:
[----:B------:R-:W-:Y:S05]  /*3f60*/  BSYNC.RECONVERGENT B1 ;  /* 0x0000000000017941 */ /* 0x000fea0003800200 */
.L_x_2634:
[----:B------:R-:W-:Y:S05]  /*3f70*/  @P4 BRA `(.L_x_2621) ;  /* 0x0000000000704947 */ /* 0x000fea0003800000 */
[----:B------:R-:W-:Y:S01]  /*3f80*/  FADD.FTZ R22, R22, -UR5 ;  /* 0x8000000516167e21 */ /* 0x000fe20008010000 */
[----:B------:R-:W-:Y:S01]  /*3f90*/  FADD.FTZ R21, R21, -UR5 ;  /* 0x8000000515157e21 */ /* 0x000fe20008010000 */
[----:B------:R-:W5:Y:S01]  /*3fa0*/  LDCU.64 UR12, c[0x0][0x3e0] ;  /* 0x00007c00ff0c77ac */ /* 0x000f620008000a00 */
[----:B01-34-:R-:W-:Y:S01]  /*3fb0*/  MOV R5, R41 ;  /* 0x0000002900057202 */ /* 0x01bfe20000000f00 */
[----:B--2---:R-:W-:Y:S01]  /*3fc0*/  FMUL.FTZ R3, R22, UR10 ;  /* 0x0000000a16037c20 */ /* 0x004fe20008410000 */
[----:B------:R-:W-:Y:S01]  /*3fd0*/  FMUL.FTZ R4, R21, UR10 ;  /* 0x0000000a15047c20 */ /* 0x000fe20008410000 */
[----:B------:R-:W0:Y:S02]  /*3fe0*/  LDCU.64 UR14, c[0x0][0x380] ;  /* 0x00007000ff0e77ac */ /* 0x000e240008000a00 */
[----:B------:R-:W-:Y:S01]  /*3ff0*/  FFMA.FTZ R9, R12, R3, R14 ;  /* 0x000000030c097223 */ /* 0x000fe2000001000e */
[----:B------:R-:W-:Y:S01]  /*4000*/  FFMA.FTZ R13, R13, R4, R15 ;  /* 0x000000040d0d7223 */ /* 0x000fe2000001000f */
[----:B------:R-:W-:-:S02]  /*4010*/  MOV R4, R42 ;  /* 0x0000002a00047202 */ /* 0x000fc40000000f00 */
[----:B------:R-:W-:Y:S01]  /*4020*/  FMUL.FTZ R3, R9, -1.4426950216293334961 ;  /* 0xbfb8aa3b09037820 */ /* 0x000fe20000410000 */
[----:B------:R-:W-:-:S05]  /*4030*/  FMUL.FTZ R7, R13, -1.4426950216293334961 ;  /* 0xbfb8aa3b0d077820 */ /* 0x000fca0000410000 */
[----:B------:R-:W1:Y:S01]  /*4040*/  MUFU.EX2 R3, R3 ;  /* 0x0000000300037308 */ /* 0x000e620000000800 */
[----:B-----5:R-:W-:-:S03]  /*4050*/  IMAD R10, R2, UR12, RZ ;  /* 0x0000000c020a7c24 */ /* 0x020fc6000f8e02ff */
        /* <DEDUP_REMOVED lines=14> */
.L_x_2621:
[----:B------:R-:W-:Y:S05]  /*4140*/  BSYNC.RECONVERGENT B0 ;  /* 0x0000000000007941 */ /* 0x000fea0003800200 */
.L_x_2605:
[----:B------:R-:W-:Y:S02]  /*4150*/  UIADD3 UR9, UPT, UPT, UR21, UR9, URZ ;  /* 0x0000000915097290 */ /* 0x000fe4000fffe0ff */
[----:B------:R-:W-:Y:S02]  /*4160*/  UIADD3 UR4, UPT, UPT, UR4, 0x1, URZ ;  /* 0x0000000104047890 */ /* 0x000fe4000fffe0ff */
[----:B------:R-:W-:-:S09]  /*4170*/  UISETP.GE.AND UP1, UPT, UR9, UR7, UPT ;  /* 0x000000070900728c */ /* 0x000fd2000bf26270 */
[----:B------:R-:W-:Y:S05]  /*4180*/  BRA.U !UP1, `(.L_x_2636) ;  /* 0xffffffc109407547 */ /* 0x000fea000b83ffff */
[----:B------:R-:W-:Y:S05]  /*4190*/  EXIT ;  /* 0x000000000000794d */ /* 0x000fea0003800000 */
.L_x_2637:
        /* <DEDUP_REMOVED lines=14> */
.L_x_3458:


//--------------------- .text._Z35group_norm_nhwc_fwd_one_pass_kernelI11Fp16IOBf16WLi512ELi8ELi128EEv26Group_norm_nhwc_fwd_params --------------------------
	.section	.text._Z35group_norm_nhwc_fwd_one_pass_kernelI11Fp16IOBf16WLi512ELi8ELi128EEv26Group_norm_nhwc_fwd_params,"ax",@progbits
	.align	128
        .global         _Z35group_norm_nhwc_fwd_one_pass_kernelI11Fp16IOBf16WLi512ELi8ELi128EEv26Group_norm_nhwc_fwd_params
        .type           _Z35group_norm_nhwc_fwd_one_pass_kernelI11Fp16IOBf16WLi512ELi8ELi128EEv26Group_norm_nhwc_fwd_params,@function
        .size           _Z35group_norm_nhwc_fwd_one_pass_kernelI11Fp16IOBf16WLi512ELi8ELi128EEv26Group_norm_nhwc_fwd_params,(.L_x_3459 - _Z35group_norm_nhwc_fwd_one_pass_kernelI11Fp16IOBf16WLi512ELi8ELi128EEv26Group_norm_nhwc_fwd_params)
        .other          _Z35group_norm_nhwc_fwd_one_pass_kernelI11Fp16IOBf16WLi512ELi8ELi128EEv26Group_norm_nhwc_fwd_params,@"STO_CUDA_ENTRY STV_DEFAULT"
_Z35group_norm_nhwc_fwd_one_pass_kernelI11Fp16IOBf16WLi512ELi8ELi128EEv26Group_norm_nhwc_fwd_params:
.text._Z35group_norm_nhwc_fwd_one_pass_kernelI11Fp16IOBf16WLi512ELi8ELi128EEv26Group_norm_nhwc_fwd_params:
        /* <DEDUP_REMOVED lines=36> */
.L_x_2713:
[----:B0-----:R-:W0:Y:S01]  /*0240*/  LDCU UR5, c[0x0][0x3f8] ;  /* 0x00007f00ff0577ac */ /* 0x001e220008000800 */
[----:B------:R-:W-:Y:S02]  /*0250*/  IABS R6, UR7 ;  /* 0x0000000700067c13 */ /* 0x000fe40008000000 */
[C---:B------:R-:W-:Y:S01]  /*0260*/  IADD3 R17, PT, PT, R56.reuse, 0xa0, RZ ;  /* 0x000000a038117810 */ /* 0x040fe20007ffe0ff */
[----:B-1----:R-:W1:Y:S01]  /*0270*/  LDCU.64 UR12, c[0x0][0x3e8] ;  /* 0x00007d00ff0c77ac */ /* 0x002e620008000a00 */
[----:B------:R-:W-:Y:S02]  /*0280*/  IADD3 R31, PT, PT, R56, 0xc0, RZ ;  /* 0x000000c0381f7810 */ /* 0x000fe40007ffe0ff */
[----:B------:R-:W-:Y:S01]  /*0290*/  SHF.R.S32.HI R21, RZ, 0x1f, R17 ;  /* 0x0000001fff157819 */ /* 0x000fe20000011411 */
[----:B--2---:R-:W2:Y:S01]  /*02a0*/  LDCU.64 UR16, c[0x0][0x3f0] ;  /* 0x00007e00ff1077ac */ /* 0x004ea20008000a00 */
[----:B------:R-:W-:Y:S02]  /*02b0*/  SHF.L.U32 R60, R44, 0x1, RZ ;  /* 0x000000012c3c7819 */ /* 0x000fe400000006ff */
[----:B------:R-:W-:-:S02]  /*02c0*/  SHF.R.S32.HI R15, RZ, 0x1f, R31 ;  /* 0x0000001fff0f7819 */ /* 0x000fc4000001141f */
[----:B------:R-:W-:-:S04]  /*02d0*/  IADD3 R25, PT, PT, R56, 0x140, RZ ;  /* 0x0000014038197810 */ /* 0x000fc80007ffe0ff */
[----:B------:R-:W-:Y:S02]  /*02e0*/  SHF.R.S32.HI R23, RZ, 0x1f, R25 ;  /* 0x0000001fff177819 */ /* 0x000fe40000011419 */
[----:B0-----:R-:W-:Y:S02]  /*02f0*/  MOV R0, UR5 ;  /* 0x0000000500007c02 */ /* 0x001fe40008000f00 */
[----:B-1----:R-:W-:Y:S02]  /*0300*/  ISETP.GE.U32.AND P2, PT, R31, UR12, PT ;  /* 0x0000000c1f007c0c */ /* 0x002fe4000bf46070 */
[----:B---34-:R-:W-:Y:S02]  /*0310*/  IABS R5, R0 ;  /* 0x0000000000057213 */ /* 0x018fe40000000000 */
[----:B--2---:R-:W-:Y:S02]  /*0320*/  MOV R9, UR16 ;  /* 0x0000001000097c02 */ /* 0x004fe40008000f00 */
[----:B------:R-:W0:Y:S01]  /*0330*/  I2F.RP R0, R5 ;  /* 0x0000000500007306 */ /* 0x000e220000209400 */
[----:B------:R-:W-:-:S02]  /*0340*/  ISETP.GE.AND.EX P2, PT, R15, UR13, PT, P2 ;  /* 0x0000000d0f007c0c */ /* 0x000fc4000bf46320 */
[----:B------:R-:W-:-:S05]  /*0350*/  ISETP.GE.U32.AND P6, PT, R25, UR12, PT ;  /* 0x0000000c19007c0c */ /* 0x000fca000bfc6070 */
        /* <DEDUP_REMOVED lines=30> */
[----:B------:R-:W0:Y:S02]  /*0540*/  @!P2 LDC.64 R6, c[0x0][0x3e0] ;  /* 0x0000f800ff06ab82 */ /* 0x000e240000000a00 */
[----:B------:R-:W-:Y:S01]  /*0550*/  @!P3 IMAD R13, R3, R11, R0 ;  /* 0x0000000b030db224 */ /* 0x000fe200078e0200 */
[----:B------:R-:W-:-:S04]  /*0560*/  IADD3 R0, PT, PT, R56, 0x120, RZ ;  /* 0x0000012038007810 */ /* 0x000fc80007ffe0ff */
[----:B------:R-:W-:-:S03]  /*0570*/  SHF.R.S32.HI R27, RZ, 0x1f, R0 ;  /* 0x0000001fff1b7819 */ /* 0x000fc60000011400 */
        /* <DEDUP_REMOVED lines=19> */
[----:B------:R-:W-:Y:S01]  /*06b0*/  IMAD.WIDE.U32 R60, R9, UR11, R60 ;  /* 0x0000000b093c7c25 */ /* 0x000fe2000f8e003c */
[----:B------:R-:W-:-:S03]  /*06c0*/  IADD3 R9, PT, PT, R56, 0xe0, RZ ;  /* 0x000000e038097810 */ /* 0x000fc60007ffe0ff */
[----:B------:R-:W-:Y:S01]  /*06d0*/  @!P1 IMAD R21, R17, R5, R12 ;  /* 0x0000000511159224 */ /* 0x000fe200078e020c */
[----:B------:R-:W-:Y:S02]  /*06e0*/  IADD3 R59, PT, PT, R61, UR5, RZ ;  /* 0x000000053d3b7c10 */ /* 0x000fe4000fffe0ff */
[----:B------:R-:W-:Y:S02]  /*06f0*/  @!P3 MOV R58, R60 ;  /* 0x0000003c003ab202 */ /* 0x000fe40000000f00 */
[----:B------:R-:W-:Y:S02]  /*0700*/  ISETP.GE.U32.AND P4, PT, R9, UR12, PT ;  /* 0x0000000c09007c0c */ /* 0x000fe4000bf86070 */
[----:B------:R-:W-:Y:S01]  /*0710*/  SHF.R.S32.HI R29, RZ, 0x1f, R9 ;  /* 0x0000001fff1d7819 */ /* 0x000fe20000011409 */
[----:B------:R-:W-:Y:S02]  /*0720*/  @!P3 IMAD.WIDE.U32 R10, R3, R10, R58 ;  /* 0x0000000a030ab225 */ /* 0x000fe400078e003a */
[----:B------:R-:W2:Y:S01]  /*0730*/  @!P1 LDC.64 R2, c[0x0][0x390] ;  /* 0x0000e400ff029b82 */ /* 0x000ea20000000a00 */
[----:B------:R-:W-:-:S02]  /*0740*/  ISETP.GE.AND.EX P4, PT, R29, UR13, PT, P4 ;  /* 0x0000000d1d007c0c */ /* 0x000fc4000bf86340 */
[----:B------:R-:W-:Y:S01]  /*0750*/  @!P3 IADD3 R8, PT, PT, R11, R13, RZ ;  /* 0x0000000d0b08b210 */ /* 0x000fe20007ffe0ff */
[----:B------:R-:W-:Y:S01]  /*0760*/  HFMA2 R13, -RZ, RZ, 0, 0 ;  /* 0x00000000ff0d7431 */ /* 0x000fe200000001ff */
[C---:B-1----:R-:W-:Y:S02]  /*0770*/  @!P3 LEA R18, P5, R10.reuse, R18, 0x1 ;  /* 0x000000120a12b211 */ /* 0x042fe400078a08ff */
[----:B------:R-:W-:Y:S02]  /*0780*/  @!P1 MOV R11, R59 ;  /* 0x0000003b000b9202 */ /* 0x000fe40000000f00 */
[----:B------:R-:W-:Y:S02]  /*0790*/  @!P3 LEA.HI.X R19, R10, R19, R8, 0x1, P5 ;  /* 0x000000130a13b211 */ /* 0x000fe400028f0c08 */
[----:B------:R-:W-:Y:S02]  /*07a0*/  @!P1 MOV R10, R60 ;  /* 0x0000003c000a9202 */ /* 0x000fe40000000f00 */
[----:B------:R-:W-:Y:S01]  /*07b0*/  ISETP.GE.U32.AND P5, PT, R0, UR12, PT ;  /* 0x0000000c00007c0c */ /* 0x000fe2000bfa6070 */
[----:B------:R-:W3:Y:S02]  /*07c0*/  @!P3 LDG.E R13, desc[UR14][R18.64] ;  /* 0x0000000e120db981 */ /* 0x000ee4000c1e1900 */
[----:B------:R-:W-:Y:S01]  /*07d0*/  @!P1 IMAD.WIDE.U32 R4, R17, R4, R10 ;  /* 0x0000000411049225 */ /* 0x000fe200078e000a */
[----:B------:R-:W-:Y:S01]  /*07e0*/  ISETP.GE.AND.EX P5, PT, R27, UR13, PT, P5 ;  /* 0x0000000d1b007c0c */ /* 0x000fe2000bfa6350 */
[----:B------:R-:W1:Y:S01]  /*07f0*/  @!P4 LDC.64 R10, c[0x0][0x3e0] ;  /* 0x0000f800ff0acb82 */ /* 0x000e620000000a00 */
[----:B------:R-:W-:Y:S01]  /*0800*/  ISETP.GE.AND.EX P3, PT, R23, UR13, PT, P6 ;  /* 0x0000000d17007c0c */ /* 0x000fe2000bf66360 */
[----:B0-----:R-:W-:-:S06]  /*0810*/  @!P2 IMAD R8, R15, R6, RZ ;  /* 0x000000060f08a224 */ /* 0x001fcc00078e02ff */
[----:B------:R-:W0:Y:S01]  /*0820*/  @!P2 LDC.64 R16, c[0x0][0x390] ;  /* 0x0000e400ff10ab82 */ /* 0x000e220000000a00 */
[----:B------:R-:W-:Y:S02]  /*0830*/  @!P1 IADD3 R5, PT, PT, R5, R21, RZ ;  /* 0x0000001505059210 */ /* 0x000fe40007ffe0ff */
[----:B--2---:R-:W-:Y:S01]  /*0840*/  @!P1 LEA R2, P6, R4, R2, 0x1 ;  /* 0x0000000204029211 */ /* 0x004fe200078c08ff */
[----:B------:R-:W-:Y:S01]  /*0850*/  @!P2 IMAD R33, R31, R7, R8 ;  /* 0x000000071f21a224 */ /* 0x000fe200078e0208 */
[----:B------:R-:W-:-:S03]  /*0860*/  MOV R8, RZ ;  /* 0x000000ff00087202 */ /* 0x000fc60000000f00 */
[----:B------:R-:W2:Y:S01]  /*0870*/  @!P4 LDC.64 R20, c[0x0][0x390] ;  /* 0x0000e400ff14cb82 */ /* 0x000ea20000000a00 */
[----:B------:R-:W-:Y:S02]  /*0880*/  @!P1 LEA.HI.X R3, R4, R3, R5, 0x1, P6 ;  /* 0x0000000304039211 */ /* 0x000fe400030f0c05 */
[----:B------:R-:W-:Y:S02]  /*0890*/  @!P2 MOV R4, R60 ;  /* 0x0000003c0004a202 */ /* 0x000fe40000000f00 */
[----:B------:R-:W-:Y:S01]  /*08a0*/  @!P2 MOV R5, R59 ;  /* 0x0000003b0005a202 */ /* 0x000fe20000000f00 */
[----:B------:R4:W5:Y:S01]  /*08b0*/  @!P1 LDG.E R8, desc[UR14][R2.64] ;  /* 0x0000000e02089981 */ /* 0x000962000c1e1900 */
[----:B------:R-:W-:Y:S01]  /*08c0*/  ISETP.GE.U32.AND P6, PT, R56, UR12, PT ;  /* 0x0000000c38007c0c */ /* 0x000fe2000bfc6070 */
[----:B------:R-:W2:Y:S01]  /*08d0*/  @!P5 LDC.64 R14, c[0x0][0x3e0] ;  /* 0x0000f800ff0edb82 */ /* 0x000ea20000000a00 */
[----:B------:R-:W-:Y:S02]  /*08e0*/  @!P2 IMAD.WIDE.U32 R6, R31, R6, R4 ;  /* 0x000000061f06a225 */ /* 0x000fe400078e0004 */
[----:B------:R-:W-:-:S05]  /*08f0*/  ISETP.GE.AND.EX P1, PT, R53, UR13, PT, P6 ;  /* 0x0000000d35007c0c */ /* 0x000fca000bf26360 */
[----:B------:R-:W2:Y:S01]  /*0900*/  @!P3 LDC.64 R4, c[0x0][0x3e0] ;  /* 0x0000f800ff04bb82 */ /* 0x000ea20000000a00 */
[----:B-1----:R-:W-:Y:S01]  /*0910*/  @!P4 IMAD R12, R29, R10, RZ ;  /* 0x0000000a1d0cc224 */ /* 0x002fe200078e02ff */
[----:B----4-:R-:W-:Y:S02]  /*0920*/  @!P4 MOV R2, R60 ;  /* 0x0000003c0002c202 */ /* 0x010fe40000000f00 */
[----:B------:R-:W-:Y:S02]  /*0930*/  @!P4 MOV R3, R59 ;  /* 0x0000003b0003c202 */ /* 0x000fe40000000f00 */
[----:B------:R-:W-:Y:S02]  /*0940*/  @!P2 IADD3 R7, PT, PT, R7, R33, RZ ;  /* 0x000000210707a210 */ /* 0x000fe40007ffe0ff */
[----:B------:R-:W1:Y:S01]  /*0950*/  @!P5 LDC.64 R18, c[0x0][0x390] ;  /* 0x0000e400ff12db82 */ /* 0x000e620000000a00 */
[----:B0-----:R-:W-:Y:S01]  /*0960*/  @!P2 LEA R16, P6, R6, R16, 0x1 ;  /* 0x000000100610a211 */ /* 0x001fe200078c08ff */
[----:B------:R-:W-:-:S02]  /*0970*/  @!P4 IMAD R29, R9, R11, R12 ;  /* 0x0000000b091dc224 */ /* 0x000fc400078e020c */
[----:B------:R-:W-:Y:S01]  /*0980*/  @!P4 IMAD.WIDE.U32 R10, R9, R10, R2 ;  /* 0x0000000a090ac225 */ /* 0x000fe200078e0002 */
[----:B------:R-:W-:-:S03]  /*0990*/  @!P2 LEA.HI.X R17, R6, R17, R7, 0x1, P6 ;  /* 0x000000110611a211 */ /* 0x000fc600030f0c07 */
[----:B------:R-:W-:Y:S01]  /*09a0*/  HFMA2 R9, -RZ, RZ, 0, 0 ;  /* 0x00000000ff097431 */ /* 0x000fe200000001ff */
[----:B------:R-:W0:Y:S01]  /*09b0*/  @!P3 LDC.64 R2, c[0x0][0x390] ;  /* 0x0000e400ff02bb82 */ /* 0x000e220000000a00 */
[----:B------:R-:W-:Y:S02]  /*09c0*/  @!P4 IADD3 R11, PT, PT, R11, R29, RZ ;  /* 0x0000001d0b0bc210 */ /* 0x000fe40007ffe0ff */
[C---:B--2---:R-:W-:Y:S02]  /*09d0*/  @!P4 LEA R20, P6, R10.reuse, R20, 0x1 ;  /* 0x000000140a14c211 */ /* 0x044fe400078c08ff */
[----:B------:R2:W4:Y:S03]  /*09e0*/  @!P2 LDG.E R9, desc[UR14][R16.64] ;  /* 0x0000000e1009a981 */ /* 0x000526000c1e1900 */
[----:B------:R-:W0:Y:S01]  /*09f0*/  @!P1 LDC.64 R6, c[0x0][0x3e0] ;  /* 0x0000f800ff069b82 */ /* 0x000e220000000a00 */
[----:B------:R-:W-:Y:S01]  /*0a00*/  ISETP.GE.U32.AND P2, PT, R55, UR12, PT ;  /* 0x0000000c37007c0c */ /* 0x000fe2000bf46070 */
[----:B------:R-:W-:Y:S01]  /*0a10*/  @!P5 IMAD R27, R27, R14, RZ ;  /* 0x0000000e1b1bd224 */ /* 0x000fe200078e02ff */
[----:B------:R-:W-:-:S02]  /*0a20*/  @!P4 LEA.HI.X R21, R10, R21, R11, 0x1, P6 ;  /* 0x000000150a15c211 */ /* 0x000fc400030f0c0b */
[-C--:B------:R-:W-:Y:S02]  /*0a30*/  @!P5 MOV R10, R60.reuse ;  /* 0x0000003c000ad202 */ /* 0x080fe40000000f00 */
[----:B------:R-:W-:Y:S02]  /*0a40*/  @!P5 MOV R11, R59 ;  /* 0x0000003b000bd202 */ /* 0x000fe40000000f00 */
[----:B------:R-:W-:Y:S01]  /*0a50*/  ISETP.GE.AND.EX P2, PT, R51, UR13, PT, P2 ;  /* 0x0000000d33007c0c */ /* 0x000fe2000bf46320 */
[C---:B------:R-:W-:Y:S01]  /*0a60*/  @!P5 IMAD R27, R0.reuse, R15, R27 ;  /* 0x0000000f001bd224 */ /* 0x040fe200078e021b */
[----:B--2---:R-:W-:Y:S01]  /*0a70*/  @!P3 MOV R16, R60 ;  /* 0x0000003c0010b202 */ /* 0x004fe20000000f00 */
[----:B------:R-:W-:Y:S01]  /*0a80*/  @!P3 IMAD R12, R23, R4, RZ ;  /* 0x00000004170cb224 */ /* 0x000fe200078e02ff */
[----:B------:R-:W-:Y:S01]  /*0a90*/  @!P3 MOV R17, R59 ;  /* 0x0000003b0011b202 */ /* 0x000fe20000000f00 */
[----:B------:R-:W-:Y:S01]  /*0aa0*/  @!P5 IMAD.WIDE.U32 R14, R0, R14, R10 ;  /* 0x0000000e000ed225 */ /* 0x000fe200078e000a */
[----:B------:R-:W2:Y:S03]  /*0ab0*/  @!P1 LDC.64 R22, c[0x0][0x390] ;  /* 0x0000e400ff169b82 */ /* 0x000ea60000000a00 */
[----:B------:R-:W-:-:S02]  /*0ac0*/  HFMA2 R11, -RZ, RZ, 0, 0 ;  /* 0x00000000ff0b7431 */ /* 0x000fc400000001ff */
[----:B------:R-:W-:Y:S01]  /*0ad0*/  @!P3 IMAD R29, R25, R5, R12 ;  /* 0x00000005191db224 */ /* 0x000fe200078e020c */
[----:B------:R-:W-:Y:S01]  /*0ae0*/  @!P5 IADD3 R0, PT, PT, R15, R27, RZ ;  /* 0x0000001b0f00d210 */ /* 0x000fe20007ffe0ff */
[----:B------:R-:W-:Y:S01]  /*0af0*/  @!P3 IMAD.WIDE.U32 R4, R25, R4, R16 ;  /* 0x000000041904b225 */ /* 0x000fe200078e0010 */
[C---:B-1----:R-:W-:Y:S01]  /*0b00*/  @!P5 LEA R18, P6, R14.reuse, R18, 0x1 ;  /* 0x000000120e12d211 */ /* 0x042fe200078c08ff */
[----:B------:R1:W3:Y:S01]  /*0b10*/  @!P4 LDG.E R11, desc[UR14][R20.64] ;  /* 0x0000000e140bc981 */ /* 0x0002e2000c1e1900 */
[----:B------:R-:W2:Y:S02]  /*0b20*/  @!P2 LDC.64 R16, c[0x0][0x3e0] ;  /* 0x0000f800ff10ab82 */ /* 0x000ea40000000a00 */
[----:B------:R-:W-:Y:S02]  /*0b30*/  @!P5 LEA.HI.X R19, R14, R19, R0, 0x1, P6 ;  /* 0x000000130e13d211 */ /* 0x000fe400030f0c00 */
[----:B------:R-:W-:Y:S01]  /*0b40*/  @!P3 IADD3 R0, PT, PT, R5, R29, RZ ;  /* 0x0000001d0500b210 */ /* 0x000fe20007ffe0ff */
[----:B0-----:R-:W-:Y:S01]  /*0b50*/  @!P1 IMAD R5, R53, R6, RZ ;  /* 0x0000000635059224 */ /* 0x001fe200078e02ff */
[----:B------:R-:W-:Y:S01]  /*0b60*/  @!P3 LEA R2, P4, R4, R2, 0x1 ;  /* 0x000000020402b211 */ /* 0x000fe200078808ff */
        /* <DEDUP_REMOVED lines=31> */
[----:B------:R0:W5:Y:S01]  /*0d60*/  @!P1 LDG.E R41, desc[UR14][R22.64] ;  /* 0x0000000e16299981 */ /* 0x000162000c1e1900 */
        /* <DEDUP_REMOVED lines=12> */
[----:B------:R1:W4:Y:S01]  /*0e30*/  @!P2 LDG.E R36, desc[UR14][R26.64] ;  /* 0x0000000e1a24a981 */ /* 0x000322000c1e1900 */
        /* <DEDUP_REMOVED lines=26> */
[----:B------:R-:W-:Y:S01]  /*0fe0*/  HFMA2 R12, -RZ, RZ, 0, 0 ;  /* 0x00000000ff0c7431 */ /* 0x000fe200000001ff */
        /* <DEDUP_REMOVED lines=15> */
[----:B0-----:R-:W-:Y:S01]  /*10e0*/  @!P1 LEA R24, P5, R6, R18, 0x1 ;  /* 0x0000001206189211 */ /* 0x001fe200078a08ff */
[----:B-1----:R-:W-:Y:S01]  /*10f0*/  @!P2 IMAD R29, R29, R2, RZ ;  /* 0x000000021d1da224 */ /* 0x002fe200078e02ff */
[----:B------:R-:W-:-:S02]  /*1100*/  ISETP.GE.AND.EX P4, PT, R27, UR13, PT, P4 ;  /* 0x0000000d1b007c0c */ /* 0x000fc4000bf86340 */
[----:B------:R-:W-:Y:S02]  /*1110*/  @!P1 LEA.HI.X R25, R6, R19, R7, 0x1, P5 ;  /* 0x0000001306199211 */ /* 0x000fe400028f0c07 */
[----:B------:R-:W-:Y:S02]  /*1120*/  MOV R10, RZ ;  /* 0x000000ff000a7202 */ /* 0x000fe40000000f00 */
[----:B------:R-:W-:Y:S02]  /*1130*/  ISETP.GE.U32.AND P5, PT, R48, UR12, PT ;  /* 0x0000000c30007c0c */ /* 0x000fe4000bfa6070 */
[----:B------:R-:W-:Y:S02]  /*1140*/  @!P2 MOV R6, R60 ;  /* 0x0000003c0006a202 */ /* 0x000fe40000000f00 */
[----:B------:R-:W-:Y:S01]  /*1150*/  @!P2 MOV R7, R59 ;  /* 0x0000003b0007a202 */ /* 0x000fe20000000f00 */
[----:B------:R-:W-:Y:S02]  /*1160*/  HFMA2 R23, -RZ, RZ, 0, 0 ;  /* 0x00000000ff177431 */ /* 0x000fe400000001ff */
[C---:B------:R-:W-:Y:S01]  /*1170*/  @!P2 IMAD R29, R20.reuse, R3, R29 ;  /* 0x00000003141da224 */ /* 0x040fe200078e021d */
[----:B------:R-:W-:Y:S01]  /*1180*/  ISETP.GE.AND.EX P5, PT, R45, UR13, PT, P5 ;  /* 0x0000000d2d007c0c */ /* 0x000fe2000bfa6350 */
[----:B------:R0:W2:Y:S01]  /*1190*/  @!P3 LDG.E R10, desc[UR14][R16.64] ;  /* 0x0000000e100ab981 */ /* 0x0000a2000c1e1900 */
[----:B------:R-:W-:Y:S01]  /*11a0*/  @!P2 IMAD.WIDE.U32 R2, R20, R2, R6 ;  /* 0x000000021402a225 */ /* 0x000fe200078e0006 */
[----:B------:R-:W1:Y:S02]  /*11b0*/  @!P4 LDC.64 R18, c[0x0][0x390] ;  /* 0x0000e400ff12cb82 */ /* 0x000e640000000a00 */
[----:B------:R1:W2:Y:S02]  /*11c0*/  @!P1 LDG.E R23, desc[UR14][R24.64] ;  /* 0x0000000e18179981 */ /* 0x0002a4000c1e1900 */
        /* <DEDUP_REMOVED lines=42> */
[--C-:B-----5:R-:W-:Y:S02]  /*1470*/  HADD2.F32 R38, -RZ, R41.reuse.H1_H1 ;  /* 0x30000029ff267230 */ /* 0x120fe40000004100 */
[----:B------:R-:W-:-:S03]  /*1480*/  HADD2.F32 R41, -RZ, R41.H0_H0 ;  /* 0x20000029ff297230 */ /* 0x000fc60000004100 */
[----:B------:R-:W-:Y:S02]  /*1490*/  FMUL.FTZ R4, R38, R38 ;  /* 0x0000002626047220 */ /* 0x000fe40000410000 */
[C---:B------:R-:W-:Y:S02]  /*14a0*/  FADD.FTZ R2, R41.reuse, R38 ;  /* 0x0000002629027221 */ /* 0x040fe40000010000 */
[----:B------:R-:W-:Y:S02]  /*14b0*/  FFMA.FTZ R4, R41, R41, R4 ;  /* 0x0000002929047223 */ /* 0x000fe40000010004 */
[----:B------:R-:W-:Y:S01]  /*14c0*/  FADD.FTZ R2, RZ, R2 ;  /* 0x00000002ff027221 */ /* 0x000fe20000010000 */
[--C-:B----4-:R-:W-:Y:S02]  /*14d0*/  HADD2.F32 R39, -RZ, R36.reuse.H0_H0 ;  /* 0x20000024ff277230 */ /* 0x110fe40000004100 */
        /* <DEDUP_REMOVED lines=25> */
[----:B------:R-:W-:Y:S01]  /*1670*/  FMUL.FTZ R33, R7, R7 ;  /* 0x0000000707217220 */ /* 0x000fe20000410000 */
        /* <DEDUP_REMOVED lines=9> */
[----:B------:R-:W-:Y:S01]  /*1710*/  FADD.FTZ R12, R12, R19 ;  /* 0x000000130c0c7221 */ /* 0x000fe20000010000 */
[----:B------:R-:W-:Y:S02]  /*1720*/  FFMA.FTZ R33, R6, R6, R33 ;  /* 0x0000000606217223 */ /* 0x000fe40000010021 */
[----:B------:R-:W-:Y:S01]  /*1730*/  FADD.FTZ R17, R10, R17 ;  /* 0x000000110a117221 */ /* 0x000fe20000010000 */
[--C-:B------:R-:W-:Y:S02]  /*1740*/  HADD2.F32 R10, -RZ, R11.reuse.H1_H1 ;  /* 0x3000000bff0a7230 */ /* 0x100fe40000004100 */
[----:B------:R-:W-:Y:S01]  /*1750*/  FMUL.FTZ R19, R9, R9 ;  /* 0x0000000909137220 */ /* 0x000fe20000410000 */
[----:B------:R-:W-:Y:S02]  /*1760*/  HADD2.F32 R11, -RZ, R11.H0_H0 ;  /* 0x2000000bff0b7230 */ /* 0x000fe40000004100 */
[----:B------:R-:W-:Y:S01]  /*1770*/  FADD.FTZ R33, R12, R33 ;  /* 0x000000210c217221 */ /* 0x000fe20000010000 */
[----:B------:R-:W-:Y:S01]  /*1780*/  FFMA.FTZ R14, R8, R8, R19 ;  /* 0x00000008080e7223 */ /* 0x000fe20000010013 */
[----:B------:R-:W-:Y:S01]  /*1790*/  FMUL.FTZ R18, R10, R10 ;  /* 0x0000000a0a127220 */ /* 0x000fe20000410000 */
[----:B------:R-:W-:-:S02]  /*17a0*/  HADD2.F32 R12, -RZ, R13.H0_H0 ;  /* 0x2000000dff0c7230 */ /* 0x000fc40000004100 */
[----:B------:R-:W-:Y:S02]  /*17b0*/  HADD2.F32 R13, -RZ, R13.H1_H1 ;  /* 0x3000000dff0d7230 */ /* 0x000fe40000004100 */
[----:B------:R-:W-:Y:S01]  /*17c0*/  FADD.FTZ R14, R33, R14 ;  /* 0x0000000e210e7221 */ /* 0x000fe20000010000 */
[C---:B------:R-:W-:Y:S01]  /*17d0*/  FFMA.FTZ R19, R11.reuse, R11, R18 ;  /* 0x0000000b0b137223 */ /* 0x040fe20000010012 */
[----:B------:R-:W-:Y:S01]  /*17e0*/  FADD.FTZ R16, R11, R10 ;  /* 0x0000000a0b107221 */ /* 0x000fe20000010000 */
[----:B------:R-:W-:Y:S02]  /*17f0*/  FMUL.FTZ R33, R13, R13 ;  /* 0x0000000d0d217220 */ /* 0x000fe40000410000 */
[----:B------:R-:W-:Y:S01]  /*1800*/  FADD.FTZ R19, R14, R19 ;  /* 0x000000130e137221 */ /* 0x000fe20000010000 */
[--C-:B------:R-:W-:Y:S02]  /*1810*/  HADD2.F32 R14, -RZ, R15.reuse.H1_H1 ;  /* 0x3000000fff0e7230 */ /* 0x100fe40000004100 */
[----:B------:R-:W-:Y:S01]  /*1820*/  FADD.FTZ R16, R17, R16 ;  /* 0x0000001011107221 */ /* 0x000fe20000010000 */
[C---:B------:R-:W-:Y:S01]  /*1830*/  FADD.FTZ R17, R12.reuse, R13 ;  /* 0x0000000d0c117221 */ /* 0x040fe20000010000 */
[----:B------:R-:W-:Y:S01]  /*1840*/  FFMA.FTZ R18, R12, R12, R33 ;  /* 0x0000000c0c127223 */ /* 0x000fe20000010021 */
[----:B------:R-:W-:-:S02]  /*1850*/  HADD2.F32 R15, -RZ, R15.H0_H0 ;  /* 0x2000000fff0f7230 */ /* 0x000fc40000004100 */
[----:B------:R-:W-:Y:S01]  /*1860*/  FMUL.FTZ R22, R14, R14 ;  /* 0x0000000e0e167220 */ /* 0x000fe20000410000 */
[--C-:B------:R-:W-:Y:S02]  /*1870*/  HADD2.F32 R20, -RZ, R21.reuse.H1_H1 ;  /* 0x30000015ff147230 */ /* 0x100fe40000004100 */
[----:B------:R-:W-:Y:S01]  /*1880*/  FADD.FTZ R16, R16, R17 ;  /* 0x0000001110107221 */ /* 0x000fe20000010000 */
[----:B------:R-:W-:Y:S01]  /*1890*/  FADD.FTZ R18, R19, R18 ;  /* 0x0000001213127221 */ /* 0x000fe20000010000 */
[----:B------:R-:W-:Y:S02]  /*18a0*/  HADD2.F32 R21, -RZ, R21.H0_H0 ;  /* 0x20000015ff157230 */ /* 0x000fe40000004100 */
[C---:B------:R-:W-:Y:S01]  /*18b0*/  FADD.FTZ R17, R15.reuse, R14 ;  /* 0x0000000e0f117221 */ /* 0x040fe20000010000 */
[----:B------:R-:W-:Y:S01]  /*18c0*/  FFMA.FTZ R19, R15, R15, R22 ;  /* 0x0000000f0f137223 */ /* 0x000fe20000010016 */
[----:B------:R-:W-:Y:S01]  /*18d0*/  FMUL.FTZ R24, R20, R20 ;  /* 0x0000001414187220 */ /* 0x000fe20000410000 */
[----:B------:R-:W-:-:S02]  /*18e0*/  HADD2.F32 R22, -RZ, R23.H1_H1 ;  /* 0x30000017ff167230 */ /* 0x000fc40000004100 */
[----:B------:R-:W-:Y:S01]  /*18f0*/  FADD.FTZ R16, R16, R17 ;  /* 0x0000001110107221 */ /* 0x000fe20000010000 */
[----:B------:R-:W-:Y:S02]  /*1900*/  HADD2.F32 R23, -RZ, R23.H0_H0 ;  /* 0x20000017ff177230 */ /* 0x000fe40000004100 */
[----:B------:R-:W-:Y:S01]  /*1910*/  FFMA.FTZ R17, R21, R21, R24 ;  /* 0x0000001515117223 */ /* 0x000fe20000010018 */
[----:B------:R-:W-:Y:S01]  /*1920*/  FADD.FTZ R18, R18, R19 ;  /* 0x0000001312127221 */ /* 0x000fe20000010000 */
[----:B------:R-:W-:Y:S01]  /*1930*/  FMUL.FTZ R26, R22, R22 ;  /* 0x00000016161a7220 */ /* 0x000fe20000410000 */
[--C-:B------:R-:W-:Y:S02]  /*1940*/  HADD2.F32 R24, -RZ, R25.reuse.H1_H1 ;  /* 0x30000019ff187230 */ /* 0x100fe40000004100 */
[----:B------:R-:W-:Y:S01]  /*1950*/  FADD.FTZ R18, R18, R17 ;  /* 0x0000001112127221 */ /* 0x000fe20000010000 */
[----:B------:R-:W-:Y:S01]  /*1960*/  FFMA.FTZ R19, R23, R23, R26 ;  /* 0x0000001717137223 */ /* 0x000fe2000001001a */
[----:B------:R-:W-:-:S02]  /*1970*/  HADD2.F32 R25, -RZ, R25.H0_H0 ;  /* 0x20000019ff197230 */ /* 0x000fc40000004100 */
[----:B------:R-:W-:Y:S01]  /*1980*/  FMUL.FTZ R26, R24, R24 ;  /* 0x00000018181a7220 */ /* 0x000fe20000410000 */
[----:B------:R-:W-:Y:S01]  /*1990*/  FADD.FTZ R17, R21, R20 ;  /* 0x0000001415117221 */ /* 0x000fe20000010000 */
[----:B------:R-:W-:Y:S02]  /*19a0*/  FADD.FTZ R18, R18, R19 ;  /* 0x0000001312127221 */ /* 0x000fe40000010000 */
[----:B------:R-:W-:Y:S01]  /*19b0*/  FFMA.FTZ R19, R25, R25, R26 ;  /* 0x0000001919137223 */ /* 0x000fe2000001001a */
[--C-:B------:R-:W-:Y:S02]  /*19c0*/  HADD2.F32 R26, -RZ, R27.reuse.H1_H1 ;  /* 0x3000001bff1a7230 */ /* 0x100fe40000004100 */
[----:B------:R-:W-:Y:S01]  /*19d0*/  FADD.FTZ R16, R16, R17 ;  /* 0x0000001110107221 */ /* 0x000fe20000010000 */
[----:B------:R-:W-:Y:S01]  /*19e0*/  FADD.FTZ R17, R23, R22 ;  /* 0x0000001617117221 */ /* 0x000fe20000010000 */
[----:B------:R-:W-:Y:S02]  /*19f0*/  HADD2.F32 R27, -RZ, R27.H0_H0 ;  /* 0x2000001bff1b7230 */ /* 0x000fe40000004100 */
[----:B------:R-:W-:Y:S01]  /*1a00*/  FMUL.FTZ R30, R26, R26 ;  /* 0x0000001a1a1e7220 */ /* 0x000fe20000410000 */
[----:B------:R-:W-:Y:S01]  /*1a10*/  FADD.FTZ R16, R16, R17 ;  /* 0x0000001110107221 */ /* 0x000fe20000010000 */
[----:B------:R-:W-:-:S02]  /*1a20*/  HADD2.F32 R28, -RZ, R29.H1_H1 ;  /* 0x3000001dff1c7230 */ /* 0x000fc40000004100 */
[----:B------:R-:W-:Y:S01]  /*1a30*/  FADD.FTZ R18, R18, R19 ;  /* 0x0000001312127221 */ /* 0x000fe20000010000 */
        /* <DEDUP_REMOVED lines=56> */
.L_x_2639:
[----:B------:R-:W-:Y:S05]  /*1dc0*/  BSYNC.RECONVERGENT B0 ;  /* 0x0000000000007941 */ /* 0x000fea0003800200 */
.L_x_2638:
        /* <DEDUP_REMOVED lines=16> */
.L_x_2641:
[----:B------:R-:W-:Y:S05]  /*1ed0*/  BSYNC.RECONVERGENT B0 ;  /* 0x0000000000007941 */ /* 0x000fea0003800200 */
.L_x_2640:
        /* <DEDUP_REMOVED lines=33> */
.L_x_2644:
[----:B------:R-:W2:Y:S04]  /*20f0*/  LDG.E.STRONG.GPU R18, desc[UR14][R16.64] ;  /* 0x0000000e10127981 */ /* 0x000ea8000c1ef900 */
[----:B--2---:R-:W-:Y:S01]  /*2100*/  CCTL.IVALL ;  /* 0x00000000ff00798f */ /* 0x004fe20002000000 */
[----:B------:R-:W-:Y:S05]  /*2110*/  YIELD ;  /* 0x0000000000007946 */ /* 0x000fea0003800000 */
[----:B------:R-:W-:-:S13]  /*2120*/  ISETP.NE.AND P4, PT, R18, R35, PT ;  /* 0x000000231200720c */ /* 0x000fda0003f85270 */
[----:B------:R-:W-:Y:S05]  /*2130*/  @P4 BRA `(.L_x_2644) ;  /* 0xfffffffc00ec4947 */ /* 0x000fea000383ffff */
.L_x_2643:
        /* <DEDUP_REMOVED lines=15> */
.L_x_2646:
        /* <DEDUP_REMOVED lines=91> */
.L_x_2645:
        /* <DEDUP_REMOVED lines=52> */
.L_x_2647:
        /* <DEDUP_REMOVED lines=28> */
.L_x_2648:
        /* <DEDUP_REMOVED lines=13> */
.L_x_2649:
[----:B------:R-:W-:Y:S05]  /*2db0*/  BSYNC.RECONVERGENT B0 ;  /* 0x0000000000007941 */ /* 0x000fea0003800200 */
.L_x_2642:
        /* <DEDUP_REMOVED lines=69> */
.L_x_2653:
[----:B------:R-:W-:Y:S05]  /*3210*/  BSYNC.RECONVERGENT B1 ;  /* 0x0000000000017941 */ /* 0x000fea0003800200 */
.L_x_2652:
        /* <DEDUP_REMOVED lines=30> */
.L_x_2655:
[----:B------:R-:W-:Y:S05]  /*3400*/  BSYNC.RECONVERGENT B1 ;  /* 0x0000000000017941 */ /* 0x000fea0003800200 */
.L_x_2654:
        /* <DEDUP_REMOVED lines=20> */
.L_x_2657:
[----:B------:R-:W-:Y:S05]  /*3550*/  BSYNC.RECONVERGENT B1 ;  /* 0x0000000000017941 */ /* 0x000fea0003800200 */
.L_x_2656:
        /* <DEDUP_REMOVED lines=22> */
.L_x_2659:
[----:B------:R-:W-:Y:S05]  /*36c0*/  BSYNC.RECONVERGENT B1 ;  /* 0x0000000000017941 */ /* 0x000fea0003800200 */
.L_x_2658:
        /* <DEDUP_REMOVED lines=20> */
.L_x_2661:
[----:B------:R-:W-:Y:S05]  /*3810*/  BSYNC.RECONVERGENT B1 ;  /* 0x0000000000017941 */ /* 0x000fea0003800200 */
.L_x_2660:
        /* <DEDUP_REMOVED lines=26> */
[----:B------:R-:W-:Y:S01]  /*39c0*/  FMUL.FTZ R7, R7, UR9 ;  /* 0x0000000907077c20 */ /* 0x000fe20008410000 */
[----:B0-----:R-:W-:-:S04]  /*39d0*/  IMAD R3, R3, UR12, RZ ;  /* 0x0000000c03037c24 */ /* 0x001fc8000f8e02ff */
[----:B------:R-:W-:Y:S01]  /*39e0*/  IMAD R5, R0, UR13, R3 ;  /* 0x0000000d00057c24 */ /* 0x000fe2000f8e0203 */
[----:B------:R-:W-:-:S03]  /*39f0*/  MOV R3, R59 ;  /* 0x0000003b00037202 */ /* 0x000fc60000000f00 */
[----:B------:R-:W-:-:S04]  /*3a00*/  IMAD.WIDE.U32 R2, R0, UR12, R2 ;  /* 0x0000000c00027c25 */ /* 0x000fc8000f8e0002 */
[----:B------:R-:W-:Y:S01]  /*3a10*/  FFMA.FTZ R0, R19, R7, R16 ;  /* 0x0000000713007223 */ /* 0x000fe20000010010 */
[----:B------:R-:W-:Y:S01]  /*3a20*/  IADD3 R5, PT, PT, R3, R5, RZ ;  /* 0x0000000503057210 */ /* 0x000fe20007ffe0ff */
[----:B------:R-:W-:Y:S01]  /*3a30*/  FFMA.FTZ R3, R18, R6, R17 ;  /* 0x0000000612037223 */ /* 0x000fe20000010011 */
[----:B-1----:R-:W-:-:S04]  /*3a40*/  LEA R4, P3, R2, UR16, 0x1 ;  /* 0x0000001002047c11 */ /* 0x002fc8000f8608ff */
[----:B------:R-:W-:Y:S02]  /*3a50*/  LEA.HI.X R5, R2, UR17, R5, 0x1, P3 ;  /* 0x0000001102057c11 */ /* 0x000fe400098f0c05 */
[----:B------:R-:W-:-:S05]  /*3a60*/  F2FP.F16.F32.PACK_AB R3, R0, R3 ;  /* 0x000000030003723e */ /* 0x000fca00000000ff */
[----:B------:R0:W-:Y:S02]  /*3a70*/  STG.E desc[UR14][R4.64], R3 ;  /* 0x0000000304007986 */ /* 0x0001e4000c10190e */
.L_x_2663:
[----:B------:R-:W-:Y:S05]  /*3a80*/  BSYNC.RECONVERGENT B1 ;  /* 0x0000000000017941 */ /* 0x000fea0003800200 */
.L_x_2662:
        /* <DEDUP_REMOVED lines=22> */
.L_x_2665:
[----:B------:R-:W-:Y:S05]  /*3bf0*/  BSYNC.RECONVERGENT B1 ;  /* 0x0000000000017941 */ /* 0x000fea0003800200 */
.L_x_2664:
        /* <DEDUP_REMOVED lines=20> */
.L_x_2667:
[----:B------:R-:W-:Y:S05]  /*3d40*/  BSYNC.RECONVERGENT B1 ;  /* 0x0000000000017941 */ /* 0x000fea0003800200 */
.L_x_2666:
        /* <DEDUP_REMOVED lines=20> */
.L_x_2669:
[----:B------:R-:W-:Y:S05]  /*3e90*/  BSYNC.RECONVERGENT B1 ;  /* 0x0000000000017941 */ /* 0x000fea0003800200 */
.L_x_2668:
        /* <DEDUP_REMOVED lines=20> */
.L_x_2671:
[----:B------:R-:W-:Y:S05]  /*3fe0*/  BSYNC.RECONVERGENT B1 ;  /* 0x0000000000017941 */ /* 0x000fea0003800200 */
.L_x_2670:
        /* <DEDUP_REMOVED lines=37> */
.L_x_2673:
[----:B------:R-:W-:Y:S05]  /*4240*/  BSYNC.RECONVERGENT B1 ;  /* 0x0000000000017941 */ /* 0x000fea0003800200 */
.L_x_2672:
        /* <DEDUP_REMOVED lines=20> */
.L_x_2675:
[----:B------:R-:W-:Y:S05]  /*4390*/  BSYNC.RECONVERGENT B1 ;  /* 0x0000000000017941 */ /* 0x000fea0003800200 */
.L_x_2674:
        /* <DEDUP_REMOVED lines=20> */
.L_x_2677:
[----:B------:R-:W-:Y:S05]  /*44e0*/  BSYNC.RECONVERGENT B1 ;  /* 0x0000000000017941 */ /* 0x000fea0003800200 */
.L_x_2676:
        /* <DEDUP_REMOVED lines=20> */
.L_x_2679:
[----:B------:R-:W-:Y:S05]  /*4630*/  BSYNC.RECONVERGENT B1 ;  /* 0x0000000000017941 */ /* 0x000fea0003800200 */
.L_x_2678:
        /* <DEDUP_REMOVED lines=20> */
.L_x_2681:
[----:B------:R-:W-:Y:S05]  /*4780*/  BSYNC.RECONVERGENT B1 ;  /* 0x0000000000017941 */ /* 0x000fea0003800200 */
.L_x_2680:
        /* <DEDUP_REMOVED lines=10> */
[----:B------:R-:W-:Y:S01]  /*4830*/  F2FP.F16.F32.PACK_AB R5, R30, R5 ;  /* 0x000000051e05723e */ /* 0x000fe200000000ff */
        /* <DEDUP_REMOVED lines=8> */
.L_x_2651:
        /* <DEDUP_REMOVED lines=39> */
.L_x_2684:
[----:B------:R-:W-:Y:S05]  /*4b30*/  BSYNC.RECONVERGENT B1 ;  /* 0x0000000000017941 */ /* 0x000fea0003800200 */
.L_x_2683:
        /* <DEDUP_REMOVED lines=30> */
.L_x_2686:
[----:B------:R-:W-:Y:S05]  /*4d20*/  BSYNC.RECONVERGENT B1 ;  /* 0x0000000000017941 */ /* 0x000fea0003800200 */
.L_x_2685:
        /* <DEDUP_REMOVED lines=32> */
.L_x_2688:
[----:B------:R-:W-:Y:S05]  /*4f30*/  BSYNC.RECONVERGENT B1 ;  /* 0x0000000000017941 */ /* 0x000fea0003800200 */
.L_x_2687:
        /* <DEDUP_REMOVED lines=30> */
.L_x_2690:
[----:B------:R-:W-:Y:S05]  /*5120*/  BSYNC.RECONVERGENT B1 ;  /* 0x0000000000017941 */ /* 0x000fea0003800200 */
.L_x_2689:
        /* <DEDUP_REMOVED lines=32> */
.L_x_2692:
[----:B------:R-:W-:Y:S05]  /*5330*/  BSYNC.RECONVERGENT B1 ;  /* 0x0000000000017941 */ /* 0x000fea0003800200 */
.L_x_2691:
        /* <DEDUP_REMOVED lines=48> */
.L_x_2694:
[----:B------:R-:W-:Y:S05]  /*5640*/  BSYNC.RECONVERGENT B1 ;  /* 0x0000000000017941 */ /* 0x000fea0003800200 */
.L_x_2693:
        /* <DEDUP_REMOVED lines=32> */
.L_x_2696:
[----:B------:R-:W-:Y:S05]  /*5850*/  BSYNC.RECONVERGENT B1 ;  /* 0x0000000000017941 */ /* 0x000fea0003800200 */
.L_x_2695:
        /* <DEDUP_REMOVED lines=30> */
.L_x_2698:
[----:B------:R-:W-:Y:S05]  /*5a40*/  BSYNC.RECONVERGENT B1 ;  /* 0x0000000000017941 */ /* 0x000fea0003800200 */
.L_x_2697:
        /* <DEDUP_REMOVED lines=30> */
.L_x_2700:
[----:B------:R-:W-:Y:S05]  /*5c30*/  BSYNC.RECONVERGENT B1 ;  /* 0x0000000000017941 */ /* 0x000fea0003800200 */
.L_x_2699:
        /* <DEDUP_REMOVED lines=30> */
.L_x_2702:
[----:B------:R-:W-:Y:S05]  /*5e20*/  BSYNC.RECONVERGENT B1 ;  /* 0x0000000000017941 */ /* 0x000fea0003800200 */
.L_x_2701:
        /* <DEDUP_REMOVED lines=47> */
.L_x_2704:
[----:B------:R-:W-:Y:S05]  /*6120*/  BSYNC.RECONVERGENT B1 ;  /* 0x0000000000017941 */ /* 0x000fea0003800200 */
.L_x_2703:
        /* <DEDUP_REMOVED lines=30> */
.L_x_2706:
[----:B------:R-:W-:Y:S05]  /*6310*/  BSYNC.RECONVERGENT B1 ;  /* 0x0000000000017941 */ /* 0x000fea0003800200 */
.L_x_2705:
        /* <DEDUP_REMOVED lines=30> */
.L_x_2708:
[----:B------:R-:W-:Y:S05]  /*6500*/  BSYNC.RECONVERGENT B1 ;  /* 0x0000000000017941 */ /* 0x000fea0003800200 */
.L_x_2707:
        /* <DEDUP_REMOVED lines=28> */
[----:B------:R-:W-:-:S05]  /*66d0*/  F2FP.F16.F32.PACK_AB R7, R7, R0 ;  /* 0x000000000707723e */ /* 0x000fca00000000ff */
[----:B------:R4:W-:Y:S02]  /*66e0*/  STG.E desc[UR14][R4.64], R7 ;  /* 0x0000000704007986 */ /* 0x0009e4000c10190e */
.L_x_2710:
[----:B------:R-:W-:Y:S05]  /*66f0*/  BSYNC.RECONVERGENT B1 ;  /* 0x0000000000017941 */ /* 0x000fea0003800200 */
.L_x_2709:
        /* <DEDUP_REMOVED lines=30> */
.L_x_2712:
[----:B------:R-:W-:Y:S05]  /*68e0*/  BSYNC.RECONVERGENT B1 ;  /* 0x0000000000017941 */ /* 0x000fea0003800200 */
.L_x_2711:
        /* <DEDUP_REMOVED lines=28> */
.L_x_2682:
[----:B------:R-:W-:Y:S05]  /*6ab0*/  BSYNC.RECONVERGENT B0 ;  /* 0x0000000000007941 */ /* 0x000fea0003800200 */
.L_x_2650:
[----:B------:R-:W-:Y:S02]  /*6ac0*/  UIADD3 UR7, UPT, UPT, UR18, UR7, URZ ;  /* 0x0000000712077290 */ /* 0x000fe4000fffe0ff */
[----:B------:R-:W-:Y:S02]  /*6ad0*/  UIADD3 UR4, UPT, UPT, UR4, 0x1, URZ ;  /* 0x0000000104047890 */ /* 0x000fe4000fffe0ff */
[----:B------:R-:W-:-:S09]  /*6ae0*/  UISETP.GE.AND UP0, UPT, UR7, UR8, UPT ;  /* 0x000000080700728c */ /* 0x000fd2000bf06270 */
[----:B------:R-:W-:Y:S05]  /*6af0*/  BRA.U !UP0, `(.L_x_2713) ;  /* 0xffffff9508d07547 */ /* 0x000fea000b83ffff */
[----:B------:R-:W-:Y:S05]  /*6b00*/  EXIT ;  /* 0x000000000000794d */ /* 0x000fea0003800000 */
.L_x_2714:
        /* <DEDUP_REMOVED lines=15> */
.L_x_3459:


//--------------------- .text._Z35group_norm_nhwc_fwd_one_pass_kernelI11Fp16IOFp16WLi64ELi8ELi128EEv26Group_norm_nhwc_fwd_params --------------------------
	.section	.text._Z35group_norm_nhwc_fwd_one_pass_kernelI11Fp16IOFp16WLi64ELi8ELi128EEv26Group_norm_nhwc_fwd_params,"ax",@progbits
	.align	128
        .global         _Z35group_norm_nhwc_fwd_one_pass_kernelI11Fp16IOFp16WLi64ELi8ELi128EEv26Group_norm_nhwc_fwd_params
        .type           _Z35group_norm_nhwc_fwd_one_pass_kernelI11Fp16IOFp16WLi64ELi8ELi128EEv26Group_norm_nhwc_fwd_params,@function
        .size           _Z35group_norm_nhwc_fwd_one_pass_kernelI11Fp16IOFp16WLi64ELi8ELi128EEv26Group_norm_nhwc_fwd_params,(.L_x_3460 - _Z35group_norm_nhwc_fwd_one_pass_kernelI11Fp16IOFp16WLi64ELi8ELi128EEv26Group_norm_nhwc_fwd_params)
        .other          _Z35group_norm_nhwc_fwd_one_pass_kernelI11Fp16IOFp16WLi64ELi8ELi128EEv26Group_norm_nhwc_fwd_params,@"STO_CUDA_ENTRY STV_DEFAULT"
_Z35group_norm_nhwc_fwd_one_pass_kernelI11Fp16IOFp16WLi64ELi8ELi128EEv26Group_norm_nhwc_fwd_params:
.text._Z35group_norm_nhwc_fwd_one_pass_kernelI11Fp16IOFp16WLi64ELi8ELi128EEv26Group_norm_nhwc_fwd_params:
        /* <DEDUP_REMOVED lines=27> */
.L_x_2734:
        /* <DEDUP_REMOVED lines=120> */
.L_x_2716:
[----:B------:R-:W-:Y:S05]  /*0930*/  BSYNC.RECONVERGENT B0 ;  /* 0x0000000000007941 */ /* 0x000fea0003800200 */
.L_x_2715:
        /* <DEDUP_REMOVED lines=16> */
.L_x_2718:
[----:B------:R-:W-:Y:S05]  /*0a40*/  BSYNC.RECONVERGENT B0 ;  /* 0x0000000000007941 */ /* 0x000fea0003800200 */
.L_x_2717:
        /* <DEDUP_REMOVED lines=33> */
.L_x_2721:
[----:B------:R-:W2:Y:S04]  /*0c60*/  LDG.E.STRONG.GPU R10, desc[UR14][R8.64] ;  /* 0x0000000e080a7981 */ /* 0x000ea8000c1ef900 */
[----:B--2---:R-:W-:Y:S01]  /*0c70*/  CCTL.IVALL ;  /* 0x00000000ff00798f */ /* 0x004fe20002000000 */
[----:B------:R-:W-:Y:S05]  /*0c80*/  YIELD ;  /* 0x0000000000007946 */ /* 0x000fea0003800000 */
[----:B------:R-:W-:-:S13]  /*0c90*/  ISETP.NE.AND P4, PT, R10, R17, PT ;  /* 0x000000110a00720c */ /* 0x000fda0003f85270 */
[----:B------:R-:W-:Y:S05]  /*0ca0*/  @P4 BRA `(.L_x_2721) ;  /* 0xfffffffc00ec4947 */ /* 0x000fea000383ffff */
.L_x_2720:
        /* <DEDUP_REMOVED lines=14> */
.L_x_2723:
        /* <DEDUP_REMOVED lines=63> */
[----:B------:R-:W-:Y:S02]  /*1180*/  MOV R16, UR24 ;  /* 0x0000001800107c02 */ /* 0x000fe40008000f00 */
[----:B------:R-:W-:Y:S01]  /*1190*/  MOV R17, UR25 ;  /* 0x0000001900117c02 */ /* 0x000fe20008000f00 */
[----:B------:R-:W3:Y:S01]  /*11a0*/  @!P4 LDG.E.64 R10, desc[UR14][R10.64] ;  /* 0x0000000e0a0ac981 */ /* 0x000ee2000c1e1b00 */
[----:B------:R-:W-:Y:S01]  /*11b0*/  IMAD.U32 R18, RZ, RZ, UR26 ;  /* 0x0000001aff127e24 */ /* 0x000fe2000f8e00ff */
[----:B------:R-:W-:-:S03]  /*11c0*/  MOV R19, UR27 ;  /* 0x0000001b00137c02 */ /* 0x000fc60008000f00 */
        /* <DEDUP_REMOVED lines=23> */
.L_x_2722:
        /* <DEDUP_REMOVED lines=32> */
[----:B------:R-:W-:Y:S02]  /*1540*/  ISETP.EQ.OR P6, PT, R10, UR18, P3 ;  /* 0x000000120a007c0c */ /* 0x000fe40009fc2670 */
[----:B------:R-:W-:Y:S02]  /*1550*/  MOV R8, UR10 ;  /* 0x0000000a00087c02 */ /* 0x000fe40008000f00 */
[----:B------:R-:W-:Y:S02]  /*1560*/  MOV R9, UR11 ;  /* 0x0000000b00097c02 */ /* 0x000fe40008000f00 */
[----:B------:R-:W-:-:S04]  /*1570*/  MOV R10, UR12 ;  /* 0x0000000c000a7c02 */ /* 0x000fc80008000f00 */
[----:B------:R-:W3:Y:S03]  /*1580*/  @!P5 LDG.E.64 R8, desc[UR14][R8.64] ;  /* 0x0000000e0808d981 */ /* 0x000ee6000c1e1b00 */
[----:B------:R-:W-:Y:S01]  /*1590*/  VOTEU.ALL UP3, P6 ;  /* 0x0000000000ff7886 */ /* 0x000fe20003060000 */
[----:B------:R-:W4:Y:S04]  /*15a0*/  @!P4 LDG.E.64 R10, desc[UR14][R10.64] ;  /* 0x0000000e0a0ac981 */ /* 0x000f28000c1e1b00 */
[----:B------:R-:W-:-:S04]  /*15b0*/  @!UP3 UIMAD UR9, UR9, UR19, UR6 ;  /* 0x000000130909b2a4 */ /* 0x000fc8000f8e0206 */
[----:B------:R-:W-:-:S06]  /*15c0*/  @!UP3 UIMAD.WIDE.U32 UR10, UR9, 0x8, UR16 ;  /* 0x00000008090ab8a5 */ /* 0x000fcc000f8e0010 */
[----:B------:R-:W-:Y:S02]  /*15d0*/  MOV R16, UR10 ;  /* 0x0000000a00107c02 */ /* 0x000fe40008000f00 */
        /* <DEDUP_REMOVED lines=11> */
.L_x_2724:
        /* <DEDUP_REMOVED lines=27> */
.L_x_2725:
        /* <DEDUP_REMOVED lines=13> */
.L_x_2726:
[----:B------:R-:W-:Y:S05]  /*1910*/  BSYNC.RECONVERGENT B0 ;  /* 0x0000000000007941 */ /* 0x000fea0003800200 */
.L_x_2719:
        /* <DEDUP_REMOVED lines=67> */
.L_x_2730:
[----:B------:R-:W-:Y:S05]  /*1d50*/  BSYNC.RECONVERGENT B1 ;  /* 0x0000000000017941 */ /* 0x000fea0003800200 */
.L_x_2729:
        /* <DEDUP_REMOVED lines=19> */
.L_x_2728:
        /* <DEDUP_REMOVED lines=31> */
.L_x_2733:
[----:B------:R-:W-:Y:S05]  /*2080*/  BSYNC.RECONVERGENT B1 ;  /* 0x0000000000017941 */ /* 0x000fea0003800200 */
.L_x_2732:
        /* <DEDUP_REMOVED lines=33> */
.L_x_2731:
[----:B------:R-:W-:Y:S05]  /*22a0*/  BSYNC.RECONVERGENT B0 ;  /* 0x0000000000007941 */ /* 0x000fea0003800200 */
.L_x_2727:
[----:B------:R-:W-:Y:S02]  /*22b0*/  UIADD3 UR8, UPT, UPT, UR19, UR8, URZ ;  /* 0x0000000813087290 */ /* 0x000fe4000fffe0ff */
[----:B------:R-:W-:Y:S02]  /*22c0*/  UIADD3 UR4, UPT, UPT, UR4, 0x1, URZ ;  /* 0x0000000104047890 */ /* 0x000fe4000fffe0ff */
[----:B------:R-:W-:-:S09]  /*22d0*/  UISETP.GE.AND UP1, UPT, UR8, UR7, UPT ;  /* 0x000000070800728c */ /* 0x000fd2000bf26270 */
[----:B------:R-:W-:Y:S05]  /*22e0*/  BRA.U !UP1, `(.L_x_2734) ;  /* 0xffffffdd09b07547 */ /* 0x000fea000b83ffff */
[----:B------:R-:W-:Y:S05]  /*22f0*/  EXIT ;  /* 0x000000000000794d */ /* 0x000fea0003800000 */
.L_x_2735:
        /* <DEDUP_REMOVED lines=16> */
.L_x_3460:


//--------------------- .text._Z35group_norm_nhwc_fwd_one_pass_kernelI11Fp16IOFp16WLi128ELi8ELi128EEv26Group_norm_nhwc_fwd_params --------------------------
	.section	.text._Z35group_norm_nhwc_fwd_one_pass_kernelI11Fp16IOFp16WLi128ELi8ELi128EEv26Group_norm_nhwc_fwd_params,"ax",@progbits
	.align	128
        .global         _Z35group_norm_nhwc_fwd_one_pass_kernelI11Fp16IOFp16WLi128ELi8ELi128EEv26Group_norm_nhwc_fwd_params
        .type           _Z35group_norm_nhwc_fwd_one_pass_kernelI11Fp16IOFp16WLi128ELi8ELi128EEv26Group_norm_nhwc_fwd_params,@function
        .size           _Z35group_norm_nhwc_fwd_one_pass_kernelI11Fp16IOFp16WLi128ELi8ELi128EEv26Group_norm_nhwc_fwd_params,(.L_x_3461 - _Z35group_norm_nhwc_fwd_one_pass_kernelI11Fp16IOFp16WLi128ELi8ELi128EEv26Group_norm_nhwc_fwd_params)
        .other          _Z35group_norm_nhwc_fwd_one_pass_kernelI11Fp16IOFp16WLi128ELi8ELi128EEv26Group_norm_nhwc_fwd_params,@"STO_CUDA_ENTRY STV_DEFAULT"
_Z35group_norm_nhwc_fwd_one_pass_kernelI11Fp16IOFp16WLi128ELi8ELi128EEv26Group_norm_nhwc_fwd_params:
.text._Z35group_norm_nhwc_fwd_one_pass_kernelI11Fp16IOFp16WLi128ELi8ELi128EEv26Group_norm_nhwc_fwd_params:
        /* <DEDUP_REMOVED lines=33> */
.L_x_2763:
[----:B0-----:R-:W0:Y:S01]  /*0210*/  LDCU UR5, c[0x0][0x3f8] ;  /* 0x00007f00ff0577ac */ /* 0x001e220008000800 */
[----:B------:R-:W-:Y:S01]  /*0220*/  IABS R8, UR9 ;  /* 0x0000000900087c13 */ /* 0x000fe20008000000 */
[C---:B------:R-:W-:Y:S01]  /*0230*/  VIADD R16, R22.reuse, 0x40 ;  /* 0x0000004016107836 */ /* 0x040fe20000000000 */
[----:B------:R-:W-:Y:S01]  /*0240*/  IADD3 R9, PT, PT, R22, 0x20, RZ ;  /* 0x0000002016097810 */ /* 0x000fe20007ffe0ff */
[----:B-1----:R-:W1:Y:S01]  /*0250*/  LDCU.64 UR14, c[0x0][0x3e8] ;  /* 0x00007d00ff0e77ac */ /* 0x002e620008000a00 */
[----:B------:R-:W-:Y:S02]  /*0260*/  R2UR UR12, R8 ;  /* 0x00000000080c72ca */ /* 0x000fe400000e0000 */
[----:B------:R-:W-:Y:S01]  /*0270*/  SHF.R.S32.HI R17, RZ, 0x1f, R16 ;  /* 0x0000001fff117819 */ /* 0x000fe20000011410 */
[----:B------:R-:W3:Y:S01]  /*0280*/  LDCU.64 UR18, c[0x0][0x3f0] ;  /* 0x00007e00ff1277ac */ /* 0x000ee20008000a00 */
        /* <DEDUP_REMOVED lines=157> */
.L_x_2737:
[----:B------:R-:W-:Y:S05]  /*0c60*/  BSYNC.RECONVERGENT B0 ;  /* 0x0000000000007941 */ /* 0x000fea0003800200 */
.L_x_2736:
        /* <DEDUP_REMOVED lines=16> */
.L_x_2739:
[----:B------:R-:W-:Y:S05]  /*0d70*/  BSYNC.RECONVERGENT B0 ;  /* 0x0000000000007941 */ /* 0x000fea0003800200 */
.L_x_2738:
        /* <DEDUP_REMOVED lines=16> */
[----:B-1----:R-:W-:Y:S01]  /*0e80*/  IMAD.U32 R18, RZ, RZ, UR14 ;  /* 0x0000000eff127e24 */ /* 0x002fe2000f8e00ff */
[----:B------:R-:W-:Y:S02]  /*0e90*/  UIMAD.WIDE.U32 UR12, UR12, 0x8, UR18 ;  /* 0x000000080c0c78a5 */ /* 0x000fe4000f8e0012 */
[----:B------:R-:W-:-:S04]  /*0ea0*/  UIADD3 UR11, UPT, UPT, -UR11, 0x1, URZ ;  /* 0x000000010b0b7890 */ /* 0x000fc8000fffe1ff */
[----:B------:R-:W-:Y:S02]  /*0eb0*/  MOV R10, UR12 ;  /* 0x0000000c000a7c02 */ /* 0x000fe40008000f00 */
        /* <DEDUP_REMOVED lines=13> */
.L_x_2742:
[----:B------:R-:W2:Y:S04]  /*0f90*/  LDG.E.STRONG.GPU R10, desc[UR16][R8.64] ;  /* 0x00000010080a7981 */ /* 0x000ea8000c1ef900 */
[----:B--2---:R-:W-:Y:S01]  /*0fa0*/  CCTL.IVALL ;  /* 0x00000000ff00798f */ /* 0x004fe20002000000 */
[----:B------:R-:W-:Y:S05]  /*0fb0*/  YIELD ;  /* 0x0000000000007946 */ /* 0x000fea0003800000 */
[----:B------:R-:W-:-:S13]  /*0fc0*/  ISETP.NE.AND P4, PT, R10, R19, PT ;  /* 0x000000130a00720c */ /* 0x000fda0003f85270 */
[----:B------:R-:W-:Y:S05]  /*0fd0*/  @P4 BRA `(.L_x_2742) ;  /* 0xfffffffc00ec4947 */ /* 0x000fea000383ffff */
.L_x_2741:
        /* <DEDUP_REMOVED lines=15> */
.L_x_2744:
[----:B------:R-:W-:Y:S01]  /*10d0*/  UIADD3 UR26, UPT, UPT, UR5, 0x1, URZ ;  /* 0x00000001051a7890 */ /* 0x000fe2000fffe0ff */
[----:B------:R-:W-:-:S05]  /*10e0*/  ISETP.EQ.OR P2, PT, RZ, UR14, P3 ;  /* 0x0000000eff007c0c */ /* 0x000fca0009f42670 */
[----:B------:R-:W-:-:S04]  /*10f0*/  MOV R8, UR26 ;  /* 0x0000001a00087c02 */ /* 0x000fc80008000f00 */
        /* <DEDUP_REMOVED lines=48> */
[----:B------:R-:W-:-:S06]  /*1400*/  IMAD.U32 R11, RZ, RZ, UR27 ;  /* 0x0000001bff0b7e24 */ /* 0x000fcc000f8e00ff */
        /* <DEDUP_REMOVED lines=39> */
.L_x_2743:
[----:B------:R-:W-:-:S04]  /*1680*/  LOP3.LUT R8, R0, 0x7, RZ, 0xc0, !PT ;  /* 0x0000000700087812 */ /* 0x000fc800078ec0ff */
        /* <DEDUP_REMOVED lines=43> */
[----:B----4-:R-:W-:-:S04]  /*1940*/  @!P4 FADD.FTZ R16, R16, R8 ;  /* 0x000000081010c221 */ /* 0x010fc80000010000 */
[----:B------:R-:W-:Y:S02]  /*1950*/  VIADD R8, R28, 0x4 ;  /* 0x000000041c087836 */ /* 0x000fe40000000000 */
[----:B------:R-:W-:-:S03]  /*1960*/  @!P4 FADD.FTZ R17, R17, R9 ;  /* 0x000000091111c221 */ /* 0x000fc60000010000 */
[----:B------:R-:W-:Y:S01]  /*1970*/  R2UR UR5, R8 ;  /* 0x00000000080572ca */ /* 0x000fe200000e0000 */
[----:B--2---:R-:W-:Y:S01]  /*1980*/  @!P5 FADD.FTZ R16, R16, R10 ;  /* 0x0000000a1010d221 */ /* 0x004fe20000010000 */
[----:B------:R-:W-:-:S03]  /*1990*/  @!P5 FADD.FTZ R17, R17, R11 ;  /* 0x0000000b1111d221 */ /* 0x000fc60000010000 */
[----:B---3--:R-:W-:Y:S01]  /*19a0*/  @!P6 FADD.FTZ R16, R16, R18 ;  /* 0x000000121010e221 */ /* 0x008fe20000010000 */
[----:B------:R-:W-:-:S09]  /*19b0*/  @!P6 FADD.FTZ R17, R17, R19 ;  /* 0x000000131111e221 */ /* 0x000fd20000010000 */
.L_x_2745:
        /* <DEDUP_REMOVED lines=28> */
.L_x_2746:
        /* <DEDUP_REMOVED lines=13> */
.L_x_2747:
[----:B------:R-:W-:Y:S05]  /*1c50*/  BSYNC.RECONVERGENT B0 ;  /* 0x0000000000007941 */ /* 0x000fea0003800200 */
.L_x_2740:
[----:B------:R-:W4:Y:S01]  /*1c60*/  @P0 LDC.64 R10, c[0x0][0x388] ;  /* 0x0000e200ff0a0b82 */ /* 0x000f220000000a00 */
[----:B------:R-:W5:Y:S01]  /*1c70*/  LDCU UR12, c[0x0][0x414] ;  /* 0x00008280ff0c77ac */ /* 0x000f620008000800 */
[----:B------:R-:W-:Y:S01]  /*1c80*/  IMAD.U32 R9, RZ, RZ, UR9 ;  /* 0x00000009ff097e24 */ /* 0x000fe2000f8e00ff */
[----:B--2---:R-:W-:Y:S01]  /*1c90*/  IADD3 R19, PT, PT, R23, UR10, RZ ;  /* 0x0000000a17137c10 */ /* 0x004fe2000fffe0ff */
[----:B------:R-:W-:-:S04]  /*1ca0*/  UMOV UR5, 0x400 ;  /* 0x0000040000057882 */ /* 0x000fc80000000000 */
        /* <DEDUP_REMOVED lines=59> */
.L_x_2751:
[----:B------:R-:W-:Y:S05]  /*2060*/  BSYNC.RECONVERGENT B1 ;  /* 0x0000000000017941 */ /* 0x000fea0003800200 */
.L_x_2750:
[----:B------:R-:W-:Y:S01]  /*2070*/  VIADD R19, R22, 0x20 ;  /* 0x0000002016137836 */ /* 0x000fe20000000000 */
[----:B------:R-:W-:Y:S04]  /*2080*/  BSSY.RECONVERGENT B1, `(.L_x_2752) ;  /* 0x0000017000017945 */ /* 0x000fe80003800200 */
        /* <DEDUP_REMOVED lines=22> */
.L_x_2753:
[----:B------:R-:W-:Y:S05]  /*21f0*/  BSYNC.RECONVERGENT B1 ;  /* 0x0000000000017941 */ /* 0x000fea0003800200 */
.L_x_2752:
[----:B------:R-:W-:Y:S01]  /*2200*/  SHF.R.S32.HI R4, RZ, 0x1f, R17 ;  /* 0x0000001fff047819 */ /* 0x000fe20000011411 */
[----:B------:R-:W-:Y:S01]  /*2210*/  BSSY.RECONVERGENT B1, `(.L_x_2754) ;  /* 0x000001a000017945 */ /* 0x000fe20003800200 */
[----:B------:R-:W-:Y:S02]  /*2220*/  ISETP.GE.U32.AND P1, PT, R17, UR12, PT ;  /* 0x0000000c11007c0c */ /* 0x000fe4000bf26070 */
[----:B01----:R-:W-:Y:S02]  /*2230*/  IADD3 R3, PT, PT, R22, 0x60, RZ ;  /* 0x0000006016037810 */ /* 0x003fe40007ffe0ff */
[----:B------:R-:W-:Y:S02]  /*2240*/  ISETP.GE.AND.EX P1, PT, R4, UR13, PT, P1 ;  /* 0x0000000d04007c0c */ /* 0x000fe4000bf26310 */
[----:B------:R-:W-:Y:S02]  /*2250*/  ISETP.GE.U32.AND P2, PT, R3, UR12, PT ;  /* 0x0000000c03007c0c */ /* 0x000fe4000bf46070 */
[----:B------:R-:W-:-:S04]  /*2260*/  SHF.R.S32.HI R18, RZ, 0x1f, R3 ;  /* 0x0000001fff127819 */ /* 0x000fc80000011403 */
[----:B------:R-:W-:-:S05]  /*2270*/  ISETP.GE.AND.EX P2, PT, R18, UR13, PT, P2 ;  /* 0x0000000d12007c0c */ /* 0x000fca000bf46320 */
[----:B------:R-:W-:Y:S08]  /*2280*/  @P1 BRA `(.L_x_2755) ;  /* 0x0000000000481947 */ /* 0x000ff00003800000 */
[----:B------:R-:W0:Y:S01]  /*2290*/  LDCU.64 UR10, c[0x0][0x3e0] ;  /* 0x00007c00ff0a77ac */ /* 0x000e220008000a00 */
[--C-:B------:R-:W-:Y:S01]  /*22a0*/  FADD.FTZ R6, R7, -R8.reuse ;  /* 0x8000000807067221 */ /* 0x100fe20000010000 */
[----:B------:R-:W-:Y:S02]  /*22b0*/  IMAD.MOV.U32 R5, RZ, RZ, R25 ;  /* 0x000000ffff057224 */ /* 0x000fe400078e0019 */
        /* <DEDUP_REMOVED lines=15> */
.L_x_2755:
[----:B------:R-:W-:Y:S05]  /*23b0*/  BSYNC.RECONVERGENT B1 ;  /* 0x0000000000017941 */ /* 0x000fea0003800200 */
.L_x_2754:
        /* <DEDUP_REMOVED lines=15> */
[----:B------:R-:W-:Y:S02]  /*24b0*/  F2FP.F16.F32.PACK_AB R3, R10, R3 ;  /* 0x000000030a03723e */ /* 0x000fe400000000ff */
[----:B------:R-:W-:-:S05]  /*24c0*/  LEA.HI.X R5, R24, UR13, R7, 0x1, P1 ;  /* 0x0000000d18057c11 */ /* 0x000fca00088f0c07 */
[----:B------:R1:W-:Y:S01]  /*24d0*/  STG.E desc[UR16][R4.64], R3 ;  /* 0x0000000304007986 */ /* 0x0003e2000c101910 */
[----:B------:R-:W-:Y:S05]  /*24e0*/  BRA `(.L_x_2756) ;  /* 0x0000000800187947 */ /* 0x000fea0003800000 */
.L_x_2749:
        /* <DEDUP_REMOVED lines=29> */
[----:B-1----:R-:W-:-:S03]  /*26c0*/  LEA R18, P2, R28, UR14, 0x1 ;  /* 0x0000000e1c127c11 */ /* 0x002fc6000f8408ff */
[----:B------:R-:W-:-:S05]  /*26d0*/  IMAD.IADD R19, R29, 0x1, R19 ;  /* 0x000000011d137824 */ /* 0x000fca00078e0213 */
[----:B------:R-:W-:-:S05]  /*26e0*/  LEA.HI.X R19, R28, UR15, R19, 0x1, P2 ;  /* 0x0000000f1c137c11 */ /* 0x000fca00090f0c13 */
[----:B------:R0:W-:Y:S02]  /*26f0*/  STG.E desc[UR16][R18.64], R3 ;  /* 0x0000000312007986 */ /* 0x0001e4000c101910 */
.L_x_2758:
[----:B------:R-:W-:Y:S05]  /*2700*/  BSYNC.RECONVERGENT B1 ;  /* 0x0000000000017941 */ /* 0x000fea0003800200 */
.L_x_2757:
[C---:B0-----:R-:W-:Y:S01]  /*2710*/  IADD3 R18, PT, PT, R22.reuse, 0x20, RZ ;  /* 0x0000002016127810 */ /* 0x041fe20007ffe0ff */
[----:B------:R-:W-:Y:S01]  /*2720*/  BSSY.RECONVERGENT B1, `(.L_x_2759) ;  /* 0x0000022000017945 */ /* 0x000fe20003800200 */
[----:B------:R-:W-:Y:S02]  /*2730*/  IADD3 R3, PT, PT, R22, 0x60, RZ ;  /* 0x0000006016037810 */ /* 0x000fe40007ffe0ff */
        /* <DEDUP_REMOVED lines=32> */
.L_x_2760:
[----:B------:R-:W-:Y:S05]  /*2940*/  BSYNC.RECONVERGENT B1 ;  /* 0x0000000000017941 */ /* 0x000fea0003800200 */
.L_x_2759:
        /* <DEDUP_REMOVED lines=21> */
[----:B------:R-:W-:Y:S01]  /*2aa0*/  MOV R5, R25 ;  /* 0x0000001900057202 */ /* 0x000fe20000000f00 */
[----:B-1----:R-:W-:Y:S01]  /*2ab0*/  FADD.FTZ R29, R4, 1 ;  /* 0x3f800000041d7421 */ /* 0x002fe20000010000 */
[----:B------:R-:W-:-:S03]  /*2ac0*/  IMAD.MOV.U32 R4, RZ, RZ, R26 ;  /* 0x000000ffff047224 */ /* 0x000fc600078e001a */
[----:B------:R-:W0:Y:S01]  /*2ad0*/  MUFU.RCP R7, R7 ;  /* 0x0000000700077308 */ /* 0x000e220000001000 */
[----:B------:R-:W-:-:S07]  /*2ae0*/  IMAD.WIDE.U32 R4, R17, UR12, R4 ;  /* 0x0000000c11047c25 */ /* 0x000fce000f8e0004 */
        /* <DEDUP_REMOVED lines=8> */
.L_x_2762:
[----:B------:R-:W-:Y:S05]  /*2b70*/  BSYNC.RECONVERGENT B1 ;  /* 0x0000000000017941 */ /* 0x000fea0003800200 */
.L_x_2761:
        /* <DEDUP_REMOVED lines=29> */
.L_x_2756:
[----:B------:R-:W-:Y:S05]  /*2d50*/  BSYNC.RECONVERGENT B0 ;  /* 0x0000000000007941 */ /* 0x000fea0003800200 */
.L_x_2748:
[----:B------:R-:W-:Y:S02]  /*2d60*/  UIADD3 UR9, UPT, UPT, UR21, UR9, URZ ;  /* 0x0000000915097290 */ /* 0x000fe4000fffe0ff */
[----:B------:R-:W-:Y:S02]  /*2d70*/  UIADD3 UR4, UPT, UPT, UR4, 0x1, URZ ;  /* 0x0000000104047890 */ /* 0x000fe4000fffe0ff */
[----:B------:R-:W-:-:S09]  /*2d80*/  UISETP.GE.AND UP1, UPT, UR9, UR7, UPT ;  /* 0x000000070900728c */ /* 0x000fd2000bf26270 */
[----:B------:R-:W-:Y:S05]  /*2d90*/  BRA.U !UP1, `(.L_x_2763) ;  /* 0xffffffd5091c7547 */ /* 0x000fea000b83ffff */
[----:B------:R-:W-:Y:S05]  /*2da0*/  EXIT ;  /* 0x000000000000794d */ /* 0x000fea0003800000 */
.L_x_2764:
        /* <DEDUP_REMOVED lines=13> */
.L_x_3461:


//--------------------- .text._Z35group_norm_nhwc_fwd_one_pass_kernelI11Fp16IOFp16WLi256ELi8ELi128EEv26Group_norm_nhwc_fwd_params --------------------------
	.section	.text._Z35group_norm_nhwc_fwd_one_pass_kernelI11Fp16IOFp16WLi256ELi8ELi128EEv26Group_norm_nhwc_fwd_params,"ax",@progbits
	.align	128
        .global         _Z35group_norm_nhwc_fwd_one_pass_kernelI11Fp16IOFp16WLi256ELi8ELi128EEv26Group_norm_nhwc_fwd_params
        .type           _Z35group_norm_nhwc_fwd_one_pass_kernelI11Fp16IOFp16WLi256ELi8ELi128EEv26Group_norm_nhwc_fwd_params,@function
        .size           _Z35group_norm_nhwc_fwd_one_pass_kernelI11Fp16IOFp16WLi256ELi8ELi128EEv26Group_norm_nhwc_fwd_params,(.L_x_3462 - _Z35group_norm_nhwc_fwd_one_pass_kernelI11Fp16IOFp16WLi256ELi8ELi128EEv26Group_norm_nhwc_fwd_params)
        .other          _Z35group_norm_nhwc_fwd_one_pass_kernelI11Fp16IOFp16WLi256ELi8ELi128EEv26Group_norm_nhwc_fwd_params,@"STO_CUDA_ENTRY STV_DEFAULT"
_Z35group_norm_nhwc_fwd_one_pass_kernelI11Fp16IOFp16WLi256ELi8ELi128EEv26Group_norm_nhwc_fwd_params:
.text._Z35group_norm_nhwc_fwd_one_pass_kernelI11Fp16IOFp16WLi256ELi8ELi128EEv26Group_norm_nhwc_fwd_params:
        /* <DEDUP_REMOVED lines=41> */
.L_x_2808:
        /* <DEDUP_REMOVED lines=78> */
[----:B------:R-:W0:Y:S01]  /*0770*/  @!P2 LDC.64 R8, c[0x0][0x390] ;  /* 0x0000e400ff08ab82 */ /* 0x000e220000000a00 */
[----:B------:R-:W-:-:S02]  /*0780*/  @!P5 MOV R18, R42 ;  /* 0x0000002a0012d202 */ /* 0x000fc40000000f00 */
[----:B------:R-:W-:Y:S02]  /*0790*/  ISETP.GE.U32.AND P3, PT, R36, UR14, PT ;  /* 0x0000000e24007c0c */ /* 0x000fe4000bf66070 */
[----:B--2---:R1:W2:Y:S01]  /*07a0*/  @!P4 LDG.E R16, desc[UR16][R14.64] ;  /* 0x000000100e10c981 */ /* 0x0042a2000c1e1900 */
[----:B------:R-:W-:Y:S01]  /*07b0*/  @!P5 IMAD.WIDE.U32 R18, R21, R4, R18 ;  /* 0x000000041512d225 */ /* 0x000fe200078e0012 */
[----:B------:R-:W-:Y:S01]  /*07c0*/  ISETP.GE.AND.EX P3, PT, R28, UR15, PT, P3 ;  /* 0x0000000f1c007c0c */ /* 0x000fe2000bf66330 */
[----:B------:R-:W5:Y:S03]  /*07d0*/  @!P1 LDC.64 R4, c[0x0][0x390] ;  /* 0x0000e400ff049b82 */ /* 0x000f660000000a00 */
[----:B------:R-:W-:Y:S02]  /*07e0*/  @!P5 IADD3 R17, PT, PT, R19, R25, RZ ;  /* 0x000000191311d210 */ /* 0x000fe40007ffe0ff */
[----:B----4-:R-:W-:-:S02]  /*07f0*/  @!P5 LEA R12, P6, R18, R12, 0x1 ;  /* 0x0000000c120cd211 */ /* 0x010fc400078c08ff */
[----:B-1----:R-:W-:Y:S02]  /*0800*/  @!P2 MOV R14, R42 ;  /* 0x0000002a000ea202 */ /* 0x002fe40000000f00 */
[----:B------:R-:W-:Y:S01]  /*0810*/  @!P2 MOV R15, R41 ;  /* 0x00000029000fa202 */ /* 0x000fe20000000f00 */
[----:B------:R-:W-:Y:S01]  /*0820*/  @!P2 IMAD R21, R3, R11, R20 ;  /* 0x0000000b0315a224 */ /* 0x000fe200078e0214 */
[----:B------:R-:W-:Y:S01]  /*0830*/  @!P5 LEA.HI.X R13, R18, R13, R17, 0x1, P6 ;  /* 0x0000000d120dd211 */ /* 0x000fe200030f0c11 */
[----:B---3--:R-:W-:Y:S01]  /*0840*/  @!P1 IMAD R17, R29, R6, RZ ;  /* 0x000000061d119224 */ /* 0x008fe200078e02ff */
[----:B------:R-:W-:Y:S01]  /*0850*/  @!P1 MOV R18, R42 ;  /* 0x0000002a00129202 */ /* 0x000fe20000000f00 */
[----:B------:R-:W-:Y:S01]  /*0860*/  @!P2 IMAD.WIDE.U32 R10, R3, R10, R14 ;  /* 0x0000000a030aa225 */ /* 0x000fe200078e000e */
[----:B------:R-:W-:Y:S01]  /*0870*/  @!P1 MOV R19, R41 ;  /* 0x0000002900139202 */ /* 0x000fe20000000f00 */
[----:B------:R-:W1:Y:S01]  /*0880*/  @!P3 LDC.64 R14, c[0x0][0x3e0] ;  /* 0x0000f800ff0ebb82 */ /* 0x000e620000000a00 */
[----:B------:R-:W-:Y:S01]  /*0890*/  ISETP.GE.U32.AND P4, PT, R35, UR14, PT ;  /* 0x0000000e23007c0c */ /* 0x000fe2000bf86070 */
[----:B------:R-:W-:-:S02]  /*08a0*/  @!P1 IMAD R25, R38, R7, R17 ;  /* 0x0000000726199224 */ /* 0x000fc400078e0211 */
[----:B------:R-:W-:Y:S01]  /*08b0*/  HFMA2 R17, -RZ, RZ, 0, 0 ;  /* 0x00000000ff117431 */ /* 0x000fe200000001ff */
[----:B------:R-:W-:Y:S01]  /*08c0*/  @!P2 IADD3 R3, PT, PT, R11, R21, RZ ;  /* 0x000000150b03a210 */ /* 0x000fe20007ffe0ff */
[----:B------:R-:W-:Y:S01]  /*08d0*/  @!P1 IMAD.WIDE.U32 R6, R38, R6, R18 ;  /* 0x0000000626069225 */ /* 0x000fe200078e0012 */
[C---:B0-----:R-:W-:Y:S02]  /*08e0*/  @!P2 LEA R20, P6, R10.reuse, R8, 0x1 ;  /* 0x000000080a14a211 */ /* 0x041fe400078c08ff */
[----:B------:R-:W-:Y:S01]  /*08f0*/  ISETP.GE.AND.EX P4, PT, R23, UR15, PT, P4 ;  /* 0x0000000f17007c0c */ /* 0x000fe2000bf86340 */
[----:B------:R0:W3:Y:S01]  /*0900*/  @!P5 LDG.E R17, desc[UR16][R12.64] ;  /* 0x000000100c11d981 */ /* 0x0000e2000c1e1900 */
[----:B------:R-:W-:Y:S01]  /*0910*/  @!P2 LEA.HI.X R21, R10, R9, R3, 0x1, P6 ;  /* 0x000000090a15a211 */ /* 0x000fe200030f0c03 */
[----:B------:R-:W-:Y:S01]  /*0920*/  @!P1 IMAD.IADD R3, R7, 0x1, R25 ;  /* 0x0000000107039824 */ /* 0x000fe200078e0219 */
[----:B------:R-:W-:Y:S02]  /*0930*/  ISETP.GE.U32.AND P5, PT, R34, UR14, PT ;  /* 0x0000000e22007c0c */ /* 0x000fe4000bfa6070 */
[----:B-----5:R-:W-:-:S02]  /*0940*/  @!P1 LEA R8, P6, R6, R4, 0x1 ;  /* 0x0000000406089211 */ /* 0x020fc400078c08ff */
[----:B------:R-:W-:Y:S02]  /*0950*/  ISETP.GE.AND.EX P5, PT, R0, UR15, PT, P5 ;  /* 0x0000000f00007c0c */ /* 0x000fe4000bfa6350 */
[----:B------:R-:W-:Y:S02]  /*0960*/  @!P1 LEA.HI.X R9, R6, R5, R3, 0x1, P6 ;  /* 0x0000000506099211 */ /* 0x000fe400030f0c03 */
[----:B------:R-:W4:Y:S01]  /*0970*/  @!P3 LDC.64 R6, c[0x0][0x390] ;  /* 0x0000e400ff06bb82 */ /* 0x000f220000000a00 */
[----:B------:R-:W-:-:S07]  /*0980*/  ISETP.GE.U32.AND P6, PT, R33, UR14, PT ;  /* 0x0000000e21007c0c */ /* 0x000fce000bfc6070 */
[----:B0-----:R-:W0:Y:S01]  /*0990*/  @!P4 LDC.64 R12, c[0x0][0x3e0] ;  /* 0x0000f800ff0ccb82 */ /* 0x001e220000000a00 */
        /* <DEDUP_REMOVED lines=136> */
.L_x_2766:
[----:B------:R-:W-:Y:S05]  /*1220*/  BSYNC.RECONVERGENT B0 ;  /* 0x0000000000007941 */ /* 0x000fea0003800200 */
.L_x_2765:
        /* <DEDUP_REMOVED lines=16> */
.L_x_2768:
[----:B------:R-:W-:Y:S05]  /*1330*/  BSYNC.RECONVERGENT B0 ;  /* 0x0000000000007941 */ /* 0x000fea0003800200 */
.L_x_2767:
        /* <DEDUP_REMOVED lines=33> */
.L_x_2771:
[----:B----4-:R-:W2:Y:S04]  /*1550*/  LDG.E.STRONG.GPU R14, desc[UR16][R12.64] ;  /* 0x000000100c0e7981 */ /* 0x010ea8000c1ef900 */
[----:B--2---:R-:W-:Y:S01]  /*1560*/  CCTL.IVALL ;  /* 0x00000000ff00798f */ /* 0x004fe20002000000 */
[----:B------:R-:W-:Y:S05]  /*1570*/  YIELD ;  /* 0x0000000000007946 */ /* 0x000fea0003800000 */
[----:B------:R-:W-:-:S13]  /*1580*/  ISETP.NE.AND P4, PT, R14, R27, PT ;  /* 0x0000001b0e00720c */ /* 0x000fda0003f85270 */
[----:B------:R-:W-:Y:S05]  /*1590*/  @P4 BRA `(.L_x_2771) ;  /* 0xfffffffc00ec4947 */ /* 0x000fea000383ffff */
.L_x_2770:
        /* <DEDUP_REMOVED lines=15> */
.L_x_2773:
[----:B------:R-:W-:Y:S01]  /*1690*/  UIADD3 UR26, UPT, UPT, UR5, 0x1, URZ ;  /* 0x00000001051a7890 */ /* 0x000fe2000fffe0ff */
[----:B------:R-:W-:-:S05]  /*16a0*/  ISETP.EQ.OR P2, PT, RZ, UR15, P3 ;  /* 0x0000000fff007c0c */ /* 0x000fca0009f42670 */
[----:B----4-:R-:W-:-:S04]  /*16b0*/  MOV R12, UR26 ;  /* 0x0000001a000c7c02 */ /* 0x010fc80008000f00 */
[----:B------:R-:W-:-:S04]  /*16c0*/  ISETP.EQ.OR P4, PT, R12, UR20, P3 ;  /* 0x000000140c007c0c */ /* 0x000fc80009f82670 */
[----:B------:R-:W-:-:S05]  /*16d0*/  VOTEU.ALL UP1, P2 ;  /* 0x0000000000ff7886 */ /* 0x000fca0001020000 */
[----:B------:R-:W-:-:S04]  /*16e0*/  @!UP1 UIMAD.WIDE.U32 UR26, UR11, 0x8, UR18 ;  /* 0x000000080b1a98a5 */ /* 0x000fc8000f8e0012 */
[----:B------:R-:W-:Y:S02]  /*16f0*/  VOTEU.ALL UP1, P4 ;  /* 0x0000000000ff7886 */ /* 0x000fe40002020000 */
[----:B------:R-:W-:Y:S01]  /*1700*/  MOV R12, UR26 ;  /* 0x0000001a000c7c02 */ /* 0x000fe20008000f00 */
[----:B------:R-:W-:Y:S02]  /*1710*/  IMAD.U32 R13, RZ, RZ, UR27 ;  /* 0x0000001bff0d7e24 */ /* 0x000fe4000f8e00ff */
        /* <DEDUP_REMOVED lines=82> */
.L_x_2772:
        /* <DEDUP_REMOVED lines=52> */
.L_x_2774:
        /* <DEDUP_REMOVED lines=28> */
.L_x_2775:
        /* <DEDUP_REMOVED lines=13> */
.L_x_2776:
[----:B------:R-:W-:Y:S05]  /*2210*/  BSYNC.RECONVERGENT B0 ;  /* 0x0000000000007941 */ /* 0x000fea0003800200 */
.L_x_2769:
        /* <DEDUP_REMOVED lines=38> */
[----:B----4-:R-:W-:Y:S02]  /*2480*/  HADD2.F32 R13, -RZ, R44.H0_H0 ;  /* 0x2000002cff0d7230 */ /* 0x010fe40000004100 */
[----:B-----5:R-:W-:Y:S02]  /*2490*/  HADD2.F32 R14, -RZ, R26.H0_H0 ;  /* 0x2000001aff0e7230 */ /* 0x020fe40000004100 */
[----:B------:R-:W-:Y:S01]  /*24a0*/  HADD2.F32 R15, -RZ, R45.H0_H0 ;  /* 0x2000002dff0f7230 */ /* 0x000fe20000004100 */
        /* <DEDUP_REMOVED lines=10> */
[----:B------:R-:W-:Y:S02]  /*2550*/  IMAD.MOV.U32 R24, RZ, RZ, R42 ;  /* 0x000000ffff187224 */ /* 0x000fe400078e002a */
[----:B------:R-:W-:Y:S01]  /*2560*/  FADD.FTZ R3, R3, -UR5 ;  /* 0x8000000503037e21 */ /* 0x000fe20008010000 */
[----:B------:R-:W1:Y:S01]  /*2570*/  LDCU.64 UR12, c[0x0][0x380] ;  /* 0x00007000ff0c77ac */ /* 0x000e620008000a00 */
[----:B------:R-:W-:Y:S02]  /*2580*/  FADD.FTZ R4, R4, -UR5 ;  /* 0x8000000504047e21 */ /* 0x000fe40008010000 */
[----:B------:R-:W-:Y:S02]  /*2590*/  FMUL.FTZ R3, R3, UR10 ;  /* 0x0000000a03037c20 */ /* 0x000fe40008410000 */
[----:B------:R-:W-:-:S02]  /*25a0*/  FMUL.FTZ R4, R4, UR10 ;  /* 0x0000000a04047c20 */ /* 0x000fc40008410000 */
[----:B------:R-:W-:Y:S02]  /*25b0*/  FFMA.FTZ R3, R12, R3, R14 ;  /* 0x000000030c037223 */ /* 0x000fe4000001000e */
        /* <DEDUP_REMOVED lines=9> */
.L_x_2780:
[----:B------:R-:W-:Y:S05]  /*2650*/  BSYNC.RECONVERGENT B1 ;  /* 0x0000000000017941 */ /* 0x000fea0003800200 */
.L_x_2779:
[----:B------:R-:W-:Y:S01]  /*2660*/  SHF.R.S32.HI R25, RZ, 0x1f, R44 ;  /* 0x0000001fff197819 */ /* 0x000fe2000001142c */
[----:B------:R-:W-:Y:S01]  /*2670*/  BSSY.RECONVERGENT B1, `(.L_x_2781) ;  /* 0x0000017000017945 */ /* 0x000fe20003800200 */
[C---:B0-----:R-:W-:Y:S02]  /*2680*/  IADD3 R3, PT, PT, R38.reuse, 0x40, RZ ;  /* 0x0000004026037810 */ /* 0x041fe40007ffe0ff */
[----:B------:R-:W-:Y:S02]  /*2690*/  ISETP.GE.AND.EX P2, PT, R25, UR15, PT, P2 ;  /* 0x0000000f19007c0c */ /* 0x000fe4000bf46320 */
[----:B------:R-:W-:-:S11]  /*26a0*/  IADD3 R4, PT, PT, R38, 0x60, RZ ;  /* 0x0000006026047810 */ /* 0x000fd60007ffe0ff */
        /* <DEDUP_REMOVED lines=19> */
.L_x_2782:
[----:B------:R-:W-:Y:S05]  /*27e0*/  BSYNC.RECONVERGENT B1 ;  /* 0x0000000000017941 */ /* 0x000fea0003800200 */
.L_x_2781:
        /* <DEDUP_REMOVED lines=34> */
.L_x_2784:
[----:B------:R-:W-:Y:S05]  /*2a10*/  BSYNC.RECONVERGENT B1 ;  /* 0x0000000000017941 */ /* 0x000fea0003800200 */
.L_x_2783:
        /* <DEDUP_REMOVED lines=20> */
.L_x_2786:
[----:B------:R-:W-:Y:S05]  /*2b60*/  BSYNC.RECONVERGENT B1 ;  /* 0x0000000000017941 */ /* 0x000fea0003800200 */
.L_x_2785:
        /* <DEDUP_REMOVED lines=20> */
.L_x_2788:
[----:B------:R-:W-:Y:S05]  /*2cb0*/  BSYNC.RECONVERGENT B1 ;  /* 0x0000000000017941 */ /* 0x000fea0003800200 */
.L_x_2787:
        /* <DEDUP_REMOVED lines=20> */
.L_x_2790:
[----:B------:R-:W-:Y:S05]  /*2e00*/  BSYNC.RECONVERGENT B1 ;  /* 0x0000000000017941 */ /* 0x000fea0003800200 */
.L_x_2789:
        /* <DEDUP_REMOVED lines=20> */
.L_x_2792:
[----:B------:R-:W-:Y:S05]  /*2f50*/  BSYNC.RECONVERGENT B1 ;  /* 0x0000000000017941 */ /* 0x000fea0003800200 */
.L_x_2791:
        /* <DEDUP_REMOVED lines=19> */
.L_x_2778:
        /* <DEDUP_REMOVED lines=8> */
[----:B------:R-:W-:Y:S02]  /*3110*/  IMAD.MOV.U32 R44, RZ, RZ, R42 ;  /* 0x000000ffff2c7224 */ /* 0x000fe400078e002a */
        /* <DEDUP_REMOVED lines=24> */
.L_x_2795:
[----:B------:R-:W-:Y:S05]  /*32a0*/  BSYNC.RECONVERGENT B1 ;  /* 0x0000000000017941 */ /* 0x000fea0003800200 */
.L_x_2794:
        /* <DEDUP_REMOVED lines=34> */
.L_x_2797:
[----:B------:R-:W-:Y:S05]  /*34d0*/  BSYNC.RECONVERGENT B1 ;  /* 0x0000000000017941 */ /* 0x000fea0003800200 */
.L_x_2796:
        /* <DEDUP_REMOVED lines=44> */
.L_x_2799:
[----:B------:R-:W-:Y:S05]  /*37a0*/  BSYNC.RECONVERGENT B1 ;  /* 0x0000000000017941 */ /* 0x000fea0003800200 */
.L_x_2798:
        /* <DEDUP_REMOVED lines=30> */
.L_x_2801:
[----:B------:R-:W-:Y:S05]  /*3990*/  BSYNC.RECONVERGENT B1 ;  /* 0x0000000000017941 */ /* 0x000fea0003800200 */
.L_x_2800:
        /* <DEDUP_REMOVED lines=30> */
.L_x_2803:
[----:B------:R-:W-:Y:S05]  /*3b80*/  BSYNC.RECONVERGENT B1 ;  /* 0x0000000000017941 */ /* 0x000fea0003800200 */
.L_x_2802:
        /* <DEDUP_REMOVED lines=30> */
.L_x_2805:
[----:B------:R-:W-:Y:S05]  /*3d70*/  BSYNC.RECONVERGENT B1 ;  /* 0x0000000000017941 */ /* 0x000fea0003800200 */
.L_x_2804:
        /* <DEDUP_REMOVED lines=30> */
.L_x_2807:
[----:B------:R-:W-:Y:S05]  /*3f60*/  BSYNC.RECONVERGENT B1 ;  /* 0x0000000000017941 */ /* 0x000fea0003800200 */
.L_x_2806:
        /* <DEDUP_REMOVED lines=29> */
.L_x_2793:
[----:B------:R-:W-:Y:S05]  /*4140*/  BSYNC.RECONVERGENT B0 ;  /* 0x0000000000007941 */ /* 0x000fea0003800200 */
.L_x_2777:
[----:B------:R-:W-:Y:S02]  /*4150*/  UIADD3 UR9, UPT, UPT, UR21, UR9, URZ ;  /* 0x0000000915097290 */ /* 0x000fe4000fffe0ff */
[----:B------:R-:W-:Y:S02]  /*4160*/  UIADD3 UR4, UPT, UPT, UR4, 0x1, URZ ;  /* 0x0000000104047890 */ /* 0x000fe4000fffe0ff */
[----:B------:R-:W-:-:S09]  /*4170*/  UISETP.GE.AND UP1, UPT, UR9, UR7, UPT ;  /* 0x000000070900728c */ /* 0x000fd2000bf26270 */
[----:B------:R-:W-:Y:S05]  /*4180*/  BRA.U !UP1, `(.L_x_2808) ;  /* 0xffffffc109407547 */ /* 0x000fea000b83ffff */
[----:B------:R-:W-:Y:S05]  /*4190*/  EXIT ;  /* 0x000000000000794d */ /* 0x000fea0003800000 */
.L_x_2809:
        /* <DEDUP_REMOVED lines=14> */
.L_x_3462:


//--------------------- .text._Z35group_norm_nhwc_fwd_one_pass_kernelI11Fp16IOFp16WLi512ELi8ELi128EEv26Group_norm_nhwc_fwd_params --------------------------
	.section	.text._Z35group_norm_nhwc_fwd_one_pass_kernelI11Fp16IOFp16WLi512ELi8ELi128EEv26Group_norm_nhwc_fwd_params,"ax",@progbits
	.align	128
        .global         _Z35group_norm_nhwc_fwd_one_pass_kernelI11Fp16IOFp16WLi512ELi8ELi128EEv26Group_norm_nhwc_fwd_params
        .type           _Z35group_norm_nhwc_fwd_one_pass_kernelI11Fp16IOFp16WLi512ELi8ELi128EEv26Group_norm_nhwc_fwd_params,@function
        .size           _Z35group_norm_nhwc_fwd_one_pass_kernelI11Fp16IOFp16WLi512ELi8ELi128EEv26Group_norm_nhwc_fwd_params,(.L_x_3463 - _Z35group_norm_nhwc_fwd_one_pass_kernelI11Fp16IOFp16WLi512ELi8ELi128EEv26Group_norm_nhwc_fwd_params)
        .other          _Z35group_norm_nhwc_fwd_one_pass_kernelI11Fp16IOFp16WLi512ELi8ELi128EEv26Group_norm_nhwc_fwd_params,@"STO_CUDA_ENTRY STV_DEFAULT"
_Z35group_norm_nhwc_fwd_one_pass_kernelI11Fp16IOFp16WLi512ELi8ELi128EEv26Group_norm_nhwc_fwd_params:
.text._Z35group_norm_nhwc_fwd_one_pass_kernelI11Fp16IOFp16WLi512ELi8ELi128EEv26Group_norm_nhwc_fwd_params:
        /* <DEDUP_REMOVED lines=36> */
.L_x_2885:
        /* <DEDUP_REMOVED lines=440> */
.L_x_2811:
[----:B------:R-:W-:Y:S05]  /*1dc0*/  BSYNC.RECONVERGENT B0 ;  /* 0x0000000000007941 */ /* 0x000fea0003800200 */
.L_x_2810:
        /* <DEDUP_REMOVED lines=16> */
.L_x_2813:
[----:B------:R-:W-:Y:S05]  /*1ed0*/  BSYNC.RECONVERGENT B0 ;  /* 0x0000000000007941 */ /* 0x000fea0003800200 */
.L_x_2812:
        /* <DEDUP_REMOVED lines=33> */
.L_x_2816:
[----:B------:R-:W2:Y:S04]  /*20f0*/  LDG.E.STRONG.GPU R18, desc[UR14][R16.64] ;  /* 0x0000000e10127981 */ /* 0x000ea8000c1ef900 */
[----:B--2---:R-:W-:Y:S01]  /*2100*/  CCTL.IVALL ;  /* 0x00000000ff00798f */ /* 0x004fe20002000000 */
[----:B------:R-:W-:Y:S05]  /*2110*/  YIELD ;  /* 0x0000000000007946 */ /* 0x000fea0003800000 */
[----:B------:R-:W-:-:S13]  /*2120*/  ISETP.NE.AND P4, PT, R18, R35, PT ;  /* 0x000000231200720c */ /* 0x000fda0003f85270 */
[----:B------:R-:W-:Y:S05]  /*2130*/  @P4 BRA `(.L_x_2816) ;  /* 0xfffffffc00ec4947 */ /* 0x000fea000383ffff */
.L_x_2815:
        /* <DEDUP_REMOVED lines=15> */
.L_x_2818:
        /* <DEDUP_REMOVED lines=91> */
.L_x_2817:
        /* <DEDUP_REMOVED lines=52> */
.L_x_2819:
        /* <DEDUP_REMOVED lines=28> */
.L_x_2820:
        /* <DEDUP_REMOVED lines=13> */
.L_x_2821:
[----:B------:R-:W-:Y:S05]  /*2db0*/  BSYNC.RECONVERGENT B0 ;  /* 0x0000000000007941 */ /* 0x000fea0003800200 */
.L_x_2814:
        /* <DEDUP_REMOVED lines=69> */
.L_x_2825:
[----:B------:R-:W-:Y:S05]  /*3210*/  BSYNC.RECONVERGENT B1 ;  /* 0x0000000000017941 */ /* 0x000fea0003800200 */
.L_x_2824:
        /* <DEDUP_REMOVED lines=30> */
.L_x_2827:
[----:B------:R-:W-:Y:S05]  /*3400*/  BSYNC.RECONVERGENT B1 ;  /* 0x0000000000017941 */ /* 0x000fea0003800200 */
.L_x_2826:
        /* <DEDUP_REMOVED lines=20> */
.L_x_2829:
[----:B------:R-:W-:Y:S05]  /*3550*/  BSYNC.RECONVERGENT B1 ;  /* 0x0000000000017941 */ /* 0x000fea0003800200 */
.L_x_2828:
        /* <DEDUP_REMOVED lines=22> */
.L_x_2831:
[----:B------:R-:W-:Y:S05]  /*36c0*/  BSYNC.RECONVERGENT B1 ;  /* 0x0000000000017941 */ /* 0x000fea0003800200 */
.L_x_2830:
        /* <DEDUP_REMOVED lines=20> */
.L_x_2833:
[----:B------:R-:W-:Y:S05]  /*3810*/  BSYNC.RECONVERGENT B1 ;  /* 0x0000000000017941 */ /* 0x000fea0003800200 */
.L_x_2832:
        /* <DEDUP_REMOVED lines=38> */
.L_x_2835:
[----:B------:R-:W-:Y:S05]  /*3a80*/  BSYNC.RECONVERGENT B1 ;  /* 0x0000000000017941 */ /* 0x000fea0003800200 */
.L_x_2834:
        /* <DEDUP_REMOVED lines=22> */
.L_x_2837:
[----:B------:R-:W-:Y:S05]  /*3bf0*/  BSYNC.RECONVERGENT B1 ;  /* 0x0000000000017941 */ /* 0x000fea0003800200 */
.L_x_2836:
        /* <DEDUP_REMOVED lines=20> */
.L_x_2839:
[----:B------:R-:W-:Y:S05]  /*3d40*/  BSYNC.RECONVERGENT B1 ;  /* 0x0000000000017941 */ /* 0x000fea0003800200 */
.L_x_2838:
        /* <DEDUP_REMOVED lines=20> */
.L_x_2841:
[----:B------:R-:W-:Y:S05]  /*3e90*/  BSYNC.RECONVERGENT B1 ;  /* 0x0000000000017941 */ /* 0x000fea0003800200 */
.L_x_2840:
        /* <DEDUP_REMOVED lines=20> */
.L_x_2843:
[----:B------:R-:W-:Y:S05]  /*3fe0*/  BSYNC.RECONVERGENT B1 ;  /* 0x0000000000017941 */ /* 0x000fea0003800200 */
.L_x_2842:
        /* <DEDUP_REMOVED lines=37> */
.L_x_2845:
[----:B------:R-:W-:Y:S05]  /*4240*/  BSYNC.RECONVERGENT B1 ;  /* 0x0000000000017941 */ /* 0x000fea0003800200 */
.L_x_2844:
        /* <DEDUP_REMOVED lines=20> */
.L_x_2847:
[----:B------:R-:W-:Y:S05]  /*4390*/  BSYNC.RECONVERGENT B1 ;  /* 0x0000000000017941 */ /* 0x000fea0003800200 */
.L_x_2846:
        /* <DEDUP_REMOVED lines=20> */
.L_x_2849:
[----:B------:R-:W-:Y:S05]  /*44e0*/  BSYNC.RECONVERGENT B1 ;  /* 0x0000000000017941 */ /* 0x000fea0003800200 */
.L_x_2848:
        /* <DEDUP_REMOVED lines=20> */
.L_x_2851:
[----:B------:R-:W-:Y:S05]  /*4630*/  BSYNC.RECONVERGENT B1 ;  /* 0x0000000000017941 */ /* 0x000fea0003800200 */
.L_x_2850:
        /* <DEDUP_REMOVED lines=20> */
.L_x_2853:
[----:B------:R-:W-:Y:S05]  /*4780*/  BSYNC.RECONVERGENT B1 ;  /* 0x0000000000017941 */ /* 0x000fea0003800200 */
.L_x_2852:
        /* <DEDUP_REMOVED lines=19> */
.L_x_2823:
        /* <DEDUP_REMOVED lines=39> */
.L_x_2856:
[----:B------:R-:W-:Y:S05]  /*4b30*/  BSYNC.RECONVERGENT B1 ;  /* 0x0000000000017941 */ /* 0x000fea0003800200 */
.L_x_2855:
        /* <DEDUP_REMOVED lines=30> */
.L_x_2858:
[----:B------:R-:W-:Y:S05]  /*4d20*/  BSYNC.RECONVERGENT B1 ;  /* 0x0000000000017941 */ /* 0x000fea0003800200 */
.L_x_2857:
        /* <DEDUP_REMOVED lines=32> */
.L_x_2860:
[----:B------:R-:W-:Y:S05]  /*4f30*/  BSYNC.RECONVERGENT B1 ;  /* 0x0000000000017941 */ /* 0x000fea0003800200 */
.L_x_2859:
        /* <DEDUP_REMOVED lines=30> */
.L_x_2862:
[----:B------:R-:W-:Y:S05]  /*5120*/  BSYNC.RECONVERGENT B1 ;  /* 0x0000000000017941 */ /* 0x000fea0003800200 */
.L_x_2861:
        /* <DEDUP_REMOVED lines=32> */
.L_x_2864:
[----:B------:R-:W-:Y:S05]  /*5330*/  BSYNC.RECONVERGENT B1 ;  /* 0x0000000000017941 */ /* 0x000fea0003800200 */
.L_x_2863:
        /* <DEDUP_REMOVED lines=48> */
.L_x_2866:
[----:B------:R-:W-:Y:S05]  /*5640*/  BSYNC.RECONVERGENT B1 ;  /* 0x0000000000017941 */ /* 0x000fea0003800200 */
.L_x_2865:
        /* <DEDUP_REMOVED lines=32> */
.L_x_2868:
[----:B------:R-:W-:Y:S05]  /*5850*/  BSYNC.RECONVERGENT B1 ;  /* 0x0000000000017941 */ /* 0x000fea0003800200 */
.L_x_2867:
        /* <DEDUP_REMOVED lines=30> */
.L_x_2870:
[----:B------:R-:W-:Y:S05]  /*5a40*/  BSYNC.RECONVERGENT B1 ;  /* 0x0000000000017941 */ /* 0x000fea0003800200 */
.L_x_2869:
        /* <DEDUP_REMOVED lines=30> */
.L_x_2872:
[----:B------:R-:W-:Y:S05]  /*5c30*/  BSYNC.RECONVERGENT B1 ;  /* 0x0000000000017941 */ /* 0x000fea0003800200 */
.L_x_2871:
        /* <DEDUP_REMOVED lines=30> */
.L_x_2874:
[----:B------:R-:W-:Y:S05]  /*5e20*/  BSYNC.RECONVERGENT B1 ;  /* 0x0000000000017941 */ /* 0x000fea0003800200 */
.L_x_2873:
        /* <DEDUP_REMOVED lines=47> */
.L_x_2876:
[----:B------:R-:W-:Y:S05]  /*6120*/  BSYNC.RECONVERGENT B1 ;  /* 0x0000000000017941 */ /* 0x000fea0003800200 */
.L_x_2875:
        /* <DEDUP_REMOVED lines=30> */
.L_x_2878:
[----:B------:R-:W-:Y:S05]  /*6310*/  BSYNC.RECONVERGENT B1 ;  /* 0x0000000000017941 */ /* 0x000fea0003800200 */
.L_x_2877:
        /* <DEDUP_REMOVED lines=30> */
.L_x_2880:
[----:B------:R-:W-:Y:S05]  /*6500*/  BSYNC.RECONVERGENT B1 ;  /* 0x0000000000017941 */ /* 0x000fea0003800200 */
.L_x_2879:
        /* <DEDUP_REMOVED lines=30> */
.L_x_2882:
[----:B------:R-:W-:Y:S05]  /*66f0*/  BSYNC.RECONVERGENT B1 ;  /* 0x0000000000017941 */ /* 0x000fea0003800200 */
.L_x_2881:
        /* <DEDUP_REMOVED lines=30> */
.L_x_2884:
[----:B------:R-:W-:Y:S05]  /*68e0*/  BSYNC.RECONVERGENT B1 ;  /* 0x0000000000017941 */ /* 0x000fea0003800200 */
.L_x_2883:
        /* <DEDUP_REMOVED lines=28> */
.L_x_2854:
[----:B------:R-:W-:Y:S05]  /*6ab0*/  BSYNC.RECONVERGENT B0 ;  /* 0x0000000000007941 */ /* 0x000fea0003800200 */
.L_x_2822:
[----:B------:R-:W-:Y:S02]  /*6ac0*/  UIADD3 UR7, UPT, UPT, UR18, UR7, URZ ;  /* 0x0000000712077290 */ /* 0x000fe4000fffe0ff */
[----:B------:R-:W-:Y:S02]  /*6ad0*/  UIADD3 UR4, UPT, UPT, UR4, 0x1, URZ ;  /* 0x0000000104047890 */ /* 0x000fe4000fffe0ff */
[----:B------:R-:W-:-:S09]  /*6ae0*/  UISETP.GE.AND UP0, UPT, UR7, UR8, UPT ;  /* 0x000000080700728c */ /* 0x000fd2000bf06270 */
[----:B------:R-:W-:Y:S05]  /*6af0*/  BRA.U !UP0, `(.L_x_2885) ;  /* 0xffffff9508d07547 */ /* 0x000fea000b83ffff */
[----:B------:R-:W-:Y:S05]  /*6b00*/  EXIT ;  /* 0x000000000000794d */ /* 0x000fea0003800000 */
.L_x_2886:
        /* <DEDUP_REMOVED lines=15> */
.L_x_3463:


//--------------------- .text._Z35group_norm_nhwc_fwd_one_pass_kernelI11Fp32IOFp32WLi64ELi8ELi128EEv26Group_norm_nhwc_fwd_params --------------------------
	.section	.text._Z35group_norm_nhwc_fwd_one_pass_kernelI11Fp32IOFp32WLi64ELi8ELi128EEv26Group_norm_nhwc_fwd_params,"ax",@progbits
	.align	128
        .global         _Z35group_norm_nhwc_fwd_one_pass_kernelI11Fp32IOFp32WLi64ELi8ELi128EEv26Group_norm_nhwc_fwd_params
        .type           _Z35group_norm_nhwc_fwd_one_pass_kernelI11Fp32IOFp32WLi64ELi8ELi128EEv26Group_norm_nhwc_fwd_params,@function
        .size           _Z35group_norm_nhwc_fwd_one_pass_kernelI11Fp32IOFp32WLi64ELi8ELi128EEv26Group_norm_nhwc_fwd_params,(.L_x_3464 - _Z35group_norm_nhwc_fwd_one_pass_kernelI11Fp32IOFp32WLi64ELi8ELi128EEv26Group_norm_nhwc_fwd_params)
        .other          _Z35group_norm_nhwc_fwd_one_pass_kernelI11Fp32IOFp32WLi64ELi8ELi128EEv26Group_norm_nhwc_fwd_params,@"STO_CUDA_ENTRY STV_DEFAULT"
_Z35group_norm_nhwc_fwd_one_pass_kernelI11Fp32IOFp32WLi64ELi8ELi128EEv26Group_norm_nhwc_fwd_params:
.text._Z35group_norm_nhwc_fwd_one_pass_kernelI11Fp32IOFp32WLi64ELi8ELi128EEv26Group_norm_nhwc_fwd_params:
        /* <DEDUP_REMOVED lines=12> */
[----:B------:R-:W3:Y:S01]  /*00c0*/  LDCU.64 UR8, c[0x0][0x388] ;  /* 0x00007100ff0877ac */ /* 0x000ee20008000a00 */
[----:B------:R-:W4:Y:S04]  /*00d0*/  LDCU UR19, c[0x0][0x374] ;  /* 0x00006e80ff1377ac */ /* 0x000f280008000800 */
[----:B------:R-:W2:Y:S01]  /*00e0*/  LDC R19, c[0x0][0x370] ;  /* 0x0000dc00ff137b82 */ /* 0x000ea20000000800 */
[----:B------:R-:W5:Y:S01]  /*00f0*/  LDCU.U8 UR5, c[0x0][0x3fc] ;  /* 0x00007f80ff0577ac */ /* 0x000f620008000000 */
[----:B------:R-:W0:Y:S01]  /*0100*/  LDCU.64 UR14, c[0x0][0x358] ;  /* 0x00006b00ff0e77ac */ /* 0x000e220008000a00 */
[----:B-1----:R-:W-:Y:S01]  /*0110*/  MOV R0, UR4 ;  /* 0x0000000400007c02 */ /* 0x002fe20008000f00 */
[----:B------:R-:W-:Y:S01]  /*0120*/  UMOV UR4, URZ ;  /* 0x000000ff00047c82 */ /* 0x000fe20008000000 */
[----:B---3--:R-:W-:Y:S01]  /*0130*/  ISETP.NE.U32.AND P1, PT, RZ, UR8, PT ;  /* 0x00000008ff007c0c */ /* 0x008fe2000bf25070 */
[----:B------:R-:W-:Y:S01]  /*0140*/  UMOV UR8, UR6 ;  /* 0x0000000600087c82 */ /* 0x000fe20008000000 */
[----:B0-----:R-:W-:Y:S01]  /*0150*/  LOP3.LUT P0, RZ, R15, UR18, RZ, 0xfc, !PT ;  /* 0x000000120fff7c12 */ /* 0x001fe2000f80fcff */
[----:B-----5:R-:W-:Y:S01]  /*0160*/  UISETP.NE.AND UP0, UPT, UR5, URZ, UPT ;  /* 0x000000ff0500728c */ /* 0x020fe2000bf05270 */
[----:B------:R-:W-:-:S02]  /*0170*/  SHF.R.U32.HI R15, RZ, 0x2, R15 ;  /* 0x00000002ff0f7819 */ /* 0x000fc4000001160f */
[----:B------:R-:W-:-:S03]  /*0180*/  ISETP.NE.AND.EX P0, PT, RZ, UR9, !P0, P1 ;  /* 0x00000009ff007c0c */ /* 0x000fc6000c705310 */
[----:B----4-:R-:W-:-:S10]  /*0190*/  IMAD R15, R0, UR18, R15 ;  /* 0x00000012000f7c24 */ /* 0x010fd4000f8e020f */
.L_x_2906:
[----:B0-----:R-:W0:Y:S01]  /*01a0*/  LDC R13, c[0x0][0x3f8] ;  /* 0x0000fe00ff0d7b82 */ /* 0x001e220000000800 */
[----:B-1----:R-:W1:Y:S01]  /*01b0*/  LDCU.64 UR10, c[0x0][0x3e8] ;  /* 0x00007d00ff0a77ac */ /* 0x002e620008000a00 */
[----:B---3--:R-:W3:Y:S01]  /*01c0*/  S2R R14, SR_TID.X ;  /* 0x00000000000e7919 */ /* 0x008ee20000002100 */
[----:B--2---:R-:W-:Y:S02]  /*01d0*/  IADD3 R16, PT, PT, R15, 0x20, RZ ;  /* 0x000000200f107810 */ /* 0x004fe40007ffe0ff */
[----:B------:R-:W-:Y:S02]  /*01e0*/  SHF.R.S32.HI R9, RZ, 0x1f, R15 ;  /* 0x0000001fff097819 */ /* 0x000fe4000001140f */
[----:B------:R-:W-:Y:S02]  /*01f0*/  SHF.R.S32.HI R17, RZ, 0x1f, R16 ;  /* 0x0000001fff117819 */ /* 0x000fe40000011410 */
[----:B0---45:R-:W-:Y:S02]  /*0200*/  IABS R5, R13 ;  /* 0x0000000d00057213 */ /* 0x031fe40000000000 */
[----:B------:R-:W-:-:S02]  /*0210*/  ISETP.NE.AND P3, PT, R13, RZ, PT ;  /* 0x000000ff0d00720c */ /* 0x000fc40003f65270 */
[----:B------:R-:W0:Y:S08]  /*0220*/  I2F.RP R0, R5 ;  /* 0x0000000500007306 */ /* 0x000e300000209400 */
[----:B0-----:R-:W0:Y:S02]  /*0230*/  MUFU.RCP R0, R0 ;  /* 0x0000000000007308 */ /* 0x001e240000001000 */
[----:B0-----:R-:W-:-:S06]  /*0240*/  IADD3 R2, PT, PT, R0, 0xffffffe, RZ ;  /* 0x0ffffffe00027810 */ /* 0x001fcc0007ffe0ff */
[----:B------:R0:W4:Y:S02]  /*0250*/  F2I.FTZ.U32.TRUNC.NTZ R3, R2 ;  /* 0x0000000200037305 */ /* 0x000124000021f000 */
[----:B0-----:R-:W-:Y:S02]  /*0260*/  HFMA2 R2, -RZ, RZ, 0, 0 ;  /* 0x00000000ff027431 */ /* 0x001fe400000001ff */
[----:B----4-:R-:W-:-:S04]  /*0270*/  IMAD.MOV R4, RZ, RZ, -R3 ;  /* 0x000000ffff047224 */ /* 0x010fc800078e0a03 */
[----:B------:R-:W-:Y:S01]  /*0280*/  IMAD R7, R4, R5, RZ ;  /* 0x0000000504077224 */ /* 0x000fe200078e02ff */
[----:B------:R-:W-:-:S03]  /*0290*/  IABS R4, UR8 ;  /* 0x0000000800047c13 */ /* 0x000fc60008000000 */
[----:B------:R-:W-:-:S06]  /*02a0*/  IMAD.HI.U32 R3, R3, R7, R2 ;  /* 0x0000000703037227 */ /* 0x000fcc00078e0002 */
        /* <DEDUP_REMOVED lines=8> */
[----:B------:R-:W-:Y:S02]  /*0330*/  LOP3.LUT R0, R13, UR8, RZ, 0x3c, !PT ;  /* 0x000000080d007c12 */ /* 0x000fe4000f8e3cff */
[----:B------:R-:W-:Y:S02]  /*0340*/  ISETP.GE.AND.EX P2, PT, R17, UR11, PT, P2 ;  /* 0x0000000b11007c0c */ /* 0x000fe4000bf46320 */
[----:B------:R-:W-:-:S07]  /*0350*/  ISETP.GE.AND P4, PT, R0, RZ, PT ;  /* 0x000000ff0000720c */ /* 0x000fce0003f86270 */
[----:B------:R-:W-:Y:S01]  /*0360*/  @P1 VIADD R3, R3, 0x1 ;  /* 0x0000000103031836 */ /* 0x000fe20000000000 */
[----:B------:R-:W-:-:S03]  /*0370*/  ISETP.GE.U32.AND P1, PT, R15, UR10, PT ;  /* 0x0000000a0f007c0c */ /* 0x000fc6000bf26070 */
[----:B------:R-:W0:Y:S01]  /*0380*/  @!P2 LDC.64 R4, c[0x0][0x390] ;  /* 0x0000e400ff04ab82 */ /* 0x000e220000000a00 */
[----:B------:R-:W-:Y:S01]  /*0390*/  ISETP.GE.AND.EX P1, PT, R9, UR11, PT, P1 ;  /* 0x0000000b09007c0c */ /* 0x000fe2000bf26310 */
[----:B------:R-:W1:Y:S01]  /*03a0*/  LDCU.64 UR10, c[0x0][0x3f0] ;  /* 0x00007e00ff0a77ac */ /* 0x000e620008000a00 */
[----:B------:R-:W-:Y:S02]  /*03b0*/  MOV R21, R3 ;  /* 0x0000000300157202 */ /* 0x000fe40000000f00 */
[----:B---3--:R-:W-:Y:S02]  /*03c0*/  SHF.L.U32 R3, R14, 0x1, RZ ;  /* 0x000000010e037819 */ /* 0x008fe400000006ff */
[----:B------:R-:W-:Y:S02]  /*03d0*/  @!P4 IADD3 R21, PT, PT, -R21, RZ, RZ ;  /* 0x000000ff1515c210 */ /* 0x000fe40007ffe1ff */
[----:B------:R-:W-:Y:S02]  /*03e0*/  @!P3 LOP3.LUT R21, RZ, R13, RZ, 0x33, !PT ;  /* 0x0000000dff15b212 */ /* 0x000fe400078e33ff */
[----:B------:R-:W-:-:S02]  /*03f0*/  LOP3.LUT R3, R3, 0x6, RZ, 0xc0, !PT ;  /* 0x0000000603037812 */ /* 0x000fc400078ec0ff */
[--C-:B------:R-:W-:Y:S01]  /*0400*/  SHF.R.S32.HI R2, RZ, 0x1f, R21.reuse ;  /* 0x0000001fff027819 */ /* 0x100fe20000011415 */
[----:B------:R-:W-:Y:S01]  /*0410*/  IMAD.MOV R0, RZ, RZ, -R21 ;  /* 0x000000ffff007224 */ /* 0x000fe200078e0a15 */
[----:B------:R-:W3:Y:S03]  /*0420*/  @!P1 LDC.64 R10, c[0x0][0x3e0] ;  /* 0x0000f800ff0a9b82 */ /* 0x000ee60000000a00 */
[----:B------:R-:W-:Y:S02]  /*0430*/  IMAD R0, R13, R0, UR8 ;  /* 0x000000080d007e24 */ /* 0x000fe4000f8e0200 */
[----:B-1----:R-:W-:-:S03]  /*0440*/  IMAD R8, R2, UR10, RZ ;  /* 0x0000000a02087c24 */ /* 0x002fc6000f8e02ff */
[----:B------:R-:W1:Y:S01]  /*0450*/  @!P2 LDC.64 R12, c[0x0][0x3e0] ;  /* 0x0000f800ff0cab82 */ /* 0x000e620000000a00 */
[----:B------:R-:W-:Y:S01]  /*0460*/  SHF.L.U32 R0, R0, 0x3, RZ ;  /* 0x0000000300007819 */ /* 0x000fe200000006ff */
[----:B------:R-:W-:-:S03]  /*0470*/  IMAD R23, R21, UR11, R8 ;  /* 0x0000000b15177c24 */ /* 0x000fc6000f8e0208 */
[----:B------:R-:W-:Y:S02]  /*0480*/  LOP3.LUT R2, R0, R3, RZ, 0xfc, !PT ;  /* 0x0000000300027212 */ /* 0x000fe400078efcff */
[----:B------:R-:W-:Y:S01]  /*0490*/  SHF.R.S32.HI R3, RZ, 0x1f, R0 ;  /* 0x0000001fff037819 */ /* 0x000fe20000011400 */
[----:B------:R-:W4:Y:S02]  /*04a0*/  @!P1 LDC.64 R6, c[0x0][0x390] ;  /* 0x0000e400ff069b82 */ /* 0x000f240000000a00 */
[----:B------:R-:W-:-:S04]  /*04b0*/  IMAD.WIDE.U32 R2, R21, UR10, R2 ;  /* 0x0000000a15027c25 */ /* 0x000fc8000f8e0002 */
[----:B---3--:R-:W-:Y:S02]  /*04c0*/  @!P1 IMAD R8, R9, R10, RZ ;  /* 0x0000000a09089224 */ /* 0x008fe400078e02ff */
[----:B------:R-:W-:-:S04]  /*04d0*/  IMAD.IADD R9, R3, 0x1, R23 ;  /* 0x0000000103097824 */ /* 0x000fc800078e0217 */
[----:B------:R-:W-:Y:S02]  /*04e0*/  @!P2 IMAD.MOV.U32 R21, RZ, RZ, R9 ;  /* 0x000000ffff15a224 */ /* 0x000fe400078e0009 */
[----:B-1----:R-:W-:Y:S02]  /*04f0*/  @!P2 IMAD R20, R17, R12, RZ ;  /* 0x0000000c1114a224 */ /* 0x002fe400078e02ff */
[----:B------:R-:W-:Y:S01]  /*0500*/  @!P1 IMAD R17, R15, R11, R8 ;  /* 0x0000000b0f119224 */ /* 0x000fe200078e0208 */
[-C--:B------:R-:W-:Y:S01]  /*0510*/  @!P1 MOV R8, R2.reuse ;  /* 0x0000000200089202 */ /* 0x080fe20000000f00 */
[----:B------:R-:W-:Y:S01]  /*0520*/  @!P2 IMAD R23, R16, R13, R20 ;  /* 0x0000000d1017a224 */ /* 0x000fe200078e0214 */
[----:B------:R-:W-:-:S03]  /*0530*/  @!P2 MOV R20, R2 ;  /* 0x000000020014a202 */ /* 0x000fc60000000f00 */
[----:B------:R-:W-:-:S04]  /*0540*/  @!P1 IMAD.WIDE.U32 R10, R15, R10, R8 ;  /* 0x0000000a0f0a9225 */ /* 0x000fc800078e0008 */
[----:B------:R-:W-:Y:S01]  /*0550*/  @!P2 IMAD.WIDE.U32 R12, R16, R12, R20 ;  /* 0x0000000c100ca225 */ /* 0x000fe200078e0014 */
[----:B------:R-:W-:Y:S02]  /*0560*/  @!P1 IADD3 R11, PT, PT, R11, R17, RZ ;  /* 0x000000110b0b9210 */ /* 0x000fe40007ffe0ff */
[----:B----4-:R-:W-:Y:S02]  /*0570*/  @!P1 LEA R6, P3, R10, R6, 0x2 ;  /* 0x000000060a069211 */ /* 0x010fe400078610ff */
[----:B------:R-:W-:Y:S02]  /*0580*/  @!P2 IADD3 R13, PT, PT, R13, R23, RZ ;  /* 0x000000170d0da210 */ /* 0x000fe40007ffe0ff */
[----:B0-----:R-:W-:Y:S02]  /*0590*/  @!P2 LEA R4, P4, R12, R4, 0x2 ;  /* 0x000000040c04a211 */ /* 0x001fe400078810ff */
[----:B------:R-:W-:Y:S02]  /*05a0*/  @!P1 LEA.HI.X R7, R10, R7, R11, 0x2, P3 ;  /* 0x000000070a079211 */ /* 0x000fe400018f140b */
[----:B------:R-:W-:-:S02]  /*05b0*/  CS2R R10, SRZ ;  /* 0x00000000000a7805 */ /* 0x000fc4000001ff00 */
[----:B------:R-:W-:Y:S02]  /*05c0*/  @!P2 LEA.HI.X R5, R12, R5, R13, 0x2, P4 ;  /* 0x000000050c05a211 */ /* 0x000fe400020f140d */
[----:B------:R-:W-:Y:S02]  /*05d0*/  CS2R R12, SRZ ;  /* 0x00000000000c7805 */ /* 0x000fe4000001ff00 */
[----:B------:R-:W3:Y:S04]  /*05e0*/  @!P1 LDG.E.64 R10, desc[UR14][R6.64] ;  /* 0x0000000e060a9981 */ /* 0x000ee8000c1e1b00 */
[----:B------:R-:W4:Y:S01]  /*05f0*/  @!P2 LDG.E.64 R12, desc[UR14][R4.64] ;  /* 0x0000000e040ca981 */ /* 0x000f22000c1e1b00 */
[C---:B--2---:R-:W-:Y:S01]  /*0600*/  ISETP.GT.AND P2, PT, R18.reuse, 0x1e, PT ;  /* 0x0000001e1200780c */ /* 0x044fe20003f44270 */
[----:B------:R-:W-:Y:S01]  /*0610*/  BSSY.RECONVERGENT B0, `(.L_x_2887) ;  /* 0x000002d000007945 */ /* 0x000fe20003800200 */
[----:B------:R-:W-:Y:S01]  /*0620*/  ISETP.GT.AND P3, PT, R18, 0xf, PT ;  /* 0x0000000f1200780c */ /* 0x000fe20003f64270 */
[----:B---3--:R-:W-:Y:S01]  /*0630*/  FMUL.FTZ R17, R11, R11 ;  /* 0x0000000b0b117220 */ /* 0x008fe20000410000 */
[----:B------:R-:W-:Y:S01]  /*0640*/  FADD.FTZ R16, R10, R11 ;  /* 0x0000000b0a107221 */ /* 0x000fe20000010000 */
[----:B----4-:R-:W-:-:S02]  /*0650*/  FMUL.FTZ R23, R13, R13 ;  /* 0x0000000d0d177220 */ /* 0x010fc40000410000 */
        /* <DEDUP_REMOVED lines=40> */
.L_x_2888:
[----:B------:R-:W-:Y:S05]  /*08e0*/  BSYNC.RECONVERGENT B0 ;  /* 0x0000000000007941 */ /* 0x000fea0003800200 */
.L_x_2887:
        /* <DEDUP_REMOVED lines=16> */
.L_x_2890:
[----:B------:R-:W-:Y:S05]  /*09f0*/  BSYNC.RECONVERGENT B0 ;  /* 0x0000000000007941 */ /* 0x000fea0003800200 */
.L_x_2889:
[----:B------:R-:W-:Y:S05]  /*0a00*/  @!P2 BRA `(.L_x_2891) ;  /* 0x0000000c00b4a947 */ /* 0x000fea0003800000 */
[----:B------:R-:W4:Y:S01]  /*0a10*/  LDC.64 R4, c[0x0][0x3b8] ;  /* 0x0000ee00ff047b82 */ /* 0x000f220000000a00 */
[----:B------:R-:W-:Y:S01]  /*0a20*/  ULOP3.LUT UR5, UR4, 0x1, URZ, 0xc0, !UPT ;  /* 0x0000000104057892 */ /* 0x000fe2000f8ec0ff */
[----:B------:R-:W-:-:S03]  /*0a30*/  ISETP.GE.U32.AND P2, PT, R19, 0x8, PT ;  /* 0x000000081300780c */ /* 0x000fc60003f46070 */
[----:B------:R-:W-:-:S06]  /*0a40*/  UIMAD UR5, UR5, UR19, URZ ;  /* 0x00000013050572a4 */ /* 0x000fcc000f8e02ff */
[----:B--2---:R-:W-:-:S04]  /*0a50*/  IMAD R6, R19, UR5, RZ ;  /* 0x0000000513067c24 */ /* 0x004fc8000f8e02ff */
[----:B-1----:R-:W-:-:S04]  /*0a60*/  IMAD.SHL.U32 R7, R6, 0x2, RZ ;  /* 0x0000000206077824 */ /* 0x002fc800078e00ff */
[----:B----4-:R-:W-:-:S03]  /*0a70*/  IMAD.WIDE R4, R7, 0x4, R4 ;  /* 0x0000000407047825 */ /* 0x010fc600078e0204 */
[----:B------:R-:W-:Y:S02]  /*0a80*/  R2UR UR16, R4 ;  /* 0x00000000041072ca */ /* 0x000fe400000e0000 */
[----:B------:R-:W-:Y:S01]  /*0a90*/  R2UR UR17, R5 ;  /* 0x00000000051172ca */ /* 0x000fe200000e0000 */
[----:B------:R-:W-:-:S14]  /*0aa0*/  @P3 BRA `(.L_x_2892) ;  /* 0x00000000006c3947 */ /* 0x000fdc0003800000 */
[----:B------:R-:W1:Y:S01]  /*0ab0*/  LDC.64 R4, c[0x0][0x3b0] ;  /* 0x0000ec00ff047b82 */ /* 0x000e620000000a00 */
        /* <DEDUP_REMOVED lines=8> */
[----:B------:R-:W-:Y:S01]  /*0b40*/  IMAD.U32 R6, RZ, RZ, UR10 ;  /* 0x0000000aff067e24 */ /* 0x000fe2000f8e00ff */
[----:B-1----:R-:W-:Y:S02]  /*0b50*/  LEA R4, P4, R7, R4, 0x2 ;  /* 0x0000000407047211 */ /* 0x002fe400078810ff */
[----:B------:R-:W-:Y:S02]  /*0b60*/  MOV R7, UR11 ;  /* 0x0000000b00077c02 */ /* 0x000fe40008000f00 */
[----:B------:R-:W-:Y:S02]  /*0b70*/  LEA.HI.X R5, R14, R5, RZ, 0x2, P4 ;  /* 0x000000050e057211 */ /* 0x000fe400020f14ff */
[----:B------:R-:W-:Y:S01]  /*0b80*/  PLOP3.LUT P4, PT, PT, PT, UP1, 0x80, 0x8 ;  /* 0x000000000008781c */ /* 0x000fe20003f8f018 */
[----:B------:R1:W-:Y:S03]  /*0b90*/  STG.E.64 desc[UR14][R6.64], R16 ;  /* 0x0000001006007986 */ /* 0x0003e6000c101b0e */
[----:B------:R-:W-:Y:S01]  /*0ba0*/  SEL R21, R19, RZ, !P4 ;  /* 0x000000ff13157207 */ /* 0x000fe20006000000 */
[----:B------:R-:W-:Y:S06]  /*0bb0*/  MEMBAR.ALL.GPU ;  /* 0x0000000000007992 */ /* 0x000fec000000a000 */
[----:B------:R-:W-:-:S00]  /*0bc0*/  ERRBAR ;  /* 0x00000000000079ab */ /* 0x000fc00000000000 */
[----:B------:R-:W-:Y:S06]  /*0bd0*/  CGAERRBAR ;  /* 0x00000000000075ab */ /* 0x000fec0000000000 */
[----:B------:R1:W-:Y:S01]  /*0be0*/  REDG.E.ADD.S32.STRONG.GPU desc[UR14][R4.64], R23 ;  /* 0x000000170400798e */ /* 0x0003e2000c12e30e */
[----:B------:R-:W-:-:S13]  /*0bf0*/  ISETP.NE.AND P4, PT, R21, -0x1, PT ;  /* 0xffffffff1500780c */ /* 0x000fda0003f85270 */
[----:B-1----:R-:W-:Y:S05]  /*0c00*/  @!P4 BRA `(.L_x_2892) ;  /* 0x000000000014c947 */ /* 0x002fea0003800000 */
.L_x_2893:
[----:B------:R-:W2:Y:S04]  /*0c10*/  LDG.E.STRONG.GPU R6, desc[UR14][R4.64] ;  /* 0x0000000e04067981 */ /* 0x000ea8000c1ef900 */
[----:B--2---:R-:W-:Y:S01]  /*0c20*/  CCTL.IVALL ;  /* 0x00000000ff00798f */ /* 0x004fe20002000000 */
[----:B------:R-:W-:Y:S05]  /*0c30*/  YIELD ;  /* 0x0000000000007946 */ /* 0x000fea0003800000 */
[----:B------:R-:W-:-:S13]  /*0c40*/  ISETP.NE.AND P4, PT, R6, R21, PT ;  /* 0x000000150600720c */ /* 0x000fda0003f85270 */
[----:B------:R-:W-:Y:S05]  /*0c50*/  @P4 BRA `(.L_x_2893) ;  /* 0xfffffffc00ec4947 */ /* 0x000fea000383ffff */
.L_x_2892:
[----:B------:R-:W-:Y:S05]  /*0c60*/  WARPSYNC.ALL ;  /* 0x0000000000007948 */ /* 0x000fea0003800000 */
[----:B------:R-:W-:Y:S06]  /*0c70*/  BAR.SYNC.DEFER_BLOCKING 0x0 ;  /* 0x0000000000007b1d */ /* 0x000fec0000010000 */
[----:B------:R-:W-:Y:S01]  /*0c80*/  UMOV UR5, URZ ;  /* 0x000000ff00057c82 */ /* 0x000fe20008000000 */
[----:B------:R-:W-:Y:S05]  /*0c90*/  @!P2 BRA `(.L_x_2894) ;  /* 0x000000040098a947 */ /* 0x000fea0003800000 */
[----:B------:R-:W-:Y:S01]  /*0ca0*/  LOP3.LUT R14, R19, 0x7ffffff8, RZ, 0xc0, !PT ;  /* 0x7ffffff8130e7812 */ /* 0x000fe200078ec0ff */
[----:B------:R-:W-:Y:S02]  /*0cb0*/  UIMAD UR23, UR19, 0x7, UR6 ;  /* 0x00000007131778a4 */ /* 0x000fe4000f8e0206 */
[----:B------:R-:W-:Y:S02]  /*0cc0*/  UIMAD UR22, UR19, 0x5, UR6 ;  /* 0x00000005131678a4 */ /* 0x000fe4000f8e0206 */
[----:B------:R-:W-:Y:S02]  /*0cd0*/  ULEA UR21, UR19, UR6, 0x2 ;  /* 0x0000000613157291 */ /* 0x000fe4000f8e10ff */
[----:B------:R-:W-:Y:S02]  /*0ce0*/  UIMAD UR20, UR19, 0x3, UR6 ;  /* 0x00000003131478a4 */ /* 0x000fe4000f8e0206 */
[----:B------:R-:W-:Y:S02]  /*0cf0*/  UIMAD UR10, UR19, 0x6, UR6 ;  /* 0x00000006130a78a4 */ /* 0x000fe4000f8e0206 */
[----:B------:R-:W-:-:S02]  /*0d00*/  ULEA UR11, UR19, UR6, 0x1 ;  /* 0x00000006130b7291 */ /* 0x000fc4000f8e08ff */
[----:B------:R-:W-:Y:S02]  /*0d10*/  UIADD3 UR12, UPT, UPT, UR6, UR19, URZ ;  /* 0x00000013060c7290 */ /* 0x000fe4000fffe0ff */
[----:B------:R-:W-:Y:S01]  /*0d20*/  UIADD3 UR13, UPT, UPT, -UR18, URZ, URZ ;  /* 0x000000ff120d7290 */ /* 0x000fe2000fffe1ff */
[----:B------:R-:W-:Y:S01]  /*0d30*/  UMOV UR5, URZ ;  /* 0x000000ff00057c82 */ /* 0x000fe20008000000 */
[----:B------:R-:W-:-:S10]  /*0d40*/  UMOV UR9, UR6 ;  /* 0x0000000600097c82 */ /* 0x000fd40008000000 */
.L_x_2895:
        /* <DEDUP_REMOVED lines=24> */
[----:B------:R-:W-:Y:S01]  /*0ed0*/  MOV R23, UR27 ;  /* 0x0000001b00177c02 */ /* 0x000fe20008000f00 */
[----:B------:R-:W2:Y:S01]  /*0ee0*/  @!P4 LDG.E.64 R6, desc[UR14][R6.64] ;  /* 0x0000000e0606c981 */ /* 0x000ea2000c1e1b00 */
[----:B---3--:R-:W-:Y:S01]  /*0ef0*/  IMAD.U32 R20, RZ, RZ, UR24 ;  /* 0x00000018ff147e24 */ /* 0x008fe2000f8e00ff */
[----:B------:R-:W-:-:S03]  /*0f00*/  MOV R21, UR25 ;  /* 0x0000001900157c02 */ /* 0x000fc60008000f00 */
        /* <DEDUP_REMOVED lines=11> */
[----:B--2---:R-:W-:Y:S01]  /*0fc0*/  @!P4 FADD.FTZ R16, R16, R6 ;  /* 0x000000061010c221 */ /* 0x004fe20000010000 */
[----:B------:R-:W-:Y:S02]  /*0fd0*/  @!P4 FADD.FTZ R17, R17, R7 ;  /* 0x000000071111c221 */ /* 0x000fe40000010000 */
[----:B------:R-:W-:-:S02]  /*0fe0*/  ISETP.EQ.OR P4, PT, R4, UR18, P3 ;  /* 0x0000001204007c0c */ /* 0x000fc40009f82670 */
[----:B------:R-:W-:Y:S01]  /*0ff0*/  MOV R4, UR24 ;  /* 0x0000001800047c02 */ /* 0x000fe20008000f00 */
[----:B---3--:R-:W-:Y:S01]  /*1000*/  @!P6 FADD.FTZ R16, R16, R22 ;  /* 0x000000161010e221 */ /* 0x008fe20000010000 */
        /* <DEDUP_REMOVED lines=47> */
.L_x_2894:
        /* <DEDUP_REMOVED lines=30> */
[----:B0--3--:R-:W-:Y:S01]  /*14e0*/  @!P6 FADD.FTZ R16, R16, R4 ;  /* 0x000000041010e221 */ /* 0x009fe20000010000 */
[----:B------:R-:W-:Y:S01]  /*14f0*/  @!P6 FADD.FTZ R17, R17, R5 ;  /* 0x000000051111e221 */ /* 0x000fe20000010000 */
[----:B------:R-:W-:Y:S01]  /*1500*/  ISETP.EQ.OR P6, PT, R6, UR18, P3 ;  /* 0x0000001206007c0c */ /* 0x000fe20009fc2670 */
[----:B------:R-:W-:Y:S01]  /*1510*/  IMAD.U32 R4, RZ, RZ, UR10 ;  /* 0x0000000aff047e24 */ /* 0x000fe2000f8e00ff */
[----:B------:R-:W-:Y:S02]  /*1520*/  MOV R5, UR11 ;  /* 0x0000000b00057c02 */ /* 0x000fe40008000f00 */
[----:B------:R-:W-:-:S04]  /*1530*/  MOV R6, UR12 ;  /* 0x0000000c00067c02 */ /* 0x000fc80008000f00 */
[----:B------:R-:W2:Y:S04]  /*1540*/  @!P5 LDG.E.64 R4, desc[UR14][R4.64] ;  /* 0x0000000e0404d981 */ /* 0x000ea8000c1e1b00 */
[----:B------:R-:W3:Y:S01]  /*1550*/  @!P4 LDG.E.64 R6, desc[UR14][R6.64] ;  /* 0x0000000e0606c981 */ /* 0x000ee2000c1e1b00 */
[----:B------:R-:W-:-:S05]  /*1560*/  VOTEU.ALL UP3, P6 ;  /* 0x0000000000ff7886 */ /* 0x000fca0003060000 */
[----:B------:R-:W-:-:S04]  /*1570*/  @!UP3 UIMAD UR9, UR9, UR19, UR6 ;  /* 0x000000130909b2a4 */ /* 0x000fc8000f8e0206 */
[----:B------:R-:W-:-:S06]  /*1580*/  @!UP3 UIMAD.WIDE.U32 UR10, UR9, 0x8, UR16 ;  /* 0x00000008090ab8a5 */ /* 0x000fcc000f8e0010 */
[----:B------:R-:W-:Y:S02]  /*1590*/  MOV R20, UR10 ;  /* 0x0000000a00147c02 */ /* 0x000fe40008000f00 */
[----:B------:R-:W-:-:S06]  /*15a0*/  MOV R21, UR11 ;  /* 0x0000000b00157c02 */ /* 0x000fcc0008000f00 */
[----:B------:R-:W4:Y:S01]  /*15b0*/  @!P6 LDG.E.64 R20, desc[UR14][R20.64] ;  /* 0x0000000e1414e981 */ /* 0x000f22000c1e1b00 */
[----:B------:R-:W-:-:S05]  /*15c0*/  IMAD.U32 R22, RZ, RZ, UR5 ;  /* 0x00000005ff167e24 */ /* 0x000fca000f8e00ff */
[----:B------:R-:W-:-:S04]  /*15d0*/  IADD3 R22, PT, PT, R22, 0x4, RZ ;  /* 0x0000000416167810 */ /* 0x000fc80007ffe0ff */
[----:B------:R-:W-:Y:S01]  /*15e0*/  R2UR UR5, R22 ;  /* 0x00000000160572ca */ /* 0x000fe200000e0000 */
[----:B--2---:R-:W-:Y:S01]  /*15f0*/  @!P5 FADD.FTZ R16, R16, R4 ;  /* 0x000000041010d221 */ /* 0x004fe20000010000 */
[----:B------:R-:W-:-:S03]  /*1600*/  @!P5 FADD.FTZ R17, R17, R5 ;  /* 0x000000051111d221 */ /* 0x000fc60000010000 */
[----:B---3--:R-:W-:Y:S01]  /*1610*/  @!P4 FADD.FTZ R16, R16, R6 ;  /* 0x000000061010c221 */ /* 0x008fe20000010000 */
[----:B------:R-:W-:-:S03]  /*1620*/  @!P4 FADD.FTZ R17, R17, R7 ;  /* 0x000000071111c221 */ /* 0x000fc60000010000 */
[----:B----4-:R-:W-:Y:S01]  /*1630*/  @!P6 FADD.FTZ R16, R16, R20 ;  /* 0x000000141010e221 */ /* 0x010fe20000010000 */
[----:B------:R-:W-:-:S07]  /*1640*/  @!P6 FADD.FTZ R17, R17, R21 ;  /* 0x000000151111e221 */ /* 0x000fce0000010000 */
.L_x_2896:
        /* <DEDUP_REMOVED lines=19> */
[----:B------:R-:W2:Y:S01]  /*1780*/  @!P2 LDG.E.64 R6, desc[UR14][R6.64] ;  /* 0x0000000e0606a981 */ /* 0x000ea2000c1e1b00 */
[----:B------:R-:W-:-:S05]  /*1790*/  MOV R14, UR5 ;  /* 0x00000005000e7c02 */ /* 0x000fca0008000f00 */
[----:B------:R-:W-:-:S05]  /*17a0*/  VIADD R14, R14, 0x2 ;  /* 0x000000020e0e7836 */ /* 0x000fca0000000000 */
[----:B------:R-:W-:Y:S01]  /*17b0*/  R2UR UR5, R14 ;  /* 0x000000000e0572ca */ /* 0x000fe200000e0000 */
[----:B0--3--:R-:W-:Y:S01]  /*17c0*/  @!P4 FADD.FTZ R16, R16, R4 ;  /* 0x000000041010c221 */ /* 0x009fe20000010000 */
[----:B------:R-:W-:-:S03]  /*17d0*/  @!P4 FADD.FTZ R17, R17, R5 ;  /* 0x000000051111c221 */ /* 0x000fc60000010000 */
[----:B--2---:R-:W-:Y:S01]  /*17e0*/  @!P2 FADD.FTZ R16, R16, R6 ;  /* 0x000000061010a221 */ /* 0x004fe20000010000 */
[----:B------:R-:W-:-:S09]  /*17f0*/  @!P2 FADD.FTZ R17, R17, R7 ;  /* 0x000000071111a221 */ /* 0x000fd20000010000 */
.L_x_2897:
        /* <DEDUP_REMOVED lines=13> */
.L_x_2898:
[----:B------:R-:W-:Y:S05]  /*18d0*/  BSYNC.RECONVERGENT B0 ;  /* 0x0000000000007941 */ /* 0x000fea0003800200 */
.L_x_2891:
[----:B------:R-:W4:Y:S01]  /*18e0*/  S2UR UR9, SR_CgaCtaId ;  /* 0x00000000000979c3 */ /* 0x000f220000008800 */
[----:B------:R-:W0:Y:S01]  /*18f0*/  S2R R14, SR_TID.X ;  /* 0x00000000000e7919 */ /* 0x000e220000002100 */
[----:B------:R-:W1:Y:S01]  /*1900*/  LDCU UR10, c[0x0][0x414] ;  /* 0x00008280ff0a77ac */ /* 0x000e620008000800 */
[----:B------:R-:W-:Y:S01]  /*1910*/  MOV R23, UR8 ;  /* 0x0000000800177c02 */ /* 0x000fe20008000f00 */
[----:B------:R-:W-:-:S04]  /*1920*/  UMOV UR5, 0x400 ;  /* 0x0000040000057882 */ /* 0x000fc80000000000 */
[----:B---3--:R-:W3:Y:S08]  /*1930*/  @P0 LDC.64 R20, c[0x0][0x388] ;  /* 0x0000e200ff140b82 */ /* 0x008ef00000000a00 */
[----:B-12---:R-:W1:Y:S01]  /*1940*/  LDC.64 R6, c[0x0][0x398] ;  /* 0x0000e600ff067b82 */ /* 0x006e620000000a00 */
[----:B------:R-:W-:Y:S01]  /*1950*/  @P0 FMUL.FTZ R22, R16, UR10 ;  /* 0x0000000a10160c20 */ /* 0x000fe20008410000 */
[----:B----4-:R-:W-:-:S06]  /*1960*/  ULEA UR5, UR9, UR5, 0x18 ;  /* 0x0000000509057291 */ /* 0x010fcc000f8ec0ff */
[----:B------:R-:W2:Y:S01]  /*1970*/  LDC.64 R4, c[0x0][0x3a0] ;  /* 0x0000e800ff047b82 */ /* 0x000ea20000000a00 */
[----:B---3--:R-:W-:-:S04]  /*1980*/  @P0 IMAD.WIDE R20, R23, 0x8, R20 ;  /* 0x0000000817140825 */ /* 0x008fc800078e0214 */
[----:B------:R-:W-:Y:S01]  /*1990*/  @P0 FMUL.FTZ R23, R17, UR10 ;  /* 0x0000000a11170c20 */ /* 0x000fe20008410000 */
[----:B------:R-:W-:Y:S01]  /*19a0*/  @!P3 STS.64 [UR5+0x30], R16 ;  /* 0x00003010ff00b988 */ /* 0x000fe20008000a05 */
[----:B0-----:R-:W-:-:S03]  /*19b0*/  IMAD.SHL.U32 R14, R14, 0x2, RZ ;  /* 0x000000020e0e7824 */ /* 0x001fc600078e00ff */
[----:B------:R-:W-:Y:S02]  /*19c0*/  @P0 STG.E.64 desc[UR14][R20.64], R22 ;  /* 0x0000001614000986 */ /* 0x000fe4000c101b0e */
[----:B------:R-:W-:-:S04]  /*19d0*/  LOP3.LUT R27, R14, 0x6, RZ, 0xc0, !PT ;  /* 0x000000060e1b7812 */ /* 0x000fc800078ec0ff */
[----:B------:R-:W-:-:S05]  /*19e0*/  IADD3 R27, PT, PT, R27, R0, RZ ;  /* 0x000000001b1b7210 */ /* 0x000fca0007ffe0ff */
[----:B-1----:R-:W-:-:S04]  /*19f0*/  IMAD.WIDE R24, R27, 0x4, R6 ;  /* 0x000000041b187825 */ /* 0x002fc800078e0206 */
[----:B--2---:R-:W-:Y:S01]  /*1a00*/  IMAD.WIDE R6, R27, 0x4, R4 ;  /* 0x000000041b067825 */ /* 0x004fe200078e0204 */
[----:B------:R-:W-:Y:S06]  /*1a10*/  BAR.SYNC.DEFER_BLOCKING 0x0 ;  /* 0x0000000000007b1d */ /* 0x000fec0000010000 */
[----:B------:R0:W5:Y:S04]  /*1a20*/  LDG.E.64 R4, desc[UR14][R24.64] ;  /* 0x0000000e18047981 */ /* 0x000168000c1e1b00 */
[----:B------:R-:W5:Y:S01]  /*1a30*/  LDG.E.64 R6, desc[UR14][R6.64] ;  /* 0x0000000e06067981 */ /* 0x000f62000c1e1b00 */
[----:B------:R-:W-:Y:S03]  /*1a40*/  BSSY.RECONVERGENT B0, `(.L_x_2899) ;  /* 0x0000078000007945 */ /* 0x000fe60003800200 */
[----:B------:R-:W1:Y:S02]  /*1a50*/  LDS.64 R26, [UR5+0x30] ;  /* 0x00003005ff1a7984 */ /* 0x000e640008000a00 */
[----:B-1----:R-:W-:-:S04]  /*1a60*/  FMUL.FTZ R14, R26, UR10 ;  /* 0x0000000a1a0e7c20 */ /* 0x002fc80008410000 */
[----:B------:R-:W-:-:S04]  /*1a70*/  FMUL.FTZ R0, R14, R14 ;  /* 0x0000000e0e007220 */ /* 0x000fc80000410000 */
[----:B------:R-:W-:-:S05]  /*1a80*/  FFMA.FTZ R0, R27, UR10, -R0 ;  /* 0x0000000a1b007c23 */ /* 0x000fca0008010800 */
[----:B------:R-:W-:-:S13]  /*1a90*/  FSETP.GTU.FTZ.AND P2, PT, R0, RZ, PT ;  /* 0x000000ff0000720b */ /* 0x000fda0003f5c000 */
[----:B------:R-:W1:Y:S02]  /*1aa0*/  @P2 LDC R27, c[0x0][0x3a8] ;  /* 0x0000ea00ff1b2b82 */ /* 0x000e640000000800 */
[----:B-1----:R-:W-:Y:S01]  /*1ab0*/  @P2 FADD.FTZ R16, R0, R27 ;  /* 0x0000001b00102221 */ /* 0x002fe20000010000 */
[----:B------:R-:W-:-:S06]  /*1ac0*/  MOV R0, 0x3f800000 ;  /* 0x3f80000000007802 */ /* 0x000fcc0000000f00 */
[----:B------:R0:W1:Y:S01]  /*1ad0*/  @P2 MUFU.RSQ R0, R16 ;  /* 0x0000001000002308 */ /* 0x0000620000001400 */
[----:B------:R-:W-:Y:S05]  /*1ae0*/  BRA.U UP0, `(.L_x_2900) ;  /* 0x0000000100b87547 */ /* 0x000fea000b800000 */
[----:B------:R-:W2:Y:S01]  /*1af0*/  LDCU.64 UR12, c[0x0][0x3e8] ;  /* 0x00007d00ff0c77ac */ /* 0x000ea20008000a00 */
[----:B------:R-:W-:Y:S01]  /*1b00*/  SHF.R.S32.HI R20, RZ, 0x1f, R15 ;  /* 0x0000001fff147819 */ /* 0x000fe2000001140f */
[C---:B------:R-:W-:Y:S01]  /*1b10*/  VIADD R22, R15.reuse, 0x20 ;  /* 0x000000200f167836 */ /* 0x040fe20000000000 */
[----:B------:R-:W-:Y:S04]  /*1b20*/  BSSY.RECONVERGENT B1, `(.L_x_2901) ;  /* 0x0000018000017945 */ /* 0x000fe80003800200 */
[----:B------:R-:W-:Y:S02]  /*1b30*/  SHF.R.S32.HI R23, RZ, 0x1f, R22 ;  /* 0x0000001fff177819 */ /* 0x000fe40000011416 */
[----:B--2---:R-:W-:Y:S02]  /*1b40*/  ISETP.GE.U32.AND P1, PT, R15, UR12, PT ;  /* 0x0000000c0f007c0c */ /* 0x004fe4000bf26070 */
[----:B------:R-:W-:-:S02]  /*1b50*/  ISETP.GE.U32.AND P2, PT, R22, UR12, PT ;  /* 0x0000000c16007c0c */ /* 0x000fc4000bf46070 */
[----:B------:R-:W-:Y:S02]  /*1b60*/  ISETP.GE.AND.EX P1, PT, R20, UR13, PT, P1 ;  /* 0x0000000d14007c0c */ /* 0x000fe4000bf26310 */
[----:B------:R-:W-:-:S11]  /*1b70*/  ISETP.GE.AND.EX P2, PT, R23, UR13, PT, P2 ;  /* 0x0000000d17007c0c */ /* 0x000fd6000bf46320 */
[----:B------:R-:W-:Y:S05]  /*1b80*/  @P1 BRA `(.L_x_2902) ;  /* 0x0000000000441947 */ /* 0x000fea0003800000 */
[----:B------:R-:W2:Y:S01]  /*1b90*/  LDCU.64 UR16, c[0x0][0x3e0] ;  /* 0x00007c00ff1077ac */ /* 0x000ea20008000a00 */
[----:B0-----:R-:W-:Y:S01]  /*1ba0*/  MOV R16, R2 ;  /* 0x0000000200107202 */ /* 0x001fe20000000f00 */
[C---:B------:R-:W-:Y:S01]  /*1bb0*/  FADD.FTZ R21, -R14.reuse, R10 ;  /* 0x0000000a0e157221 */ /* 0x040fe20000010100 */
[----:B------:R-:W-:Y:S01]  /*1bc0*/  MOV R17, R9 ;  /* 0x0000000900117202 */ /* 0x000fe20000000f00 */
[----:B------:R-:W0:Y:S01]  /*1bd0*/  LDCU.64 UR10, c[0x0][0x380] ;  /* 0x00007000ff0a77ac */ /* 0x000e220008000a00 */
[----:B------:R-:W-:Y:S01]  /*1be0*/  FADD.FTZ R11, -R14, R11 ;  /* 0x0000000b0e0b7221 */ /* 0x000fe20000010100 */
[----:B-1----:R-:W-:-:S03]  /*1bf0*/  FMUL.FTZ R21, R21, R0 ;  /* 0x0000000015157220 */ /* 0x002fc60000410000 */
[----:B------:R-:W-:Y:S01]  /*1c00*/  FMUL.FTZ R24, R11, R0 ;  /* 0x000000000b187220 */ /* 0x000fe20000410000 */
[----:B--2---:R-:W-:Y:S02]  /*1c10*/  IMAD R20, R20, UR16, RZ ;  /* 0x0000001014147c24 */ /* 0x004fe4000f8e02ff */
[----:B------:R-:W-:-:S04]  /*1c20*/  IMAD.WIDE.U32 R16, R15, UR16, R16 ;  /* 0x000000100f107c25 */ /* 0x000fc8000f8e0010 */
[----:B------:R-:W-:Y:S01]  /*1c30*/  IMAD R25, R15, UR17, R20 ;  /* 0x000000110f197c24 */ /* 0x000fe2000f8e0214 */
[----:B0-----:R-:W-:Y:S01]  /*1c40*/  LEA R10, P1, R16, UR10, 0x2 ;  /* 0x0000000a100a7c11 */ /* 0x001fe2000f8210ff */
[----:B-----5:R-:W-:Y:S01]  /*1c50*/  FFMA.FTZ R20, R4, R21, R6 ;  /* 0x0000001504147223 */ /* 0x020fe20000010006 */
[----:B------:R-:W-:Y:S02]  /*1c60*/  FFMA.FTZ R21, R5, R24, R7 ;  /* 0x0000001805157223 */ /* 0x000fe40000010007 */
[----:B------:R-:W-:-:S04]  /*1c70*/  IADD3 R25, PT, PT, R17, R25, RZ ;  /* 0x0000001911197210 */ /* 0x000fc80007ffe0ff */
[----:B------:R-:W-:-:S05]  /*1c80*/  LEA.HI.X R11, R16, UR11, R25, 0x2, P1 ;  /* 0x0000000b100b7c11 */ /* 0x000fca00088f1419 */
[----:B------:R2:W-:Y:S02]  /*1c90*/  STG.E.64 desc[UR14][R10.64], R20 ;  /* 0x000000140a007986 */ /* 0x0005e4000c101b0e */
.L_x_2902:
[----:B------:R-:W-:Y:S05]  /*1ca0*/  BSYNC.RECONVERGENT B1 ;  /* 0x0000000000017941 */ /* 0x000fea0003800200 */
.L_x_2901:
[----:B------:R-:W-:Y:S05]  /*1cb0*/  @P2 BRA `(.L_x_2903) ;  /* 0x0000000400402947 */ /* 0x000fea0003800000 */
[----:B------:R-:W3:Y:S01]  /*1cc0*/  LDCU.64 UR10, c[0x0][0x3e0] ;  /* 0x00007c00ff0a77ac */ /* 0x000ee20008000a00 */
[----:B------:R-:W-:Y:S02]  /*1cd0*/  IMAD.MOV.U32 R3, RZ, RZ, R9 ;  /* 0x000000ffff037224 */ /* 0x000fe400078e0009 */
[C---:B------:R-:W-:Y:S01]  /*1ce0*/  FADD.FTZ R9, -R14.reuse, R12 ;  /* 0x0000000c0e097221 */ /* 0x040fe20000010100 */
[----:B------:R-:W-:Y:S01]  /*1cf0*/  FADD.FTZ R13, -R14, R13 ;  /* 0x0000000d0e0d7221 */ /* 0x000fe20000010100 */
[----:B------:R-:W4:Y:S02]  /*1d00*/  LDCU.64 UR12, c[0x0][0x380] ;  /* 0x00007000ff0c77ac */ /* 0x000f240008000a00 */
[-C--:B-1----:R-:W-:Y:S01]  /*1d10*/  FMUL.FTZ R9, R9, R0.reuse ;  /* 0x0000000009097220 */ /* 0x082fe20000410000 */
[----:B------:R-:W-:-:S03]  /*1d20*/  FMUL.FTZ R0, R13, R0 ;  /* 0x000000000d007220 */ /* 0x000fc60000410000 */
[----:B-----5:R-:W-:Y:S01]  /*1d30*/  FFMA.FTZ R4, R4, R9, R6 ;  /* 0x0000000904047223 */ /* 0x020fe20000010006 */
[----:B------:R-:W-:Y:S01]  /*1d40*/  FFMA.FTZ R5, R5, R0, R7 ;  /* 0x0000000005057223 */ /* 0x000fe20000010007 */
[----:B---3--:R-:W-:Y:S02]  /*1d50*/  IMAD R23, R23, UR10, RZ ;  /* 0x0000000a17177c24 */ /* 0x008fe4000f8e02ff */
[----:B------:R-:W-:-:S04]  /*1d60*/  IMAD.WIDE.U32 R2, R22, UR10, R2 ;  /* 0x0000000a16027c25 */ /* 0x000fc8000f8e0002 */
[----:B------:R-:W-:Y:S01]  /*1d70*/  IMAD R23, R22, UR11, R23 ;  /* 0x0000000b16177c24 */ /* 0x000fe2000f8e0217 */
[----:B----4-:R-:W-:-:S04]  /*1d80*/  LEA R8, P1, R2, UR12, 0x2 ;  /* 0x0000000c02087c11 */ /* 0x010fc8000f8210ff */
[----:B------:R-:W-:-:S04]  /*1d90*/  IADD3 R23, PT, PT, R3, R23, RZ ;  /* 0x0000001703177210 */ /* 0x000fc80007ffe0ff */
[----:B------:R-:W-:-:S05]  /*1da0*/  LEA.HI.X R9, R2, UR13, R23, 0x2, P1 ;  /* 0x0000000d02097c11 */ /* 0x000fca00088f1417 */
[----:B------:R3:W-:Y:S01]  /*1db0*/  STG.E.64 desc[UR14][R8.64], R4 ;  /* 0x0000000408007986 */ /* 0x0007e2000c101b0e */
[----:B------:R-:W-:Y:S05]  /*1dc0*/  BRA `(.L_x_2903) ;  /* 0x0000000000fc7947 */ /* 0x000fea0003800000 */
.L_x_2900:
[----:B------:R-:W-:Y:S04]  /*1dd0*/  BSSY.RECONVERGENT B1, `(.L_x_2904) ;  /* 0x000001e000017945 */ /* 0x000fe80003800200 */
[----:B------:R-:W-:Y:S05]  /*1de0*/  @P1 BRA `(.L_x_2905) ;  /* 0x0000000000701947 */ /* 0x000fea0003800000 */
[C---:B------:R-:W-:Y:S01]  /*1df0*/  FADD.FTZ R17, -R14.reuse, R10 ;  /* 0x0000000a0e117221 */ /* 0x040fe20000010100 */
[----:B------:R-:W-:Y:S01]  /*1e00*/  FADD.FTZ R11, -R14, R11 ;  /* 0x0000000b0e0b7221 */ /* 0x000fe20000010100 */
[----:B------:R-:W2:Y:S01]  /*1e10*/  LDCU.64 UR10, c[0x0][0x3e0] ;  /* 0x00007c00ff0a77ac */ /* 0x000ea20008000a00 */
[----:B------:R-:W-:Y:S01]  /*1e20*/  SHF.R.S32.HI R26, RZ, 0x1f, R15 ;  /* 0x0000001fff1a7819 */ /* 0x000fe2000001140f */
[-C--:B-1----:R-:W-:Y:S01]  /*1e30*/  FMUL.FTZ R17, R17, R0.reuse ;  /* 0x0000000011117220 */ /* 0x082fe20000410000 */
[----:B------:R-:W-:Y:S01]  /*1e40*/  FMUL.FTZ R20, R11, R0 ;  /* 0x000000000b147220 */ /* 0x000fe20000410000 */
[----:B------:R-:W1:Y:S01]  /*1e50*/  LDCU.64 UR12, c[0x0][0x380] ;  /* 0x00007000ff0c77ac */ /* 0x000e620008000a00 */
[----:B------:R-:W-:Y:S01]  /*1e60*/  MOV R11, R9 ;  /* 0x00000009000b7202 */ /* 0x000fe20000000f00 */
[----:B-----5:R-:W-:Y:S01]  /*1e70*/  FFMA.FTZ R21, R4, R17, R6 ;  /* 0x0000001104157223 */ /* 0x020fe20000010006 */
[----:B------:R-:W-:-:S03]  /*1e80*/  FFMA.FTZ R20, R5, R20, R7 ;  /* 0x0000001405147223 */ /* 0x000fc60000010007 */
[----:B------:R-:W-:Y:S01]  /*1e90*/  FMUL.FTZ R10, R21, -1.4426950216293334961 ;  /* 0xbfb8aa3b150a7820 */ /* 0x000fe20000410000 */
[----:B0-----:R-:W-:-:S05]  /*1ea0*/  FMUL.FTZ R16, R20, -1.4426950216293334961 ;  /* 0xbfb8aa3b14107820 */ /* 0x001fca0000410000 */
[----:B------:R-:W0:Y:S01]  /*1eb0*/  MUFU.EX2 R10, R10 ;  /* 0x0000000a000a7308 */ /* 0x000e220000000800 */
[----:B--2---:R-:W-:-:S03]  /*1ec0*/  IMAD R26, R26, UR10, RZ ;  /* 0x0000000a1a1a7c24 */ /* 0x004fc6000f8e02ff */
[----:B------:R-:W2:Y:S01]  /*1ed0*/  MUFU.EX2 R16, R16 ;  /* 0x0000001000107308 */ /* 0x000ea20000000800 */
[----:B------:R-:W-:Y:S02]  /*1ee0*/  IMAD R17, R15, UR11, R26 ;  /* 0x0000000b0f117c24 */ /* 0x000fe4000f8e021a */
[----:B0-----:R-:W-:Y:S01]  /*1ef0*/  FADD.FTZ R22, R10, 1 ;  /* 0x3f8000000a167421 */ /* 0x001fe20000010000 */
[----:B------:R-:W-:Y:S01]  /*1f00*/  MOV R10, R2 ;  /* 0x00000002000a7202 */ /* 0x000fe20000000f00 */
[----:B--2---:R-:W-:-:S04]  /*1f10*/  FADD.FTZ R24, R16, 1 ;  /* 0x3f80000010187421 */ /* 0x004fc80000010000 */
[----:B------:R-:W0:Y:S01]  /*1f20*/  MUFU.RCP R22, R22 ;  /* 0x0000001600167308 */ /* 0x000e220000001000 */
[----:B------:R-:W-:-:S04]  /*1f30*/  IMAD.WIDE.U32 R10, R15, UR10, R10 ;  /* 0x0000000a0f0a7c25 */ /* 0x000fc8000f8e000a */
[----:B------:R-:W-:Y:S01]  /*1f40*/  IMAD.IADD R17, R11, 0x1, R17 ;  /* 0x000000010b117824 */ /* 0x000fe200078e0211 */
[C---:B-1----:R-:W-:Y:S02]  /*1f50*/  LEA R16, P1, R10.reuse, UR12, 0x2 ;  /* 0x0000000c0a107c11 */ /* 0x042fe4000f8210ff */
[----:B------:R-:W1:Y:S02]  /*1f60*/  MUFU.RCP R23, R24 ;  /* 0x0000001800177308 */ /* 0x000e640000001000 */
[----:B------:R-:W-:Y:S01]  /*1f70*/  LEA.HI.X R17, R10, UR13, R17, 0x2, P1 ;  /* 0x0000000d0a117c11 */ /* 0x000fe200088f1411 */
[----:B0-----:R-:W-:Y:S01]  /*1f80*/  FMUL.FTZ R22, R21, R22 ;  /* 0x0000001615167220 */ /* 0x001fe20000410000 */
[----:B-1----:R-:W-:-:S05]  /*1f90*/  FMUL.FTZ R23, R20, R23 ;  /* 0x0000001714177220 */ /* 0x002fca0000410000 */
[----:B------:R2:W-:Y:S02]  /*1fa0*/  STG.E.64 desc[UR14][R16.64], R22 ;  /* 0x0000001610007986 */ /* 0x0005e4000c101b0e */
.L_x_2905:
[----:B------:R-:W-:Y:S05]  /*1fb0*/  BSYNC.RECONVERGENT B1 ;  /* 0x0000000000017941 */ /* 0x000fea0003800200 */
.L_x_2904:
[----:B------:R-:W3:Y:S01]  /*1fc0*/  LDCU.64 UR10, c[0x0][0x3e8] ;  /* 0x00007d00ff0a77ac */ /* 0x000ee20008000a00 */
[----:B------:R-:W-:-:S04]  /*1fd0*/  IADD3 R10, PT, PT, R15, 0x20, RZ ;  /* 0x000000200f0a7810 */ /* 0x000fc80007ffe0ff */
[----:B------:R-:W-:Y:S02]  /*1fe0*/  SHF.R.S32.HI R11, RZ, 0x1f, R10 ;  /* 0x0000001fff0b7819 */ /* 0x000fe4000001140a */
[----:B---3--:R-:W-:-:S04]  /*1ff0*/  ISETP.GE.U32.AND P1, PT, R10, UR10, PT ;  /* 0x0000000a0a007c0c */ /* 0x008fc8000bf26070 */
[----:B------:R-:W-:-:S13]  /*2000*/  ISETP.GE.AND.EX P1, PT, R11, UR11, PT, P1 ;  /* 0x0000000b0b007c0c */ /* 0x000fda000bf26310 */
[----:B------:R-:W-:Y:S05]  /*2010*/  @P1 BRA `(.L_x_2903) ;  /* 0x0000000000681947 */ /* 0x000fea0003800000 */
[C---:B------:R-:W-:Y:S01]  /*2020*/  FADD.FTZ R3, -R14.reuse, R12 ;  /* 0x0000000c0e037221 */ /* 0x040fe20000010100 */
[----:B------:R-:W-:Y:S01]  /*2030*/  FADD.FTZ R13, -R14, R13 ;  /* 0x0000000d0e0d7221 */ /* 0x000fe20000010100 */
[----:B------:R-:W3:Y:S02]  /*2040*/  LDCU.64 UR10, c[0x0][0x3e0] ;  /* 0x00007c00ff0a77ac */ /* 0x000ee40008000a00 */
[-C--:B-1----:R-:W-:Y:S01]  /*2050*/  FMUL.FTZ R3, R3, R0.reuse ;  /* 0x0000000003037220 */ /* 0x082fe20000410000 */
[----:B------:R-:W1:Y:S03]  /*2060*/  LDCU.64 UR12, c[0x0][0x380] ;  /* 0x00007000ff0c77ac */ /* 0x000e660008000a00 */
[----:B-----5:R-:W-:Y:S01]  /*2070*/  FFMA.FTZ R4, R4, R3, R6 ;  /* 0x0000000304047223 */ /* 0x020fe20000010006 */
[----:B------:R-:W-:Y:S01]  /*2080*/  FMUL.FTZ R6, R13, R0 ;  /* 0x000000000d067220 */ /* 0x000fe20000410000 */
[----:B------:R-:W-:-:S02]  /*2090*/  MOV R3, R9 ;  /* 0x0000000900037202 */ /* 0x000fc40000000f00 */
[----:B------:R-:W-:Y:S01]  /*20a0*/  FMUL.FTZ R0, R4, -1.4426950216293334961 ;  /* 0xbfb8aa3b04007820 */ /* 0x000fe20000410000 */
[----:B------:R-:W-:-:S04]  /*20b0*/  FFMA.FTZ R13, R5, R6, R7 ;  /* 0x00000006050d7223 */ /* 0x000fc80000010007 */
[----:B------:R-:W-:Y:S01]  /*20c0*/  FMUL.FTZ R6, R13, -1.4426950216293334961 ;  /* 0xbfb8aa3b0d067820 */ /* 0x000fe20000410000 */
[----:B------:R-:W4:Y:S01]  /*20d0*/  MUFU.EX2 R0, R0 ;  /* 0x0000000000007308 */ /* 0x000f220000000800 */
[----:B---3--:R-:W-:Y:S02]  /*20e0*/  IMAD R11, R11, UR10, RZ ;  /* 0x0000000a0b0b7c24 */ /* 0x008fe4000f8e02ff */
[C---:B------:R-:W-:Y:S02]  /*20f0*/  IMAD.WIDE.U32 R2, R10.reuse, UR10, R2 ;  /* 0x0000000a0a027c25 */ /* 0x040fe4000f8e0002 */
[----:B------:R-:W3:Y:S02]  /*2100*/  MUFU.EX2 R6, R6 ;  /* 0x0000000600067308 */ /* 0x000ee40000000800 */
[----:B------:R-:W-:-:S05]  /*2110*/  IMAD R11, R10, UR11, R11 ;  /* 0x0000000b0a0b7c24 */ /* 0x000fca000f8e020b */
[----:B------:R-:W-:Y:S01]  /*2120*/  IADD3 R11, PT, PT, R3, R11, RZ ;  /* 0x0000000b030b7210 */ /* 0x000fe20007ffe0ff */
[----:B----4-:R-:W-:Y:S01]  /*2130*/  FADD.FTZ R5, R0, 1 ;  /* 0x3f80000000057421 */ /* 0x010fe20000010000 */
[----:B---3--:R-:W-:-:S05]  /*2140*/  FADD.FTZ R8, R6, 1 ;  /* 0x3f80000006087421 */ /* 0x008fca0000010000 */
[----:B------:R-:W3:Y:S01]  /*2150*/  MUFU.RCP R5, R5 ;  /* 0x0000000500057308 */ /* 0x000ee20000001000 */
[----:B-1----:R-:W-:-:S04]  /*2160*/  LEA R6, P1, R2, UR12, 0x2 ;  /* 0x0000000c02067c11 */ /* 0x002fc8000f8210ff */
[----:B------:R-:W-:-:S03]  /*2170*/  LEA.HI.X R7, R2, UR13, R11, 0x2, P1 ;  /* 0x0000000d02077c11 */ /* 0x000fc600088f140b */
[----:B------:R-:W1:Y:S01]  /*2180*/  MUFU.RCP R8, R8 ;  /* 0x0000000800087308 */ /* 0x000e620000001000 */
[----:B---3--:R-:W-:Y:S01]  /*2190*/  FMUL.FTZ R4, R4, R5 ;  /* 0x0000000504047220 */ /* 0x008fe20000410000 */
[----:B-1----:R-:W-:-:S05]  /*21a0*/  FMUL.FTZ R5, R13, R8 ;  /* 0x000000080d057220 */ /* 0x002fca0000410000 */
[----:B------:R4:W-:Y:S02]  /*21b0*/  STG.E.64 desc[UR14][R6.64], R4 ;  /* 0x0000000406007986 */ /* 0x0009e4000c101b0e */
.L_x_2903:
[----:B------:R-:W-:Y:S05]  /*21c0*/  BSYNC.RECONVERGENT B0 ;  /* 0x0000000000007941 */ /* 0x000fea0003800200 */
.L_x_2899:
[----:B------:R-:W-:Y:S02]  /*21d0*/  UIADD3 UR8, UPT, UPT, UR19, UR8, URZ ;  /* 0x0000000813087290 */ /* 0x000fe4000fffe0ff */
[----:B------:R-:W-:Y:S02]  /*21e0*/  UIADD3 UR4, UPT, UPT, UR4, 0x1, URZ ;  /* 0x0000000104047890 */ /* 0x000fe4000fffe0ff */
[----:B------:R-:W-:-:S09]  /*21f0*/  UISETP.GE.AND UP1, UPT, UR8, UR7, UPT ;  /* 0x000000070800728c */ /* 0x000fd2000bf26270 */
[----:B------:R-:W-:Y:S05]  /*2200*/  BRA.U !UP1, `(.L_x_2906) ;  /* 0xffffffdd09e47547 */ /* 0x000fea000b83ffff */
[----:B------:R-:W-:Y:S05]  /*2210*/  EXIT ;  /* 0x000000000000794d */ /* 0x000fea0003800000 */
.L_x_2907:
        /* <DEDUP_REMOVED lines=14> */
.L_x_3464:


//--------------------- .text._Z35group_norm_nhwc_fwd_one_pass_kernelI11Fp32IOFp32WLi128ELi8ELi128EEv26Group_norm_nhwc_fwd_params --------------------------
	.section	.text._Z35group_norm_nhwc_fwd_one_pass_kernelI11Fp32IOFp32WLi128ELi8ELi128EEv26Group_norm_nhwc_fwd_params,"ax",@progbits
	.align	128
        .global         _Z35group_norm_nhwc_fwd_one_pass_kernelI11Fp32IOFp32WLi128ELi8ELi128EEv26Group_norm_nhwc_fwd_params
        .type           _Z35group_norm_nhwc_fwd_one_pass_kernelI11Fp32IOFp32WLi128ELi8ELi128EEv26Group_norm_nhwc_fwd_params,@function
        .size           _Z35group_norm_nhwc_fwd_one_pass_kernelI11Fp32IOFp32WLi128ELi8ELi128EEv26Group_norm_nhwc_fwd_params,(.L_x_3465 - _Z35group_norm_nhwc_fwd_one_pass_kernelI11Fp32IOFp32WLi128ELi8ELi128EEv26Group_norm_nhwc_fwd_params)
        .other          _Z35group_norm_nhwc_fwd_one_pass_kernelI11Fp32IOFp32WLi128ELi8ELi128EEv26Group_norm_nhwc_fwd_params,@"STO_CUDA_ENTRY STV_DEFAULT"
_Z35group_norm_nhwc_fwd_one_pass_kernelI11Fp32IOFp32WLi128ELi8ELi128EEv26Group_norm_nhwc_fwd_params:
.text._Z35group_norm_nhwc_fwd_one_pass_kernelI11Fp32IOFp32WLi128ELi8ELi128EEv26Group_norm_nhwc_fwd_params:
        /* <DEDUP_REMOVED lines=12> */
[----:B------:R-:W4:Y:S05]  /*00c0*/  LDCU UR21, c[0x0][0x374] ;  /* 0x00006e80ff1577ac */ /* 0x000f2a0008000800 */
[----:B------:R-:W5:Y:S01]  /*00d0*/  LDC R0, c[0x0][0x370] ;  /* 0x0000dc00ff007b82 */ /* 0x000f620000000800 */
[----:B------:R-:W4:Y:S01]  /*00e0*/  LDCU.64 UR8, c[0x0][0x388] ;  /* 0x00007100ff0877ac */ /* 0x000f220008000a00 */
[----:B------:R-:W1:Y:S06]  /*00f0*/  LDCU.U8 UR10, c[0x0][0x3fc] ;  /* 0x00007f80ff0a77ac */ /* 0x000e6c0008000000 */
[----:B------:R-:W3:Y:S01]  /*0100*/  S2UR UR4, SR_CgaCtaId ;  /* 0x00000000000479c3 */ /* 0x000ee20000008800 */
[----:B------:R-:W3:Y:S01]  /*0110*/  LDCU.64 UR16, c[0x0][0x358] ;  /* 0x00006b00ff1077ac */ /* 0x000ee20008000a00 */
[----:B--2---:R-:W-:-:S02]  /*0120*/  MOV R2, UR5 ;  /* 0x0000000500027c02 */ /* 0x004fc40008000f00 */
[----:B----4-:R-:W-:Y:S01]  /*0130*/  ISETP.NE.U32.AND P1, PT, RZ, UR8, PT ;  /* 0x00000008ff007c0c */ /* 0x010fe2000bf25070 */
[----:B------:R-:W-:Y:S01]  /*0140*/  UMOV UR8, 0x400 ;  /* 0x0000040000087882 */ /* 0x000fe20000000000 */
[----:B0-----:R-:W-:Y:S01]  /*0150*/  SHF.R.U32.HI R29, RZ, 0x2, R3 ;  /* 0x00000002ff1d7819 */ /* 0x001fe20000011603 */
[----:B-1----:R-:W-:Y:S01]  /*0160*/  UISETP.NE.AND UP0, UPT, UR10, URZ, UPT ;  /* 0x000000ff0a00728c */ /* 0x002fe2000bf05270 */
[C---:B------:R-:W-:Y:S02]  /*0170*/  SHF.L.U32 R28, R3.reuse, 0x1, RZ ;  /* 0x00000001031c7819 */ /* 0x040fe400000006ff */
[----:B------:R-:W-:Y:S01]  /*0180*/  LOP3.LUT P0, RZ, R3, UR20, RZ, 0xfc, !PT ;  /* 0x0000001403ff7c12 */ /* 0x000fe2000f80fcff */
[----:B------:R-:W-:Y:S01]  /*0190*/  IMAD R2, R2, UR20, R29 ;  /* 0x0000001402027c24 */ /* 0x000fe2000f8e021d */
[----:B------:R-:W-:Y:S02]  /*01a0*/  LOP3.LUT R29, R29, 0xf8, RZ, 0xc0, !PT ;  /* 0x000000f81d1d7812 */ /* 0x000fe400078ec0ff */
[----:B------:R-:W-:Y:S01]  /*01b0*/  LOP3.LUT R28, R28, 0x6, RZ, 0xc0, !PT ;  /* 0x000000061c1c7812 */ /* 0x000fe200078ec0ff */
[----:B---3--:R-:W-:Y:S01]  /*01c0*/  ULEA UR8, UR4, UR8, 0x18 ;  /* 0x0000000804087291 */ /* 0x008fe2000f8ec0ff */
[----:B-----5:R-:W-:-:S02]  /*01d0*/  LOP3.LUT R26, R0, 0x7ffffff8, RZ, 0xc0, !PT ;  /* 0x7ffffff8001a7812 */ /* 0x020fc400078ec0ff */
[----:B------:R-:W-:Y:S01]  /*01e0*/  SHF.R.S32.HI R3, RZ, 0x1f, R2 ;  /* 0x0000001fff037819 */ /* 0x000fe20000011402 */
[----:B------:R-:W-:Y:S01]  /*01f0*/  UMOV UR4, URZ ;  /* 0x000000ff00047c82 */ /* 0x000fe20008000000 */
[----:B------:R-:W-:Y:S01]  /*0200*/  ISETP.NE.AND.EX P0, PT, RZ, UR9, !P0, P1 ;  /* 0x00000009ff007c0c */ /* 0x000fe2000c705310 */
[----:B------:R-:W-:-:S12]  /*0210*/  UMOV UR9, UR6 ;  /* 0x0000000600097c82 */ /* 0x000fd80008000000 */
.L_x_2935:
[----:B0-----:R-:W0:Y:S01]  /*0220*/  LDCU UR5, c[0x0][0x3f8] ;  /* 0x00007f00ff0577ac */ /* 0x001e220008000800 */
[----:B------:R-:W-:Y:S02]  /*0230*/  IABS R10, UR9 ;  /* 0x00000009000a7c13 */ /* 0x000fe40008000000 */
[----:B------:R-:W-:Y:S01]  /*0240*/  IADD3 R17, PT, PT, R2, 0x20, RZ ;  /* 0x0000002002117810 */ /* 0x000fe20007ffe0ff */
[----:B-1----:R-:W1:Y:S01]  /*0250*/  LDCU.64 UR18, c[0x0][0x3e8] ;  /* 0x00007d00ff1277ac */ /* 0x002e620008000a00 */
[----:B0-----:R-:W-:-:S04]  /*0260*/  MOV R4, UR5 ;  /* 0x0000000500047c02 */ /* 0x001fc80008000f00 */
        /* <DEDUP_REMOVED lines=18> */
[----:B------:R-:W-:Y:S02]  /*0390*/  SHF.R.S32.HI R9, RZ, 0x1f, R17 ;  /* 0x0000001fff097819 */ /* 0x000fe40000011411 */
[----:B------:R-:W-:Y:S02]  /*03a0*/  SHF.R.S32.HI R11, RZ, 0x1f, R5 ;  /* 0x0000001fff0b7819 */ /* 0x000fe40000011405 */
[----:B------:R-:W-:-:S07]  /*03b0*/  ISETP.GE.AND.EX P2, PT, R9, UR19, PT, P2 ;  /* 0x0000001309007c0c */ /* 0x000fce000bf46320 */
[----:B------:R-:W-:Y:S02]  /*03c0*/  UIMAD.WIDE.U32 UR10, UR10, UR12, URZ ;  /* 0x0000000c0a0a72a5 */ /* 0x000fe4000f8e00ff */
[----:B------:R-:W-:-:S04]  /*03d0*/  ULOP3.LUT UR10, UR9, UR5, URZ, 0x3c, !UPT ;  /* 0x00000005090a7292 */ /* 0x000fc8000f8e3cff */
[----:B------:R-:W-:Y:S01]  /*03e0*/  IMAD R4, RZ, RZ, -UR11 ;  /* 0x8000000bff047e24 */ /* 0x000fe2000f8e02ff */
[----:B------:R-:W0:Y:S03]  /*03f0*/  @!P2 LDC.64 R20, c[0x0][0x3e0] ;  /* 0x0000f800ff14ab82 */ /* 0x000e260000000a00 */
[C---:B------:R-:W-:Y:S01]  /*0400*/  IMAD R4, R7.reuse, R4, UR12 ;  /* 0x0000000c07047e24 */ /* 0x040fe2000f8e0204 */
[----:B------:R-:W1:Y:S04]  /*0410*/  LDCU.64 UR12, c[0x0][0x3f0] ;  /* 0x00007e00ff0c77ac */ /* 0x000e680008000a00 */
[----:B------:R-:W-:Y:S01]  /*0420*/  ISETP.GT.U32.AND P1, PT, R7, R4, PT ;  /* 0x000000040700720c */ /* 0x000fe20003f24070 */
[----:B------:R-:W2:-:S12]  /*0430*/  @!P2 LDC.64 R18, c[0x0][0x390] ;  /* 0x0000e400ff12ab82 */ /* 0x000e980000000a00 */
[----:B------:R-:W-:Y:S01]  /*0440*/  VOTEU.ANY UP1, P1 ;  /* 0x0000000000ff7886 */ /* 0x000fe20000820100 */
[----:B------:R-:W-:Y:S02]  /*0450*/  PLOP3.LUT P1, PT, PT, PT, UP1, 0x80, 0x8 ;  /* 0x000000000008781c */ /* 0x000fe40003f2f018 */
[----:B-1---5:R-:W-:Y:S02]  /*0460*/  MOV R13, UR12 ;  /* 0x0000000c000d7c02 */ /* 0x022fe40008000f00 */
[----:B------:R-:W-:Y:S02]  /*0470*/  @!UP1 UIADD3 UR11, UPT, UPT, UR11, 0x1, URZ ;  /* 0x000000010b0b9890 */ /* 0x000fe4000fffe0ff */
[----:B------:R-:W-:-:S07]  /*0480*/  UISETP.GE.AND UP1, UPT, UR10, URZ, UPT ;  /* 0x000000ff0a00728c */ /* 0x000fce000bf26270 */
[----:B------:R-:W-:-:S04]  /*0490*/  @!P1 IADD3 R4, PT, PT, R4, -R7, RZ ;  /* 0x8000000704049210 */ /* 0x000fc80007ffe0ff */
[----:B------:R-:W-:Y:S01]  /*04a0*/  ISETP.GE.U32.AND P1, PT, R4, R7, PT ;  /* 0x000000070400720c */ /* 0x000fe20003f26070 */
[----:B0-----:R-:W-:-:S04]  /*04b0*/  @!P2 IMAD R4, R9, R20, RZ ;  /* 0x000000140904a224 */ /* 0x001fc800078e02ff */
[----:B------:R-:W-:Y:S02]  /*04c0*/  @!P2 IMAD R21, R17, R21, R4 ;  /* 0x000000151115a224 */ /* 0x000fe400078e0204 */
[----:B------:R-:W-:-:S05]  /*04d0*/  VIADD R4, R2, 0x60 ;  /* 0x0000006002047836 */ /* 0x000fca0000000000 */
[----:B------:R-:W-:Y:S01]  /*04e0*/  ISETP.GE.U32.AND P4, PT, R4, UR18, PT ;  /* 0x0000001204007c0c */ /* 0x000fe2000bf86070 */
        /* <DEDUP_REMOVED lines=9> */
[----:B------:R-:W-:Y:S02]  /*0580*/  UIMAD UR10, UR5, UR10, UR9 ;  /* 0x0000000a050a72a4 */ /* 0x000fe4000f8e0209 */
[----:B------:R-:W-:Y:S02]  /*0590*/  USHF.R.S32.HI UR5, URZ, 0x1f, UR11 ;  /* 0x0000001fff057899 */ /* 0x000fe4000801140b */
[----:B------:R-:W-:Y:S02]  /*05a0*/  USHF.L.U32 UR10, UR10, 0x3, URZ ;  /* 0x000000030a0a7899 */ /* 0x000fe400080006ff */
[----:B------:R-:W-:Y:S02]  /*05b0*/  UIMAD UR5, UR5, UR12, URZ ;  /* 0x0000000c050572a4 */ /* 0x000fe4000f8e02ff */
[----:B------:R-:W-:Y:S02]  /*05c0*/  USHF.R.S32.HI UR14, URZ, 0x1f, UR10 ;  /* 0x0000001fff0e7899 */ /* 0x000fe4000801140a */
[----:B------:R-:W-:Y:S01]  /*05d0*/  LOP3.LUT R6, R28, UR10, RZ, 0xfc, !PT ;  /* 0x0000000a1c067c12 */ /* 0x000fe2000f8efcff */
[----:B------:R-:W-:-:S03]  /*05e0*/  UIMAD UR5, UR11, UR13, UR5 ;  /* 0x0000000d0b0572a4 */ /* 0x000fc6000f8e0205 */
[----:B------:R-:W-:Y:S02]  /*05f0*/  IMAD.U32 R7, RZ, RZ, UR14 ;  /* 0x0000000eff077e24 */ /* 0x000fe4000f8e00ff */
[----:B0-----:R-:W-:Y:S02]  /*0600*/  @!P1 IMAD R10, R11, R14, RZ ;  /* 0x0000000e0b0a9224 */ /* 0x001fe400078e02ff */
[----:B------:R-:W-:Y:S02]  /*0610*/  IMAD.WIDE.U32 R6, R13, UR11, R6 ;  /* 0x0000000b0d067c25 */ /* 0x000fe4000f8e0006 */
[----:B------:R-:W0:Y:S03]  /*0620*/  @!P1 LDC.64 R12, c[0x0][0x390] ;  /* 0x0000e400ff0c9b82 */ /* 0x000e260000000a00 */
[----:B------:R-:W-:Y:S02]  /*0630*/  IADD3 R9, PT, PT, R7, UR5, RZ ;  /* 0x0000000507097c10 */ /* 0x000fe4000fffe0ff */
[----:B------:R-:W-:-:S02]  /*0640*/  @!P2 MOV R8, R6 ;  /* 0x000000060008a202 */ /* 0x000fc40000000f00 */
[----:B------:R-:W-:-:S03]  /*0650*/  @!P1 MOV R11, R9 ;  /* 0x00000009000b9202 */ /* 0x000fc60000000f00 */
[----:B------:R-:W-:-:S04]  /*0660*/  @!P2 IMAD.WIDE.U32 R16, R17, R20, R8 ;  /* 0x000000141110a225 */ /* 0x000fc800078e0008 */
[----:B------:R-:W-:Y:S01]  /*0670*/  @!P1 IMAD R20, R5, R15, R10 ;  /* 0x0000000f05149224 */ /* 0x000fe200078e020a */
[----:B------:R-:W-:Y:S02]  /*0680*/  @!P1 MOV R10, R6 ;  /* 0x00000006000a9202 */ /* 0x000fe40000000f00 */
[----:B------:R-:W-:Y:S02]  /*0690*/  @!P2 IADD3 R21, PT, PT, R17, R21, RZ ;  /* 0x000000151115a210 */ /* 0x000fe40007ffe0ff */
[C---:B--2---:R-:W-:Y:S01]  /*06a0*/  @!P2 LEA R18, P5, R16.reuse, R18, 0x2 ;  /* 0x000000121012a211 */ /* 0x044fe200078a10ff */
[----:B------:R-:W-:Y:S01]  /*06b0*/  @!P1 IMAD.WIDE.U32 R14, R5, R14, R10 ;  /* 0x0000000e050e9225 */ /* 0x000fe200078e000a */
[----:B------:R-:W-:Y:S01]  /*06c0*/  SHF.R.S32.HI R5, RZ, 0x1f, R4 ;  /* 0x0000001fff057819 */ /* 0x000fe20000011404 */
[----:B------:R-:W1:Y:S01]  /*06d0*/  @!P3 LDC.64 R10, c[0x0][0x3e0] ;  /* 0x0000f800ff0abb82 */ /* 0x000e620000000a00 */
[----:B------:R-:W-:Y:S01]  /*06e0*/  @!P2 LEA.HI.X R19, R16, R19, R21, 0x2, P5 ;  /* 0x000000131013a211 */ /* 0x000fe200028f1415 */
[----:B------:R-:W-:Y:S01]  /*06f0*/  @!P1 IMAD.IADD R20, R15, 0x1, R20 ;  /* 0x000000010f149824 */ /* 0x000fe200078e0214 */
[----:B------:R-:W-:-:S02]  /*0700*/  ISETP.GE.AND.EX P4, PT, R5, UR19, PT, P4 ;  /* 0x0000001305007c0c */ /* 0x000fc4000bf86340 */
[C---:B0-----:R-:W-:Y:S02]  /*0710*/  @!P1 LEA R12, P5, R14.reuse, R12, 0x2 ;  /* 0x0000000c0e0c9211 */ /* 0x041fe400078a10ff */
[----:B------:R-:W-:Y:S01]  /*0720*/  @!P3 MOV R15, R9 ;  /* 0x00000009000fb202 */ /* 0x000fe20000000f00 */
[----:B------:R-:W0:Y:S01]  /*0730*/  @!P3 LDC.64 R16, c[0x0][0x390] ;  /* 0x0000e400ff10bb82 */ /* 0x000e220000000a00 */
[----:B------:R-:W-:-:S07]  /*0740*/  @!P1 LEA.HI.X R13, R14, R13, R20, 0x2, P5 ;  /* 0x0000000d0e0d9211 */ /* 0x000fce00028f1414 */
[----:B------:R-:W2:Y:S01]  /*0750*/  @!P4 LDC.64 R20, c[0x0][0x3e0] ;  /* 0x0000f800ff14cb82 */ /* 0x000ea20000000a00 */
[----:B------:R-:W-:Y:S01]  /*0760*/  @!P4 MOV R23, R9 ;  /* 0x000000090017c202 */ /* 0x000fe20000000f00 */
[----:B------:R-:W-:Y:S02]  /*0770*/  @!P4 IMAD.MOV.U32 R22, RZ, RZ, R6 ;  /* 0x000000ffff16c224 */ /* 0x000fe400078e0006 */
[----:B-1----:R-:W-:-:S04]  /*0780*/  @!P3 IMAD R14, R3, R10, RZ ;  /* 0x0000000a030eb224 */ /* 0x002fc800078e02ff */
[----:B------:R-:W-:Y:S01]  /*0790*/  @!P3 IMAD R11, R2, R11, R14 ;  /* 0x0000000b020bb224 */ /* 0x000fe200078e020e */
[----:B------:R-:W-:-:S05]  /*07a0*/  @!P3 MOV R14, R6 ;  /* 0x00000006000eb202 */ /* 0x000fca0000000f00 */
[----:B------:R-:W-:-:S05]  /*07b0*/  @!P3 IMAD.WIDE.U32 R14, R2, R10, R14 ;  /* 0x0000000a020eb225 */ /* 0x000fca00078e000e */
[----:B------:R-:W-:Y:S01]  /*07c0*/  @!P3 IADD3 R10, PT, PT, R15, R11, RZ ;  /* 0x0000000b0f0ab210 */ /* 0x000fe20007ffe0ff */
[----:B--2---:R-:W-:Y:S01]  /*07d0*/  @!P4 IMAD R24, R5, R20, RZ ;  /* 0x000000140518c224 */ /* 0x004fe200078e02ff */
[----:B0-----:R-:W-:-:S03]  /*07e0*/  @!P3 LEA R16, P5, R14, R16, 0x2 ;  /* 0x000000100e10b211 */ /* 0x001fc600078a10ff */
[----:B------:R-:W-:Y:S01]  /*07f0*/  @!P4 IMAD R24, R4, R21, R24 ;  /* 0x000000150418c224 */ /* 0x000fe200078e0218 */
[----:B------:R-:W-:Y:S01]  /*0800*/  @!P3 LEA.HI.X R17, R14, R17, R10, 0x2, P5 ;  /* 0x000000110e11b211 */ /* 0x000fe200028f140a */
[----:B------:R-:W-:Y:S01]  /*0810*/  @!P4 IMAD.WIDE.U32 R4, R4, R20, R22 ;  /* 0x000000140404c225 */ /* 0x000fe200078e0016 */
[----:B------:R-:W0:Y:S01]  /*0820*/  @!P4 LDC.64 R14, c[0x0][0x390] ;  /* 0x0000e400ff0ecb82 */ /* 0x000e220000000a00 */
[----:B------:R-:W-:Y:S02]  /*0830*/  CS2R R20, SRZ ;  /* 0x0000000000147805 */ /* 0x000fe4000001ff00 */
[----:B------:R-:W-:Y:S02]  /*0840*/  CS2R R10, SRZ ;  /* 0x00000000000a7805 */ /* 0x000fe4000001ff00 */
[----:B------:R-:W-:Y:S02]  /*0850*/  @!P4 IADD3 R24, PT, PT, R5, R24, RZ ;  /* 0x000000180518c210 */ /* 0x000fe40007ffe0ff */
[----:B------:R1:W2:Y:S04]  /*0860*/  @!P3 LDG.E.64 R20, desc[UR16][R16.64] ;  /* 0x000000101014b981 */ /* 0x0002a8000c1e1b00 */
[----:B------:R3:W4:Y:S01]  /*0870*/  @!P2 LDG.E.64 R10, desc[UR16][R18.64] ;  /* 0x00000010120aa981 */ /* 0x000722000c1e1b00 */
[----:B-1----:R-:W-:-:S02]  /*0880*/  CS2R R16, SRZ ;  /* 0x0000000000107805 */ /* 0x002fc4000001ff00 */
[----:B---3--:R-:W-:-:S04]  /*0890*/  CS2R R18, SRZ ;  /* 0x0000000000127805 */ /* 0x008fc8000001ff00 */
[----:B------:R-:W3:Y:S01]  /*08a0*/  @!P1 LDG.E.64 R16, desc[UR16][R12.64] ;  /* 0x000000100c109981 */ /* 0x000ee2000c1e1b00 */
[----:B0-----:R-:W-:-:S04]  /*08b0*/  @!P4 LEA R14, P2, R4, R14, 0x2 ;  /* 0x0000000e040ec211 */ /* 0x001fc800078410ff */
[----:B------:R-:W-:-:S05]  /*08c0*/  @!P4 LEA.HI.X R15, R4, R15, R24, 0x2, P2 ;  /* 0x0000000f040fc211 */ /* 0x000fca00010f1418 */
[----:B------:R-:W5:Y:S01]  /*08d0*/  @!P4 LDG.E.64 R18, desc[UR16][R14.64] ;  /* 0x000000100e12c981 */ /* 0x000f62000c1e1b00 */
[C---:B------:R-:W-:Y:S02]  /*08e0*/  ISETP.GT.AND P2, PT, R27.reuse, 0x1e, PT ;  /* 0x0000001e1b00780c */ /* 0x040fe40003f44270 */
[----:B------:R-:W-:Y:S01]  /*08f0*/  ISETP.GT.AND P3, PT, R27, 0xf, PT ;  /* 0x0000000f1b00780c */ /* 0x000fe20003f64270 */
[----:B------:R-:W-:Y:S01]  /*0900*/  BSSY.RECONVERGENT B0, `(.L_x_2908) ;  /* 0x0000031000007945 */ /* 0x000fe20003800200 */
[----:B--2---:R-:W-:Y:S01]  /*0910*/  FMUL.FTZ R5, R21, R21 ;  /* 0x0000001515057220 */ /* 0x004fe20000410000 */
[C---:B------:R-:W-:Y:S01]  /*0920*/  FADD.FTZ R4, R20.reuse, R21 ;  /* 0x0000001514047221 */ /* 0x040fe20000010000 */
[----:B----4-:R-:W-:Y:S02]  /*0930*/  FMUL.FTZ R25, R11, R11 ;  /* 0x0000000b0b197220 */ /* 0x010fe40000410000 */
[----:B------:R-:W-:Y:S01]  /*0940*/  FFMA.FTZ R5, R20, R20, R5 ;  /* 0x0000001414057223 */ /* 0x000fe20000010005 */
[C---:B------:R-:W-:Y:S01]  /*0950*/  FADD.FTZ R23, R10.reuse, R11 ;  /* 0x0000000b0a177221 */ /* 0x040fe20000010000 */
[----:B------:R-:W-:Y:S01]  /*0960*/  FADD.FTZ R4, RZ, R4 ;  /* 0x00000004ff047221 */ /* 0x000fe20000010000 */
[----:B------:R-:W-:Y:S01]  /*0970*/  FFMA.FTZ R22, R10, R10, R25 ;  /* 0x0000000a0a167223 */ /* 0x000fe20000010019 */
[----:B------:R-:W-:-:S02]  /*0980*/  FADD.FTZ R5, RZ, R5 ;  /* 0x00000005ff057221 */ /* 0x000fc40000010000 */
[----:B------:R-:W-:Y:S01]  /*0990*/  FADD.FTZ R4, R4, R23 ;  /* 0x0000001704047221 */ /* 0x000fe20000010000 */
[----:B---3--:R-:W-:Y:S01]  /*09a0*/  FMUL.FTZ R25, R17, R17 ;  /* 0x0000001111197220 */ /* 0x008fe20000410000 */
[C---:B------:R-:W-:Y:S01]  /*09b0*/  FADD.FTZ R13, R16.reuse, R17 ;  /* 0x00000011100d7221 */ /* 0x040fe20000010000 */
[----:B------:R-:W-:Y:S02]  /*09c0*/  FADD.FTZ R5, R5, R22 ;  /* 0x0000001605057221 */ /* 0x000fe40000010000 */
[----:B------:R-:W-:Y:S01]  /*09d0*/  FFMA.FTZ R12, R16, R16, R25 ;  /* 0x00000010100c7223 */ /* 0x000fe20000010019 */
[----:B------:R-:W-:Y:S01]  /*09e0*/  FADD.FTZ R4, R4, R13 ;  /* 0x0000000d04047221 */ /* 0x000fe20000010000 */
[----:B-----5:R-:W-:Y:S01]  /*09f0*/  FMUL.FTZ R15, R19, R19 ;  /* 0x00000013130f7220 */ /* 0x020fe20000410000 */
[C---:B------:R-:W-:Y:S01]  /*0a00*/  FADD.FTZ R13, R18.reuse, R19 ;  /* 0x00000013120d7221 */ /* 0x040fe20000010000 */
[----:B------:R-:W-:Y:S02]  /*0a10*/  FADD.FTZ R5, R5, R12 ;  /* 0x0000000c05057221 */ /* 0x000fe40000010000 */
[----:B------:R-:W-:Y:S01]  /*0a20*/  FFMA.FTZ R14, R18, R18, R15 ;  /* 0x00000012120e7223 */ /* 0x000fe2000001000f */
[----:B------:R-:W-:-:S03]  /*0a30*/  FADD.FTZ R12, R4, R13 ;  /* 0x0000000d040c7221 */ /* 0x000fc60000010000 */
[----:B------:R-:W-:Y:S02]  /*0a40*/  FADD.FTZ R13, R5, R14 ;  /* 0x0000000e050d7221 */ /* 0x000fe40000010000 */
        /* <DEDUP_REMOVED lines=28> */
.L_x_2909:
[----:B------:R-:W-:Y:S05]  /*0c10*/  BSYNC.RECONVERGENT B0 ;  /* 0x0000000000007941 */ /* 0x000fea0003800200 */
.L_x_2908:
[----:B------:R-:W4:Y:S01]  /*0c20*/  S2R R12, SR_TID.X ;  /* 0x00000000000c7919 */ /* 0x000f220000002100 */
[----:B------:R-:W-:Y:S01]  /*0c30*/  BSSY.RECONVERGENT B0, `(.L_x_2910) ;  /* 0x0000010000007945 */ /* 0x000fe20003800200 */
[----:B------:R-:W-:Y:S01]  /*0c40*/  BAR.SYNC.DEFER_BLOCKING 0x0 ;  /* 0x0000000000007b1d */ /* 0x000fe20000010000 */
[----:B------:R-:W-:Y:S02]  /*0c50*/  ISETP.GE.U32.AND P2, PT, R0, 0x2, PT ;  /* 0x000000020000780c */ /* 0x000fe40003f46070 */
[----:B----4-:R-:W-:-:S13]  /*0c60*/  ISETP.NE.AND P3, PT, R12, RZ, PT ;  /* 0x000000ff0c00720c */ /* 0x010fda0003f65270 */
[----:B------:R-:W-:Y:S05]  /*0c70*/  @P3 BRA `(.L_x_2911) ;  /* 0x00000000002c3947 */ /* 0x000fea0003800000 */
[----:B------:R-:W4:Y:S01]  /*0c80*/  S2UR UR11, SR_CgaCtaId ;  /* 0x00000000000b79c3 */ /* 0x000f220000008800 */
[----:B------:R-:W-:Y:S02]  /*0c90*/  UMOV UR5, 0x400 ;  /* 0x0000040000057882 */ /* 0x000fe40000000000 */
[----:B----4-:R-:W-:-:S09]  /*0ca0*/  ULEA UR5, UR11, UR5, 0x18 ;  /* 0x000000050b057291 */ /* 0x010fd2000f8ec0ff */
[----:B------:R-:W4:Y:S04]  /*0cb0*/  LDS.128 R12, [UR5+0x10] ;  /* 0x00001005ff0c7984 */ /* 0x000f280008000c00 */
[----:B-12---:R-:W1:Y:S01]  /*0cc0*/  LDS.64 R22, [UR5+0x20] ;  /* 0x00002005ff167984 */ /* 0x006e620008000a00 */
[----:B----4-:R-:W-:Y:S01]  /*0cd0*/  FADD.FTZ R25, R4, R12 ;  /* 0x0000000c04197221 */ /* 0x010fe20000010000 */
[----:B0--3--:R-:W-:-:S03]  /*0ce0*/  FADD.FTZ R4, R5, R13 ;  /* 0x0000000d05047221 */ /* 0x009fc60000010000 */
[----:B------:R-:W-:Y:S01]  /*0cf0*/  FADD.FTZ R25, R25, R14 ;  /* 0x0000000e19197221 */ /* 0x000fe20000010000 */
[----:B------:R-:W-:-:S03]  /*0d00*/  FADD.FTZ R12, R4, R15 ;  /* 0x0000000f040c7221 */ /* 0x000fc60000010000 */
[----:B-1----:R-:W-:Y:S01]  /*0d10*/  FADD.FTZ R4, R25, R22 ;  /* 0x0000001619047221 */ /* 0x002fe20000010000 */
[----:B------:R-:W-:-:S07]  /*0d20*/  FADD.FTZ R5, R12, R23 ;  /* 0x000000170c057221 */ /* 0x000fce0000010000 */
.L_x_2911:
[----:B------:R-:W-:Y:S05]  /*0d30*/  BSYNC.RECONVERGENT B0 ;  /* 0x0000000000007941 */ /* 0x000fea0003800200 */
.L_x_2910:
        /* <DEDUP_REMOVED lines=33> */
.L_x_2914:
[----:B----4-:R-:W2:Y:S04]  /*0f50*/  LDG.E.STRONG.GPU R14, desc[UR16][R12.64] ;  /* 0x000000100c0e7981 */ /* 0x010ea8000c1ef900 */
[----:B--2---:R-:W-:Y:S01]  /*0f60*/  CCTL.IVALL ;  /* 0x00000000ff00798f */ /* 0x004fe20002000000 */
[----:B------:R-:W-:Y:S05]  /*0f70*/  YIELD ;  /* 0x0000000000007946 */ /* 0x000fea0003800000 */
[----:B------:R-:W-:-:S13]  /*0f80*/  ISETP.NE.AND P4, PT, R14, R23, PT ;  /* 0x000000170e00720c */ /* 0x000fda0003f85270 */
[----:B------:R-:W-:Y:S05]  /*0f90*/  @P4 BRA `(.L_x_2914) ;  /* 0xfffffffc00ec4947 */ /* 0x000fea000383ffff */
.L_x_2913:
[----:B------:R-:W-:Y:S05]  /*0fa0*/  WARPSYNC.ALL ;  /* 0x0000000000007948 */ /* 0x000fea0003800000 */
[----:B------:R-:W-:Y:S06]  /*0fb0*/  BAR.SYNC.DEFER_BLOCKING 0x0 ;  /* 0x0000000000007b1d */ /* 0x000fec0000010000 */
[----:B------:R-:W-:Y:S01]  /*0fc0*/  UMOV UR5, URZ ;  /* 0x000000ff00057c82 */ /* 0x000fe20008000000 */
[----:B------:R-:W-:Y:S05]  /*0fd0*/  @!P2 BRA `(.L_x_2915) ;  /* 0x000000040094a947 */ /* 0x000fea0003800000 */
        /* <DEDUP_REMOVED lines=10> */
.L_x_2916:
        /* <DEDUP_REMOVED lines=12> */
[----:B------:R-:W-:-:S06]  /*1140*/  IMAD.U32 R15, RZ, RZ, UR27 ;  /* 0x0000001bff0f7e24 */ /* 0x000fcc000f8e00ff */
[----:B------:R-:W4:Y:S01]  /*1150*/  @!P4 LDG.E.64 R14, desc[UR16][R14.64] ;  /* 0x000000100e0ec981 */ /* 0x000f22000c1e1b00 */
[----:B------:R-:W-:-:S06]  /*1160*/  UIADD3 UR26, UPT, UPT, UR5, 0x2, URZ ;  /* 0x00000002051a7890 */ /* 0x000fcc000fffe0ff */
[----:B-1----:R-:W-:Y:S01]  /*1170*/  MOV R22, UR26 ;  /* 0x0000001a00167c02 */ /* 0x002fe20008000f00 */
[----:B------:R-:W-:-:S03]  /*1180*/  UIADD3 UR26, UPT, UPT, UR5, 0x3, URZ ;  /* 0x00000003051a7890 */ /* 0x000fc6000fffe0ff */
[----:B------:R-:W-:-:S03]  /*1190*/  ISETP.EQ.OR P5, PT, R22, UR20, P3 ;  /* 0x0000001416007c0c */ /* 0x000fc60009fa2670 */
[----:B------:R-:W-:-:S04]  /*11a0*/  MOV R22, UR26 ;  /* 0x0000001a00167c02 */ /* 0x000fc80008000f00 */
[----:B------:R-:W-:-:S06]  /*11b0*/  ISETP.EQ.OR P6, PT, R22, UR20, P3 ;  /* 0x0000001416007c0c */ /* 0x000fcc0009fc2670 */
[----:B------:R-:W-:-:S05]  /*11c0*/  VOTEU.ALL UP1, P5 ;  /* 0x0000000000ff7886 */ /* 0x000fca0002820000 */
[----:B------:R-:W-:Y:S02]  /*11d0*/  @!UP1 UIMAD.WIDE.U32 UR26, UR15, 0x8, UR18 ;  /* 0x000000080f1a98a5 */ /* 0x000fe4000f8e0012 */
[----:B------:R-:W-:-:S04]  /*11e0*/  VOTEU.ALL UP1, P6 ;  /* 0x0000000000ff7886 */ /* 0x000fc80003020000 */
[----:B------:R-:W-:Y:S02]  /*11f0*/  MOV R22, UR26 ;  /* 0x0000001a00167c02 */ /* 0x000fe40008000f00 */
[----:B--2---:R-:W-:Y:S01]  /*1200*/  MOV R23, UR27 ;  /* 0x0000001b00177c02 */ /* 0x004fe20008000f00 */
[----:B------:R-:W-:-:S05]  /*1210*/  @!UP1 UIMAD.WIDE.U32 UR26, UR12, 0x8, UR18 ;  /* 0x000000080c1a98a5 */ /* 0x000fca000f8e0012 */
[----:B------:R-:W2:Y:S01]  /*1220*/  @!P5 LDG.E.64 R22, desc[UR16][R22.64] ;  /* 0x000000101616d981 */ /* 0x000ea2000c1e1b00 */
[----:B0--3--:R-:W-:Y:S01]  /*1230*/  @!P2 FADD.FTZ R4, R4, R12 ;  /* 0x0000000c0404a221 */ /* 0x009fe20000010000 */
[----:B------:R-:W-:Y:S01]  /*1240*/  @!P2 FADD.FTZ R5, R5, R13 ;  /* 0x0000000d0505a221 */ /* 0x000fe20000010000 */
        /* <DEDUP_REMOVED lines=12> */
[----:B------:R-:W-:-:S05]  /*1310*/  ISETP.EQ.OR P2, PT, R14, UR20, P3 ;  /* 0x000000140e007c0c */ /* 0x000fca0009f42670 */
[----:B------:R-:W-:Y:S01]  /*1320*/  MOV R14, UR26 ;  /* 0x0000001a000e7c02 */ /* 0x000fe20008000f00 */
[----:B------:R-:W-:-:S06]  /*1330*/  IMAD.U32 R15, RZ, RZ, UR27 ;  /* 0x0000001bff0f7e24 */ /* 0x000fcc000f8e00ff */
[----:B------:R-:W4:Y:S01]  /*1340*/  @!P4 LDG.E.64 R14, desc[UR16][R14.64] ;  /* 0x000000100e0ec981 */ /* 0x000f22000c1e1b00 */
[----:B------:R-:W-:-:S05]  /*1350*/  VOTEU.ALL UP1, P2 ;  /* 0x0000000000ff7886 */ /* 0x000fca0001020000 */
[----:B------:R-:W-:Y:S01]  /*1360*/  @!UP1 UIMAD.WIDE.U32 UR26, UR13, 0x8, UR18 ;  /* 0x000000080d1a98a5 */ /* 0x000fe2000f8e0012 */
[----:B--2---:R-:W-:-:S05]  /*1370*/  @!P5 FADD.FTZ R4, R4, R22 ;  /* 0x000000160404d221 */ /* 0x004fca0000010000 */
[----:B------:R-:W-:Y:S01]  /*1380*/  MOV R22, UR26 ;  /* 0x0000001a00167c02 */ /* 0x000fe20008000f00 */
[----:B------:R-:W-:Y:S01]  /*1390*/  UIADD3 UR26, UPT, UPT, UR5, 0x6, URZ ;  /* 0x00000006051a7890 */ /* 0x000fe2000fffe0ff */
[----:B------:R-:W-:Y:S01]  /*13a0*/  @!P5 FADD.FTZ R5, R5, R23 ;  /* 0x000000170505d221 */ /* 0x000fe20000010000 */
[----:B------:R-:W-:-:S06]  /*13b0*/  MOV R23, UR27 ;  /* 0x0000001b00177c02 */ /* 0x000fcc0008000f00 */
[----:B------:R-:W2:Y:S01]  /*13c0*/  @!P2 LDG.E.64 R22, desc[UR16][R22.64] ;  /* 0x000000101616a981 */ /* 0x000ea2000c1e1b00 */
        /* <DEDUP_REMOVED lines=12> */
[----:B------:R-:W-:Y:S01]  /*1490*/  @!UP1 UIMAD.WIDE.U32 UR26, UR25, 0x8, UR18 ;  /* 0x00000008191a98a5 */ /* 0x000fe2000f8e0012 */
[----:B----4-:R-:W-:Y:S01]  /*14a0*/  @!P4 FADD.FTZ R4, R4, R14 ;  /* 0x0000000e0404c221 */ /* 0x010fe20000010000 */
[----:B------:R-:W-:-:S04]  /*14b0*/  @!P4 FADD.FTZ R5, R5, R15 ;  /* 0x0000000f0505c221 */ /* 0x000fc80000010000 */
[----:B------:R-:W-:Y:S01]  /*14c0*/  MOV R14, UR26 ;  /* 0x0000001a000e7c02 */ /* 0x000fe20008000f00 */
[----:B------:R-:W3:Y:S01]  /*14d0*/  @!P6 LDG.E.64 R12, desc[UR16][R12.64] ;  /* 0x000000100c0ce981 */ /* 0x000ee2000c1e1b00 */
[----:B------:R-:W-:-:S06]  /*14e0*/  MOV R15, UR27 ;  /* 0x0000001b000f7c02 */ /* 0x000fcc0008000f00 */
[----:B------:R-:W4:Y:S01]  /*14f0*/  @!P5 LDG.E.64 R14, desc[UR16][R14.64] ;  /* 0x000000100e0ed981 */ /* 0x000f22000c1e1b00 */
[----:B------:R-:W-:Y:S01]  /*1500*/  UIADD3 UR5, UPT, UPT, UR5, 0x8, URZ ;  /* 0x0000000805057890 */ /* 0x000fe2000fffe0ff */
[----:B--2---:R-:W-:Y:S01]  /*1510*/  @!P2 FADD.FTZ R4, R4, R22 ;  /* 0x000000160404a221 */ /* 0x004fe20000010000 */
[----:B------:R-:W-:-:S04]  /*1520*/  @!P2 FADD.FTZ R5, R5, R23 ;  /* 0x000000170505a221 */ /* 0x000fc80000010000 */
        /* <DEDUP_REMOVED lines=10> */
[----:B---3--:R-:W-:Y:S01]  /*15d0*/  @!P6 FADD.FTZ R4, R4, R12 ;  /* 0x0000000c0404e221 */ /* 0x008fe20000010000 */
[----:B------:R-:W-:-:S03]  /*15e0*/  @!P6 FADD.FTZ R5, R5, R13 ;  /* 0x0000000d0505e221 */ /* 0x000fc60000010000 */
[----:B----4-:R-:W-:Y:S01]  /*15f0*/  @!P5 FADD.FTZ R4, R4, R14 ;  /* 0x0000000e0404d221 */ /* 0x010fe20000010000 */
[----:B------:R-:W-:Y:S01]  /*1600*/  @!P5 FADD.FTZ R5, R5, R15 ;  /* 0x0000000f0505d221 */ /* 0x000fe20000010000 */
[----:B------:R-:W-:Y:S06]  /*1610*/  @P2 BRA `(.L_x_2916) ;  /* 0xfffffff800982947 */ /* 0x000fec000383ffff */
[----:B------:R-:W-:-:S15]  /*1620*/  R2UR UR5, R26 ;  /* 0x000000001a0572ca */ /* 0x000fde00000e0000 */
.L_x_2915:
[----:B----4-:R-:W-:-:S04]  /*1630*/  LOP3.LUT R12, R0, 0x7, RZ, 0xc0, !PT ;  /* 0x00000007000c7812 */ /* 0x010fc800078ec0ff */
[----:B------:R-:W-:-:S13]  /*1640*/  ISETP.NE.AND P2, PT, R12, RZ, PT ;  /* 0x000000ff0c00720c */ /* 0x000fda0003f45270 */
[----:B------:R-:W-:Y:S05]  /*1650*/  @!P2 BRA `(.L_x_2912) ;  /* 0x00000004006ca947 */ /* 0x000fea0003800000 */
[----:B------:R-:W-:-:S04]  /*1660*/  IADD3 R12, PT, PT, R12, -0x1, RZ ;  /* 0xffffffff0c0c7810 */ /* 0x000fc80007ffe0ff */
[----:B------:R-:W-:-:S13]  /*1670*/  ISETP.GE.U32.AND P2, PT, R12, 0x3, PT ;  /* 0x000000030c00780c */ /* 0x000fda0003f46070 */
[----:B------:R-:W-:Y:S05]  /*1680*/  @!P2 BRA `(.L_x_2917) ;  /* 0x0000000000b8a947 */ /* 0x000fea0003800000 */
[----:B------:R-:W-:Y:S01]  /*1690*/  IMAD.U32 R12, RZ, RZ, UR5 ;  /* 0x00000005ff0c7e24 */ /* 0x000fe2000f8e00ff */
[----:B------:R-:W-:-:S04]  /*16a0*/  UIADD3 UR11, UPT, UPT, UR5, 0x1, URZ ;  /* 0x00000001050b7890 */ /* 0x000fc8000fffe0ff */
        /* <DEDUP_REMOVED lines=8> */
[----:B------:R-:W-:Y:S02]  /*1730*/  MOV R14, UR12 ;  /* 0x0000000c000e7c02 */ /* 0x000fe40008000f00 */
[----:B------:R-:W-:Y:S01]  /*1740*/  MOV R15, UR13 ;  /* 0x0000000d000f7c02 */ /* 0x000fe20008000f00 */
[----:B------:R-:W-:-:S05]  /*1750*/  @!UP2 UIMAD.WIDE.U32 UR12, UR11, 0x8, UR18 ;  /* 0x000000080b0ca8a5 */ /* 0x000fca000f8e0012 */
[----:B------:R-:W0:Y:S01]  /*1760*/  @!P2 LDG.E.64 R14, desc[UR16][R14.64] ;  /* 0x000000100e0ea981 */ /* 0x000e22000c1e1b00 */
[----:B------:R-:W-:Y:S01]  /*1770*/  MOV R12, UR12 ;  /* 0x0000000c000c7c02 */ /* 0x000fe20008000f00 */
[----:B------:R-:W-:Y:S01]  /*1780*/  UIADD3 UR12, UPT, UPT, UR5, 0x2, URZ ;  /* 0x00000002050c7890 */ /* 0x000fe2000fffe0ff */
[----:B------:R-:W-:Y:S01]  /*1790*/  IMAD.U32 R13, RZ, RZ, UR13 ;  /* 0x0000000dff0d7e24 */ /* 0x000fe2000f8e00ff */
[----:B------:R-:W-:-:S04]  /*17a0*/  UIADD3 UR14, UPT, UPT, UR5, 0x3, URZ ;  /* 0x00000003050e7890 */ /* 0x000fc8000fffe0ff */
[----:B-1----:R-:W-:Y:S01]  /*17b0*/  MOV R22, UR12 ;  /* 0x0000000c00167c02 */ /* 0x002fe20008000f00 */
[----:B------:R-:W4:Y:S03]  /*17c0*/  @!P4 LDG.E.64 R12, desc[UR16][R12.64] ;  /* 0x000000100c0cc981 */ /* 0x000f26000c1e1b00 */
        /* <DEDUP_REMOVED lines=12> */
[----:B0--3--:R-:W-:Y:S01]  /*1890*/  @!P2 FADD.FTZ R4, R4, R14 ;  /* 0x0000000e0404a221 */ /* 0x009fe20000010000 */
[----:B------:R-:W-:Y:S01]  /*18a0*/  @!P2 FADD.FTZ R5, R5, R15 ;  /* 0x0000000f0505a221 */ /* 0x000fe20000010000 */
[----:B------:R-:W-:Y:S02]  /*18b0*/  MOV R14, UR12 ;  /* 0x0000000c000e7c02 */ /* 0x000fe40008000f00 */
[----:B------:R-:W-:Y:S01]  /*18c0*/  MOV R15, UR13 ;  /* 0x0000000d000f7c02 */ /* 0x000fe20008000f00 */
[----:B----4-:R-:W-:-:S05]  /*18d0*/  @!P4 FADD.FTZ R4, R4, R12 ;  /* 0x0000000c0404c221 */ /* 0x010fca0000010000 */
        /* <DEDUP_REMOVED lines=9> */
.L_x_2917:
        /* <DEDUP_REMOVED lines=28> */
.L_x_2918:
        /* <DEDUP_REMOVED lines=13> */
.L_x_2919:
[----:B------:R-:W-:Y:S05]  /*1c00*/  BSYNC.RECONVERGENT B0 ;  /* 0x0000000000007941 */ /* 0x000fea0003800200 */
.L_x_2912:
        /* <DEDUP_REMOVED lines=42> */
[----:B------:R-:W-:Y:S01]  /*1eb0*/  FADD.FTZ R20, -R4, R20 ;  /* 0x0000001404147221 */ /* 0x000fe20000010100 */
[----:B------:R-:W-:Y:S01]  /*1ec0*/  MOV R23, R9 ;  /* 0x0000000900177202 */ /* 0x000fe20000000f00 */
[----:B------:R-:W1:Y:S01]  /*1ed0*/  LDCU.64 UR10, c[0x0][0x380] ;  /* 0x00007000ff0a77ac */ /* 0x000e620008000a00 */
[----:B0-----:R-:W-:Y:S02]  /*1ee0*/  IMAD R24, R3, UR14, RZ ;  /* 0x0000000e03187c24 */ /* 0x001fe4000f8e02ff */
[----:B------:R-:W-:-:S04]  /*1ef0*/  IMAD.WIDE.U32 R22, R2, UR14, R22 ;  /* 0x0000000e02167c25 */ /* 0x000fc8000f8e0016 */
[----:B------:R-:W-:Y:S01]  /*1f00*/  IMAD R25, R2, UR15, R24 ;  /* 0x0000000f02197c24 */ /* 0x000fe2000f8e0218 */
[----:B-1----:R-:W-:-:S03]  /*1f10*/  LEA R24, P1, R22, UR10, 0x2 ;  /* 0x0000000a16187c11 */ /* 0x002fc6000f8210ff */
[----:B------:R-:W-:-:S05]  /*1f20*/  IMAD.IADD R23, R23, 0x1, R25 ;  /* 0x0000000117177824 */ /* 0x000fca00078e0219 */
[----:B------:R-:W-:Y:S01]  /*1f30*/  LEA.HI.X R25, R22, UR11, R23, 0x2, P1 ;  /* 0x0000000b16197c11 */ /* 0x000fe200088f1417 */
[----:B------:R-:W-:Y:S01]  /*1f40*/  FADD.FTZ R22, -R4, R21 ;  /* 0x0000001504167221 */ /* 0x000fe20000010100 */
[----:B------:R-:W-:-:S03]  /*1f50*/  FMUL.FTZ R21, R20, UR5 ;  /* 0x0000000514157c20 */ /* 0x000fc60008410000 */
[----:B------:R-:W-:Y:S01]  /*1f60*/  FMUL.FTZ R22, R22, UR5 ;  /* 0x0000000516167c20 */ /* 0x000fe20008410000 */
[----:B-----5:R-:W-:-:S03]  /*1f70*/  FFMA.FTZ R20, R12, R21, R14 ;  /* 0x000000150c147223 */ /* 0x020fc6000001000e */
[----:B------:R-:W-:-:S05]  /*1f80*/  FFMA.FTZ R21, R13, R22, R15 ;  /* 0x000000160d157223 */ /* 0x000fca000001000f */
[----:B------:R0:W-:Y:S02]  /*1f90*/  STG.E.64 desc[UR16][R24.64], R20 ;  /* 0x0000001418007986 */ /* 0x0001e4000c101b10 */
.L_x_2923:
[----:B------:R-:W-:Y:S05]  /*1fa0*/  BSYNC.RECONVERGENT B1 ;  /* 0x0000000000017941 */ /* 0x000fea0003800200 */
.L_x_2922:
[----:B0-----:R-:W-:Y:S01]  /*1fb0*/  IADD3 R25, PT, PT, R2, 0x20, RZ ;  /* 0x0000002002197810 */ /* 0x001fe20007ffe0ff */
[----:B------:R-:W-:Y:S03]  /*1fc0*/  BSSY.RECONVERGENT B1, `(.L_x_2924) ;  /* 0x0000016000017945 */ /* 0x000fe60003800200 */
[----:B------:R-:W-:Y:S02]  /*1fd0*/  ISETP.GE.U32.AND P1, PT, R25, UR12, PT ;  /* 0x0000000c19007c0c */ /* 0x000fe4000bf26070 */
[----:B------:R-:W-:-:S04]  /*1fe0*/  SHF.R.S32.HI R20, RZ, 0x1f, R25 ;  /* 0x0000001fff147819 */ /* 0x000fc80000011419 */
[----:B------:R-:W-:-:S13]  /*1ff0*/  ISETP.GE.AND.EX P1, PT, R20, UR13, PT, P1 ;  /* 0x0000000d14007c0c */ /* 0x000fda000bf26310 */
[----:B------:R-:W-:Y:S05]  /*2000*/  @P1 BRA `(.L_x_2925) ;  /* 0x0000000000441947 */ /* 0x000fea0003800000 */
[----:B------:R-:W0:Y:S01]  /*2010*/  LDCU.64 UR10, c[0x0][0x3e0] ;  /* 0x00007c00ff0a77ac */ /* 0x000e220008000a00 */
[----:B------:R-:W-:Y:S01]  /*2020*/  MOV R21, R9 ;  /* 0x0000000900157202 */ /* 0x000fe20000000f00 */
[----:B------:R-:W-:Y:S01]  /*2030*/  FADD.FTZ R10, -R4, R10 ;  /* 0x0000000a040a7221 */ /* 0x000fe20000010100 */
        /* <DEDUP_REMOVED lines=8> */
[----:B------:R-:W-:Y:S01]  /*20c0*/  FADD.FTZ R20, -R4, R11 ;  /* 0x0000000b04147221 */ /* 0x000fe20000010100 */
[----:B------:R-:W-:-:S03]  /*20d0*/  FMUL.FTZ R11, R10, UR5 ;  /* 0x000000050a0b7c20 */ /* 0x000fc60008410000 */
[----:B------:R-:W-:Y:S01]  /*20e0*/  FMUL.FTZ R20, R20, UR5 ;  /* 0x0000000514147c20 */ /* 0x000fe20008410000 */
[----:B-----5:R-:W-:-:S03]  /*20f0*/  FFMA.FTZ R10, R12, R11, R14 ;  /* 0x0000000b0c0a7223 */ /* 0x020fc6000001000e */
[----:B------:R-:W-:-:S05]  /*2100*/  FFMA.FTZ R11, R13, R20, R15 ;  /* 0x000000140d0b7223 */ /* 0x000fca000001000f */
[----:B------:R0:W-:Y:S02]  /*2110*/  STG.E.64 desc[UR16][R22.64], R10 ;  /* 0x0000000a16007986 */ /* 0x0001e4000c101b10 */
.L_x_2925:
[----:B------:R-:W-:Y:S05]  /*2120*/  BSYNC.RECONVERGENT B1 ;  /* 0x0000000000017941 */ /* 0x000fea0003800200 */
.L_x_2924:
[----:B0-----:R-:W-:Y:S01]  /*2130*/  SHF.R.S32.HI R10, RZ, 0x1f, R5 ;  /* 0x0000001fff0a7819 */ /* 0x001fe20000011405 */
[----:B------:R-:W-:Y:S01]  /*2140*/  VIADD R22, R2, 0x60 ;  /* 0x0000006002167836 */ /* 0x000fe20000000000 */
        /* <DEDUP_REMOVED lines=8> */
[----:B------:R-:W-:Y:S01]  /*21d0*/  MOV R11, R9 ;  /* 0x00000009000b7202 */ /* 0x000fe20000000f00 */
[C---:B------:R-:W-:Y:S01]  /*21e0*/  FADD.FTZ R16, -R4.reuse, R16 ;  /* 0x0000001004107221 */ /* 0x040fe20000010100 */
[----:B------:R-:W-:Y:S01]  /*21f0*/  FADD.FTZ R17, -R4, R17 ;  /* 0x0000001104117221 */ /* 0x000fe20000010100 */
[----:B------:R-:W1:Y:S01]  /*2200*/  LDCU.64 UR14, c[0x0][0x380] ;  /* 0x00007000ff0e77ac */ /* 0x000e620008000a00 */
[----:B0-----:R-:W-:-:S04]  /*2210*/  IMAD R10, R10, UR10, RZ ;  /* 0x0000000a0a0a7c24 */ /* 0x001fc8000f8e02ff */
[----:B------:R-:W-:Y:S01]  /*2220*/  IMAD R21, R5, UR11, R10 ;  /* 0x0000000b05157c24 */ /* 0x000fe2000f8e020a */
[----:B------:R-:W-:-:S05]  /*2230*/  MOV R10, R6 ;  /* 0x00000006000a7202 */ /* 0x000fca0000000f00 */
[----:B------:R-:W-:-:S04]  /*2240*/  IMAD.WIDE.U32 R10, R5, UR10, R10 ;  /* 0x0000000a050a7c25 */ /* 0x000fc8000f8e000a */
[----:B------:R-:W-:Y:S01]  /*2250*/  FMUL.FTZ R5, R16, UR5 ;  /* 0x0000000510057c20 */ /* 0x000fe20008410000 */
[----:B------:R-:W-:Y:S01]  /*2260*/  FMUL.FTZ R16, R17, UR5 ;  /* 0x0000000511107c20 */ /* 0x000fe20008410000 */
[----:B------:R-:W-:-:S03]  /*2270*/  IADD3 R21, PT, PT, R11, R21, RZ ;  /* 0x000000150b157210 */ /* 0x000fc60007ffe0ff */
[----:B-----5:R-:W-:Y:S01]  /*2280*/  FFMA.FTZ R11, R13, R16, R15 ;  /* 0x000000100d0b7223 */ /* 0x020fe2000001000f */
[----:B-1----:R-:W-:-:S04]  /*2290*/  LEA R20, P1, R10, UR14, 0x2 ;  /* 0x0000000e0a147c11 */ /* 0x002fc8000f8210ff */
[----:B------:R-:W-:Y:S01]  /*22a0*/  LEA.HI.X R21, R10, UR15, R21, 0x2, P1 ;  /* 0x0000000f0a157c11 */ /* 0x000fe200088f1415 */
[----:B------:R-:W-:-:S05]  /*22b0*/  FFMA.FTZ R10, R12, R5, R14 ;  /* 0x000000050c0a7223 */ /* 0x000fca000001000e */
[----:B------:R0:W-:Y:S03]  /*22c0*/  STG.E.64 desc[UR16][R20.64], R10 ;  /* 0x0000000a14007986 */ /* 0x0001e6000c101b10 */
.L_x_2927:
[----:B------:R-:W-:Y:S05]  /*22d0*/  BSYNC.RECONVERGENT B1 ;  /* 0x0000000000017941 */ /* 0x000fea0003800200 */
.L_x_2926:
[----:B------:R-:W-:Y:S05]  /*22e0*/  @P2 BRA `(.L_x_2928) ;  /* 0x00000008004c2947 */ /* 0x000fea0003800000 */
[----:B------:R-:W1:Y:S01]  /*22f0*/  LDCU.64 UR10, c[0x0][0x3e0] ;  /* 0x00007c00ff0a77ac */ /* 0x000e620008000a00 */
[----:B------:R-:W-:Y:S01]  /*2300*/  MOV R7, R9 ;  /* 0x0000000900077202 */ /* 0x000fe20000000f00 */
[C---:B------:R-:W-:Y:S01]  /*2310*/  FADD.FTZ R18, -R4.reuse, R18 ;  /* 0x0000001204127221 */ /* 0x040fe20000010100 */
[----:B------:R-:W-:Y:S01]  /*2320*/  FADD.FTZ R19, -R4, R19 ;  /* 0x0000001304137221 */ /* 0x000fe20000010100 */
[----:B------:R-:W2:Y:S02]  /*2330*/  LDCU.64 UR12, c[0x0][0x380] ;  /* 0x00007000ff0c77ac */ /* 0x000ea40008000a00 */
[----:B------:R-:W-:Y:S01]  /*2340*/  FMUL.FTZ R5, R18, UR5 ;  /* 0x0000000512057c20 */ /* 0x000fe20008410000 */
[----:B------:R-:W-:-:S03]  /*2350*/  FMUL.FTZ R8, R19, UR5 ;  /* 0x0000000513087c20 */ /* 0x000fc60008410000 */
[----:B-----5:R-:W-:Y:S01]  /*2360*/  FFMA.FTZ R12, R12, R5, R14 ;  /* 0x000000050c0c7223 */ /* 0x020fe2000001000e */
[----:B------:R-:W-:Y:S01]  /*2370*/  FFMA.FTZ R13, R13, R8, R15 ;  /* 0x000000080d0d7223 */ /* 0x000fe2000001000f */
[----:B-1----:R-:W-:Y:S02]  /*2380*/  IMAD R23, R23, UR10, RZ ;  /* 0x0000000a17177c24 */ /* 0x002fe4000f8e02ff */
[----:B------:R-:W-:-:S04]  /*2390*/  IMAD.WIDE.U32 R6, R22, UR10, R6 ;  /* 0x0000000a16067c25 */ /* 0x000fc8000f8e0006 */
[----:B------:R-:W-:Y:S01]  /*23a0*/  IMAD R23, R22, UR11, R23 ;  /* 0x0000000b16177c24 */ /* 0x000fe2000f8e0217 */
[----:B--2---:R-:W-:-:S03]  /*23b0*/  LEA R4, P1, R6, UR12, 0x2 ;  /* 0x0000000c06047c11 */ /* 0x004fc6000f8210ff */
[----:B------:R-:W-:-:S05]  /*23c0*/  IMAD.IADD R23, R7, 0x1, R23 ;  /* 0x0000000107177824 */ /* 0x000fca00078e0217 */
[----:B------:R-:W-:-:S05]  /*23d0*/  LEA.HI.X R5, R6, UR13, R23, 0x2, P1 ;  /* 0x0000000d06057c11 */ /* 0x000fca00088f1417 */
[----:B------:R1:W-:Y:S01]  /*23e0*/  STG.E.64 desc[UR16][R4.64], R12 ;  /* 0x0000000c04007986 */ /* 0x0003e2000c101b10 */
[----:B------:R-:W-:Y:S05]  /*23f0*/  BRA `(.L_x_2928) ;  /* 0x0000000800087947 */ /* 0x000fea0003800000 */
.L_x_2921:
[----:B------:R-:W0:Y:S01]  /*2400*/  LDCU.64 UR10, c[0x0][0x3e8] ;  /* 0x00007d00ff0a77ac */ /* 0x000e220008000a00 */
[----:B------:R-:W-:Y:S01]  /*2410*/  BSSY.RECONVERGENT B1, `(.L_x_2929) ;  /* 0x000001f000017945 */ /* 0x000fe20003800200 */
[----:B0-----:R-:W-:-:S04]  /*2420*/  ISETP.GE.U32.AND P2, PT, R2, UR10, PT ;  /* 0x0000000a02007c0c */ /* 0x001fc8000bf46070 */
[----:B------:R-:W-:-:S13]  /*2430*/  ISETP.GE.AND.EX P2, PT, R3, UR11, PT, P2 ;  /* 0x0000000b03007c0c */ /* 0x000fda000bf46320 */
[----:B------:R-:W-:Y:S05]  /*2440*/  @P2 BRA `(.L_x_2930) ;  /* 0x00000000006c2947 */ /* 0x000fea0003800000 */
[----:B------:R-:W0:Y:S01]  /*2450*/  LDCU.64 UR12, c[0x0][0x3e0] ;  /* 0x00007c00ff0c77ac */ /* 0x000e220008000a00 */
[----:B------:R-:W-:Y:S01]  /*2460*/  MOV R22, R6 ;  /* 0x0000000600167202 */ /* 0x000fe20000000f00 */
[C---:B------:R-:W-:Y:S01]  /*2470*/  FADD.FTZ R20, -R4.reuse, R20 ;  /* 0x0000001404147221 */ /* 0x040fe20000010100 */
[----:B------:R-:W-:Y:S01]  /*2480*/  MOV R23, R9 ;  /* 0x0000000900177202 */ /* 0x000fe20000000f00 */
[----:B------:R-:W1:Y:S01]  /*2490*/  LDCU.64 UR14, c[0x0][0x380] ;  /* 0x00007000ff0e77ac */ /* 0x000e620008000a00 */
[----:B------:R-:W-:-:S04]  /*24a0*/  FADD.FTZ R21, -R4, R21 ;  /* 0x0000001504157221 */ /* 0x000fc80000010100 */
[----:B------:R-:W-:-:S04]  /*24b0*/  FMUL.FTZ R21, R21, UR5 ;  /* 0x0000000515157c20 */ /* 0x000fc80008410000 */
[----:B-----5:R-:W-:Y:S01]  /*24c0*/  FFMA.FTZ R21, R13, R21, R15 ;  /* 0x000000150d157223 */ /* 0x020fe2000001000f */
[----:B0-----:R-:W-:Y:S02]  /*24d0*/  IMAD R24, R3, UR12, RZ ;  /* 0x0000000c03187c24 */ /* 0x001fe4000f8e02ff */
[----:B------:R-:W-:-:S04]  /*24e0*/  IMAD.WIDE.U32 R22, R2, UR12, R22 ;  /* 0x0000000c02167c25 */ /* 0x000fc8000f8e0016 */
[----:B------:R-:W-:Y:S01]  /*24f0*/  IMAD R25, R2, UR13, R24 ;  /* 0x0000000d02197c24 */ /* 0x000fe2000f8e0218 */
[----:B-1----:R-:W-:-:S04]  /*2500*/  LEA R24, P2, R22, UR14, 0x2 ;  /* 0x0000000e16187c11 */ /* 0x002fc8000f8410ff */
[----:B------:R-:W-:-:S04]  /*2510*/  IADD3 R23, PT, PT, R23, R25, RZ ;  /* 0x0000001917177210 */ /* 0x000fc80007ffe0ff */
[----:B------:R-:W-:Y:S01]  /*2520*/  LEA.HI.X R25, R22, UR15, R23, 0x2, P2 ;  /* 0x0000000f16197c11 */ /* 0x000fe200090f1417 */
[----:B------:R-:W-:-:S04]  /*2530*/  FMUL.FTZ R23, R20, UR5 ;  /* 0x0000000514177c20 */ /* 0x000fc80008410000 */
[----:B------:R-:W-:-:S04]  /*2540*/  FFMA.FTZ R20, R12, R23, R14 ;  /* 0x000000170c147223 */ /* 0x000fc8000001000e */
[----:B------:R-:W-:-:S06]  /*2550*/  FMUL.FTZ R23, R20, -1.4426950216293334961 ;  /* 0xbfb8aa3b14177820 */ /* 0x000fcc0000410000 */
[----:B------:R-:W0:Y:S02]  /*2560*/  MUFU.EX2 R23, R23 ;  /* 0x0000001700177308 */ /* 0x000e240000000800 */
[----:B0-----:R-:W-:-:S06]  /*2570*/  FADD.FTZ R22, R23, 1 ;  /* 0x3f80000017167421 */ /* 0x001fcc0000010000 */
[----:B------:R-:W0:Y:S02]  /*2580*/  MUFU.RCP R22, R22 ;  /* 0x0000001600167308 */ /* 0x000e240000001000 */
[----:B0-----:R-:W-:Y:S01]  /*2590*/  FMUL.FTZ R20, R20, R22 ;  /* 0x0000001614147220 */ /* 0x001fe20000410000 */
[----:B------:R-:W-:-:S06]  /*25a0*/  FMUL.FTZ R22, R21, -1.4426950216293334961 ;  /* 0xbfb8aa3b15167820 */ /* 0x000fcc0000410000 */
[----:B------:R-:W0:Y:S02]  /*25b0*/  MUFU.EX2 R22, R22 ;  /* 0x0000001600167308 */ /* 0x000e240000000800 */
[----:B0-----:R-:W-:-:S06]  /*25c0*/  FADD.FTZ R23, R22, 1 ;  /* 0x3f80000016177421 */ /* 0x001fcc0000010000 */
[----:B------:R-:W0:Y:S02]  /*25d0*/  MUFU.RCP R23, R23 ;  /* 0x0000001700177308 */ /* 0x000e240000001000 */
[----:B0-----:R-:W-:-:S05]  /*25e0*/  FMUL.FTZ R21, R21, R23 ;  /* 0x0000001715157220 */ /* 0x001fca0000410000 */
[----:B------:R0:W-:Y:S02]  /*25f0*/  STG.E.64 desc[UR16][R24.64], R20 ;  /* 0x0000001418007986 */ /* 0x0001e4000c101b10 */
.L_x_2930:
[----:B------:R-:W-:Y:S05]  /*2600*/  BSYNC.RECONVERGENT B1 ;  /* 0x0000000000017941 */ /* 0x000fea0003800200 */
.L_x_2929:
        /* <DEDUP_REMOVED lines=8> */
[C---:B------:R-:W-:Y:S01]  /*2690*/  FADD.FTZ R10, -R4.reuse, R10 ;  /* 0x0000000a040a7221 */ /* 0x040fe20000010100 */
[----:B------:R-:W-:Y:S01]  /*26a0*/  FADD.FTZ R11, -R4, R11 ;  /* 0x0000000b040b7221 */ /* 0x000fe20000010100 */
[----:B------:R-:W1:Y:S03]  /*26b0*/  LDCU.64 UR14, c[0x0][0x380] ;  /* 0x00007000ff0e77ac */ /* 0x000e660008000a00 */
[----:B------:R-:W-:-:S04]  /*26c0*/  FMUL.FTZ R24, R11, UR5 ;  /* 0x000000050b187c20 */ /* 0x000fc80008410000 */
[----:B-----5:R-:W-:-:S04]  /*26d0*/  FFMA.FTZ R11, R13, R24, R15 ;  /* 0x000000180d0b7223 */ /* 0x020fc8000001000f */
[----:B------:R-:W-:Y:S01]  /*26e0*/  FMUL.FTZ R24, R11, -1.4426950216293334961 ;  /* 0xbfb8aa3b0b187820 */ /* 0x000fe20000410000 */
[----:B0-----:R-:W-:-:S05]  /*26f0*/  IMAD R20, R20, UR12, RZ ;  /* 0x0000000c14147c24 */ /* 0x001fca000f8e02ff */
[----:B------:R-:W0:Y:S01]  /*2700*/  MUFU.EX2 R24, R24 ;  /* 0x0000001800187308 */ /* 0x000e220000000800 */
[----:B------:R-:W-:Y:S02]  /*2710*/  IMAD R23, R25, UR13, R20 ;  /* 0x0000000d19177c24 */ /* 0x000fe4000f8e0214 */
[----:B------:R-:W-:-:S04]  /*2720*/  IMAD.MOV.U32 R20, RZ, RZ, R6 ;  /* 0x000000ffff147224 */ /* 0x000fc800078e0006 */
[----:B------:R-:W-:-:S05]  /*2730*/  IMAD.WIDE.U32 R20, R25, UR12, R20 ;  /* 0x0000000c19147c25 */ /* 0x000fca000f8e0014 */
[----:B------:R-:W-:Y:S01]  /*2740*/  IADD3 R23, PT, PT, R21, R23, RZ ;  /* 0x0000001715177210 */ /* 0x000fe20007ffe0ff */
[----:B------:R-:W-:Y:S01]  /*2750*/  FMUL.FTZ R21, R10, UR5 ;  /* 0x000000050a157c20 */ /* 0x000fe20008410000 */
[----:B-1----:R-:W-:Y:S01]  /*2760*/  LEA R22, P2, R20, UR14, 0x2 ;  /* 0x0000000e14167c11 */ /* 0x002fe2000f8410ff */
[----:B0-----:R-:W-:Y:S02]  /*2770*/  FADD.FTZ R25, R24, 1 ;  /* 0x3f80000018197421 */ /* 0x001fe40000010000 */
[----:B------:R-:W-:Y:S01]  /*2780*/  FFMA.FTZ R10, R12, R21, R14 ;  /* 0x000000150c0a7223 */ /* 0x000fe2000001000e */
[----:B------:R-:W-:-:S03]  /*2790*/  LEA.HI.X R23, R20, UR15, R23, 0x2, P2 ;  /* 0x0000000f14177c11 */ /* 0x000fc600090f1417 */
[----:B------:R-:W-:Y:S01]  /*27a0*/  FMUL.FTZ R20, R10, -1.4426950216293334961 ;  /* 0xbfb8aa3b0a147820 */ /* 0x000fe20000410000 */
[----:B------:R-:W0:Y:S08]  /*27b0*/  MUFU.RCP R25, R25 ;  /* 0x0000001900197308 */ /* 0x000e300000001000 */
[----:B------:R-:W1:Y:S01]  /*27c0*/  MUFU.EX2 R20, R20 ;  /* 0x0000001400147308 */ /* 0x000e620000000800 */
[----:B0-----:R-:W-:Y:S01]  /*27d0*/  FMUL.FTZ R11, R11, R25 ;  /* 0x000000190b0b7220 */ /* 0x001fe20000410000 */
[----:B-1----:R-:W-:-:S06]  /*27e0*/  FADD.FTZ R21, R20, 1 ;  /* 0x3f80000014157421 */ /* 0x002fcc0000010000 */
[----:B------:R-:W0:Y:S02]  /*27f0*/  MUFU.RCP R21, R21 ;  /* 0x0000001500157308 */ /* 0x000e240000001000 */
[----:B0-----:R-:W-:-:S05]  /*2800*/  FMUL.FTZ R10, R10, R21 ;  /* 0x000000150a0a7220 */ /* 0x001fca0000410000 */
[----:B------:R0:W-:Y:S02]  /*2810*/  STG.E.64 desc[UR16][R22.64], R10 ;  /* 0x0000000a16007986 */ /* 0x0001e4000c101b10 */
.L_x_2932:
[----:B------:R-:W-:Y:S05]  /*2820*/  BSYNC.RECONVERGENT B1 ;  /* 0x0000000000017941 */ /* 0x000fea0003800200 */
.L_x_2931:
[----:B0-----:R-:W-:Y:S01]  /*2830*/  IADD3 R22, PT, PT, R2, 0x60, RZ ;  /* 0x0000006002167810 */ /* 0x001fe20007ffe0ff */
[----:B------:R-:W-:Y:S03]  /*2840*/  BSSY.RECONVERGENT B1, `(.L_x_2933) ;  /* 0x0000021000017945 */ /* 0x000fe60003800200 */
[----:B------:R-:W-:Y:S02]  /*2850*/  ISETP.GE.U32.AND P2, PT, R22, UR10, PT ;  /* 0x0000000a16007c0c */ /* 0x000fe4000bf46070 */
[----:B------:R-:W-:-:S04]  /*2860*/  SHF.R.S32.HI R23, RZ, 0x1f, R22 ;  /* 0x0000001fff177819 */ /* 0x000fc80000011416 */
[----:B------:R-:W-:Y:S01]  /*2870*/  ISETP.GE.AND.EX P2, PT, R23, UR11, PT, P2 ;  /* 0x0000000b17007c0c */ /* 0x000fe2000bf46320 */
[----:B------:R-:W-:-:S12]  /*2880*/  @P1 BRA `(.L_x_2934) ;  /* 0x0000000000701947 */ /* 0x000fd80003800000 */
[----:B------:R-:W0:Y:S01]  /*2890*/  LDCU.64 UR12, c[0x0][0x3e0] ;  /* 0x00007c00ff0c77ac */ /* 0x000e220008000a00 */
[----:B------:R-:W-:Y:S01]  /*28a0*/  SHF.R.S32.HI R10, RZ, 0x1f, R5 ;  /* 0x0000001fff0a7819 */ /* 0x000fe20000011405 */
[----:B------:R-:W-:Y:S02]  /*28b0*/  IMAD.MOV.U32 R11, RZ, RZ, R9 ;  /* 0x000000ffff0b7224 */ /* 0x000fe400078e0009 */
[C---:B------:R-:W-:Y:S01]  /*28c0*/  FADD.FTZ R16, -R4.reuse, R16 ;  /* 0x0000001004107221 */ /* 0x040fe20000010100 */
[----:B------:R-:W1:Y:S01]  /*28d0*/  LDCU.64 UR14, c[0x0][0x380] ;  /* 0x00007000ff0e77ac */ /* 0x000e620008000a00 */
[----:B------:R-:W-:Y:S01]  /*28e0*/  FADD.FTZ R17, -R4, R17 ;  /* 0x0000001104117221 */ /* 0x000fe20000010100 */
        /* <DEDUP_REMOVED lines=8> */
[----:B-1----:R-:W-:-:S03]  /*2970*/  LEA R20, P1, R10, UR14, 0x2 ;  /* 0x0000000e0a147c11 */ /* 0x002fc6000f8210ff */
[----:B------:R-:W-:Y:S01]  /*2980*/  FMUL.FTZ R24, R11, -1.4426950216293334961 ;  /* 0xbfb8aa3b0b187820 */ /* 0x000fe20000410000 */
[----:B------:R-:W-:Y:S01]  /*2990*/  LEA.HI.X R21, R10, UR15, R21, 0x2, P1 ;  /* 0x0000000f0a157c11 */ /* 0x000fe200088f1415 */
[----:B------:R-:W-:-:S04]  /*29a0*/  FFMA.FTZ R10, R12, R5, R14 ;  /* 0x000000050c0a7223 */ /* 0x000fc8000001000e */
[----:B------:R-:W-:Y:S01]  /*29b0*/  FMUL.FTZ R5, R10, -1.4426950216293334961 ;  /* 0xbfb8aa3b0a057820 */ /* 0x000fe20000410000 */
[----:B------:R-:W0:Y:S05]  /*29c0*/  MUFU.EX2 R24, R24 ;  /* 0x0000001800187308 */ /* 0x000e2a0000000800 */
[----:B------:R-:W1:Y:S01]  /*29d0*/  MUFU.EX2 R5, R5 ;  /* 0x0000000500057308 */ /* 0x000e620000000800 */
[----:B0-----:R-:W-:Y:S01]  /*29e0*/  FADD.FTZ R25, R24, 1 ;  /* 0x3f80000018197421 */ /* 0x001fe20000010000 */
[----:B-1----:R-:W-:-:S05]  /*29f0*/  FADD.FTZ R16, R5, 1 ;  /* 0x3f80000005107421 */ /* 0x002fca0000010000 */
[----:B------:R-:W0:Y:S08]  /*2a00*/  MUFU.RCP R25, R25 ;  /* 0x0000001900197308 */ /* 0x000e300000001000 */
[----:B------:R-:W1:Y:S01]  /*2a10*/  MUFU.RCP R17, R16 ;  /* 0x0000001000117308 */ /* 0x000e620000001000 */
[----:B0-----:R-:W-:Y:S01]  /*2a20*/  FMUL.FTZ R11, R11, R25 ;  /* 0x000000190b0b7220 */ /* 0x001fe20000410000 */
[----:B-1----:R-:W-:-:S05]  /*2a30*/  FMUL.FTZ R10, R10, R17 ;  /* 0x000000110a0a7220 */ /* 0x002fca0000410000 */
[----:B------:R0:W-:Y:S02]  /*2a40*/  STG.E.64 desc[UR16][R20.64], R10 ;  /* 0x0000000a14007986 */ /* 0x0001e4000c101b10 */
.L_x_2934:
[----:B------:R-:W-:Y:S05]  /*2a50*/  BSYNC.RECONVERGENT B1 ;  /* 0x0000000000017941 */ /* 0x000fea0003800200 */
.L_x_2933:
[----:B------:R-:W-:Y:S05]  /*2a60*/  @P2 BRA `(.L_x_2928) ;  /* 0x00000000006c2947 */ /* 0x000fea0003800000 */
[C---:B------:R-:W-:Y:S01]  /*2a70*/  FADD.FTZ R18, -R4.reuse, R18 ;  /* 0x0000001204127221 */ /* 0x040fe20000010100 */
[----:B------:R-:W-:Y:S01]  /*2a80*/  FADD.FTZ R4, -R4, R19 ;  /* 0x0000001304047221 */ /* 0x000fe20000010100 */
[----:B------:R-:W1:Y:S02]  /*2a90*/  LDCU.64 UR10, c[0x0][0x3e0] ;  /* 0x00007c00ff0a77ac */ /* 0x000e640008000a00 */
[----:B------:R-:W-:Y:S01]  /*2aa0*/  FMUL.FTZ R5, R18, UR5 ;  /* 0x0000000512057c20 */ /* 0x000fe20008410000 */
[----:B------:R-:W-:Y:S01]  /*2ab0*/  FMUL.FTZ R8, R4, UR5 ;  /* 0x0000000504087c20 */ /* 0x000fe20008410000 */
[----:B------:R-:W2:Y:S02]  /*2ac0*/  LDCU.64 UR12, c[0x0][0x380] ;  /* 0x00007000ff0c77ac */ /* 0x000ea40008000a00 */
[----:B-----5:R-:W-:Y:S01]  /*2ad0*/  FFMA.FTZ R12, R12, R5, R14 ;  /* 0x000000050c0c7223 */ /* 0x020fe2000001000e */
[----:B------:R-:W-:Y:S01]  /*2ae0*/  FFMA.FTZ R13, R13, R8, R15 ;  /* 0x000000080d0d7223 */ /* 0x000fe2000001000f */
[----:B------:R-:W-:-:S02]  /*2af0*/  MOV R5, R9 ;  /* 0x0000000900057202 */ /* 0x000fc40000000f00 */
[----:B------:R-:W-:Y:S01]  /*2b00*/  FMUL.FTZ R4, R12, -1.4426950216293334961 ;  /* 0xbfb8aa3b0c047820 */ /* 0x000fe20000410000 */
[----:B------:R-:W-:-:S05]  /*2b10*/  FMUL.FTZ R7, R13, -1.4426950216293334961 ;  /* 0xbfb8aa3b0d077820 */ /* 0x000fca0000410000 */
[----:B------:R-:W3:Y:S01]  /*2b20*/  MUFU.EX2 R4, R4 ;  /* 0x0000000400047308 */ /* 0x000ee20000000800 */
[----:B-1----:R-:W-:-:S03]  /*2b30*/  IMAD R23, R23, UR10, RZ ;  /* 0x0000000a17177c24 */ /* 0x002fc6000f8e02ff */
[----:B------:R-:W0:Y:S01]  /*2b40*/  MUFU.EX2 R7, R7 ;  /* 0x0000000700077308 */ /* 0x000e220000000800 */
[----:B------:R-:W-:Y:S02]  /*2b50*/  IMAD R23, R22, UR11, R23 ;  /* 0x0000000b16177c24 */ /* 0x000fe4000f8e0217 */
[----:B---3--:R-:W-:Y:S01]  /*2b60*/  FADD.FTZ R8, R4, 1 ;  /* 0x3f80000004087421 */ /* 0x008fe20000010000 */
[----:B------:R-:W-:Y:S01]  /*2b70*/  MOV R4, R6 ;  /* 0x0000000600047202 */ /* 0x000fe20000000f00 */
[----:B0-----:R-:W-:Y:S02]  /*2b80*/  FADD.FTZ R10, R7, 1 ;  /* 0x3f800000070a7421 */ /* 0x001fe40000010000 */
[----:B------:R-:W0:Y:S02]  /*2b90*/  MUFU.RCP R11, R8 ;  /* 0x00000008000b7308 */ /* 0x000e240000001000 */
[----:B------:R-:W-:-:S03]  /*2ba0*/  IMAD.WIDE.U32 R4, R22, UR10, R4 ;  /* 0x0000000a16047c25 */ /* 0x000fc6000f8e0004 */
[----:B--2---:R-:W-:-:S03]  /*2bb0*/  LEA R6, P1, R4, UR12, 0x2 ;  /* 0x0000000c04067c11 */ /* 0x004fc6000f8210ff */
[----:B------:R-:W1:Y:S01]  /*2bc0*/  MUFU.RCP R10, R10 ;  /* 0x0000000a000a7308 */ /* 0x000e620000001000 */
[----:B------:R-:W-:-:S04]  /*2bd0*/  IADD3 R23, PT, PT, R5, R23, RZ ;  /* 0x0000001705177210 */ /* 0x000fc80007ffe0ff */
[----:B------:R-:W-:Y:S01]  /*2be0*/  LEA.HI.X R7, R4, UR13, R23, 0x2, P1 ;  /* 0x0000000d04077c11 */ /* 0x000fe200088f1417 */
[----:B0-----:R-:W-:Y:S01]  /*2bf0*/  FMUL.FTZ R12, R12, R11 ;  /* 0x0000000b0c0c7220 */ /* 0x001fe20000410000 */
[----:B-1----:R-:W-:-:S05]  /*2c00*/  FMUL.FTZ R13, R13, R10 ;  /* 0x0000000a0d0d7220 */ /* 0x002fca0000410000 */
[----:B------:R2:W-:Y:S02]  /*2c10*/  STG.E.64 desc[UR16][R6.64], R12 ;  /* 0x0000000c06007986 */ /* 0x0005e4000c101b10 */
.L_x_2928:
[----:B------:R-:W-:Y:S05]  /*2c20*/  BSYNC.RECONVERGENT B0 ;  /* 0x0000000000007941 */ /* 0x000fea0003800200 */
.L_x_2920:
[----:B------:R-:W-:Y:S02]  /*2c30*/  UIADD3 UR9, UPT, UPT, UR21, UR9, URZ ;  /* 0x0000000915097290 */ /* 0x000fe4000fffe0ff */
[----:B------:R-:W-:Y:S02]  /*2c40*/  UIADD3 UR4, UPT, UPT, UR4, 0x1, URZ ;  /* 0x0000000104047890 */ /* 0x000fe4000fffe0ff */
[----:B------:R-:W-:-:S09]  /*2c50*/  UISETP.GE.AND UP1, UPT, UR9, UR7, UPT ;  /* 0x000000070900728c */ /* 0x000fd2000bf26270 */
[----:B------:R-:W-:Y:S05]  /*2c60*/  BRA.U !UP1, `(.L_x_2935) ;  /* 0xffffffd5096c7547 */ /* 0x000fea000b83ffff */
[----:B------:R-:W-:Y:S05]  /*2c70*/  EXIT ;  /* 0x000000000000794d */ /* 0x000fea0003800000 */
.L_x_2936:
        /* <DEDUP_REMOVED lines=16> */
.L_x_3465:


//--------------------- .text._Z35group_norm_nhwc_fwd_one_pass_kernelI11Fp32IOFp32WLi256ELi8ELi128EEv26Group_norm_nhwc_fwd_params --------------------------
	.section	.text._Z35group_norm_nhwc_fwd_one_pass_kernelI11Fp32IOFp32WLi256ELi8ELi128EEv26Group_norm_nhwc_fwd_params,"ax",@progbits
	.align	128
        .global         _Z35group_norm_nhwc_fwd_one_pass_kernelI11Fp32IOFp32WLi256ELi8ELi128EEv26Group_norm_nhwc_fwd_params
        .type           _Z35group_norm_nhwc_fwd_one_pass_kernelI11Fp32IOFp32WLi256ELi8ELi128EEv26Group_norm_nhwc_fwd_params,@function
        .size           _Z35group_norm_nhwc_fwd_one_pass_kernelI11Fp32IOFp32WLi256ELi8ELi128EEv26Group_norm_nhwc_fwd_params,(.L_x_3466 - _Z35group_norm_nhwc_fwd_one_pass_kernelI11Fp32IOFp32WLi256ELi8ELi128EEv26Group_norm_nhwc_fwd_params)
        .other          _Z35group_norm_nhwc_fwd_one_pass_kernelI11Fp32IOFp32WLi256ELi8ELi128EEv26Group_norm_nhwc_fwd_params,@"STO_CUDA_ENTRY STV_DEFAULT"
_Z35group_norm_nhwc_fwd_one_pass_kernelI11Fp32IOFp32WLi256ELi8ELi128EEv26Group_norm_nhwc_fwd_params:
.text._Z35group_norm_nhwc_fwd_one_pass_kernelI11Fp32IOFp32WLi256ELi8ELi128EEv26Group_norm_nhwc_fwd_params:
        /* <DEDUP_REMOVED lines=41> */
.L_x_2980:
[----:B0-----:R-:W0:Y:S01]  /*0290*/  LDCU UR5, c[0x0][0x3f8] ;  /* 0x00007f00ff0577ac */ /* 0x001e220008000800 */
[----:B-1234-:R-:W-:Y:S02]  /*02a0*/  IABS R20, UR9 ;  /* 0x0000000900147c13 */ /* 0x01efe40008000000 */
[C---:B------:R-:W-:Y:S01]  /*02b0*/  IADD3 R27, PT, PT, R38.reuse, 0x60, RZ ;  /* 0x00000060261b7810 */ /* 0x040fe20007ffe0ff */
[----:B------:R-:W1:Y:S01]  /*02c0*/  LDCU.64 UR18, c[0x0][0x3e8] ;  /* 0x00007d00ff1277ac */ /* 0x000e620008000a00 */
[C---:B------:R-:W-:Y:S02]  /*02d0*/  IADD3 R25, PT, PT, R38.reuse, 0x20, RZ ;  /* 0x0000002026197810 */ /* 0x040fe40007ffe0ff */
[----:B------:R-:W-:Y:S02]  /*02e0*/  SHF.R.S32.HI R31, RZ, 0x1f, R27 ;  /* 0x0000001fff1f7819 */ /* 0x000fe4000001141b */
[----:B------:R-:W-:Y:S02]  /*02f0*/  SHF.R.S32.HI R33, RZ, 0x1f, R25 ;  /* 0x0000001fff217819 */ /* 0x000fe40000011419 */
[----:B------:R-:W-:-:S04]  /*0300*/  IADD3 R32, PT, PT, R38, 0x40, RZ ;  /* 0x0000004026207810 */ /* 0x000fc80007ffe0ff */
[----:B------:R-:W-:Y:S02]  /*0310*/  SHF.R.S32.HI R29, RZ, 0x1f, R32 ;  /* 0x0000001fff1d7819 */ /* 0x000fe40000011420 */
[----:B0----5:R-:W-:-:S04]  /*0320*/  MOV R12, UR5 ;  /* 0x00000005000c7c02 */ /* 0x021fc80008000f00 */
[----:B------:R-:W-:Y:S02]  /*0330*/  IABS R15, R12 ;  /* 0x0000000c000f7213 */ /* 0x000fe40000000000 */
[----:B-1----:R-:W-:Y:S02]  /*0340*/  ISETP.GE.U32.AND P4, PT, R27, UR18, PT ;  /* 0x000000121b007c0c */ /* 0x002fe4000bf86070 */
[----:B------:R-:W0:Y:S01]  /*0350*/  I2F.RP R14, R15 ;  /* 0x0000000f000e7306 */ /* 0x000e220000209400 */
[----:B------:R-:W-:Y:S02]  /*0360*/  ISETP.GE.U32.AND P5, PT, R25, UR18, PT ;  /* 0x0000001219007c0c */ /* 0x000fe4000bfa6070 */
[----:B------:R-:W-:Y:S02]  /*0370*/  ISETP.GE.AND.EX P4, PT, R31, UR19, PT, P4 ;  /* 0x000000131f007c0c */ /* 0x000fe4000bf86340 */
[----:B------:R-:W-:Y:S02]  /*0380*/  ISETP.GE.AND.EX P5, PT, R33, UR19, PT, P5 ;  /* 0x0000001321007c0c */ /* 0x000fe4000bfa6350 */
[----:B------:R-:W-:-:S02]  /*0390*/  ISETP.GE.U32.AND P3, PT, R32, UR18, PT ;  /* 0x0000001220007c0c */ /* 0x000fc4000bf66070 */
[----:B------:R-:W-:Y:S02]  /*03a0*/  ISETP.GE.U32.AND P2, PT, R10, UR18, PT ;  /* 0x000000120a007c0c */ /* 0x000fe4000bf46070 */
[----:B------:R-:W-:Y:S02]  /*03b0*/  ISETP.GE.AND.EX P3, PT, R29, UR19, PT, P3 ;  /* 0x000000131d007c0c */ /* 0x000fe4000bf66330 */
[----:B------:R-:W-:Y:S01]  /*03c0*/  ISETP.GE.AND.EX P2, PT, R7, UR19, PT, P2 ;  /* 0x0000001307007c0c */ /* 0x000fe2000bf46320 */
[----:B0-----:R-:W0:Y:S04]  /*03d0*/  MUFU.RCP R14, R14 ;  /* 0x0000000e000e7308 */ /* 0x001e280000001000 */
[----:B------:R-:W1:Y:S01]  /*03e0*/  @!P5 LDC.64 R22, c[0x0][0x3e0] ;  /* 0x0000f800ff16db82 */ /* 0x000e620000000a00 */
[----:B0-----:R-:W-:-:S04]  /*03f0*/  IADD3 R12, PT, PT, R14, 0xffffffe, RZ ;  /* 0x0ffffffe0e0c7810 */ /* 0x001fc80007ffe0ff */
[----:B------:R0:W3:Y:S02]  /*0400*/  F2I.FTZ.U32.TRUNC.NTZ R13, R12 ;  /* 0x0000000c000d7305 */ /* 0x0000e4000021f000 */
[----:B0-----:R-:W-:-:S05]  /*0410*/  HFMA2 R12, -RZ, RZ, 0, 0 ;  /* 0x00000000ff0c7431 */ /* 0x001fca00000001ff */
[----:B------:R-:W-:Y:S02]  /*0420*/  R2UR UR10, R12 ;  /* 0x000000000c0a72ca */ /* 0x000fe400000e0000 */
[----:B---3--:R-:W-:Y:S02]  /*0430*/  R2UR UR11, R13 ;  /* 0x000000000d0b72ca */ /* 0x008fe400000e0000 */
[----:B------:R-:W-:-:S05]  /*0440*/  IADD3 R18, PT, PT, RZ, -R13, RZ ;  /* 0x8000000dff127210 */ /* 0x000fca0007ffe0ff */
[----:B------:R-:W-:Y:S01]  /*0450*/  IMAD R19, R18, R15, RZ ;  /* 0x0000000f12137224 */ /* 0x000fe200078e02ff */
[----:B------:R-:W-:Y:S02]  /*0460*/  MOV R18, R20 ;  /* 0x0000001400127202 */ /* 0x000fe40000000f00 */
[----:B------:R-:W0:Y:S02]  /*0470*/  @!P4 LDC.64 R20, c[0x0][0x390] ;  /* 0x0000e400ff14cb82 */ /* 0x000e240000000a00 */
[----:B------:R-:W-:Y:S01]  /*0480*/  R2UR UR12, R18 ;  /* 0x00000000120c72ca */ /* 0x000fe200000e0000 */
[----:B------:R-:W-:-:S05]  /*0490*/  IMAD.HI.U32 R19, R13, R19, UR10 ;  /* 0x0000000a0d137e27 */ /* 0x000fca000f8e0013 */
[----:B------:R-:W-:Y:S02]  /*04a0*/  R2UR UR10, R19 ;  /* 0x00000000130a72ca */ /* 0x000fe400000e0000 */
[----:B------:R-:W3:Y:S11]  /*04b0*/  @!P5 LDC.64 R18, c[0x0][0x390] ;  /* 0x0000e400ff12db82 */ /* 0x000ef60000000a00 */
[----:B------:R-:W-:-:S02]  /*04c0*/  UIMAD.WIDE.U32 UR10, UR10, UR12, URZ ;  /* 0x0000000c0a0a72a5 */ /* 0x000fc4000f8e00ff */
[----:B------:R-:W-:-:S04]  /*04d0*/  ULOP3.LUT UR10, UR9, UR5, URZ, 0x3c, !UPT ;  /* 0x00000005090a7292 */ /* 0x000fc8000f8e3cff */
[----:B------:R-:W-:-:S05]  /*04e0*/  IADD3 R12, PT, PT, RZ, -UR11, RZ ;  /* 0x8000000bff0c7c10 */ /* 0x000fca000fffe0ff */
[C---:B------:R-:W-:Y:S01]  /*04f0*/  IMAD R12, R15.reuse, R12, UR12 ;  /* 0x0000000c0f0c7e24 */ /* 0x040fe2000f8e020c */
[----:B------:R-:W4:Y:S04]  /*0500*/  LDCU.64 UR12, c[0x0][0x3f0] ;  /* 0x00007e00ff0c77ac */ /* 0x000f280008000a00 */
[----:B------:R-:W-:-:S13]  /*0510*/  ISETP.GT.U32.AND P1, PT, R15, R12, PT ;  /* 0x0000000c0f00720c */ /* 0x000fda0003f24070 */
[----:B------:R-:W-:Y:S01]  /*0520*/  VOTEU.ANY UP1, P1 ;  /* 0x0000000000ff7886 */ /* 0x000fe20000820100 */
[----:B------:R-:W-:-:S04]  /*0530*/  PLOP3.LUT P1, PT, PT, PT, UP1, 0x80, 0x8 ;  /* 0x000000000008781c */ /* 0x000fc80003f2f018 */
[----:B------:R-:W-:Y:S02]  /*0540*/  @!UP1 UIADD3 UR11, UPT, UPT, UR11, 0x1, URZ ;  /* 0x000000010b0b9890 */ /* 0x000fe4000fffe0ff */
[----:B------:R-:W-:-:S07]  /*0550*/  UISETP.GE.AND UP1, UPT, UR10, URZ, UPT ;  /* 0x000000ff0a00728c */ /* 0x000fce000bf26270 */
[----:B------:R-:W-:-:S04]  /*0560*/  @!P1 IADD3 R12, PT, PT, R12, -R15, RZ ;  /* 0x8000000f0c0c9210 */ /* 0x000fc80007ffe0ff */
[----:B------:R-:W-:Y:S01]  /*0570*/  ISETP.GE.U32.AND P1, PT, R12, R15, PT ;  /* 0x0000000f0c00720c */ /* 0x000fe20003f26070 */
[----:B----4-:R-:W-:Y:S01]  /*0580*/  IMAD.U32 R15, RZ, RZ, UR12 ;  /* 0x0000000cff0f7e24 */ /* 0x010fe2000f8e00ff */
[----:B------:R-:W4:Y:S11]  /*0590*/  @!P4 LDC.64 R12, c[0x0][0x3e0] ;  /* 0x0000f800ff0ccb82 */ /* 0x000f360000000a00 */
[----:B------:R-:W-:Y:S01]  /*05a0*/  VOTEU.ANY UP2, P1 ;  /* 0x0000000000ff7886 */ /* 0x000fe20000840100 */
[----:B------:R-:W-:-:S04]  /*05b0*/  ISETP.GE.U32.AND P1, PT, R38, UR18, PT ;  /* 0x0000001226007c0c */ /* 0x000fc8000bf26070 */
[----:B------:R-:W-:Y:S01]  /*05c0*/  @UP2 UIADD3 UR11, UPT, UPT, UR11, 0x1, URZ ;  /* 0x000000010b0b2890 */ /* 0x000fe2000fffe0ff */
[----:B------:R-:W-:Y:S01]  /*05d0*/  ISETP.GE.AND.EX P1, PT, R5, UR19, PT, P1 ;  /* 0x0000001305007c0c */ /* 0x000fe2000bf26310 */
[----:B------:R-:W-:Y:S02]  /*05e0*/  UISETP.NE.AND UP2, UPT, UR5, URZ, UPT ;  /* 0x000000ff0500728c */ /* 0x000fe4000bf45270 */
[----:B------:R-:W-:Y:S01]  /*05f0*/  @!UP1 UIADD3 UR11, UPT, UPT, -UR11, URZ, URZ ;  /* 0x000000ff0b0b9290 */ /* 0x000fe2000fffe1ff */
[----:B----4-:R-:W-:-:S04]  /*0600*/  @!P4 IMAD R24, R31, R12, RZ ;  /* 0x0000000c1f18c224 */ /* 0x010fc800078e02ff */
[----:B------:R-:W-:-:S04]  /*0610*/  @!P4 IMAD R31, R27, R13, R24 ;  /* 0x0000000d1b1fc224 */ /* 0x000fc800078e0218 */
[----:B------:R-:W-:Y:S01]  /*0620*/  @!UP2 ULOP3.LUT UR11, URZ, UR5, URZ, 0x33, !UPT ;  /* 0x00000005ff0ba292 */ /* 0x000fe2000f8e33ff */
[----:B-1----:R-:W-:-:S03]  /*0630*/  @!P5 IMAD R24, R33, R22, RZ ;  /* 0x000000162118d224 */ /* 0x002fc600078e02ff */
[----:B------:R-:W-:Y:S01]  /*0640*/  UIADD3 UR10, UPT, UPT, -UR11, URZ, URZ ;  /* 0x000000ff0b0a7290 */ /* 0x000fe2000fffe1ff */
[----:B------:R-:W-:-:S03]  /*0650*/  @!P5 IMAD R33, R25, R23, R24 ;  /* 0x000000171921d224 */ /* 0x000fc600078e0218 */
[----:B------:R-:W-:Y:S02]  /*0660*/  UIMAD UR10, UR5, UR10, UR9 ;  /* 0x0000000a050a72a4 */ /* 0x000fe4000f8e0209 */
[----:B------:R-:W-:Y:S02]  /*0670*/  USHF.R.S32.HI UR5, URZ, 0x1f, UR11 ;  /* 0x0000001fff057899 */ /* 0x000fe4000801140b */
        /* <DEDUP_REMOVED lines=9> */
[----:B------:R-:W-:Y:S02]  /*0710*/  @!P4 MOV R40, R42 ;  /* 0x0000002a0028c202 */ /* 0x000fe40000000f00 */
[----:B------:R-:W-:-:S03]  /*0720*/  @!P5 MOV R13, R41 ;  /* 0x00000029000dd202 */ /* 0x000fc60000000f00 */
[----:B------:R-:W-:Y:S01]  /*0730*/  @!P4 IMAD.WIDE.U32 R26, R27, R12, R40 ;  /* 0x0000000c1b1ac225 */ /* 0x000fe200078e0028 */
[----:B------:R-:W-:-:S04]  /*0740*/  @!P5 MOV R12, R42 ;  /* 0x0000002a000cd202 */ /* 0x000fc80000000f00 */
[----:B------:R-:W-:Y:S01]  /*0750*/  @!P4 IADD3 R27, PT, PT, R27, R31, RZ ;  /* 0x0000001f1b1bc210 */ /* 0x000fe20007ffe0ff */
[----:B------:R-:W-:Y:S01]  /*0760*/  @!P5 IMAD.WIDE.U32 R22, R25, R22, R12 ;  /* 0x000000161916d225 */ /* 0x000fe200078e000c */
[C---:B0-----:R-:W-:Y:S01]  /*0770*/  @!P4 LEA R30, P6, R26.reuse, R20, 0x2 ;  /* 0x000000141a1ec211 */ /* 0x041fe200078c10ff */
[----:B------:R-:W0:Y:S03]  /*0780*/  @!P3 LDC.64 R12, c[0x0][0x390] ;  /* 0x0000e400ff0cbb82 */ /* 0x000e260000000a00 */
[----:B------:R-:W-:Y:S02]  /*0790*/  @!P4 LEA.HI.X R31, R26, R21, R27, 0x2, P6 ;  /* 0x000000151a1fc211 */ /* 0x000fe400030f141b */
[----:B------:R-:W-:Y:S02]  /*07a0*/  CS2R R20, SRZ ;  /* 0x0000000000147805 */ /* 0x000fe4000001ff00 */
[----:B---3--:R-:W-:Y:S01]  /*07b0*/  @!P5 LEA R28, P6, R22, R18, 0x2 ;  /* 0x00000012161cd211 */ /* 0x008fe200078c10ff */
[----:B-1----:R-:W-:Y:S01]  /*07c0*/  @!P3 IMAD R18, R29, R14, RZ ;  /* 0x0000000e1d12b224 */ /* 0x002fe200078e02ff */
[----:B------:R-:W-:Y:S01]  /*07d0*/  @!P5 IADD3 R23, PT, PT, R23, R33, RZ ;  /* 0x000000211717d210 */ /* 0x000fe20007ffe0ff */
[----:B------:R-:W1:Y:S02]  /*07e0*/  @!P2 LDC.64 R24, c[0x0][0x3e0] ;  /* 0x0000f800ff18ab82 */ /* 0x000e640000000a00 */
[----:B------:R-:W-:Y:S01]  /*07f0*/  @!P3 IMAD R15, R32, R15, R18 ;  /* 0x0000000f200fb224 */ /* 0x000fe200078e0212 */
[----:B------:R-:W-:Y:S01]  /*0800*/  @!P5 LEA.HI.X R29, R22, R19, R23, 0x2, P6 ;  /* 0x00000013161dd211 */ /* 0x000fe200030f1417 */
[----:B--2---:R2:W3:Y:S01]  /*0810*/  @!P4 LDG.E.64 R20, desc[UR16][R30.64] ;  /* 0x000000101e14c981 */ /* 0x0044e2000c1e1b00 */
[----:B------:R-:W-:-:S03]  /*0820*/  ISETP.GE.U32.AND P4, PT, R8, UR18, PT ;  /* 0x0000001208007c0c */ /* 0x000fc6000bf86070 */
[----:B------:R-:W4:Y:S01]  /*0830*/  @!P2 LDC.64 R18, c[0x0][0x390] ;  /* 0x0000e400ff12ab82 */ /* 0x000f220000000a00 */
[----:B------:R-:W-:Y:S02]  /*0840*/  @!P3 MOV R34, R42 ;  /* 0x0000002a0022b202 */ /* 0x000fe40000000f00 */
[----:B------:R-:W-:-:S05]  /*0850*/  @!P3 MOV R35, R41 ;  /* 0x000000290023b202 */ /* 0x000fca0000000f00 */
[----:B------:R-:W5:Y:S01]  /*0860*/  @!P1 LDC.64 R26, c[0x0][0x3e0] ;  /* 0x0000f800ff1a9b82 */ /* 0x000f620000000a00 */
[----:B------:R-:W-:Y:S02]  /*0870*/  ISETP.GE.AND.EX P4, PT, R9, UR19, PT, P4 ;  /* 0x0000001309007c0c */ /* 0x000fe4000bf86340 */
[----:B------:R-:W-:Y:S01]  /*0880*/  CS2R R22, SRZ ;  /* 0x0000000000167805 */ /* 0x000fe2000001ff00 */
[----:B------:R-:W-:Y:S01]  /*0890*/  @!P3 IMAD.WIDE.U32 R34, R32, R14, R34 ;  /* 0x0000000e2022b225 */ /* 0x000fe200078e0022 */
[----:B--2---:R-:W-:Y:S02]  /*08a0*/  @!P2 MOV R30, R42 ;  /* 0x0000002a001ea202 */ /* 0x004fe40000000f00 */
[----:B------:R-:W-:Y:S02]  /*08b0*/  @!P2 MOV R31, R41 ;  /* 0x00000029001fa202 */ /* 0x000fe40000000f00 */
[----:B------:R2:W3:Y:S01]  /*08c0*/  @!P5 LDG.E.64 R22, desc[UR16][R28.64] ;  /* 0x000000101c16d981 */ /* 0x0004e2000c1e1b00 */
[----:B------:R-:W-:Y:S01]  /*08d0*/  @!P3 IADD3 R33, PT, PT, R35, R15, RZ ;  /* 0x0000000f2321b210 */ /* 0x000fe20007ffe0ff */
[----:B-1----:R-:W-:Y:S01]  /*08e0*/  @!P2 IMAD R35, R7, R24, RZ ;  /* 0x000000180723a224 */ /* 0x002fe200078e02ff */
[----:B0-----:R-:W-:Y:S01]  /*08f0*/  @!P3 LEA R32, P6, R34, R12, 0x2 ;  /* 0x0000000c2220b211 */ /* 0x001fe200078c10ff */
[----:B------:R-:W0:Y:S01]  /*0900*/  @!P1 LDC.64 R14, c[0x0][0x390] ;  /* 0x0000e400ff0e9b82 */ /* 0x000e220000000a00 */
[----:B------:R-:W-:Y:S01]  /*0910*/  ISETP.GE.U32.AND P5, PT, R4, UR18, PT ;  /* 0x0000001204007c0c */ /* 0x000fe2000bfa6070 */
[----:B------:R-:W-:Y:S01]  /*0920*/  @!P2 IMAD R35, R10, R25, R35 ;  /* 0x000000190a23a224 */ /* 0x000fe200078e0223 */
[----:B------:R-:W-:Y:S01]  /*0930*/  @!P3 LEA.HI.X R33, R34, R13, R33, 0x2, P6 ;  /* 0x0000000d2221b211 */ /* 0x000fe200030f1421 */
[----:B------:R-:W-:Y:S01]  /*0940*/  @!P2 IMAD.WIDE.U32 R30, R10, R24, R30 ;  /* 0x000000180a1ea225 */ /* 0x000fe200078e001e */
[----:B------:R-:W-:-:S03]  /*0950*/  ISETP.GE.AND.EX P5, PT, R11, UR19, PT, P5 ;  /* 0x000000130b007c0c */ /* 0x000fc6000bfa6350 */
[----:B------:R-:W1:Y:S01]  /*0960*/  @!P4 LDC.64 R12, c[0x0][0x3e0] ;  /* 0x0000f800ff0ccb82 */ /* 0x000e620000000a00 */
[----:B------:R-:W-:Y:S01]  /*0970*/  CS2R R24, SRZ ;  /* 0x0000000000187805 */ /* 0x000fe2000001ff00 */
[----:B------:R-:W-:Y:S01]  /*0980*/  @!P2 IMAD.IADD R35, R31, 0x1, R35 ;  /* 0x000000011f23a824 */ /* 0x000fe200078e0223 */
[C---:B----4-:R-:W-:Y:S01]  /*0990*/  @!P2 LEA R34, P6, R30.reuse, R18, 0x2 ;  /* 0x000000121e22a211 */ /* 0x050fe200078c10ff */
[----:B-----5:R-:W-:Y:S01]  /*09a0*/  @!P1 IMAD R37, R5, R26, RZ ;  /* 0x0000001a05259224 */ /* 0x020fe200078e02ff */
[----:B--2---:R-:W-:Y:S02]  /*09b0*/  @!P1 MOV R28, R42 ;  /* 0x0000002a001c9202 */ /* 0x004fe40000000f00 */
[----:B------:R-:W-:Y:S01]  /*09c0*/  @!P1 MOV R29, R41 ;  /* 0x00000029001d9202 */ /* 0x000fe20000000f00 */
[----:B------:R2:W4:Y:S01]  /*09d0*/  @!P3 LDG.E.64 R24, desc[UR16][R32.64] ;  /* 0x000000102018b981 */ /* 0x000522000c1e1b00 */
[----:B------:R-:W-:Y:S01]  /*09e0*/  @!P2 LEA.HI.X R35, R30, R19, R35, 0x2, P6 ;  /* 0x000000131e23a211 */ /* 0x000fe200030f1423 */
[----:B------:R-:W-:Y:S01]  /*09f0*/  @!P1 IMAD R37, R38, R27, R37 ;  /* 0x0000001b26259224 */ /* 0x000fe200078e0225 */
[----:B------:R-:W-:Y:S01]  /*0a00*/  ISETP.GE.U32.AND P3, PT, R6, UR18, PT ;  /* 0x0000001206007c0c */ /* 0x000fe2000bf66070 */
[----:B------:R-:W5:Y:S01]  /*0a10*/  @!P4 LDC.64 R30, c[0x0][0x390] ;  /* 0x0000e400ff1ecb82 */ /* 0x000f620000000a00 */
[----:B------:R-:W-:-:S02]  /*0a20*/  @!P1 IMAD.WIDE.U32 R26, R38, R26, R28 ;  /* 0x0000001a261a9225 */ /* 0x000fc400078e001c */
[----:B------:R-:W-:-:S05]  /*0a30*/  ISETP.GE.AND.EX P3, PT, R17, UR19, PT, P3 ;  /* 0x0000001311007c0c */ /* 0x000fca000bf66330 */
[----:B------:R-:W5:Y:S01]  /*0a40*/  @!P5 LDC.64 R28, c[0x0][0x3e0] ;  /* 0x0000f800ff1cdb82 */ /* 0x000f620000000a00 */
[----:B------:R-:W-:Y:S02]  /*0a50*/  @!P1 IADD3 R37, PT, PT, R27, R37, RZ ;  /* 0x000000251b259210 */ /* 0x000fe40007ffe0ff */
[C---:B0-----:R-:W-:Y:S02]  /*0a60*/  @!P1 LEA R44, P6, R26.reuse, R14, 0x2 ;  /* 0x0000000e1a2c9211 */ /* 0x041fe400078c10ff */
[----:B--2---:R-:W-:Y:S02]  /*0a70*/  @!P4 MOV R32, R42 ;  /* 0x0000002a0020c202 */ /* 0x004fe40000000f00 */
[----:B------:R-:W-:Y:S01]  /*0a80*/  @!P1 LEA.HI.X R45, R26, R15, R37, 0x2, P6 ;  /* 0x0000000f1a2d9211 */ /* 0x000fe200030f1425 */
[----:B------:R-:W0:Y:S01]  /*0a90*/  @!P5 LDC.64 R18, c[0x0][0x390] ;  /* 0x0000e400ff12db82 */ /* 0x000e220000000a00 */
[----:B-1----:R-:W-:Y:S01]  /*0aa0*/  @!P4 IMAD R37, R9, R12, RZ ;  /* 0x0000000c0925c224 */ /* 0x002fe200078e02ff */
[----:B------:R-:W-:-:S02]  /*0ab0*/  @!P4 MOV R33, R41 ;  /* 0x000000290021c202 */ /* 0x000fc40000000f00 */
[----:B------:R-:W-:Y:S01]  /*0ac0*/  CS2R R26, SRZ ;  /* 0x00000000001a7805 */ /* 0x000fe2000001ff00 */
[----:B------:R-:W-:-:S03]  /*0ad0*/  @!P4 IMAD R37, R8, R13, R37 ;  /* 0x0000000d0825c224 */ /* 0x000fc600078e0225 */
[----:B------:R-:W1:Y:S01]  /*0ae0*/  @!P3 LDC.64 R14, c[0x0][0x3e0] ;  /* 0x0000f800ff0ebb82 */ /* 0x000e620000000a00 */
[----:B------:R-:W-:Y:S01]  /*0af0*/  @!P4 IMAD.WIDE.U32 R12, R8, R12, R32 ;  /* 0x0000000c080cc225 */ /* 0x000fe200078e0020 */
[----:B------:R2:W4:Y:S04]  /*0b00*/  @!P1 LDG.E.64 R26, desc[UR16][R44.64] ;  /* 0x000000102c1a9981 */ /* 0x000528000c1e1b00 */
[----:B------:R-:W-:Y:S02]  /*0b10*/  @!P4 IADD3 R37, PT, PT, R13, R37, RZ ;  /* 0x000000250d25c210 */ /* 0x000fe40007ffe0ff */
[----:B-----5:R-:W-:Y:S01]  /*0b20*/  @!P4 LEA R36, P6, R12, R30, 0x2 ;  /* 0x0000001e0c24c211 */ /* 0x020fe200078c10ff */
[----:B------:R-:W-:Y:S01]  /*0b30*/  @!P5 IMAD R33, R11, R28, RZ ;  /* 0x0000001c0b21d224 */ /* 0x000fe200078e02ff */
[----:B--2---:R-:W-:-:S02]  /*0b40*/  @!P5 MOV R44, R42 ;  /* 0x0000002a002cd202 */ /* 0x004fc40000000f00 */
[----:B------:R-:W-:Y:S02]  /*0b50*/  @!P5 MOV R45, R41 ;  /* 0x00000029002dd202 */ /* 0x000fe40000000f00 */
[----:B------:R-:W-:Y:S01]  /*0b60*/  @!P4 LEA.HI.X R37, R12, R31, R37, 0x2, P6 ;  /* 0x0000001f0c25c211 */ /* 0x000fe200030f1425 */
[C---:B------:R-:W-:Y:S01]  /*0b70*/  @!P5 IMAD R33, R4.reuse, R29, R33 ;  /* 0x0000001d0421d224 */ /* 0x040fe200078e0221 */
[----:B------:R-:W2:Y:S01]  /*0b80*/  @!P3 LDC.64 R12, c[0x0][0x390] ;  /* 0x0000e400ff0cbb82 */ /* 0x000ea20000000a00 */
[----:B------:R-:W-:-:S05]  /*0b90*/  @!P5 IMAD.WIDE.U32 R28, R4, R28, R44 ;  /* 0x0000001c041cd225 */ /* 0x000fca00078e002c */
[----:B------:R-:W-:Y:S02]  /*0ba0*/  @!P5 IADD3 R33, PT, PT, R29, R33, RZ ;  /* 0x000000211d21d210 */ /* 0x000fe40007ffe0ff */
[----:B0-----:R-:W-:Y:S01]  /*0bb0*/  @!P5 LEA R18, P6, R28, R18, 0x2 ;  /* 0x000000121c12d211 */ /* 0x001fe200078c10ff */
[----:B-1----:R-:W-:-:S03]  /*0bc0*/  @!P3 IMAD R30, R17, R14, RZ ;  /* 0x0000000e111eb224 */ /* 0x002fc600078e02ff */
[----:B------:R-:W-:Y:S02]  /*0bd0*/  @!P5 LEA.HI.X R19, R28, R19, R33, 0x2, P6 ;  /* 0x000000131c13d211 */ /* 0x000fe400030f1421 */
[----:B------:R-:W-:Y:S02]  /*0be0*/  CS2R R28, SRZ ;  /* 0x00000000001c7805 */ /* 0x000fe4000001ff00 */
[----:B------:R-:W-:Y:S02]  /*0bf0*/  @!P3 MOV R32, R42 ;  /* 0x0000002a0020b202 */ /* 0x000fe40000000f00 */
[----:B------:R-:W-:Y:S01]  /*0c00*/  @!P3 MOV R33, R41 ;  /* 0x000000290021b202 */ /* 0x000fe20000000f00 */
[C---:B------:R-:W-:Y:S01]  /*0c10*/  @!P3 IMAD R15, R6.reuse, R15, R30 ;  /* 0x0000000f060fb224 */ /* 0x040fe200078e021e */
[----:B------:R-:W-:Y:S01]  /*0c20*/  CS2R R30, SRZ ;  /* 0x00000000001e7805 */ /* 0x000fe2000001ff00 */
[----:B------:R0:W5:Y:S01]  /*0c30*/  @!P2 LDG.E.64 R28, desc[UR16][R34.64] ;  /* 0x00000010221ca981 */ /* 0x000162000c1e1b00 */
[----:B------:R-:W-:Y:S01]  /*0c40*/  @!P3 IMAD.WIDE.U32 R44, R6, R14, R32 ;  /* 0x0000000e062cb225 */ /* 0x000fe200078e0020 */
[----:B------:R-:W-:-:S03]  /*0c50*/  CS2R R32, SRZ ;  /* 0x0000000000207805 */ /* 0x000fc6000001ff00 */
[----:B------:R1:W5:Y:S01]  /*0c60*/  @!P4 LDG.E.64 R30, desc[UR16][R36.64] ;  /* 0x00000010241ec981 */ /* 0x000362000c1e1b00 */
[----:B------:R-:W-:Y:S02]  /*0c70*/  @!P3 IADD3 R15, PT, PT, R45, R15, RZ ;  /* 0x0000000f2d0fb210 */ /* 0x000fe40007ffe0ff */
[C---:B--2---:R-:W-:Y:S01]  /*0c80*/  @!P3 LEA R12, P2, R44.reuse, R12, 0x2 ;  /* 0x0000000c2c0cb211 */ /* 0x044fe200078410ff */
[----:B------:R4:W2:Y:S01]  /*0c90*/  @!P5 LDG.E.64 R32, desc[UR16][R18.64] ;  /* 0x000000101220d981 */ /* 0x0008a2000c1e1b00 */
[----:B0-----:R-:W-:Y:S02]  /*0ca0*/  CS2R R34, SRZ ;  /* 0x0000000000227805 */ /* 0x001fe4000001ff00 */
[----:B------:R-:W-:-:S05]  /*0cb0*/  @!P3 LEA.HI.X R13, R44, R13, R15, 0x2, P2 ;  /* 0x0000000d2c0db211 */ /* 0x000fca00010f140f */
[----:B------:R0:W2:Y:S01]  /*0cc0*/  @!P3 LDG.E.64 R34, desc[UR16][R12.64] ;  /* 0x000000100c22b981 */ /* 0x0000a2000c1e1b00 */
[C---:B------:R-:W-:Y:S02]  /*0cd0*/  ISETP.GT.AND P2, PT, R2.reuse, 0x1e, PT ;  /* 0x0000001e0200780c */ /* 0x040fe40003f44270 */
[----:B------:R-:W-:Y:S01]  /*0ce0*/  ISETP.GT.AND P3, PT, R2, 0xf, PT ;  /* 0x0000000f0200780c */ /* 0x000fe20003f64270 */
[----:B------:R-:W-:Y:S01]  /*0cf0*/  BSSY.RECONVERGENT B0, `(.L_x_2937) ;  /* 0x0000045000007945 */ /* 0x000fe20003800200 */
[----:B---3--:R-:W-:Y:S01]  /*0d00*/  FMUL.FTZ R45, R23, R23 ;  /* 0x00000017172d7220 */ /* 0x008fe20000410000 */
[----:B-1----:R-:W-:-:S03]  /*0d10*/  FADD.FTZ R37, R22, R23 ;  /* 0x0000001716257221 */ /* 0x002fc60000010000 */
[----:B------:R-:W-:Y:S01]  /*0d20*/  FFMA.FTZ R36, R22, R22, R45 ;  /* 0x0000001616247223 */ /* 0x000fe2000001002d */
[----:B----4-:R-:W-:Y:S01]  /*0d30*/  FMUL.FTZ R19, R25, R25 ;  /* 0x0000001919137220 */ /* 0x010fe20000410000 */
[----:B0-----:R-:W-:-:S03]  /*0d40*/  FADD.FTZ R13, R24, R25 ;  /* 0x00000019180d7221 */ /* 0x001fc60000010000 */
[----:B------:R-:W-:Y:S01]  /*0d50*/  FFMA.FTZ R12, R24, R24, R19 ;  /* 0x00000018180c7223 */ /* 0x000fe20000010013 */
[----:B------:R-:W-:-:S04]  /*0d60*/  FMUL.FTZ R19, R21, R21 ;  /* 0x0000001515137220 */ /* 0x000fc80000410000 */
[----:B------:R-:W-:Y:S01]  /*0d70*/  FFMA.FTZ R19, R20, R20, R19 ;  /* 0x0000001414137223 */ /* 0x000fe20000010013 */
[----:B------:R-:W-:Y:S01]  /*0d80*/  FMUL.FTZ R15, R27, R27 ;  /* 0x0000001b1b0f7220 */ /* 0x000fe20000410000 */
[----:B------:R-:W-:-:S03]  /*0d90*/  FADD.FTZ R14, R26, R27 ;  /* 0x0000001b1a0e7221 */ /* 0x000fc60000010000 */
[----:B------:R-:W-:Y:S01]  /*0da0*/  FFMA.FTZ R15, R26, R26, R15 ;  /* 0x0000001a1a0f7223 */ /* 0x000fe2000001000f */
[----:B------:R-:W-:-:S03]  /*0db0*/  FADD.FTZ R14, RZ, R14 ;  /* 0x0000000eff0e7221 */ /* 0x000fc60000010000 */
[----:B------:R-:W-:Y:S01]  /*0dc0*/  FADD.FTZ R15, RZ, R15 ;  /* 0x0000000fff0f7221 */ /* 0x000fe20000010000 */
[----:B------:R-:W-:-:S03]  /*0dd0*/  FADD.FTZ R14, R14, R37 ;  /* 0x000000250e0e7221 */ /* 0x000fc60000010000 */
[----:B------:R-:W-:Y:S01]  /*0de0*/  FADD.FTZ R15, R15, R36 ;  /* 0x000000240f0f7221 */ /* 0x000fe20000010000 */
[----:B------:R-:W-:Y:S01]  /*0df0*/  FADD.FTZ R13, R14, R13 ;  /* 0x0000000d0e0d7221 */ /* 0x000fe20000010000 */
[----:B------:R-:W-:Y:S02]  /*0e00*/  FADD.FTZ R14, R20, R21 ;  /* 0x00000015140e7221 */ /* 0x000fe40000010000 */
[----:B------:R-:W-:Y:S02]  /*0e10*/  FADD.FTZ R12, R15, R12 ;  /* 0x0000000c0f0c7221 */ /* 0x000fe40000010000 */
[----:B------:R-:W-:Y:S02]  /*0e20*/  FADD.FTZ R13, R13, R14 ;  /* 0x0000000e0d0d7221 */ /* 0x000fe40000010000 */
[----:B------:R-:W-:Y:S01]  /*0e30*/  FADD.FTZ R12, R12, R19 ;  /* 0x000000130c0c7221 */ /* 0x000fe20000010000 */
[----:B-----5:R-:W-:Y:S01]  /*0e40*/  FMUL.FTZ R15, R29, R29 ;  /* 0x0000001d1d0f7220 */ /* 0x020fe20000410000 */
[----:B------:R-:W-:-:S03]  /*0e50*/  FADD.FTZ R14, R28, R29 ;  /* 0x0000001d1c0e7221 */ /* 0x000fc60000010000 */
[----:B------:R-:W-:Y:S01]  /*0e60*/  FFMA.FTZ R15, R28, R28, R15 ;  /* 0x0000001c1c0f7223 */ /* 0x000fe2000001000f */
[----:B------:R-:W-:Y:S01]  /*0e70*/  FMUL.FTZ R19, R31, R31 ;  /* 0x0000001f1f137220 */ /* 0x000fe20000410000 */
[----:B------:R-:W-:Y:S01]  /*0e80*/  FADD.FTZ R13, R13, R14 ;  /* 0x0000000e0d0d7221 */ /* 0x000fe20000010000 */
[----:B------:R-:W-:Y:S01]  /*0e90*/  FADD.FTZ R14, R30, R31 ;  /* 0x0000001f1e0e7221 */ /* 0x000fe20000010000 */
[----:B------:R-:W-:Y:S01]  /*0ea0*/  FADD.FTZ R12, R12, R15 ;  /* 0x0000000f0c0c7221 */ /* 0x000fe20000010000 */
[----:B------:R-:W-:Y:S01]  /*0eb0*/  FFMA.FTZ R19, R30, R30, R19 ;  /* 0x0000001e1e137223 */ /* 0x000fe20000010013 */
[----:B--2---:R-:W-:Y:S01]  /*0ec0*/  FMUL.FTZ R15, R33, R33 ;  /* 0x00000021210f7220 */ /* 0x004fe20000410000 */
[----:B------:R-:W-:Y:S01]  /*0ed0*/  FADD.FTZ R13, R13, R14 ;  /* 0x0000000e0d0d7221 */ /* 0x000fe20000010000 */
[----:B------:R-:W-:Y:S01]  /*0ee0*/  FADD.FTZ R14, R32, R33 ;  /* 0x00000021200e7221 */ /* 0x000fe20000010000 */
[----:B------:R-:W-:Y:S01]  /*0ef0*/  FADD.FTZ R12, R12, R19 ;  /* 0x000000130c0c7221 */ /* 0x000fe20000010000 */
[----:B------:R-:W-:Y:S01]  /*0f00*/  FFMA.FTZ R15, R32, R32, R15 ;  /* 0x00000020200f7223 */ /* 0x000fe2000001000f */
[----:B------:R-:W-:-:S03]  /*0f10*/  FMUL.FTZ R19, R35, R35 ;  /* 0x0000002323137220 */ /* 0x000fc60000410000 */
        /* <DEDUP_REMOVED lines=34> */
.L_x_2938:
[----:B------:R-:W-:Y:S05]  /*1140*/  BSYNC.RECONVERGENT B0 ;  /* 0x0000000000007941 */ /* 0x000fea0003800200 */
.L_x_2937:
        /* <DEDUP_REMOVED lines=16> */
.L_x_2940:
[----:B------:R-:W-:Y:S05]  /*1250*/  BSYNC.RECONVERGENT B0 ;  /* 0x0000000000007941 */ /* 0x000fea0003800200 */
.L_x_2939:
        /* <DEDUP_REMOVED lines=20> */
[----:B----4-:R-:W-:Y:S01]  /*13a0*/  LEA R12, P4, R15, R12, 0x2 ;  /* 0x0000000c0f0c7211 */ /* 0x010fe200078810ff */
[----:B------:R-:W-:-:S03]  /*13b0*/  IMAD.U32 R15, RZ, RZ, UR13 ;  /* 0x0000000dff0f7e24 */ /* 0x000fc6000f8e00ff */
        /* <DEDUP_REMOVED lines=11> */
.L_x_2943:
[----:B----4-:R-:W2:Y:S04]  /*1470*/  LDG.E.STRONG.GPU R14, desc[UR16][R12.64] ;  /* 0x000000100c0e7981 */ /* 0x010ea8000c1ef900 */
[----:B--2---:R-:W-:Y:S01]  /*1480*/  CCTL.IVALL ;  /* 0x00000000ff00798f */ /* 0x004fe20002000000 */
[----:B------:R-:W-:Y:S05]  /*1490*/  YIELD ;  /* 0x0000000000007946 */ /* 0x000fea0003800000 */
[----:B------:R-:W-:-:S13]  /*14a0*/  ISETP.NE.AND P4, PT, R14, R37, PT ;  /* 0x000000250e00720c */ /* 0x000fda0003f85270 */
[----:B------:R-:W-:Y:S05]  /*14b0*/  @P4 BRA `(.L_x_2943) ;  /* 0xfffffffc00ec4947 */ /* 0x000fea000383ffff */
.L_x_2942:
[----:B------:R-:W-:Y:S05]  /*14c0*/  WARPSYNC.ALL ;  /* 0x0000000000007948 */ /* 0x000fea0003800000 */
[----:B------:R-:W-:Y:S06]  /*14d0*/  BAR.SYNC.DEFER_BLOCKING 0x0 ;  /* 0x0000000000007b1d */ /* 0x000fec0000010000 */
[----:B------:R-:W-:Y:S01]  /*14e0*/  UMOV UR5, URZ ;  /* 0x000000ff00057c82 */ /* 0x000fe20008000000 */
[----:B------:R-:W-:Y:S05]  /*14f0*/  @!P2 BRA `(.L_x_2944) ;  /* 0x000000040098a947 */ /* 0x000fea0003800000 */
[----:B------:R-:W-:Y:S01]  /*1500*/  LOP3.LUT R44, R3, 0x7ffffff8, RZ, 0xc0, !PT ;  /* 0x7ffffff8032c7812 */ /* 0x000fe200078ec0ff */
        /* <DEDUP_REMOVED lines=8> */
[----:B------:R-:W-:Y:S01]  /*1590*/  UMOV UR5, URZ ;  /* 0x000000ff00057c82 */ /* 0x000fe20008000000 */
[----:B------:R-:W-:-:S10]  /*15a0*/  UMOV UR11, UR6 ;  /* 0x00000006000b7c82 */ /* 0x000fd40008000000 */
.L_x_2945:
        /* <DEDUP_REMOVED lines=91> */
.L_x_2944:
        /* <DEDUP_REMOVED lines=52> */
.L_x_2946:
        /* <DEDUP_REMOVED lines=28> */
.L_x_2947:
        /* <DEDUP_REMOVED lines=13> */
.L_x_2948:
[----:B------:R-:W-:Y:S05]  /*2130*/  BSYNC.RECONVERGENT B0 ;  /* 0x0000000000007941 */ /* 0x000fea0003800200 */
.L_x_2941:
        /* <DEDUP_REMOVED lines=43> */
[----:B------:R-:W-:Y:S01]  /*23f0*/  FADD.FTZ R26, R26, -UR5 ;  /* 0x800000051a1a7e21 */ /* 0x000fe20008010000 */
[----:B------:R-:W-:Y:S01]  /*2400*/  MOV R19, R41 ;  /* 0x0000002900137202 */ /* 0x000fe20000000f00 */
[----:B------:R-:W1:Y:S01]  /*2410*/  LDCU.64 UR12, c[0x0][0x380] ;  /* 0x00007000ff0c77ac */ /* 0x000e620008000a00 */
[----:B------:R-:W-:Y:S01]  /*2420*/  FADD.FTZ R27, R27, -UR5 ;  /* 0x800000051b1b7e21 */ /* 0x000fe20008010000 */
[----:B0-----:R-:W-:Y:S02]  /*2430*/  IMAD R37, R5, UR18, RZ ;  /* 0x0000001205257c24 */ /* 0x001fe4000f8e02ff */
[----:B------:R-:W-:-:S04]  /*2440*/  IMAD.WIDE.U32 R18, R38, UR18, R18 ;  /* 0x0000001226127c25 */ /* 0x000fc8000f8e0012 */
[----:B------:R-:W-:Y:S01]  /*2450*/  IMAD R37, R38, UR19, R37 ;  /* 0x0000001326257c24 */ /* 0x000fe2000f8e0225 */
[----:B-1----:R-:W-:-:S04]  /*2460*/  LEA R36, P1, R18, UR12, 0x2 ;  /* 0x0000000c12247c11 */ /* 0x002fc8000f8210ff */
[----:B------:R-:W-:Y:S01]  /*2470*/  IADD3 R37, PT, PT, R19, R37, RZ ;  /* 0x0000002513257210 */ /* 0x000fe20007ffe0ff */
[----:B------:R-:W-:Y:S01]  /*2480*/  FMUL.FTZ R19, R26, UR10 ;  /* 0x0000000a1a137c20 */ /* 0x000fe20008410000 */
[----:B------:R-:W-:Y:S02]  /*2490*/  FMUL.FTZ R26, R27, UR10 ;  /* 0x0000000a1b1a7c20 */ /* 0x000fe40008410000 */
[----:B------:R-:W-:Y:S01]  /*24a0*/  LEA.HI.X R37, R18, UR13, R37, 0x2, P1 ;  /* 0x0000000d12257c11 */ /* 0x000fe200088f1425 */
[----:B-----5:R-:W-:Y:S01]  /*24b0*/  FFMA.FTZ R18, R12, R19, R14 ;  /* 0x000000130c127223 */ /* 0x020fe2000001000e */
[----:B------:R-:W-:-:S05]  /*24c0*/  FFMA.FTZ R19, R13, R26, R15 ;  /* 0x0000001a0d137223 */ /* 0x000fca000001000f */
[----:B------:R0:W-:Y:S02]  /*24d0*/  STG.E.64 desc[UR16][R36.64], R18 ;  /* 0x0000001224007986 */ /* 0x0001e4000c101b10 */
.L_x_2952:
[----:B------:R-:W-:Y:S05]  /*24e0*/  BSYNC.RECONVERGENT B1 ;  /* 0x0000000000017941 */ /* 0x000fea0003800200 */
.L_x_2951:
[C---:B------:R-:W-:Y:S01]  /*24f0*/  IADD3 R45, PT, PT, R38.reuse, 0x20, RZ ;  /* 0x00000020262d7810 */ /* 0x040fe20007ffe0ff */
[----:B------:R-:W-:Y:S01]  /*2500*/  BSSY.RECONVERGENT B1, `(.L_x_2953) ;  /* 0x0000018000017945 */ /* 0x000fe20003800200 */
[C---:B0-----:R-:W-:Y:S02]  /*2510*/  IADD3 R37, PT, PT, R38.reuse, 0x40, RZ ;  /* 0x0000004026257810 */ /* 0x041fe40007ffe0ff */
[----:B------:R-:W-:Y:S02]  /*2520*/  ISETP.GE.U32.AND P1, PT, R45, UR14, PT ;  /* 0x0000000e2d007c0c */ /* 0x000fe4000bf26070 */
[----:B---3--:R-:W-:Y:S02]  /*2530*/  SHF.R.S32.HI R18, RZ, 0x1f, R45 ;  /* 0x0000001fff127819 */ /* 0x008fe4000001142d */
[----:B------:R-:W-:Y:S02]  /*2540*/  IADD3 R36, PT, PT, R38, 0x60, RZ ;  /* 0x0000006026247810 */ /* 0x000fe40007ffe0ff */
[----:B------:R-:W-:-:S13]  /*2550*/  ISETP.GE.AND.EX P1, PT, R18, UR15, PT, P1 ;  /* 0x0000000f12007c0c */ /* 0x000fda000bf26310 */
[----:B------:R-:W-:Y:S05]  /*2560*/  @P1 BRA `(.L_x_2954) ;  /* 0x0000000000441947 */ /* 0x000fea0003800000 */
[----:B------:R-:W0:Y:S01]  /*2570*/  LDCU.64 UR12, c[0x0][0x3e0] ;  /* 0x00007c00ff0c77ac */ /* 0x000e220008000a00 */
[----:B------:R-:W-:Y:S01]  /*2580*/  MOV R19, R41 ;  /* 0x0000002900137202 */ /* 0x000fe20000000f00 */
[----:B------:R-:W-:Y:S01]  /*2590*/  FADD.FTZ R22, R22, -UR5 ;  /* 0x8000000516167e21 */ /* 0x000fe20008010000 */
[----:B------:R-:W-:Y:S01]  /*25a0*/  FADD.FTZ R23, R23, -UR5 ;  /* 0x8000000517177e21 */ /* 0x000fe20008010000 */
[----:B------:R-:W1:Y:S01]  /*25b0*/  LDCU.64 UR18, c[0x0][0x380] ;  /* 0x00007000ff1277ac */ /* 0x000e620008000a00 */
[----:B0-----:R-:W-:-:S04]  /*25c0*/  IMAD R18, R18, UR12, RZ ;  /* 0x0000000c12127c24 */ /* 0x001fc8000f8e02ff */
[----:B------:R-:W-:Y:S02]  /*25d0*/  IMAD R27, R45, UR13, R18 ;  /* 0x0000000d2d1b7c24 */ /* 0x000fe4000f8e0212 */
[----:B------:R-:W-:-:S04]  /*25e0*/  IMAD.MOV.U32 R18, RZ, RZ, R42 ;  /* 0x000000ffff127224 */ /* 0x000fc800078e002a */
[----:B------:R-:W-:-:S05]  /*25f0*/  IMAD.WIDE.U32 R18, R45, UR12, R18 ;  /* 0x0000000c2d127c25 */ /* 0x000fca000f8e0012 */
[----:B------:R-:W-:Y:S01]  /*2600*/  IADD3 R27, PT, PT, R19, R27, RZ ;  /* 0x0000001b131b7210 */ /* 0x000fe20007ffe0ff */
[----:B------:R-:W-:Y:S01]  /*2610*/  FMUL.FTZ R19, R22, UR10 ;  /* 0x0000000a16137c20 */ /* 0x000fe20008410000 */
[----:B-1----:R-:W-:Y:S01]  /*2620*/  LEA R26, P1, R18, UR18, 0x2 ;  /* 0x00000012121a7c11 */ /* 0x002fe2000f8210ff */
[----:B------:R-:W-:-:S03]  /*2630*/  FMUL.FTZ R22, R23, UR10 ;  /* 0x0000000a17167c20 */ /* 0x000fc60008410000 */
[----:B------:R-:W-:Y:S01]  /*2640*/  LEA.HI.X R27, R18, UR19, R27, 0x2, P1 ;  /* 0x00000013121b7c11 */ /* 0x000fe200088f141b */
[----:B-----5:R-:W-:Y:S01]  /*2650*/  FFMA.FTZ R18, R12, R19, R14 ;  /* 0x000000130c127223 */ /* 0x020fe2000001000e */
[----:B------:R-:W-:-:S05]  /*2660*/  FFMA.FTZ R19, R13, R22, R15 ;  /* 0x000000160d137223 */ /* 0x000fca000001000f */
[----:B------:R0:W-:Y:S02]  /*2670*/  STG.E.64 desc[UR16][R26.64], R18 ;  /* 0x000000121a007986 */ /* 0x0001e4000c101b10 */
.L_x_2954:
[----:B------:R-:W-:Y:S05]  /*2680*/  BSYNC.RECONVERGENT B1 ;  /* 0x0000000000017941 */ /* 0x000fea0003800200 */
.L_x_2953:
        /* <DEDUP_REMOVED lines=25> */
[----:B------:R-:W-:-:S05]  /*2820*/  MOV R18, R42 ;  /* 0x0000002a00127202 */ /* 0x000fca0000000f00 */
[----:B------:R-:W-:-:S05]  /*2830*/  IMAD.WIDE.U32 R18, R37, UR12, R18 ;  /* 0x0000000c25127c25 */ /* 0x000fca000f8e0012 */
[----:B------:R-:W-:Y:S01]  /*2840*/  IADD3 R27, PT, PT, R19, R27, RZ ;  /* 0x0000001b131b7210 */ /* 0x000fe20007ffe0ff */
[----:B-----5:R-:W-:Y:S01]  /*2850*/  FFMA.FTZ R19, R13, R26, R15 ;  /* 0x0000001a0d137223 */ /* 0x020fe2000001000f */
[----:B-1----:R-:W-:-:S04]  /*2860*/  LEA R24, P5, R18, UR18, 0x2 ;  /* 0x0000001212187c11 */ /* 0x002fc8000f8a10ff */
[----:B------:R-:W-:Y:S01]  /*2870*/  LEA.HI.X R25, R18, UR19, R27, 0x2, P5 ;  /* 0x0000001312197c11 */ /* 0x000fe2000a8f141b */
[----:B------:R-:W-:-:S05]  /*2880*/  FFMA.FTZ R18, R12, R23, R14 ;  /* 0x000000170c127223 */ /* 0x000fca000001000e */
[----:B------:R0:W-:Y:S03]  /*2890*/  STG.E.64 desc[UR16][R24.64], R18 ;  /* 0x0000001218007986 */ /* 0x0001e6000c101b10 */
.L_x_2956:
[----:B------:R-:W-:Y:S05]  /*28a0*/  BSYNC.RECONVERGENT B1 ;  /* 0x0000000000017941 */ /* 0x000fea0003800200 */
.L_x_2955:
[----:B------:R-:W-:Y:S04]  /*28b0*/  BSSY.RECONVERGENT B1, `(.L_x_2957) ;  /* 0x0000013000017945 */ /* 0x000fe80003800200 */
[----:B------:R-:W-:Y:S05]  /*28c0*/  @P2 BRA `(.L_x_2958) ;  /* 0x0000000000442947 */ /* 0x000fea0003800000 */
[----:B------:R-:W1:Y:S01]  /*28d0*/  LDCU.64 UR12, c[0x0][0x3e0] ;  /* 0x00007c00ff0c77ac */ /* 0x000e620008000a00 */
[----:B------:R-:W-:Y:S01]  /*28e0*/  MOV R23, R41 ;  /* 0x0000002900177202 */ /* 0x000fe20000000f00 */
[----:B------:R-:W-:Y:S01]  /*28f0*/  FADD.FTZ R20, R20, -UR5 ;  /* 0x8000000514147e21 */ /* 0x000fe20008010000 */
[----:B------:R-:W-:Y:S01]  /*2900*/  FADD.FTZ R21, R21, -UR5 ;  /* 0x8000000515157e21 */ /* 0x000fe20008010000 */
[----:B------:R-:W2:Y:S03]  /*2910*/  LDCU.64 UR18, c[0x0][0x380] ;  /* 0x00007000ff1277ac */ /* 0x000ea60008000a00 */
[----:B0-----:R-:W-:Y:S01]  /*2920*/  FMUL.FTZ R24, R21, UR10 ;  /* 0x0000000a15187c20 */ /* 0x001fe20008410000 */
[----:B-1----:R-:W-:Y:S01]  /*2930*/  IMAD R19, R22, UR12, RZ ;  /* 0x0000000c16137c24 */ /* 0x002fe2000f8e02ff */
[----:B------:R-:W-:-:S03]  /*2940*/  MOV R22, R42 ;  /* 0x0000002a00167202 */ /* 0x000fc60000000f00 */
[----:B------:R-:W-:Y:S02]  /*2950*/  IMAD R25, R36, UR13, R19 ;  /* 0x0000000d24197c24 */ /* 0x000fe4000f8e0213 */
[----:B------:R-:W-:Y:S01]  /*2960*/  FMUL.FTZ R19, R20, UR10 ;  /* 0x0000000a14137c20 */ /* 0x000fe20008410000 */
[----:B------:R-:W-:-:S04]  /*2970*/  IMAD.WIDE.U32 R22, R36, UR12, R22 ;  /* 0x0000000c24167c25 */ /* 0x000fc8000f8e0016 */
[----:B-----5:R-:W-:Y:S01]  /*2980*/  FFMA.FTZ R18, R12, R19, R14 ;  /* 0x000000130c127223 */ /* 0x020fe2000001000e */
[----:B------:R-:W-:Y:S01]  /*2990*/  FFMA.FTZ R19, R13, R24, R15 ;  /* 0x000000180d137223 */ /* 0x000fe2000001000f */
[----:B--2---:R-:W-:Y:S02]  /*29a0*/  LEA R20, P2, R22, UR18, 0x2 ;  /* 0x0000001216147c11 */ /* 0x004fe4000f8410ff */
[----:B------:R-:W-:-:S04]  /*29b0*/  IADD3 R25, PT, PT, R23, R25, RZ ;  /* 0x0000001917197210 */ /* 0x000fc80007ffe0ff */
[----:B------:R-:W-:-:S05]  /*29c0*/  LEA.HI.X R21, R22, UR19, R25, 0x2, P2 ;  /* 0x0000001316157c11 */ /* 0x000fca00090f1419 */
[----:B------:R1:W-:Y:S02]  /*29d0*/  STG.E.64 desc[UR16][R20.64], R18 ;  /* 0x0000001214007986 */ /* 0x0003e4000c101b10 */
.L_x_2958:
[----:B------:R-:W-:Y:S05]  /*29e0*/  BSYNC.RECONVERGENT B1 ;  /* 0x0000000000017941 */ /* 0x000fea0003800200 */
.L_x_2957:
[----:B------:R-:W-:Y:S04]  /*29f0*/  BSSY.RECONVERGENT B1, `(.L_x_2959) ;  /* 0x0000013000017945 */ /* 0x000fe80003800200 */
[----:B------:R-:W-:Y:S05]  /*2a00*/  @P1 BRA `(.L_x_2960) ;  /* 0x0000000000441947 */ /* 0x000fea0003800000 */
[----:B------:R-:W2:Y:S01]  /*2a10*/  LDCU.64 UR12, c[0x0][0x3e0] ;  /* 0x00007c00ff0c77ac */ /* 0x000ea20008000a00 */
[----:B-1----:R-:W-:Y:S01]  /*2a20*/  MOV R20, R42 ;  /* 0x0000002a00147202 */ /* 0x002fe20000000f00 */
[----:B------:R-:W-:Y:S01]  /*2a30*/  FADD.FTZ R28, R28, -UR5 ;  /* 0x800000051c1c7e21 */ /* 0x000fe20008010000 */
[----:B------:R-:W-:Y:S01]  /*2a40*/  MOV R21, R41 ;  /* 0x0000002900157202 */ /* 0x000fe20000000f00 */
[----:B------:R-:W1:Y:S01]  /*2a50*/  LDCU.64 UR18, c[0x0][0x380] ;  /* 0x00007000ff1277ac */ /* 0x000e620008000a00 */
[----:B------:R-:W-:-:S04]  /*2a60*/  FADD.FTZ R29, R29, -UR5 ;  /* 0x800000051d1d7e21 */ /* 0x000fc80008010000 */
[----:B0-----:R-:W-:Y:S01]  /*2a70*/  FMUL.FTZ R24, R29, UR10 ;  /* 0x0000000a1d187c20 */ /* 0x001fe20008410000 */
[----:B--2---:R-:W-:Y:S02]  /*2a80*/  IMAD R19, R7, UR12, RZ ;  /* 0x0000000c07137c24 */ /* 0x004fe4000f8e02ff */
[----:B------:R-:W-:-:S04]  /*2a90*/  IMAD.WIDE.U32 R20, R10, UR12, R20 ;  /* 0x0000000c0a147c25 */ /* 0x000fc8000f8e0014 */
[----:B------:R-:W-:Y:S02]  /*2aa0*/  IMAD R23, R10, UR13, R19 ;  /* 0x0000000d0a177c24 */ /* 0x000fe4000f8e0213 */
[----:B------:R-:W-:Y:S01]  /*2ab0*/  FMUL.FTZ R19, R28, UR10 ;  /* 0x0000000a1c137c20 */ /* 0x000fe20008410000 */
[----:B-1----:R-:W-:Y:S02]  /*2ac0*/  LEA R22, P1, R20, UR18, 0x2 ;  /* 0x0000001214167c11 */ /* 0x002fe4000f8210ff */
[----:B------:R-:W-:Y:S01]  /*2ad0*/  IADD3 R23, PT, PT, R21, R23, RZ ;  /* 0x0000001715177210 */ /* 0x000fe20007ffe0ff */
[----:B-----5:R-:W-:Y:S01]  /*2ae0*/  FFMA.FTZ R18, R12, R19, R14 ;  /* 0x000000130c127223 */ /* 0x020fe2000001000e */
[----:B------:R-:W-:Y:S02]  /*2af0*/  FFMA.FTZ R19, R13, R24, R15 ;  /* 0x000000180d137223 */ /* 0x000fe4000001000f */
[----:B------:R-:W-:-:S05]  /*2b00*/  LEA.HI.X R23, R20, UR19, R23, 0x2, P1 ;  /* 0x0000001314177c11 */ /* 0x000fca00088f1417 */
[----:B------:R2:W-:Y:S02]  /*2b10*/  STG.E.64 desc[UR16][R22.64], R18 ;  /* 0x0000001216007986 */ /* 0x0005e4000c101b10 */
.L_x_2960:
[----:B------:R-:W-:Y:S05]  /*2b20*/  BSYNC.RECONVERGENT B1 ;  /* 0x0000000000017941 */ /* 0x000fea0003800200 */
.L_x_2959:
        /* <DEDUP_REMOVED lines=19> */
.L_x_2962:
[----:B------:R-:W-:Y:S05]  /*2c60*/  BSYNC.RECONVERGENT B1 ;  /* 0x0000000000017941 */ /* 0x000fea0003800200 */
.L_x_2961:
[----:B------:R-:W-:Y:S04]  /*2c70*/  BSSY.RECONVERGENT B1, `(.L_x_2963) ;  /* 0x0000013000017945 */ /* 0x000fe80003800200 */
[----:B------:R-:W-:Y:S05]  /*2c80*/  @P3 BRA `(.L_x_2964) ;  /* 0x0000000000443947 */ /* 0x000fea0003800000 */
[----:B------:R-:W4:Y:S01]  /*2c90*/  LDCU.64 UR12, c[0x0][0x3e0] ;  /* 0x00007c00ff0c77ac */ /* 0x000f220008000a00 */
[----:B0123--:R-:W-:Y:S01]  /*2ca0*/  MOV R18, R42 ;  /* 0x0000002a00127202 */ /* 0x00ffe20000000f00 */
[----:B------:R-:W-:Y:S02]  /*2cb0*/  IMAD.MOV.U32 R19, RZ, RZ, R41 ;  /* 0x000000ffff137224 */ /* 0x000fe400078e0029 */
[----:B------:R-:W-:Y:S01]  /*2cc0*/  FADD.FTZ R32, R32, -UR5 ;  /* 0x8000000520207e21 */ /* 0x000fe20008010000 */
[----:B------:R-:W0:Y:S01]  /*2cd0*/  LDCU.64 UR18, c[0x0][0x380] ;  /* 0x00007000ff1277ac */ /* 0x000e220008000a00 */
[----:B------:R-:W-:-:S04]  /*2ce0*/  FADD.FTZ R33, R33, -UR5 ;  /* 0x8000000521217e21 */ /* 0x000fc80008010000 */
[----:B------:R-:W-:Y:S01]  /*2cf0*/  FMUL.FTZ R24, R33, UR10 ;  /* 0x0000000a21187c20 */ /* 0x000fe20008410000 */
[----:B----4-:R-:W-:Y:S02]  /*2d00*/  IMAD R21, R11, UR12, RZ ;  /* 0x0000000c0b157c24 */ /* 0x010fe4000f8e02ff */
[----:B------:R-:W-:-:S04]  /*2d10*/  IMAD.WIDE.U32 R18, R4, UR12, R18 ;  /* 0x0000000c04127c25 */ /* 0x000fc8000f8e0012 */
[----:B------:R-:W-:Y:S02]  /*2d20*/  IMAD R23, R4, UR13, R21 ;  /* 0x0000000d04177c24 */ /* 0x000fe4000f8e0215 */
[----:B------:R-:W-:Y:S01]  /*2d30*/  FMUL.FTZ R21, R32, UR10 ;  /* 0x0000000a20157c20 */ /* 0x000fe20008410000 */
[----:B0-----:R-:W-:Y:S02]  /*2d40*/  LEA R22, P1, R18, UR18, 0x2 ;  /* 0x0000001212167c11 */ /* 0x001fe4000f8210ff */
[----:B------:R-:W-:Y:S01]  /*2d50*/  IADD3 R23, PT, PT, R19, R23, RZ ;  /* 0x0000001713177210 */ /* 0x000fe20007ffe0ff */
[----:B-----5:R-:W-:Y:S01]  /*2d60*/  FFMA.FTZ R20, R12, R21, R14 ;  /* 0x000000150c147223 */ /* 0x020fe2000001000e */
[----:B------:R-:W-:Y:S02]  /*2d70*/  FFMA.FTZ R21, R13, R24, R15 ;  /* 0x000000180d157223 */ /* 0x000fe4000001000f */
[----:B------:R-:W-:-:S05]  /*2d80*/  LEA.HI.X R23, R18, UR19, R23, 0x2, P1 ;  /* 0x0000001312177c11 */ /* 0x000fca00088f1417 */
[----:B------:R4:W-:Y:S02]  /*2d90*/  STG.E.64 desc[UR16][R22.64], R20 ;  /* 0x0000001416007986 */ /* 0x0009e4000c101b10 */
.L_x_2964:
[----:B------:R-:W-:Y:S05]  /*2da0*/  BSYNC.RECONVERGENT B1 ;  /* 0x0000000000017941 */ /* 0x000fea0003800200 */
.L_x_2963:
[----:B------:R-:W-:Y:S05]  /*2db0*/  @P4 BRA `(.L_x_2965) ;  /* 0x0000001000544947 */ /* 0x000fea0003800000 */
[----:B------:R-:W4:Y:S01]  /*2dc0*/  LDCU.64 UR12, c[0x0][0x3e0] ;  /* 0x00007c00ff0c77ac */ /* 0x000f220008000a00 */
[----:B0123--:R-:W-:Y:S01]  /*2dd0*/  MOV R18, R42 ;  /* 0x0000002a00127202 */ /* 0x00ffe20000000f00 */
[----:B------:R-:W-:Y:S01]  /*2de0*/  FADD.FTZ R34, R34, -UR5 ;  /* 0x8000000522227e21 */ /* 0x000fe20008010000 */
[----:B------:R-:W-:Y:S01]  /*2df0*/  MOV R19, R41 ;  /* 0x0000002900137202 */ /* 0x000fe20000000f00 */
[----:B------:R-:W0:Y:S01]  /*2e00*/  LDCU.64 UR14, c[0x0][0x380] ;  /* 0x00007000ff0e77ac */ /* 0x000e220008000a00 */
[----:B------:R-:W-:-:S04]  /*2e10*/  FADD.FTZ R35, R35, -UR5 ;  /* 0x8000000523237e21 */ /* 0x000fc80008010000 */
[----:B----4-:R-:W-:-:S04]  /*2e20*/  FMUL.FTZ R22, R35, UR10 ;  /* 0x0000000a23167c20 */ /* 0x010fc80008410000 */
[----:B-----5:R-:W-:Y:S01]  /*2e30*/  FFMA.FTZ R13, R13, R22, R15 ;  /* 0x000000160d0d7223 */ /* 0x020fe2000001000f */
[----:B------:R-:W-:Y:S02]  /*2e40*/  IMAD R21, R17, UR12, RZ ;  /* 0x0000000c11157c24 */ /* 0x000fe4000f8e02ff */
[----:B------:R-:W-:-:S04]  /*2e50*/  IMAD.WIDE.U32 R18, R6, UR12, R18 ;  /* 0x0000000c06127c25 */ /* 0x000fc8000f8e0012 */
[----:B------:R-:W-:Y:S02]  /*2e60*/  IMAD R23, R6, UR13, R21 ;  /* 0x0000000d06177c24 */ /* 0x000fe4000f8e0215 */
[----:B------:R-:W-:Y:S01]  /*2e70*/  FMUL.FTZ R21, R34, UR10 ;  /* 0x0000000a22157c20 */ /* 0x000fe20008410000 */
[----:B0-----:R-:W-:Y:S02]  /*2e80*/  LEA R20, P1, R18, UR14, 0x2 ;  /* 0x0000000e12147c11 */ /* 0x001fe4000f8210ff */
[----:B------:R-:W-:Y:S01]  /*2e90*/  IADD3 R23, PT, PT, R19, R23, RZ ;  /* 0x0000001713177210 */ /* 0x000fe20007ffe0ff */
[----:B------:R-:W-:-:S03]  /*2ea0*/  FFMA.FTZ R12, R12, R21, R14 ;  /* 0x000000150c0c7223 */ /* 0x000fc6000001000e */
[----:B------:R-:W-:-:S05]  /*2eb0*/  LEA.HI.X R21, R18, UR15, R23, 0x2, P1 ;  /* 0x0000000f12157c11 */ /* 0x000fca00088f1417 */
[----:B------:R0:W-:Y:S01]  /*2ec0*/  STG.E.64 desc[UR16][R20.64], R12 ;  /* 0x0000000c14007986 */ /* 0x0001e2000c101b10 */
[----:B------:R-:W-:Y:S05]  /*2ed0*/  BRA `(.L_x_2965) ;  /* 0x00000010000c7947 */ /* 0x000fea0003800000 */
.L_x_2950:
[----:B------:R-:W0:Y:S01]  /*2ee0*/  LDCU.64 UR18, c[0x0][0x3e8] ;  /* 0x00007d00ff1277ac */ /* 0x000e220008000a00 */
[----:B------:R-:W-:Y:S04]  /*2ef0*/  BSSY.RECONVERGENT B1, `(.L_x_2966) ;  /* 0x000001d000017945 */ /* 0x000fe80003800200 */
[----:B------:R-:W-:Y:S05]  /*2f00*/  @P1 BRA `(.L_x_2967) ;  /* 0x00000000006c1947 */ /* 0x000fea0003800000 */
[----:B------:R-:W1:Y:S01]  /*2f10*/  LDCU.64 UR12, c[0x0][0x3e0] ;  /* 0x00007c00ff0c77ac */ /* 0x000e620008000a00 */
[----:B---3--:R-:W-:Y:S01]  /*2f20*/  MOV R18, R42 ;  /* 0x0000002a00127202 */ /* 0x008fe20000000f00 */
[----:B------:R-:W-:Y:S01]  /*2f30*/  FADD.FTZ R26, R26, -UR5 ;  /* 0x800000051a1a7e21 */ /* 0x000fe20008010000 */
[----:B------:R-:W-:Y:S01]  /*2f40*/  MOV R19, R41 ;  /* 0x0000002900137202 */ /* 0x000fe20000000f00 */
[----:B------:R-:W2:Y:S01]  /*2f50*/  LDCU.64 UR14, c[0x0][0x380] ;  /* 0x00007000ff0e77ac */ /* 0x000ea20008000a00 */
[----:B------:R-:W-:Y:S01]  /*2f60*/  FADD.FTZ R27, R27, -UR5 ;  /* 0x800000051b1b7e21 */ /* 0x000fe20008010000 */
[----:B-1----:R-:W-:Y:S02]  /*2f70*/  IMAD R37, R5, UR12, RZ ;  /* 0x0000000c05257c24 */ /* 0x002fe4000f8e02ff */
[----:B------:R-:W-:-:S04]  /*2f80*/  IMAD.WIDE.U32 R18, R38, UR12, R18 ;  /* 0x0000000c26127c25 */ /* 0x000fc8000f8e0012 */
[----:B------:R-:W-:Y:S01]  /*2f90*/  IMAD R37, R38, UR13, R37 ;  /* 0x0000000d26257c24 */ /* 0x000fe2000f8e0225 */
[----:B--2---:R-:W-:-:S04]  /*2fa0*/  LEA R36, P1, R18, UR14, 0x2 ;  /* 0x0000000e12247c11 */ /* 0x004fc8000f8210ff */
[----:B------:R-:W-:Y:S01]  /*2fb0*/  IADD3 R37, PT, PT, R19, R37, RZ ;  /* 0x0000002513257210 */ /* 0x000fe20007ffe0ff */
[----:B------:R-:W-:Y:S01]  /*2fc0*/  FMUL.FTZ R19, R26, UR10 ;  /* 0x0000000a1a137c20 */ /* 0x000fe20008410000 */
[----:B------:R-:W-:Y:S02]  /*2fd0*/  FMUL.FTZ R26, R27, UR10 ;  /* 0x0000000a1b1a7c20 */ /* 0x000fe40008410000 */
[----:B------:R-:W-:Y:S01]  /*2fe0*/  LEA.HI.X R37, R18, UR15, R37, 0x2, P1 ;  /* 0x0000000f12257c11 */ /* 0x000fe200088f1425 */
[----:B-----5:R-:W-:Y:S01]  /*2ff0*/  FFMA.FTZ R18, R12, R19, R14 ;  /* 0x000000130c127223 */ /* 0x020fe2000001000e */
        /* <DEDUP_REMOVED lines=9> */
[----:B-1----:R-:W-:Y:S01]  /*3090*/  FMUL.FTZ R18, R18, R27 ;  /* 0x0000001b12127220 */ /* 0x002fe20000410000 */
[----:B--2---:R-:W-:-:S05]  /*30a0*/  FMUL.FTZ R19, R19, R45 ;  /* 0x0000002d13137220 */ /* 0x004fca0000410000 */
[----:B------:R1:W-:Y:S02]  /*30b0*/  STG.E.64 desc[UR16][R36.64], R18 ;  /* 0x0000001224007986 */ /* 0x0003e4000c101b10 */
.L_x_2967:
[----:B0-----:R-:W-:Y:S05]  /*30c0*/  BSYNC.RECONVERGENT B1 ;  /* 0x0000000000017941 */ /* 0x001fea0003800200 */
.L_x_2966:
[C---:B-1----:R-:W-:Y:S01]  /*30d0*/  IADD3 R37, PT, PT, R38.reuse, 0x20, RZ ;  /* 0x0000002026257810 */ /* 0x042fe20007ffe0ff */
[----:B------:R-:W-:Y:S01]  /*30e0*/  BSSY.RECONVERGENT B1, `(.L_x_2968) ;  /* 0x0000022000017945 */ /* 0x000fe20003800200 */
[C---:B------:R-:W-:Y:S02]  /*30f0*/  IADD3 R36, PT, PT, R38.reuse, 0x40, RZ ;  /* 0x0000004026247810 */ /* 0x040fe40007ffe0ff */
        /* <DEDUP_REMOVED lines=11> */
[----:B------:R-:W-:Y:S01]  /*31b0*/  IMAD R27, R37, UR13, R18 ;  /* 0x0000000d251b7c24 */ /* 0x000fe2000f8e0212 */
[----:B------:R-:W-:-:S05]  /*31c0*/  MOV R18, R42 ;  /* 0x0000002a00127202 */ /* 0x000fca0000000f00 */
[----:B------:R-:W-:-:S05]  /*31d0*/  IMAD.WIDE.U32 R18, R37, UR12, R18 ;  /* 0x0000000c25127c25 */ /* 0x000fca000f8e0012 */
[----:B------:R-:W-:Y:S01]  /*31e0*/  IADD3 R27, PT, PT, R19, R27, RZ ;  /* 0x0000001b131b7210 */ /* 0x000fe20007ffe0ff */
[----:B------:R-:W-:Y:S01]  /*31f0*/  FMUL.FTZ R19, R22, UR10 ;  /* 0x0000000a16137c20 */ /* 0x000fe20008410000 */
[----:B-1----:R-:W-:Y:S01]  /*3200*/  LEA R44, P1, R18, UR14, 0x2 ;  /* 0x0000000e122c7c11 */ /* 0x002fe2000f8210ff */
[----:B------:R-:W-:-:S03]  /*3210*/  FMUL.FTZ R22, R23, UR10 ;  /* 0x0000000a17167c20 */ /* 0x000fc60008410000 */
[----:B------:R-:W-:Y:S01]  /*3220*/  LEA.HI.X R45, R18, UR15, R27, 0x2, P1 ;  /* 0x0000000f122d7c11 */ /* 0x000fe200088f141b */
[----:B-----5:R-:W-:Y:S01]  /*3230*/  FFMA.FTZ R18, R12, R19, R14 ;  /* 0x000000130c127223 */ /* 0x020fe2000001000e */
        /* <DEDUP_REMOVED lines=12> */
.L_x_2969:
[----:B------:R-:W-:Y:S05]  /*3300*/  BSYNC.RECONVERGENT B1 ;  /* 0x0000000000017941 */ /* 0x000fea0003800200 */
.L_x_2968:
        /* <DEDUP_REMOVED lines=27> */
[----:B0-----:R-:W-:Y:S01]  /*34c0*/  IMAD R23, R18, UR12, RZ ;  /* 0x0000000c12177c24 */ /* 0x001fe2000f8e02ff */
[----:B------:R-:W-:Y:S02]  /*34d0*/  MOV R18, R42 ;  /* 0x0000002a00127202 */ /* 0x000fe40000000f00 */
[----:B------:R-:W0:Y:S01]  /*34e0*/  MUFU.EX2 R22, R22 ;  /* 0x0000001600167308 */ /* 0x000e220000000800 */
[----:B------:R-:W-:Y:S02]  /*34f0*/  IMAD R23, R36, UR13, R23 ;  /* 0x0000000d24177c24 */ /* 0x000fe4000f8e0217 */
[----:B--2---:R-:W-:Y:S01]  /*3500*/  FADD.FTZ R44, R19, 1 ;  /* 0x3f800000132c7421 */ /* 0x004fe20000010000 */
[----:B------:R-:W-:Y:S01]  /*3510*/  MOV R19, R41 ;  /* 0x0000002900137202 */ /* 0x000fe20000000f00 */
[----:B0-----:R-:W-:-:S04]  /*3520*/  FADD.FTZ R24, R22, 1 ;  /* 0x3f80000016187421 */ /* 0x001fc80000010000 */
        /* <DEDUP_REMOVED lines=9> */
.L_x_2971:
[----:B------:R-:W-:Y:S05]  /*35c0*/  BSYNC.RECONVERGENT B1 ;  /* 0x0000000000017941 */ /* 0x000fea0003800200 */
.L_x_2970:
        /* <DEDUP_REMOVED lines=21> */
[----:B------:R-:W-:-:S03]  /*3720*/  IMAD.WIDE.U32 R18, R26, UR12, R18 ;  /* 0x0000000c1a127c25 */ /* 0x000fc6000f8e0012 */
[----:B0-----:R-:W-:-:S04]  /*3730*/  LEA R20, P2, R18, UR14, 0x2 ;  /* 0x0000000e12147c11 */ /* 0x001fc8000f8410ff */
[----:B------:R-:W0:Y:S01]  /*3740*/  MUFU.RCP R25, R25 ;  /* 0x0000001900197308 */ /* 0x000e220000001000 */
[----:B------:R-:W-:-:S04]  /*3750*/  IADD3 R27, PT, PT, R19, R27, RZ ;  /* 0x0000001b131b7210 */ /* 0x000fc80007ffe0ff */
[----:B------:R-:W-:Y:S01]  /*3760*/  LEA.HI.X R21, R18, UR15, R27, 0x2, P2 ;  /* 0x0000000f12157c11 */ /* 0x000fe200090f141b */
[----:B-1----:R-:W-:Y:S01]  /*3770*/  FMUL.FTZ R18, R23, R24 ;  /* 0x0000001817127220 */ /* 0x002fe20000410000 */
[----:B0-----:R-:W-:-:S05]  /*3780*/  FMUL.FTZ R19, R22, R25 ;  /* 0x0000001916137220 */ /* 0x001fca0000410000 */
[----:B------:R1:W-:Y:S02]  /*3790*/  STG.E.64 desc[UR16][R20.64], R18 ;  /* 0x0000001214007986 */ /* 0x0003e4000c101b10 */
.L_x_2973:
[----:B------:R-:W-:Y:S05]  /*37a0*/  BSYNC.RECONVERGENT B1 ;  /* 0x0000000000017941 */ /* 0x000fea0003800200 */
.L_x_2972:
        /* <DEDUP_REMOVED lines=16> */
[----:B------:R-:W-:Y:S02]  /*38b0*/  IMAD R21, R10, UR13, R21 ;  /* 0x0000000d0a157c24 */ /* 0x000fe4000f8e0215 */
[----:B-1----:R-:W-:Y:S01]  /*38c0*/  FADD.FTZ R24, R18, 1 ;  /* 0x3f80000012187421 */ /* 0x002fe20000010000 */
[----:B------:R-:W-:Y:S01]  /*38d0*/  MOV R18, R42 ;  /* 0x0000002a00127202 */ /* 0x000fe20000000f00 */
[----:B--2---:R-:W-:-:S04]  /*38e0*/  FADD.FTZ R25, R20, 1 ;  /* 0x3f80000014197421 */ /* 0x004fc80000010000 */
        /* <DEDUP_REMOVED lines=9> */
.L_x_2975:
[----:B------:R-:W-:Y:S05]  /*3980*/  BSYNC.RECONVERGENT B1 ;  /* 0x0000000000017941 */ /* 0x000fea0003800200 */
.L_x_2974:
[----:B------:R-:W-:Y:S04]  /*3990*/  BSSY.RECONVERGENT B1, `(.L_x_2976) ;  /* 0x000001d000017945 */ /* 0x000fe80003800200 */
[----:B------:R-:W-:Y:S05]  /*39a0*/  @P6 BRA `(.L_x_2977) ;  /* 0x00000000006c6947 */ /* 0x000fea0003800000 */
[----:B------:R-:W-:Y:S01]  /*39b0*/  FADD.FTZ R31, R31, -UR5 ;  /* 0x800000051f1f7e21 */ /* 0x000fe20008010000 */
[----:B------:R-:W-:Y:S01]  /*39c0*/  FADD.FTZ R30, R30, -UR5 ;  /* 0x800000051e1e7e21 */ /* 0x000fe20008010000 */
[----:B------:R-:W3:Y:S02]  /*39d0*/  LDCU.64 UR12, c[0x0][0x3e0] ;  /* 0x00007c00ff0c77ac */ /* 0x000ee40008000a00 */
[----:B-12---:R-:W-:Y:S01]  /*39e0*/  FMUL.FTZ R20, R31, UR10 ;  /* 0x0000000a1f147c20 */ /* 0x006fe20008410000 */
        /* <DEDUP_REMOVED lines=8> */
[----:B---3--:R-:W-:-:S03]  /*3a70*/  IMAD R21, R9, UR12, RZ ;  /* 0x0000000c09157c24 */ /* 0x008fc6000f8e02ff */
[----:B------:R-:W2:Y:S01]  /*3a80*/  MUFU.EX2 R18, R18 ;  /* 0x0000001200127308 */ /* 0x000ea20000000800 */
[----:B------:R-:W-:Y:S02]  /*3a90*/  IMAD R21, R8, UR13, R21 ;  /* 0x0000000d08157c24 */ /* 0x000fe4000f8e0215 */
[----:B-1----:R-:W-:Y:S01]  /*3aa0*/  FADD.FTZ R26, R20, 1 ;  /* 0x3f800000141a7421 */ /* 0x002fe20000010000 */
[----:B--2---:R-:W-:Y:S01]  /*3ab0*/  FADD.FTZ R24, R18, 1 ;  /* 0x3f80000012187421 */ /* 0x004fe20000010000 */
[----:B------:R-:W-:-:S04]  /*3ac0*/  MOV R18, R42 ;  /* 0x0000002a00127202 */ /* 0x000fc80000000f00 */
[----:B------:R-:W1:Y:S01]  /*3ad0*/  MUFU.RCP R26, R26 ;  /* 0x0000001a001a7308 */ /* 0x000e620000001000 */
[----:B------:R-:W-:-:S07]  /*3ae0*/  IMAD.WIDE.U32 R18, R8, UR12, R18 ;  /* 0x0000000c08127c25 */ /* 0x000fce000f8e0012 */
[----:B------:R-:W2:Y:S01]  /*3af0*/  MUFU.RCP R25, R24 ;  /* 0x0000001800197308 */ /* 0x000ea20000001000 */
[----:B0-----:R-:W-:Y:S02]  /*3b00*/  LEA R20, P1, R18, UR14, 0x2 ;  /* 0x0000000e12147c11 */ /* 0x001fe4000f8210ff */
[----:B------:R-:W-:-:S04]  /*3b10*/  IADD3 R21, PT, PT, R19, R21, RZ ;  /* 0x0000001513157210 */ /* 0x000fc80007ffe0ff */
[----:B------:R-:W-:Y:S01]  /*3b20*/  LEA.HI.X R21, R18, UR15, R21, 0x2, P1 ;  /* 0x0000000f12157c11 */ /* 0x000fe200088f1415 */
[----:B-1----:R-:W-:Y:S01]  /*3b30*/  FMUL.FTZ R19, R23, R26 ;  /* 0x0000001a17137220 */ /* 0x002fe20000410000 */
[----:B--2---:R-:W-:-:S05]  /*3b40*/  FMUL.FTZ R18, R22, R25 ;  /* 0x0000001916127220 */ /* 0x004fca0000410000 */
[----:B------:R3:W-:Y:S02]  /*3b50*/  STG.E.64 desc[UR16][R20.64], R18 ;  /* 0x0000001214007986 */ /* 0x0007e4000c101b10 */
.L_x_2977:
[----:B------:R-:W-:Y:S05]  /*3b60*/  BSYNC.RECONVERGENT B1 ;  /* 0x0000000000017941 */ /* 0x000fea0003800200 */
.L_x_2976:
[----:B------:R-:W-:Y:S04]  /*3b70*/  BSSY.RECONVERGENT B1, `(.L_x_2978) ;  /* 0x000001d000017945 */ /* 0x000fe80003800200 */
[----:B------:R-:W-:Y:S05]  /*3b80*/  @P3 BRA `(.L_x_2979) ;  /* 0x00000000006c3947 */ /* 0x000fea0003800000 */
[----:B------:R-:W-:Y:S01]  /*3b90*/  FADD.FTZ R32, R32, -UR5 ;  /* 0x8000000520207e21 */ /* 0x000fe20008010000 */
[----:B------:R-:W-:Y:S01]  /*3ba0*/  FADD.FTZ R33, R33, -UR5 ;  /* 0x8000000521217e21 */ /* 0x000fe20008010000 */
[----:B------:R-:W4:Y:S01]  /*3bb0*/  LDCU.64 UR12, c[0x0][0x3e0] ;  /* 0x00007c00ff0c77ac */ /* 0x000f220008000a00 */
[----:B-123--:R-:W-:Y:S01]  /*3bc0*/  MOV R21, R41 ;  /* 0x0000002900157202 */ /* 0x00efe20000000f00 */
[----:B0-----:R-:W-:Y:S01]  /*3bd0*/  FMUL.FTZ R19, R32, UR10 ;  /* 0x0000000a20137c20 */ /* 0x001fe20008410000 */
        /* <DEDUP_REMOVED lines=8> */
[----:B----4-:R-:W-:-:S03]  /*3c60*/  IMAD R27, R11, UR12, RZ ;  /* 0x0000000c0b1b7c24 */ /* 0x010fc6000f8e02ff */
[----:B------:R-:W2:Y:S01]  /*3c70*/  MUFU.EX2 R19, R19 ;  /* 0x0000001300137308 */ /* 0x000ea20000000800 */
[----:B------:R-:W-:-:S04]  /*3c80*/  IMAD.WIDE.U32 R20, R4, UR12, R20 ;  /* 0x0000000c04147c25 */ /* 0x000fc8000f8e0014 */
[----:B------:R-:W-:Y:S02]  /*3c90*/  IMAD R27, R4, UR13, R27 ;  /* 0x0000000d041b7c24 */ /* 0x000fe4000f8e021b */
[----:B-1----:R-:W-:Y:S01]  /*3ca0*/  FADD.FTZ R23, R18, 1 ;  /* 0x3f80000012177421 */ /* 0x002fe20000010000 */
[C---:B0-----:R-:W-:Y:S02]  /*3cb0*/  LEA R18, P1, R20.reuse, UR14, 0x2 ;  /* 0x0000000e14127c11 */ /* 0x041fe4000f8210ff */
[----:B------:R-:W-:Y:S01]  /*3cc0*/  IADD3 R27, PT, PT, R21, R27, RZ ;  /* 0x0000001b151b7210 */ /* 0x000fe20007ffe0ff */
[----:B--2---:R-:W-:Y:S02]  /*3cd0*/  FADD.FTZ R24, R19, 1 ;  /* 0x3f80000013187421 */ /* 0x004fe40000010000 */
[----:B------:R-:W0:Y:S01]  /*3ce0*/  MUFU.RCP R23, R23 ;  /* 0x0000001700177308 */ /* 0x000e220000001000 */
[----:B------:R-:W-:-:S07]  /*3cf0*/  LEA.HI.X R19, R20, UR15, R27, 0x2, P1 ;  /* 0x0000000f14137c11 */ /* 0x000fce00088f141b */
[----:B------:R-:W1:Y:S01]  /*3d00*/  MUFU.RCP R24, R24 ;  /* 0x0000001800187308 */ /* 0x000e620000001000 */
[----:B0-----:R-:W-:Y:S01]  /*3d10*/  FMUL.FTZ R20, R22, R23 ;  /* 0x0000001716147220 */ /* 0x001fe20000410000 */
[----:B-1----:R-:W-:-:S05]  /*3d20*/  FMUL.FTZ R21, R25, R24 ;  /* 0x0000001819157220 */ /* 0x002fca0000410000 */
[----:B------:R4:W-:Y:S02]  /*3d30*/  STG.E.64 desc[UR16][R18.64], R20 ;  /* 0x0000001412007986 */ /* 0x0009e4000c101b10 */
.L_x_2979:
[----:B------:R-:W-:Y:S05]  /*3d40*/  BSYNC.RECONVERGENT B1 ;  /* 0x0000000000017941 */ /* 0x000fea0003800200 */
.L_x_2978:
[----:B------:R-:W-:Y:S05]  /*3d50*/  @P4 BRA `(.L_x_2965) ;  /* 0x00000000006c4947 */ /* 0x000fea0003800000 */
[----:B------:R-:W-:Y:S01]  /*3d60*/  FADD.FTZ R34, R34, -UR5 ;  /* 0x8000000522227e21 */ /* 0x000fe20008010000 */
[----:B------:R-:W-:Y:S01]  /*3d70*/  FADD.FTZ R35, R35, -UR5 ;  /* 0x8000000523237e21 */ /* 0x000fe20008010000 */
[----:B------:R-:W0:Y:S02]  /*3d80*/  LDCU.64 UR12, c[0x0][0x3e0] ;  /* 0x00007c00ff0c77ac */ /* 0x000e240008000a00 */
[----:B01234-:R-:W-:Y:S01]  /*3d90*/  FMUL.FTZ R19, R34, UR10 ;  /* 0x0000000a22137c20 */ /* 0x01ffe20008410000 */
[----:B------:R-:W0:Y:S03]  /*3da0*/  LDCU.64 UR14, c[0x0][0x380] ;  /* 0x00007000ff0e77ac */ /* 0x000e260008000a00 */
[----:B-----5:R-:W-:Y:S01]  /*3db0*/  FFMA.FTZ R21, R12, R19, R14 ;  /* 0x000000130c157223 */ /* 0x020fe2000001000e */
[----:B------:R-:W-:-:S03]  /*3dc0*/  FMUL.FTZ R14, R35, UR10 ;  /* 0x0000000a230e7c20 */ /* 0x000fc60008410000 */
[----:B------:R-:W-:Y:S01]  /*3dd0*/  FMUL.FTZ R12, R21, -1.4426950216293334961 ;  /* 0xbfb8aa3b150c7820 */ /* 0x000fe20000410000 */
[----:B------:R-:W-:Y:S01]  /*3de0*/  FFMA.FTZ R22, R13, R14, R15 ;  /* 0x0000000e0d167223 */ /* 0x000fe2000001000f */
[----:B------:R-:W-:-:S03]  /*3df0*/  MOV R13, R41 ;  /* 0x00000029000d7202 */ /* 0x000fc60000000f00 */
[----:B------:R-:W-:Y:S01]  /*3e00*/  FMUL.FTZ R14, R22, -1.4426950216293334961 ;  /* 0xbfb8aa3b160e7820 */ /* 0x000fe20000410000 */
[----:B------:R-:W1:Y:S01]  /*3e10*/  MUFU.EX2 R12, R12 ;  /* 0x0000000c000c7308 */ /* 0x000e620000000800 */
[----:B------:R-:W-:-:S04]  /*3e20*/  IMAD R15, R17, UR12, RZ ;  /* 0x0000000c110f7c24 */ /* 0x000fc8000f8e02ff */
        /* <DEDUP_REMOVED lines=14> */
.L_x_2965:
[----:B------:R-:W-:Y:S05]  /*3f10*/  BSYNC.RECONVERGENT B0 ;  /* 0x0000000000007941 */ /* 0x000fea0003800200 */
.L_x_2949:
[----:B------:R-:W-:Y:S02]  /*3f20*/  UIADD3 UR9, UPT, UPT, UR20, UR9, URZ ;  /* 0x0000000914097290 */ /* 0x000fe4000fffe0ff */
[----:B------:R-:W-:Y:S02]  /*3f30*/  UIADD3 UR4, UPT, UPT, UR4, 0x1, URZ ;  /* 0x0000000104047890 */ /* 0x000fe4000fffe0ff */
[----:B------:R-:W-:-:S09]  /*3f40*/  UISETP.GE.AND UP1, UPT, UR9, UR7, UPT ;  /* 0x000000070900728c */ /* 0x000fd2000bf26270 */
[----:B------:R-:W-:Y:S05]  /*3f50*/  BRA.U !UP1, `(.L_x_2980) ;  /* 0xffffffc109cc7547 */ /* 0x000fea000b83ffff */
[----:B------:R-:W-:Y:S05]  /*3f60*/  EXIT ;  /* 0x000000000000794d */ /* 0x000fea0003800000 */
.L_x_2981:
        /* <DEDUP_REMOVED lines=9> */
.L_x_3466:


//--------------------- .text._Z35group_norm_nhwc_fwd_one_pass_kernelI11Fp32IOFp32WLi512ELi8ELi128EEv26Group_norm_nhwc_fwd_params --------------------------
	.section	.text._Z35group_norm_nhwc_fwd_one_pass_kernelI11Fp32IOFp32WLi512ELi8ELi128EEv26Group_norm_nhwc_fwd_params,"ax",@progbits
	.align	128
        .global         _Z35group_norm_nhwc_fwd_one_pass_kernelI11Fp32IOFp32WLi512ELi8ELi128EEv26Group_norm_nhwc_fwd_params
        .type           _Z35group_norm_nhwc_fwd_one_pass_kernelI11Fp32IOFp32WLi512ELi8ELi128EEv26Group_norm_nhwc_fwd_params,@function
        .size           _Z35group_norm_nhwc_fwd_one_pass_kernelI11Fp32IOFp32WLi512ELi8ELi128EEv26Group_norm_nhwc_fwd_params,(.L_x_3467 - _Z35group_norm_nhwc_fwd_one_pass_kernelI11Fp32IOFp32WLi512ELi8ELi128EEv26Group_norm_nhwc_fwd_params)
        .other          _Z35group_norm_nhwc_fwd_one_pass_kernelI11Fp32IOFp32WLi512ELi8ELi128EEv26Group_norm_nhwc_fwd_params,@"STO_CUDA_ENTRY STV_DEFAULT"
_Z35group_norm_nhwc_fwd_one_pass_kernelI11Fp32IOFp32WLi512ELi8ELi128EEv26Group_norm_nhwc_fwd_params:
.text._Z35group_norm_nhwc_fwd_one_pass_kernelI11Fp32IOFp32WLi512ELi8ELi128EEv26Group_norm_nhwc_fwd_params:
        /* <DEDUP_REMOVED lines=36> */
.L_x_3057:
[----:B0-----:R-:W0:Y:S01]  /*0240*/  LDCU UR5, c[0x0][0x3f8] ;  /* 0x00007f00ff0577ac */ /* 0x001e220008000800 */
[----:B-----5:R-:W-:Y:S02]  /*0250*/  IABS R20, UR7 ;  /* 0x0000000700147c13 */ /* 0x020fe40008000000 */
[----:B-12-4-:R-:W-:Y:S01]  /*0260*/  SHF.R.S32.HI R25, RZ, 0x1f, R8 ;  /* 0x0000001fff197819 */ /* 0x016fe20000011408 */
[----:B------:R-:W1:Y:S01]  /*0270*/  LDCU.64 UR12, c[0x0][0x3e8] ;  /* 0x00007d00ff0c77ac */ /* 0x000e620008000a00 */
[----:B------:R-:W-:Y:S02]  /*0280*/  IADD3 R31, PT, PT, R56, 0x80, RZ ;  /* 0x00000080381f7810 */ /* 0x000fe40007ffe0ff */
[----:B------:R-:W-:Y:S01]  /*0290*/  SHF.L.U32 R60, R0, 0x1, RZ ;  /* 0x00000001003c7819 */ /* 0x000fe200000006ff */
[----:B------:R-:W2:Y:S01]  /*02a0*/  LDCU.64 UR16, c[0x0][0x3f0] ;  /* 0x00007e00ff1077ac */ /* 0x000ea20008000a00 */
[C---:B------:R-:W-:Y:S02]  /*02b0*/  IADD3 R27, PT, PT, R56.reuse, 0xa0, RZ ;  /* 0x000000a0381b7810 */ /* 0x040fe40007ffe0ff */
[----:B------:R-:W-:-:S02]  /*02c0*/  IADD3 R45, PT, PT, R56, 0xc0, RZ ;  /* 0x000000c0382d7810 */ /* 0x000fc40007ffe0ff */
[----:B------:R-:W-:Y:S02]  /*02d0*/  SHF.R.S32.HI R23, RZ, 0x1f, R27 ;  /* 0x0000001fff177819 */ /* 0x000fe4000001141b */
[----:B------:R-:W-:Y:S02]  /*02e0*/  SHF.R.S32.HI R35, RZ, 0x1f, R45 ;  /* 0x0000001fff237819 */ /* 0x000fe4000001142d */
[----:B------:R-:W-:Y:S02]  /*02f0*/  IADD3 R41, PT, PT, R56, 0xe0, RZ ;  /* 0x000000e038297810 */ /* 0x000fe40007ffe0ff */
[----:B0-----:R-:W-:Y:S02]  /*0300*/  MOV R14, UR5 ;  /* 0x00000005000e7c02 */ /* 0x001fe40008000f00 */
[----:B------:R-:W-:Y:S02]  /*0310*/  SHF.R.S32.HI R37, RZ, 0x1f, R41 ;  /* 0x0000001fff257819 */ /* 0x000fe40000011429 */
[----:B---3--:R-:W-:-:S02]  /*0320*/  IABS R17, R14 ;  /* 0x0000000e00117213 */ /* 0x008fc40000000000 */
[----:B-1----:R-:W-:Y:S02]  /*0330*/  ISETP.GE.U32.AND P3, PT, R8, UR12, PT ;  /* 0x0000000c08007c0c */ /* 0x002fe4000bf66070 */
[----:B------:R-:W0:Y:S01]  /*0340*/  I2F.RP R16, R17 ;  /* 0x0000001100107306 */ /* 0x000e220000209400 */
[----:B------:R-:W-:Y:S02]  /*0350*/  ISETP.GE.U32.AND P6, PT, R31, UR12, PT ;  /* 0x0000000c1f007c0c */ /* 0x000fe4000bfc6070 */
[----:B------:R-:W-:Y:S02]  /*0360*/  ISETP.GE.AND.EX P3, PT, R25, UR13, PT, P3 ;  /* 0x0000000d19007c0c */ /* 0x000fe4000bf66330 */
[----:B--2---:R-:W-:Y:S02]  /*0370*/  MOV R21, UR16 ;  /* 0x0000001000157c02 */ /* 0x004fe40008000f00 */
[----:B------:R-:W-:Y:S02]  /*0380*/  ISETP.GE.U32.AND P4, PT, R27, UR12, PT ;  /* 0x0000000c1b007c0c */ /* 0x000fe4000bf86070 */
[----:B------:R-:W-:-:S02]  /*0390*/  ISETP.GE.U32.AND P5, PT, R45, UR12, PT ;  /* 0x0000000c2d007c0c */ /* 0x000fc4000bfa6070 */
[----:B------:R-:W-:Y:S02]  /*03a0*/  ISETP.GE.AND.EX P4, PT, R23, UR13, PT, P4 ;  /* 0x0000000d17007c0c */ /* 0x000fe4000bf86340 */
[----:B------:R-:W-:Y:S01]  /*03b0*/  ISETP.GE.AND.EX P5, PT, R35, UR13, PT, P5 ;  /* 0x0000000d23007c0c */ /* 0x000fe2000bfa6350 */
[----:B0-----:R-:W0:Y:S02]  /*03c0*/  MUFU.RCP R16, R16 ;  /* 0x0000001000107308 */ /* 0x001e240000001000 */
[----:B------:R-:W1:Y:S01]  /*03d0*/  @!P3 LDC.64 R50, c[0x0][0x390] ;  /* 0x0000e400ff32bb82 */ /* 0x000e620000000a00 */
[----:B------:R-:W-:Y:S02]  /*03e0*/  ISETP.GE.U32.AND P2, PT, R41, UR12, PT ;  /* 0x0000000c29007c0c */ /* 0x000fe4000bf46070 */
[----:B------:R-:W-:Y:S02]  /*03f0*/  IADD3 R39, PT, PT, R56, 0x100, RZ ;  /* 0x0000010038277810 */ /* 0x000fe40007ffe0ff */
[----:B------:R-:W-:-:S02]  /*0400*/  ISETP.GE.AND.EX P2, PT, R37, UR13, PT, P2 ;  /* 0x0000000d25007c0c */ /* 0x000fc4000bf46320 */
[----:B------:R-:W-:Y:S02]  /*0410*/  SHF.R.S32.HI R43, RZ, 0x1f, R39 ;  /* 0x0000001fff2b7819 */ /* 0x000fe40000011427 */
[----:B0-----:R-:W-:-:S04]  /*0420*/  IADD3 R14, PT, PT, R16, 0xffffffe, RZ ;  /* 0x0ffffffe100e7810 */ /* 0x001fc80007ffe0ff */
[----:B------:R0:W2:Y:S02]  /*0430*/  F2I.FTZ.U32.TRUNC.NTZ R15, R14 ;  /* 0x0000000e000f7305 */ /* 0x0000a4000021f000 */
[----:B0-----:R-:W-:-:S05]  /*0440*/  HFMA2 R14, -RZ, RZ, 0, 0 ;  /* 0x00000000ff0e7431 */ /* 0x001fca00000001ff */
[----:B------:R-:W-:Y:S02]  /*0450*/  R2UR UR10, R14 ;  /* 0x000000000e0a72ca */ /* 0x000fe400000e0000 */
[----:B--2---:R-:W-:Y:S02]  /*0460*/  R2UR UR11, R15 ;  /* 0x000000000f0b72ca */ /* 0x004fe400000e0000 */
[----:B------:R-:W-:-:S05]  /*0470*/  IADD3 R18, PT, PT, RZ, -R15, RZ ;  /* 0x8000000fff127210 */ /* 0x000fca0007ffe0ff */
[----:B------:R-:W-:Y:S01]  /*0480*/  IMAD R19, R18, R17, RZ ;  /* 0x0000001112137224 */ /* 0x000fe200078e02ff */
[----:B------:R-:W-:-:S04]  /*0490*/  MOV R18, R20 ;  /* 0x0000001400127202 */ /* 0x000fc80000000f00 */
[----:B------:R-:W-:Y:S01]  /*04a0*/  R2UR UR9, R18 ;  /* 0x00000000120972ca */ /* 0x000fe200000e0000 */
[----:B------:R-:W-:-:S05]  /*04b0*/  IMAD.HI.U32 R19, R15, R19, UR10 ;  /* 0x0000000a0f137e27 */ /* 0x000fca000f8e0013 */
[----:B------:R-:W-:Y:S02]  /*04c0*/  R2UR UR10, R19 ;  /* 0x00000000130a72ca */ /* 0x000fe400000e0000 */
[----:B------:R-:W-:-:S04]  /*04d0*/  SHF.R.S32.HI R19, RZ, 0x1f, R31 ;  /* 0x0000001fff137819 */ /* 0x000fc8000001141f */
[----:B------:R-:W-:-:S07]  /*04e0*/  ISETP.GE.AND.EX P6, PT, R19, UR13, PT, P6 ;  /* 0x0000000d13007c0c */ /* 0x000fce000bfc6360 */
        /* <DEDUP_REMOVED lines=10> */
[----:B------:R-:W-:Y:S02]  /*0590*/  ISETP.GE.U32.AND P1, PT, R14, R17, PT ;  /* 0x000000110e00720c */ /* 0x000fe40003f26070 */
[----:B------:R-:W0:Y:S08]  /*05a0*/  @!P3 LDC.64 R16, c[0x0][0x3e0] ;  /* 0x0000f800ff10bb82 */ /* 0x000e300000000a00 */
[----:B------:R-:W2:Y:S03]  /*05b0*/  @!P6 LDC.64 R14, c[0x0][0x3e0] ;  /* 0x0000f800ff0eeb82 */ /* 0x000ea60000000a00 */
[----:B------:R-:W-:-:S05]  /*05c0*/  VOTEU.ANY UP1, P1 ;  /* 0x0000000000ff7886 */ /* 0x000fca0000820100 */
[----:B------:R-:W-:Y:S02]  /*05d0*/  @UP1 UIADD3 UR11, UPT, UPT, UR11, 0x1, URZ ;  /* 0x000000010b0b1890 */ /* 0x000fe4000fffe0ff */
[----:B------:R-:W-:Y:S02]  /*05e0*/  UISETP.NE.AND UP1, UPT, UR5, URZ, UPT ;  /* 0x000000ff0500728c */ /* 0x000fe4000bf25270 */
[----:B------:R-:W-:Y:S01]  /*05f0*/  @!UP0 UIADD3 UR11, UPT, UPT, -UR11, URZ, URZ ;  /* 0x000000ff0b0b8290 */ /* 0x000fe2000fffe1ff */
[----:B0-----:R-:W-:-:S04]  /*0600*/  @!P3 IMAD R18, R25, R16, RZ ;  /* 0x000000101912b224 */ /* 0x001fc800078e02ff */
[----:B------:R-:W-:-:S04]  /*0610*/  @!P3 IMAD R29, R8, R17, R18 ;  /* 0x00000011081db224 */ /* 0x000fc800078e0212 */
[----:B------:R-:W-:Y:S01]  /*0620*/  @!UP1 ULOP3.LUT UR11, URZ, UR5, URZ, 0x33, !UPT ;  /* 0x00000005ff0b9292 */ /* 0x000fe2000f8e33ff */
[----:B--2---:R-:W-:-:S03]  /*0630*/  @!P6 IMAD R18, R19, R14, RZ ;  /* 0x0000000e1312e224 */ /* 0x004fc600078e02ff */
[----:B------:R-:W-:Y:S01]  /*0640*/  UIADD3 UR9, UPT, UPT, -UR11, URZ, URZ ;  /* 0x000000ff0b097290 */ /* 0x000fe2000fffe1ff */
[----:B------:R-:W-:-:S03]  /*0650*/  @!P6 IMAD R25, R31, R15, R18 ;  /* 0x0000000f1f19e224 */ /* 0x000fc600078e0212 */
        /* <DEDUP_REMOVED lines=8> */
[----:B------:R-:W-:-:S03]  /*06e0*/  MOV R61, UR10 ;  /* 0x0000000a003d7c02 */ /* 0x000fc60008000f00 */
[----:B------:R-:W-:Y:S02]  /*06f0*/  IMAD.WIDE.U32 R60, R21, UR11, R60 ;  /* 0x0000000b153c7c25 */ /* 0x000fe4000f8e003c */
[----:B------:R-:W0:Y:S03]  /*0700*/  @!P6 LDC.64 R20, c[0x0][0x390] ;  /* 0x0000e400ff14eb82 */ /* 0x000e260000000a00 */
[----:B------:R-:W-:Y:S02]  /*0710*/  IADD3 R59, PT, PT, R61, UR5, RZ ;  /* 0x000000053d3b7c10 */ /* 0x000fe4000fffe0ff */
[-C--:B------:R-:W-:Y:S02]  /*0720*/  @!P6 MOV R18, R60.reuse ;  /* 0x0000003c0012e202 */ /* 0x080fe40000000f00 */
[----:B------:R-:W-:Y:S02]  /*0730*/  @!P6 MOV R19, R59 ;  /* 0x0000003b0013e202 */ /* 0x000fe40000000f00 */
[----:B------:R-:W-:Y:S01]  /*0740*/  @!P3 MOV R58, R60 ;  /* 0x0000003c003ab202 */ /* 0x000fe20000000f00 */
[----:B------:R-:W-:-:S03]  /*0750*/  @!P6 IMAD.WIDE.U32 R14, R31, R14, R18 ;  /* 0x0000000e1f0ee225 */ /* 0x000fc600078e0012 */
[----:B------:R-:W2:Y:S01]  /*0760*/  @!P4 LDC.64 R18, c[0x0][0x3e0] ;  /* 0x0000f800ff12cb82 */ /* 0x000ea20000000a00 */
[----:B------:R-:W-:Y:S01]  /*0770*/  @!P3 IMAD.WIDE.U32 R16, R8, R16, R58 ;  /* 0x000000100810b225 */ /* 0x000fe200078e003a */
[----:B------:R-:W-:-:S04]  /*0780*/  @!P6 IADD3 R15, PT, PT, R15, R25, RZ ;  /* 0x000000190f0fe210 */ /* 0x000fc80007ffe0ff */
[----:B------:R-:W-:Y:S02]  /*0790*/  @!P3 IADD3 R17, PT, PT, R17, R29, RZ ;  /* 0x0000001d1111b210 */ /* 0x000fe40007ffe0ff */
[----:B------:R-:W3:Y:S01]  /*07a0*/  @!P4 LDC.64 R30, c[0x0][0x390] ;  /* 0x0000e400ff1ecb82 */ /* 0x000ee20000000a00 */
[----:B-1----:R-:W-:-:S04]  /*07b0*/  @!P3 LEA R50, P1, R16, R50, 0x2 ;  /* 0x000000321032b211 */ /* 0x002fc800078210ff */
[----:B------:R-:W-:Y:S02]  /*07c0*/  @!P3 LEA.HI.X R51, R16, R51, R17, 0x2, P1 ;  /* 0x000000331033b211 */ /* 0x000fe400008f1411 */
[----:B------:R-:W-:Y:S02]  /*07d0*/  CS2R R16, SRZ ;  /* 0x0000000000107805 */ /* 0x000fe4000001ff00 */
[C---:B0-----:R-:W-:Y:S01]  /*07e0*/  @!P6 LEA R20, P1, R14.reuse, R20, 0x2 ;  /* 0x000000140e14e211 */ /* 0x041fe200078210ff */
[----:B------:R-:W0:Y:S03]  /*07f0*/  @!P2 LDC.64 R24, c[0x0][0x3e0] ;  /* 0x0000f800ff18ab82 */ /* 0x000e260000000a00 */
[----:B------:R-:W-:Y:S02]  /*0800*/  @!P6 LEA.HI.X R21, R14, R21, R15, 0x2, P1 ;  /* 0x000000150e15e211 */ /* 0x000fe400008f140f */
[----:B------:R-:W-:-:S03]  /*0810*/  ISETP.GE.U32.AND P1, PT, R39, UR12, PT ;  /* 0x0000000c27007c0c */ /* 0x000fc6000bf26070 */
[----:B------:R-:W1:Y:S01]  /*0820*/  @!P5 LDC.64 R14, c[0x0][0x3e0] ;  /* 0x0000f800ff0edb82 */ /* 0x000e620000000a00 */
[----:B--2---:R-:W-:Y:S01]  /*0830*/  @!P4 IMAD R22, R23, R18, RZ ;  /* 0x000000121716c224 */ /* 0x004fe200078e02ff */
[----:B------:R-:W-:Y:S01]  /*0840*/  ISETP.GE.AND.EX P1, PT, R43, UR13, PT, P1 ;  /* 0x0000000d2b007c0c */ /* 0x000fe2000bf26310 */
[----:B------:R2:W4:Y:S01]  /*0850*/  @!P6 LDG.E.64 R16, desc[UR14][R20.64] ;  /* 0x0000000e1410e981 */ /* 0x000522000c1e1b00 */
[----:B------:R-:W-:Y:S01]  /*0860*/  @!P4 MOV R23, R59 ;  /* 0x0000003b0017c202 */ /* 0x000fe20000000f00 */
[C---:B------:R-:W-:Y:S01]  /*0870*/  @!P4 IMAD R33, R27.reuse, R19, R22 ;  /* 0x000000131b21c224 */ /* 0x040fe200078e0216 */
[----:B------:R-:W-:Y:S02]  /*0880*/  @!P4 MOV R22, R60 ;  /* 0x0000003c0016c202 */ /* 0x000fe40000000f00 */
[----:B------:R-:W5:Y:S03]  /*0890*/  @!P5 LDC.64 R28, c[0x0][0x390] ;  /* 0x0000e400ff1cdb82 */ /* 0x000f660000000a00 */
[----:B------:R-:W-:-:S05]  /*08a0*/  @!P4 IMAD.WIDE.U32 R18, R27, R18, R22 ;  /* 0x000000121b12c225 */ /* 0x000fca00078e0016 */
[----:B------:R-:W5:Y:S01]  /*08b0*/  @!P1 LDC.64 R26, c[0x0][0x3e0] ;  /* 0x0000f800ff1a9b82 */ /* 0x000f620000000a00 */
[----:B------:R-:W-:Y:S02]  /*08c0*/  @!P4 IADD3 R19, PT, PT, R19, R33, RZ ;  /* 0x000000211313c210 */ /* 0x000fe40007ffe0ff */
[----:B---3--:R-:W-:Y:S02]  /*08d0*/  @!P4 LEA R30, P6, R18, R30, 0x2 ;  /* 0x0000001e121ec211 */ /* 0x008fe400078c10ff */
[----:B------:R-:W-:Y:S02]  /*08e0*/  IADD3 R33, PT, PT, R56, 0x120, RZ ;  /* 0x0000012038217810 */ /* 0x000fe40007ffe0ff */
[----:B------:R-:W-:Y:S01]  /*08f0*/  @!P4 LEA.HI.X R31, R18, R31, R19, 0x2, P6 ;  /* 0x0000001f121fc211 */ /* 0x000fe200030f1413 */
[----:B------:R-:W3:Y:S01]  /*0900*/  @!P2 LDC.64 R22, c[0x0][0x390] ;  /* 0x0000e400ff16ab82 */ /* 0x000ee20000000a00 */
[----:B-1----:R-:W-:Y:S01]  /*0910*/  @!P5 IMAD R18, R35, R14, RZ ;  /* 0x0000000e2312d224 */ /* 0x002fe200078e02ff */
[----:B------:R-:W-:Y:S01]  /*0920*/  ISETP.GE.U32.AND P6, PT, R33, UR12, PT ;  /* 0x0000000c21007c0c */ /* 0x000fe2000bfc6070 */
[----:B0-----:R-:W-:Y:S01]  /*0930*/  @!P2 IMAD R32, R37, R24, RZ ;  /* 0x000000182520a224 */ /* 0x001fe200078e02ff */
[----:B------:R-:W-:Y:S01]  /*0940*/  SHF.R.S32.HI R35, RZ, 0x1f, R33 ;  /* 0x0000001fff237819 */ /* 0x000fe20000011421 */
[----:B------:R-:W-:Y:S01]  /*0950*/  @!P5 IMAD R47, R45, R15, R18 ;  /* 0x0000000f2d2fd224 */ /* 0x000fe200078e0212 */
[----:B------:R-:W-:-:S02]  /*0960*/  CS2R R18, SRZ ;  /* 0x0000000000127805 */ /* 0x000fc4000001ff00 */
[----:B------:R-:W-:Y:S01]  /*0970*/  @!P5 MOV R36, R60 ;  /* 0x0000003c0024d202 */ /* 0x000fe20000000f00 */
[----:B--2---:R-:W0:Y:S01]  /*0980*/  @!P1 LDC.64 R20, c[0x0][0x390] ;  /* 0x0000e400ff149b82 */ /* 0x004e220000000a00 */
[----:B------:R-:W-:Y:S02]  /*0990*/  @!P5 MOV R37, R59 ;  /* 0x0000003b0025d202 */ /* 0x000fe40000000f00 */
[----:B------:R-:W-:Y:S01]  /*09a0*/  ISETP.GE.AND.EX P6, PT, R35, UR13, PT, P6 ;  /* 0x0000000d23007c0c */ /* 0x000fe2000bfc6360 */
[----:B------:R1:W2:Y:S01]  /*09b0*/  @!P4 LDG.E.64 R18, desc[UR14][R30.64] ;  /* 0x0000000e1e12c981 */ /* 0x0002a2000c1e1b00 */
[----:B------:R-:W-:-:S04]  /*09c0*/  @!P5 IMAD.WIDE.U32 R14, R45, R14, R36 ;  /* 0x0000000e2d0ed225 */ /* 0x000fc800078e0024 */
[----:B------:R-:W-:Y:S01]  /*09d0*/  @!P2 IMAD R37, R41, R25, R32 ;  /* 0x000000192925a224 */ /* 0x000fe200078e0220 */
[----:B------:R-:W-:Y:S02]  /*09e0*/  @!P5 IADD3 R15, PT, PT, R15, R47, RZ ;  /* 0x0000002f0f0fd210 */ /* 0x000fe40007ffe0ff */
[----:B-1----:R-:W-:Y:S02]  /*09f0*/  @!P2 MOV R30, R60 ;  /* 0x0000003c001ea202 */ /* 0x002fe40000000f00 */
[-C--:B------:R-:W-:Y:S02]  /*0a00*/  @!P2 MOV R31, R59.reuse ;  /* 0x0000003b001fa202 */ /* 0x080fe40000000f00 */
[----:B-----5:R-:W-:Y:S01]  /*0a10*/  @!P5 LEA R28, P4, R14, R28, 0x2 ;  /* 0x0000001c0e1cd211 */ /* 0x020fe200078810ff */
[----:B------:R-:W-:Y:S02]  /*0a20*/  @!P1 IMAD R32, R43, R26, RZ ;  /* 0x0000001a2b209224 */ /* 0x000fe400078e02ff */
[----:B------:R-:W-:Y:S01]  /*0a30*/  @!P2 IMAD.WIDE.U32 R24, R41, R24, R30 ;  /* 0x000000182918a225 */ /* 0x000fe200078e001e */
[----:B------:R-:W-:Y:S01]  /*0a40*/  @!P1 MOV R30, R60 ;  /* 0x0000003c001e9202 */ /* 0x000fe20000000f00 */
[----:B------:R-:W1:Y:S01]  /*0a50*/  @!P6 LDC.64 R42, c[0x0][0x390] ;  /* 0x0000e400ff2aeb82 */ /* 0x000e620000000a00 */
[----:B------:R-:W-:-:S02]  /*0a60*/  @!P1 MOV R31, R59 ;  /* 0x0000003b001f9202 */ /* 0x000fc40000000f00 */
[----:B------:R-:W-:Y:S01]  /*0a70*/  @!P5 LEA.HI.X R29, R14, R29, R15, 0x2, P4 ;  /* 0x0000001d0e1dd211 */ /* 0x000fe200020f140f */
[----:B------:R-:W-:Y:S01]  /*0a80*/  @!P1 IMAD R41, R39, R27, R32 ;  /* 0x0000001b27299224 */ /* 0x000fe200078e0220 */
[----:B------:R-:W-:Y:S01]  /*0a90*/  @!P2 IADD3 R25, PT, PT, R25, R37, RZ ;  /* 0x000000251919a210 */ /* 0x000fe20007ffe0ff */
[----:B------:R-:W-:Y:S02]  /*0aa0*/  @!P1 IMAD.WIDE.U32 R26, R39, R26, R30 ;  /* 0x0000001a271a9225 */ /* 0x000fe400078e001e */
[----:B------:R-:W5:Y:S01]  /*0ab0*/  @!P6 LDC.64 R14, c[0x0][0x3e0] ;  /* 0x0000f800ff0eeb82 */ /* 0x000f620000000a00 */
[C---:B---3--:R-:W-:Y:S02]  /*0ac0*/  @!P2 LEA R22, P4, R24.reuse, R22, 0x2 ;  /* 0x000000161816a211 */ /* 0x048fe400078810ff */
[----:B------:R-:W-:Y:S02]  /*0ad0*/  @!P1 IADD3 R27, PT, PT, R27, R41, RZ ;  /* 0x000000291b1b9210 */ /* 0x000fe40007ffe0ff */
[----:B------:R-:W-:-:S02]  /*0ae0*/  @!P2 LEA.HI.X R23, R24, R23, R25, 0x2, P4 ;  /* 0x000000171817a211 */ /* 0x000fc400020f1419 */
[----:B0-----:R-:W-:Y:S02]  /*0af0*/  @!P1 LEA R20, P4, R26, R20, 0x2 ;  /* 0x000000141a149211 */ /* 0x001fe400078810ff */
[----:B------:R-:W-:Y:S02]  /*0b00*/  IADD3 R39, PT, PT, R56, 0x140, RZ ;  /* 0x0000014038277810 */ /* 0x000fe40007ffe0ff */
[----:B------:R-:W-:Y:S02]  /*0b10*/  @!P1 LEA.HI.X R21, R26, R21, R27, 0x2, P4 ;  /* 0x000000151a159211 */ /* 0x000fe400020f141b */
[----:B------:R-:W-:Y:S02]  /*0b20*/  CS2R R26, SRZ ;  /* 0x00000000001a7805 */ /* 0x000fe4000001ff00 */
[----:B------:R-:W-:Y:S02]  /*0b30*/  ISETP.GE.U32.AND P4, PT, R39, UR12, PT ;  /* 0x0000000c27007c0c */ /* 0x000fe4000bf86070 */
[----:B------:R-:W-:-:S02]  /*0b40*/  SHF.R.S32.HI R47, RZ, 0x1f, R39 ;  /* 0x0000001fff2f7819 */ /* 0x000fc40000011427 */
[----:B------:R-:W-:Y:S01]  /*0b50*/  IADD3 R53, PT, PT, R56, 0x160, RZ ;  /* 0x0000016038357810 */ /* 0x000fe20007ffe0ff */
[----:B------:R0:W3:Y:S01]  /*0b60*/  @!P2 LDG.E.64 R26, desc[UR14][R22.64] ;  /* 0x0000000e161aa981 */ /* 0x0000e2000c1e1b00 */
[----:B------:R-:W-:Y:S02]  /*0b70*/  ISETP.GE.AND.EX P4, PT, R47, UR13, PT, P4 ;  /* 0x0000000d2f007c0c */ /* 0x000fe4000bf86340 */
[----:B------:R-:W-:Y:S02]  /*0b80*/  CS2R R24, SRZ ;  /* 0x0000000000187805 */ /* 0x000fe4000001ff00 */
[----:B------:R-:W-:Y:S02]  /*0b90*/  ISETP.GE.U32.AND P2, PT, R53, UR12, PT ;  /* 0x0000000c35007c0c */ /* 0x000fe4000bf46070 */
[----:B------:R-:W-:Y:S01]  /*0ba0*/  SHF.R.S32.HI R31, RZ, 0x1f, R53 ;  /* 0x0000001fff1f7819 */ /* 0x000fe20000011435 */
[----:B-----5:R-:W-:Y:S01]  /*0bb0*/  @!P6 IMAD R30, R35, R14, RZ ;  /* 0x0000000e231ee224 */ /* 0x020fe200078e02ff */
[----:B------:R5:W3:Y:S02]  /*0bc0*/  @!P5 LDG.E.64 R24, desc[UR14][R28.64] ;  /* 0x0000000e1c18d981 */ /* 0x000ae4000c1e1b00 */
[----:B------:R-:W-:-:S02]  /*0bd0*/  ISETP.GE.AND.EX P2, PT, R31, UR13, PT, P2 ;  /* 0x0000000d1f007c0c */ /* 0x000fc4000bf46320 */
[----:B0-----:R-:W-:Y:S02]  /*0be0*/  @!P6 MOV R22, R60 ;  /* 0x0000003c0016e202 */ /* 0x001fe40000000f00 */
[----:B------:R-:W-:Y:S01]  /*0bf0*/  @!P6 MOV R23, R59 ;  /* 0x0000003b0017e202 */ /* 0x000fe20000000f00 */
[C---:B------:R-:W-:Y:S01]  /*0c00*/  @!P6 IMAD R35, R33.reuse, R15, R30 ;  /* 0x0000000f2123e224 */ /* 0x040fe200078e021e */
[----:B------:R-:W-:Y:S01]  /*0c10*/  IADD3 R46, PT, PT, R56, 0x180, RZ ;  /* 0x00000180382e7810 */ /* 0x000fe20007ffe0ff */
[----:B------:R-:W0:Y:S01]  /*0c20*/  @!P4 LDC.64 R40, c[0x0][0x3e0] ;  /* 0x0000f800ff28cb82 */ /* 0x000e220000000a00 */
[----:B-----5:R-:W-:Y:S01]  /*0c30*/  CS2R R28, SRZ ;  /* 0x00000000001c7805 */ /* 0x020fe2000001ff00 */
[----:B------:R-:W-:Y:S01]  /*0c40*/  @!P6 IMAD.WIDE.U32 R14, R33, R14, R22 ;  /* 0x0000000e210ee225 */ /* 0x000fe200078e0016 */
[----:B------:R-:W-:-:S04]  /*0c50*/  SHF.R.S32.HI R45, RZ, 0x1f, R46 ;  /* 0x0000001fff2d7819 */ /* 0x000fc8000001142e */
[----:B------:R5:W3:Y:S01]  /*0c60*/  @!P1 LDG.E.64 R28, desc[UR14][R20.64] ;  /* 0x0000000e141c9981 */ /* 0x000ae2000c1e1b00 */
[----:B------:R-:W-:Y:S01]  /*0c70*/  ISETP.GE.U32.AND P1, PT, R46, UR12, PT ;  /* 0x0000000c2e007c0c */ /* 0x000fe2000bf26070 */
[----:B------:R-:W5:Y:S01]  /*0c80*/  @!P2 LDC.64 R36, c[0x0][0x3e0] ;  /* 0x0000f800ff24ab82 */ /* 0x000f620000000a00 */
[----:B------:R-:W-:Y:S02]  /*0c90*/  @!P6 IADD3 R15, PT, PT, R15, R35, RZ ;  /* 0x000000230f0fe210 */ /* 0x000fe40007ffe0ff */
[C---:B-1----:R-:W-:Y:S02]  /*0ca0*/  @!P6 LEA R42, P5, R14.reuse, R42, 0x2 ;  /* 0x0000002a0e2ae211 */ /* 0x042fe400078a10ff */
[----:B------:R-:W-:Y:S02]  /*0cb0*/  ISETP.GE.AND.EX P1, PT, R45, UR13, PT, P1 ;  /* 0x0000000d2d007c0c */ /* 0x000fe4000bf26310 */
[----:B------:R-:W-:Y:S01]  /*0cc0*/  @!P6 LEA.HI.X R43, R14, R43, R15, 0x2, P5 ;  /* 0x0000002b0e2be211 */ /* 0x000fe200028f140f */
[----:B------:R-:W1:Y:S01]  /*0cd0*/  @!P4 LDC.64 R34, c[0x0][0x390] ;  /* 0x0000e400ff22cb82 */ /* 0x000e620000000a00 */
[----:B------:R-:W-:-:S04]  /*0ce0*/  ISETP.GE.U32.AND P5, PT, R56, UR12, PT ;  /* 0x0000000c38007c0c */ /* 0x000fc8000bfa6070 */
[----:B------:R-:W-:Y:S01]  /*0cf0*/  ISETP.GE.AND.EX P5, PT, R5, UR13, PT, P5 ;  /* 0x0000000d05007c0c */ /* 0x000fe2000bfa6350 */
[----:B0-----:R-:W-:Y:S02]  /*0d00*/  @!P4 IMAD R14, R47, R40, RZ ;  /* 0x000000282f0ec224 */ /* 0x001fe400078e02ff */
[----:B------:R-:W0:Y:S08]  /*0d10*/  @!P2 LDC.64 R22, c[0x0][0x390] ;  /* 0x0000e400ff16ab82 */ /* 0x000e300000000a00 */
[----:B------:R-:W0:Y:S01]  /*0d20*/  @!P1 LDC.64 R32, c[0x0][0x3e0] ;  /* 0x0000f800ff209b82 */ /* 0x000e220000000a00 */
[----:B------:R-:W-:Y:S01]  /*0d30*/  @!P4 IMAD R47, R39, R41, R14 ;  /* 0x00000029272fc224 */ /* 0x000fe200078e020e */
[----:B------:R-:W-:Y:S01]  /*0d40*/  @!P4 MOV R14, R60 ;  /* 0x0000003c000ec202 */ /* 0x000fe20000000f00 */
[----:B-----5:R-:W-:Y:S01]  /*0d50*/  @!P2 IMAD R38, R31, R36, RZ ;  /* 0x000000241f26a224 */ /* 0x020fe200078e02ff */
[----:B------:R-:W-:-:S04]  /*0d60*/  @!P4 MOV R15, R59 ;  /* 0x0000003b000fc202 */ /* 0x000fc80000000f00 */
[----:B------:R-:W5:Y:S01]  /*0d70*/  @!P5 LDC.64 R20, c[0x0][0x3e0] ;  /* 0x0000f800ff14db82 */ /* 0x000f620000000a00 */
[----:B------:R-:W-:Y:S01]  /*0d80*/  @!P4 IMAD.WIDE.U32 R40, R39, R40, R14 ;  /* 0x000000282728c225 */ /* 0x000fe200078e000e */
[----:B------:R-:W-:-:S03]  /*0d90*/  @!P2 MOV R39, R59 ;  /* 0x0000003b0027a202 */ /* 0x000fc60000000f00 */
[C---:B------:R-:W-:Y:S01]  /*0da0*/  @!P2 IMAD R49, R53.reuse, R37, R38 ;  /* 0x000000253531a224 */ /* 0x040fe200078e0226 */
[----:B------:R-:W-:Y:S02]  /*0db0*/  @!P2 MOV R38, R60 ;  /* 0x0000003c0026a202 */ /* 0x000fe40000000f00 */
[----:B------:R-:W-:Y:S01]  /*0dc0*/  CS2R R30, SRZ ;  /* 0x00000000001e7805 */ /* 0x000fe2000001ff00 */
[----:B------:R-:W5:Y:S02]  /*0dd0*/  @!P1 LDC.64 R14, c[0x0][0x390] ;  /* 0x0000e400ff0e9b82 */ /* 0x000f640000000a00 */
[----:B------:R-:W-:Y:S01]  /*0de0*/  @!P2 IMAD.WIDE.U32 R38, R53, R36, R38 ;  /* 0x000000243526a225 */ /* 0x000fe200078e0026 */
[----:B------:R-:W-:Y:S02]  /*0df0*/  @!P4 IADD3 R47, PT, PT, R41, R47, RZ ;  /* 0x0000002f292fc210 */ /* 0x000fe40007ffe0ff */
[----:B------:R-:W3:Y:S03]  /*0e00*/  @!P6 LDG.E.64 R30, desc[UR14][R42.64] ;  /* 0x0000000e2a1ee981 */ /* 0x000ee6000c1e1b00 */
[----:B------:R-:W5:Y:S01]  /*0e10*/  @!P5 LDC.64 R36, c[0x0][0x390] ;  /* 0x0000e400ff24db82 */ /* 0x000f620000000a00 */
[----:B-1----:R-:W-:Y:S01]  /*0e20*/  @!P4 LEA R44, P6, R40, R34, 0x2 ;  /* 0x00000022282cc211 */ /* 0x002fe200078c10ff */
[----:B0-----:R-:W-:Y:S01]  /*0e30*/  @!P1 IMAD R41, R45, R32, RZ ;  /* 0x000000202d299224 */ /* 0x001fe200078e02ff */
[----:B------:R-:W-:-:S02]  /*0e40*/  @!P1 MOV R34, R60 ;  /* 0x0000003c00229202 */ /* 0x000fc40000000f00 */
[----:B------:R-:W-:Y:S01]  /*0e50*/  @!P4 LEA.HI.X R45, R40, R35, R47, 0x2, P6 ;  /* 0x00000023282dc211 */ /* 0x000fe200030f142f */
[----:B------:R-:W-:Y:S01]  /*0e60*/  @!P1 IMAD R41, R46, R33, R41 ;  /* 0x000000212e299224 */ /* 0x000fe200078e0229 */
[----:B------:R-:W-:Y:S01]  /*0e70*/  @!P1 MOV R35, R59 ;  /* 0x0000003b00239202 */ /* 0x000fe20000000f00 */
[----:B-----5:R-:W-:Y:S01]  /*0e80*/  @!P5 IMAD R33, R5, R20, RZ ;  /* 0x000000140521d224 */ /* 0x020fe200078e02ff */
[----:B------:R-:W-:Y:S02]  /*0e90*/  @!P2 IADD3 R49, PT, PT, R39, R49, RZ ;  /* 0x000000312731a210 */ /* 0x000fe40007ffe0ff */
[----:B------:R-:W-:Y:S01]  /*0ea0*/  @!P2 LEA R22, P6, R38, R22, 0x2 ;  /* 0x000000162616a211 */ /* 0x000fe200078c10ff */
[----:B------:R-:W-:Y:S01]  /*0eb0*/  @!P1 IMAD.WIDE.U32 R34, R46, R32, R34 ;  /* 0x000000202e229225 */ /* 0x000fe200078e0022 */
[----:B------:R-:W-:-:S03]  /*0ec0*/  @!P5 MOV R32, R60 ;  /* 0x0000003c0020d202 */ /* 0x000fc60000000f00 */
[----:B------:R-:W-:Y:S01]  /*0ed0*/  @!P5 IMAD R39, R56, R21, R33 ;  /* 0x000000153827d224 */ /* 0x000fe200078e0221 */
[----:B------:R-:W-:Y:S02]  /*0ee0*/  @!P5 MOV R33, R59 ;  /* 0x0000003b0021d202 */ /* 0x000fe40000000f00 */
[----:B------:R-:W-:Y:S02]  /*0ef0*/  @!P2 LEA.HI.X R23, R38, R23, R49, 0x2, P6 ;  /* 0x000000172617a211 */ /* 0x000fe400030f1431 */
[----:B------:R-:W-:Y:S01]  /*0f00*/  @!P1 IADD3 R41, PT, PT, R35, R41, RZ ;  /* 0x0000002923299210 */ /* 0x000fe20007ffe0ff */
[----:B------:R-:W-:Y:S01]  /*0f10*/  @!P5 IMAD.WIDE.U32 R20, R56, R20, R32 ;  /* 0x000000143814d225 */ /* 0x000fe200078e0020 */
[----:B------:R-:W-:-:S04]  /*0f20*/  @!P1 LEA R52, P6, R34, R14, 0x2 ;  /* 0x0000000e22349211 */ /* 0x000fc800078c10ff */
[----:B------:R-:W-:Y:S02]  /*0f30*/  @!P1 LEA.HI.X R53, R34, R15, R41, 0x2, P6 ;  /* 0x0000000f22359211 */ /* 0x000fe400030f1429 */
[----:B------:R-:W-:Y:S02]  /*0f40*/  @!P5 IADD3 R14, PT, PT, R21, R39, RZ ;  /* 0x00000027150ed210 */ /* 0x000fe40007ffe0ff */
[----:B------:R-:W-:-:S04]  /*0f50*/  @!P5 LEA R36, P6, R20, R36, 0x2 ;  /* 0x000000241424d211 */ /* 0x000fc800078c10ff */
[----:B------:R-:W-:Y:S02]  /*0f60*/  @!P5 LEA.HI.X R37, R20, R37, R14, 0x2, P6 ;  /* 0x000000251425d211 */ /* 0x000fe400030f140e */
[----:B------:R-:W-:-:S04]  /*0f70*/  ISETP.GE.U32.AND P6, PT, R54, UR12, PT ;  /* 0x0000000c36007c0c */ /* 0x000fc8000bfc6070 */
[----:B------:R-:W-:-:S13]  /*0f80*/  ISETP.GE.AND.EX P6, PT, R7, UR13, PT, P6 ;  /* 0x0000000d07007c0c */ /* 0x000fda000bfc6360 */
[----:B------:R-:W0:Y:S08]  /*0f90*/  @!P6 LDC.64 R14, c[0x0][0x3e0] ;  /* 0x0000f800ff0eeb82 */ /* 0x000e300000000a00 */
[----:B------:R-:W1:Y:S01]  /*0fa0*/  @!P6 LDC.64 R20, c[0x0][0x390] ;  /* 0x0000e400ff14eb82 */ /* 0x000e620000000a00 */
[----:B------:R-:W-:Y:S02]  /*0fb0*/  @!P6 MOV R34, R60 ;  /* 0x0000003c0022e202 */ /* 0x000fe40000000f00 */
[----:B------:R-:W-:Y:S01]  /*0fc0*/  @!P6 MOV R35, R59 ;  /* 0x0000003b0023e202 */ /* 0x000fe20000000f00 */
[----:B0-----:R-:W-:-:S04]  /*0fd0*/  @!P6 IMAD R32, R7, R14, RZ ;  /* 0x0000000e0720e224 */ /* 0x001fc800078e02ff */
[C---:B------:R-:W-:Y:S01]  /*0fe0*/  @!P6 IMAD R15, R54.reuse, R15, R32 ;  /* 0x0000000f360fe224 */ /* 0x040fe200078e0220 */
[----:B------:R-:W-:Y:S01]  /*0ff0*/  CS2R R32, SRZ ;  /* 0x0000000000207805 */ /* 0x000fe2000001ff00 */
[----:B------:R-:W-:-:S05]  /*1000*/  @!P6 IMAD.WIDE.U32 R34, R54, R14, R34 ;  /* 0x0000000e3622e225 */ /* 0x000fca00078e0022 */
[----:B------:R0:W5:Y:S01]  /*1010*/  @!P5 LDG.E.64 R32, desc[UR14][R36.64] ;  /* 0x0000000e2420d981 */ /* 0x000162000c1e1b00 */
[----:B------:R-:W-:Y:S02]  /*1020*/  @!P6 IADD3 R14, PT, PT, R35, R15, RZ ;  /* 0x0000000f230ee210 */ /* 0x000fe40007ffe0ff */
[----:B-1----:R-:W-:-:S04]  /*1030*/  @!P6 LEA R38, P5, R34, R20, 0x2 ;  /* 0x000000142226e211 */ /* 0x002fc800078a10ff */
[----:B------:R-:W-:Y:S02]  /*1040*/  @!P6 LEA.HI.X R39, R34, R21, R14, 0x2, P5 ;  /* 0x000000152227e211 */ /* 0x000fe400028f140e */
[----:B------:R-:W-:-:S04]  /*1050*/  ISETP.GE.U32.AND P5, PT, R12, UR12, PT ;  /* 0x0000000c0c007c0c */ /* 0x000fc8000bfa6070 */
[----:B------:R-:W-:-:S13]  /*1060*/  ISETP.GE.AND.EX P5, PT, R9, UR13, PT, P5 ;  /* 0x0000000d09007c0c */ /* 0x000fda000bfa6350 */
[----:B------:R-:W1:Y:S08]  /*1070*/  @!P5 LDC.64 R14, c[0x0][0x3e0] ;  /* 0x0000f800ff0edb82 */ /* 0x000e700000000a00 */
[----:B------:R-:W4:Y:S01]  /*1080*/  @!P5 LDC.64 R20, c[0x0][0x390] ;  /* 0x0000e400ff14db82 */ /* 0x000f220000000a00 */
[----:B0-----:R-:W-:Y:S02]  /*1090*/  @!P5 MOV R36, R60 ;  /* 0x0000003c0024d202 */ /* 0x001fe40000000f00 */
[----:B------:R-:W-:Y:S01]  /*10a0*/  @!P5 MOV R37, R59 ;  /* 0x0000003b0025d202 */ /* 0x000fe20000000f00 */
[----:B-1----:R-:W-:-:S04]  /*10b0*/  @!P5 IMAD R34, R9, R14, RZ ;  /* 0x0000000e0922d224 */ /* 0x002fc800078e02ff */
[C---:B------:R-:W-:Y:S01]  /*10c0*/  @!P5 IMAD R15, R12.reuse, R15, R34 ;  /* 0x0000000f0c0fd224 */ /* 0x040fe200078e0222 */
[----:B------:R-:W-:Y:S01]  /*10d0*/  CS2R R34, SRZ ;  /* 0x0000000000227805 */ /* 0x000fe2000001ff00 */
[----:B------:R-:W-:-:S05]  /*10e0*/  @!P5 IMAD.WIDE.U32 R36, R12, R14, R36 ;  /* 0x0000000e0c24d225 */ /* 0x000fca00078e0024 */
[----:B------:R0:W2:Y:S01]  /*10f0*/  @!P6 LDG.E.64 R34, desc[UR14][R38.64] ;  /* 0x0000000e2622e981 */ /* 0x0000a2000c1e1b00 */
[----:B------:R-:W-:Y:S02]  /*1100*/  @!P5 IADD3 R14, PT, PT, R37, R15, RZ ;  /* 0x0000000f250ed210 */ /* 0x000fe40007ffe0ff */
[----:B----4-:R-:W-:-:S04]  /*1110*/  @!P5 LEA R42, P6, R36, R20, 0x2 ;  /* 0x00000014242ad211 */ /* 0x010fc800078c10ff */
        /* <DEDUP_REMOVED lines=10> */
[----:B------:R-:W-:Y:S01]  /*11c0*/  @!P6 IMAD.WIDE.U32 R38, R10, R14, R38 ;  /* 0x0000000e0a26e225 */ /* 0x000fe200078e0026 */
[----:B------:R-:W-:-:S04]  /*11d0*/  CS2R R40, SRZ ;  /* 0x0000000000287805 */ /* 0x000fc8000001ff00 */
[----:B------:R0:W3:Y:S01]  /*11e0*/  @!P5 LDG.E.64 R36, desc[UR14][R42.64] ;  /* 0x0000000e2a24d981 */ /* 0x0000e2000c1e1b00 */
[----:B------:R-:W-:Y:S02]  /*11f0*/  @!P6 IADD3 R14, PT, PT, R39, R15, RZ ;  /* 0x0000000f270ee210 */ /* 0x000fe40007ffe0ff */
[C---:B----4-:R-:W-:Y:S01]  /*1200*/  @!P6 LEA R46, P5, R38.reuse, R20, 0x2 ;  /* 0x00000014262ee211 */ /* 0x050fe200078a10ff */
[----:B------:R1:W4:Y:S03]  /*1210*/  @!P4 LDG.E.64 R40, desc[UR14][R44.64] ;  /* 0x0000000e2c28c981 */ /* 0x000326000c1e1b00 */
[----:B------:R-:W-:Y:S02]  /*1220*/  @!P6 LEA.HI.X R47, R38, R21, R14, 0x2, P5 ;  /* 0x00000015262fe211 */ /* 0x000fe400028f140e */
[----:B------:R-:W-:Y:S02]  /*1230*/  CS2R R38, SRZ ;  /* 0x0000000000267805 */ /* 0x000fe4000001ff00 */
[----:B------:R-:W-:-:S04]  /*1240*/  ISETP.GE.U32.AND P4, PT, R4, UR12, PT ;  /* 0x0000000c04007c0c */ /* 0x000fc8000bf86070 */
[----:B------:R1:W4:Y:S01]  /*1250*/  @!P6 LDG.E.64 R38, desc[UR14][R46.64] ;  /* 0x0000000e2e26e981 */ /* 0x000322000c1e1b00 */
[----:B------:R-:W-:Y:S02]  /*1260*/  ISETP.GE.AND.EX P4, PT, R13, UR13, PT, P4 ;  /* 0x0000000d0d007c0c */ /* 0x000fe4000bf86340 */
[----:B0-----:R-:W-:-:S06]  /*1270*/  CS2R R42, SRZ ;  /* 0x00000000002a7805 */ /* 0x001fcc000001ff00 */
[----:B------:R0:W4:Y:S05]  /*1280*/  @!P2 LDG.E.64 R42, desc[UR14][R22.64] ;  /* 0x0000000e162aa981 */ /* 0x00012a000c1e1b00 */
[----:B------:R-:W0:Y:S01]  /*1290*/  @!P4 LDC.64 R20, c[0x0][0x3e0] ;  /* 0x0000f800ff14cb82 */ /* 0x000e220000000a00 */
[----:B------:R-:W-:-:S04]  /*12a0*/  ISETP.GE.U32.AND P2, PT, R6, UR12, PT ;  /* 0x0000000c06007c0c */ /* 0x000fc8000bf46070 */
[----:B------:R-:W-:-:S03]  /*12b0*/  ISETP.GE.AND.EX P2, PT, R55, UR13, PT, P2 ;  /* 0x0000000d37007c0c */ /* 0x000fc6000bf46320 */
[----:B------:R-:W0:Y:S01]  /*12c0*/  @!P4 LDC.64 R14, c[0x0][0x390] ;  /* 0x0000e400ff0ecb82 */ /* 0x000e220000000a00 */
[----:B-1----:R-:W-:Y:S02]  /*12d0*/  @!P4 MOV R44, R60 ;  /* 0x0000003c002cc202 */ /* 0x002fe40000000f00 */
[----:B------:R-:W-:Y:S01]  /*12e0*/  @!P4 MOV R45, R59 ;  /* 0x0000003b002dc202 */ /* 0x000fe20000000f00 */
[-C--:B0-----:R-:W-:Y:S02]  /*12f0*/  @!P4 IMAD R46, R13, R20.reuse, RZ ;  /* 0x000000140d2ec224 */ /* 0x081fe400078e02ff */
[----:B------:R-:W-:-:S04]  /*1300*/  @!P4 IMAD.WIDE.U32 R44, R4, R20, R44 ;  /* 0x00000014042cc225 */ /* 0x000fc800078e002c */
[----:B------:R-:W-:Y:S02]  /*1310*/  @!P4 IMAD R47, R4, R21, R46 ;  /* 0x00000015042fc224 */ /* 0x000fe400078e022e */
[----:B------:R-:W0:Y:S01]  /*1320*/  @!P2 LDC.64 R20, c[0x0][0x3e0] ;  /* 0x0000f800ff14ab82 */ /* 0x000e220000000a00 */
[----:B------:R-:W-:Y:S02]  /*1330*/  @!P4 LEA R22, P5, R44, R14, 0x2 ;  /* 0x0000000e2c16c211 */ /* 0x000fe400078a10ff */
[----:B------:R-:W-:-:S04]  /*1340*/  @!P4 IADD3 R45, PT, PT, R45, R47, RZ ;  /* 0x0000002f2d2dc210 */ /* 0x000fc80007ffe0ff */
[----:B------:R-:W-:Y:S02]  /*1350*/  @!P4 LEA.HI.X R23, R44, R15, R45, 0x2, P5 ;  /* 0x0000000f2c17c211 */ /* 0x000fe400028f142d */
[----:B------:R-:W1:Y:S01]  /*1360*/  @!P2 LDC.64 R14, c[0x0][0x390] ;  /* 0x0000e400ff0eab82 */ /* 0x000e620000000a00 */
[----:B------:R-:W-:Y:S02]  /*1370*/  CS2R R44, SRZ ;  /* 0x00000000002c7805 */ /* 0x000fe4000001ff00 */
[----:B------:R-:W-:Y:S02]  /*1380*/  CS2R R46, SRZ ;  /* 0x00000000002e7805 */ /* 0x000fe4000001ff00 */
[----:B------:R-:W-:Y:S02]  /*1390*/  @!P2 MOV R49, R59 ;  /* 0x0000003b0031a202 */ /* 0x000fe40000000f00 */
[----:B------:R-:W4:Y:S04]  /*13a0*/  @!P1 LDG.E.64 R44, desc[UR14][R52.64] ;  /* 0x0000000e342c9981 */ /* 0x000f28000c1e1b00 */
[----:B------:R0:W4:Y:S02]  /*13b0*/  @!P3 LDG.E.64 R46, desc[UR14][R50.64] ;  /* 0x0000000e322eb981 */ /* 0x000124000c1e1b00 */
[----:B0-----:R-:W-:-:S04]  /*13c0*/  @!P2 IMAD R48, R55, R20, RZ ;  /* 0x000000143730a224 */ /* 0x001fc800078e02ff */
[----:B------:R-:W-:Y:S01]  /*13d0*/  @!P2 IMAD R57, R6, R21, R48 ;  /* 0x000000150639a224 */ /* 0x000fe200078e0230 */
[----:B------:R-:W-:-:S05]  /*13e0*/  @!P2 MOV R48, R60 ;  /* 0x0000003c0030a202 */ /* 0x000fca0000000f00 */
[----:B------:R-:W-:Y:S01]  /*13f0*/  @!P2 IMAD.WIDE.U32 R20, R6, R20, R48 ;  /* 0x000000140614a225 */ /* 0x000fe200078e0030 */
[----:B------:R-:W-:Y:S02]  /*1400*/  CS2R R48, SRZ ;  /* 0x0000000000307805 */ /* 0x000fe4000001ff00 */
[----:B------:R-:W-:Y:S02]  /*1410*/  CS2R R50, SRZ ;  /* 0x0000000000327805 */ /* 0x000fe4000001ff00 */
[----:B------:R-:W-:Y:S02]  /*1420*/  @!P2 IADD3 R21, PT, PT, R21, R57, RZ ;  /* 0x000000391515a210 */ /* 0x000fe40007ffe0ff */
[C---:B-1----:R-:W-:Y:S01]  /*1430*/  @!P2 LEA R14, P1, R20.reuse, R14, 0x2 ;  /* 0x0000000e140ea211 */ /* 0x042fe200078210ff */
[----:B------:R-:W4:Y:S03]  /*1440*/  @!P4 LDG.E.64 R48, desc[UR14][R22.64] ;  /* 0x0000000e1630c981 */ /* 0x000f26000c1e1b00 */
[----:B------:R-:W-:-:S05]  /*1450*/  @!P2 LEA.HI.X R15, R20, R15, R21, 0x2, P1 ;  /* 0x0000000f140fa211 */ /* 0x000fca00008f1415 */
[----:B------:R0:W4:Y:S02]  /*1460*/  @!P2 LDG.E.64 R50, desc[UR14][R14.64] ;  /* 0x0000000e0e32a981 */ /* 0x000124000c1e1b00 */
[----:B0-----:R-:W-:-:S04]  /*1470*/  FMUL.FTZ R15, R17, R17 ;  /* 0x00000011110f7220 */ /* 0x001fc80000410000 */
[----:B------:R-:W-:Y:S01]  /*1480*/  FFMA.FTZ R15, R16, R16, R15 ;  /* 0x00000010100f7223 */ /* 0x000fe2000001000f */
[----:B-----5:R-:W-:-:S04]  /*1490*/  FMUL.FTZ R21, R33, R33 ;  /* 0x0000002121157220 */ /* 0x020fc80000410000 */
[----:B------:R-:W-:-:S04]  /*14a0*/  FFMA.FTZ R21, R32, R32, R21 ;  /* 0x0000002020157223 */ /* 0x000fc80000010015 */
[----:B------:R-:W-:Y:S01]  /*14b0*/  FADD.FTZ R21, RZ, R21 ;  /* 0x00000015ff157221 */ /* 0x000fe20000010000 */
[----:B--2---:R-:W-:-:S04]  /*14c0*/  FMUL.FTZ R53, R35, R35 ;  /* 0x0000002323357220 */ /* 0x004fc80000410000 */
[----:B------:R-:W-:-:S04]  /*14d0*/  FFMA.FTZ R20, R34, R34, R53 ;  /* 0x0000002222147223 */ /* 0x000fc80000010035 */
[----:B------:R-:W-:Y:S01]  /*14e0*/  FADD.FTZ R20, R21, R20 ;  /* 0x0000001415147221 */ /* 0x000fe20000010000 */
[----:B---3--:R-:W-:-:S04]  /*14f0*/  FMUL.FTZ R23, R37, R37 ;  /* 0x0000002525177220 */ /* 0x008fc80000410000 */
[----:B------:R-:W-:-:S04]  /*1500*/  FFMA.FTZ R23, R36, R36, R23 ;  /* 0x0000002424177223 */ /* 0x000fc80000010017 */
[----:B------:R-:W-:Y:S01]  /*1510*/  FADD.FTZ R20, R20, R23 ;  /* 0x0000001714147221 */ /* 0x000fe20000010000 */
[----:B----4-:R-:W-:-:S04]  /*1520*/  FMUL.FTZ R21, R39, R39 ;  /* 0x0000002727157220 */ /* 0x010fc80000410000 */
[----:B------:R-:W-:-:S04]  /*1530*/  FFMA.FTZ R21, R38, R38, R21 ;  /* 0x0000002626157223 */ /* 0x000fc80000010015 */
[----:B------:R-:W-:Y:S01]  /*1540*/  FADD.FTZ R20, R20, R21 ;  /* 0x0000001514147221 */ /* 0x000fe20000010000 */
[----:B------:R-:W-:-:S03]  /*1550*/  FMUL.FTZ R21, R19, R19 ;  /* 0x0000001313157220 */ /* 0x000fc60000410000 */
[----:B------:R-:W-:Y:S01]  /*1560*/  FADD.FTZ R15, R20, R15 ;  /* 0x0000000f140f7221 */ /* 0x000fe20000010000 */
[----:B------:R-:W-:Y:S01]  /*1570*/  FFMA.FTZ R14, R18, R18, R21 ;  /* 0x00000012120e7223 */ /* 0x000fe20000010015 */
[----:B------:R-:W-:-:S03]  /*1580*/  FMUL.FTZ R21, R25, R25 ;  /* 0x0000001919157220 */ /* 0x000fc60000410000 */
[----:B------:R-:W-:Y:S01]  /*1590*/  FADD.FTZ R14, R15, R14 ;  /* 0x0000000e0f0e7221 */ /* 0x000fe20000010000 */
[----:B------:R-:W-:Y:S01]  /*15a0*/  FFMA.FTZ R21, R24, R24, R21 ;  /* 0x0000001818157223 */ /* 0x000fe20000010015 */
[----:B------:R-:W-:-:S03]  /*15b0*/  FMUL.FTZ R15, R27, R27 ;  /* 0x0000001b1b0f7220 */ /* 0x000fc60000410000 */
[----:B------:R-:W-:Y:S01]  /*15c0*/  FADD.FTZ R21, R14, R21 ;  /* 0x000000150e157221 */ /* 0x000fe20000010000 */
[----:B------:R-:W-:Y:S01]  /*15d0*/  FADD.FTZ R14, R32, R33 ;  /* 0x00000021200e7221 */ /* 0x000fe20000010000 */
[----:B------:R-:W-:Y:S01]  /*15e0*/  FFMA.FTZ R20, R26, R26, R15 ;  /* 0x0000001a1a147223 */ /* 0x000fe2000001000f */
[----:B------:R-:W-:Y:S02]  /*15f0*/  FADD.FTZ R15, R34, R35 ;  /* 0x00000023220f7221 */ /* 0x000fe40000010000 */
[----:B------:R-:W-:Y:S01]  /*1600*/  FADD.FTZ R14, RZ, R14 ;  /* 0x0000000eff0e7221 */ /* 0x000fe20000010000 */
[----:B------:R-:W-:-:S03]  /*1610*/  FADD.FTZ R20, R21, R20 ;  /* 0x0000001415147221 */ /* 0x000fc60000010000 */
[----:B------:R-:W-:Y:S01]  /*1620*/  FADD.FTZ R14, R14, R15 ;  /* 0x0000000f0e0e7221 */ /* 0x000fe20000010000 */
        /* <DEDUP_REMOVED lines=8> */
[----:B------:R-:W-:Y:S02]  /*16b0*/  FMUL.FTZ R21, R31, R31 ;  /* 0x0000001f1f157220 */ /* 0x000fe40000410000 */
[----:B------:R-:W-:Y:S01]  /*16c0*/  FADD.FTZ R14, R14, R15 ;  /* 0x0000000f0e0e7221 */ /* 0x000fe20000010000 */
[----:B------:R-:W-:Y:S01]  /*16d0*/  FADD.FTZ R15, R18, R19 ;  /* 0x00000013120f7221 */ /* 0x000fe20000010000 */
[----:B------:R-:W-:-:S03]  /*16e0*/  FFMA.FTZ R21, R30, R30, R21 ;  /* 0x0000001e1e157223 */ /* 0x000fc60000010015 */
[----:B------:R-:W-:Y:S01]  /*16f0*/  FADD.FTZ R14, R14, R15 ;  /* 0x0000000f0e0e7221 */ /* 0x000fe20000010000 */
[----:B------:R-:W-:Y:S01]  /*1700*/  FADD.FTZ R20, R20, R21 ;  /* 0x0000001514147221 */ /* 0x000fe20000010000 */
[----:B------:R-:W-:Y:S01]  /*1710*/  FADD.FTZ R15, R24, R25 ;  /* 0x00000019180f7221 */ /* 0x000fe20000010000 */
[----:B------:R-:W-:-:S03]  /*1720*/  FMUL.FTZ R21, R41, R41 ;  /* 0x0000002929157220 */ /* 0x000fc60000410000 */
[----:B------:R-:W-:Y:S01]  /*1730*/  FADD.FTZ R14, R14, R15 ;  /* 0x0000000f0e0e7221 */ /* 0x000fe20000010000 */
[----:B------:R-:W-:Y:S01]  /*1740*/  FFMA.FTZ R21, R40, R40, R21 ;  /* 0x0000002828157223 */ /* 0x000fe20000010015 */
[----:B------:R-:W-:-:S03]  /*1750*/  FADD.FTZ R15, R26, R27 ;  /* 0x0000001b1a0f7221 */ /* 0x000fc60000010000 */
[----:B------:R-:W-:Y:S01]  /*1760*/  FADD.FTZ R20, R20, R21 ;  /* 0x0000001514147221 */ /* 0x000fe20000010000 */
[----:B------:R-:W-:Y:S01]  /*1770*/  FADD.FTZ R14, R14, R15 ;  /* 0x0000000f0e0e7221 */ /* 0x000fe20000010000 */
[----:B------:R-:W-:Y:S01]  /*1780*/  FMUL.FTZ R21, R43, R43 ;  /* 0x0000002b2b157220 */ /* 0x000fe20000410000 */
[----:B------:R-:W-:-:S03]  /*1790*/  FADD.FTZ R15, R28, R29 ;  /* 0x0000001d1c0f7221 */ /* 0x000fc60000010000 */
[----:B------:R-:W-:Y:S01]  /*17a0*/  FFMA.FTZ R21, R42, R42, R21 ;  /* 0x0000002a2a157223 */ /* 0x000fe20000010015 */
[----:B------:R-:W-:Y:S01]  /*17b0*/  FADD.FTZ R14, R14, R15 ;  /* 0x0000000f0e0e7221 */ /* 0x000fe20000010000 */
[----:B------:R-:W-:Y:S02]  /*17c0*/  FADD.FTZ R15, R30, R31 ;  /* 0x0000001f1e0f7221 */ /* 0x000fe40000010000 */
[----:B------:R-:W-:Y:S01]  /*17d0*/  FADD.FTZ R20, R20, R21 ;  /* 0x0000001514147221 */ /* 0x000fe20000010000 */
[----:B------:R-:W-:Y:S01]  /*17e0*/  FMUL.FTZ R21, R45, R45 ;  /* 0x0000002d2d157220 */ /* 0x000fe20000410000 */
[----:B------:R-:W-:Y:S01]  /*17f0*/  FADD.FTZ R14, R14, R15 ;  /* 0x0000000f0e0e7221 */ /* 0x000fe20000010000 */
[----:B------:R-:W-:Y:S02]  /*1800*/  FADD.FTZ R15, R40, R41 ;  /* 0x00000029280f7221 */ /* 0x000fe40000010000 */
[----:B------:R-:W-:Y:S02]  /*1810*/  FFMA.FTZ R21, R44, R44, R21 ;  /* 0x0000002c2c157223 */ /* 0x000fe40000010015 */
[----:B------:R-:W-:Y:S01]  /*1820*/  FADD.FTZ R14, R14, R15 ;  /* 0x0000000f0e0e7221 */ /* 0x000fe20000010000 */
[----:B------:R-:W-:Y:S01]  /*1830*/  FADD.FTZ R15, R42, R43 ;  /* 0x0000002b2a0f7221 */ /* 0x000fe20000010000 */
[----:B------:R-:W-:Y:S01]  /*1840*/  FADD.FTZ R20, R20, R21 ;  /* 0x0000001514147221 */ /* 0x000fe20000010000 */
[----:B------:R-:W-:-:S02]  /*1850*/  FMUL.FTZ R21, R47, R47 ;  /* 0x0000002f2f157220 */ /* 0x000fc40000410000 */
        /* <DEDUP_REMOVED lines=45> */
[----:B01----:R-:W-:-:S12]  /*1b30*/  FADD.FTZ R14, R23, R52 ;  /* 0x00000034170e7221 */ /* 0x003fd80000010000 */
[----:B------:R-:W0:Y:S01]  /*1b40*/  @!P1 S2R R20, SR_CgaCtaId ;  /* 0x0000000000149919 */ /* 0x000e220000008800 */
[----:B------:R-:W-:-:S04]  /*1b50*/  @!P1 MOV R15, 0x400 ;  /* 0x00000400000f9802 */ /* 0x000fc80000000f00 */
[----:B0-----:R-:W-:Y:S01]  /*1b60*/  @!P1 LEA R21, R20, R15, 0x18 ;  /* 0x0000000f14159211 */ /* 0x001fe200078ec0ff */
[----:B--2---:R-:W-:Y:S01]  /*1b70*/  FADD.FTZ R15, R22, R53 ;  /* 0x00000035160f7221 */ /* 0x004fe20000010000 */
[----:B------:R-:W-:-:S04]  /*1b80*/  @!P1 SHF.R.U32.HI R20, RZ, 0x2, R0 ;  /* 0x00000002ff149819 */ /* 0x000fc80000011600 */
[----:B------:R-:W-:-:S04]  /*1b90*/  @!P1 LOP3.LUT R20, R20, 0xf8, RZ, 0xc0, !PT ;  /* 0x000000f814149812 */ /* 0x000fc800078ec0ff */
[----:B------:R-:W-:-:S05]  /*1ba0*/  @!P1 IADD3 R20, PT, PT, R20, R21, RZ ;  /* 0x0000001514149210 */ /* 0x000fca0007ffe0ff */
[----:B------:R3:W-:Y:S02]  /*1bb0*/  @!P1 STS.64 [R20+0x8], R14 ;  /* 0x0000080e14009388 */ /* 0x0007e40000000a00 */
.L_x_2983:
[----:B------:R-:W-:Y:S05]  /*1bc0*/  BSYNC.RECONVERGENT B0 ;  /* 0x0000000000007941 */ /* 0x000fea0003800200 */
.L_x_2982:
        /* <DEDUP_REMOVED lines=9> */
[----:B-12---:R-:W1:Y:S01]  /*1c60*/  LDS.64 R52, [UR5+0x20] ;  /* 0x00002005ff347984 */ /* 0x006e620008000a00 */
[----:B---3--:R-:W-:Y:S01]  /*1c70*/  FADD.FTZ R57, R14, R20 ;  /* 0x000000140e397221 */ /* 0x008fe20000010000 */
[----:B0-----:R-:W-:-:S03]  /*1c80*/  FADD.FTZ R14, R15, R21 ;  /* 0x000000150f0e7221 */ /* 0x001fc60000010000 */
[----:B------:R-:W-:Y:S01]  /*1c90*/  FADD.FTZ R57, R57, R22 ;  /* 0x0000001639397221 */ /* 0x000fe20000010000 */
[----:B------:R-:W-:-:S03]  /*1ca0*/  FADD.FTZ R20, R14, R23 ;  /* 0x000000170e147221 */ /* 0x000fc60000010000 */
[----:B-1----:R-:W-:Y:S01]  /*1cb0*/  FADD.FTZ R14, R57, R52 ;  /* 0x00000034390e7221 */ /* 0x002fe20000010000 */
[----:B------:R-:W-:-:S07]  /*1cc0*/  FADD.FTZ R15, R20, R53 ;  /* 0x00000035140f7221 */ /* 0x000fce0000010000 */
.L_x_2985:
[----:B------:R-:W-:Y:S05]  /*1cd0*/  BSYNC.RECONVERGENT B0 ;  /* 0x0000000000007941 */ /* 0x000fea0003800200 */
.L_x_2984:
        /* <DEDUP_REMOVED lines=33> */
.L_x_2988:
[----:B------:R-:W2:Y:S04]  /*1ef0*/  LDG.E.STRONG.GPU R22, desc[UR14][R20.64] ;  /* 0x0000000e14167981 */ /* 0x000ea8000c1ef900 */
[----:B--2---:R-:W-:Y:S01]  /*1f00*/  CCTL.IVALL ;  /* 0x00000000ff00798f */ /* 0x004fe20002000000 */
[----:B------:R-:W-:Y:S05]  /*1f10*/  YIELD ;  /* 0x0000000000007946 */ /* 0x000fea0003800000 */
[----:B------:R-:W-:-:S13]  /*1f20*/  ISETP.NE.AND P3, PT, R22, R53, PT ;  /* 0x000000351600720c */ /* 0x000fda0003f65270 */
[----:B------:R-:W-:Y:S05]  /*1f30*/  @P3 BRA `(.L_x_2988) ;  /* 0xfffffffc00ec3947 */ /* 0x000fea000383ffff */
.L_x_2987:
[----:B------:R-:W-:Y:S05]  /*1f40*/  WARPSYNC.ALL ;  /* 0x0000000000007948 */ /* 0x000fea0003800000 */
[----:B------:R-:W-:Y:S06]  /*1f50*/  BAR.SYNC.DEFER_BLOCKING 0x0 ;  /* 0x0000000000007b1d */ /* 0x000fec0000010000 */
[----:B------:R-:W-:Y:S01]  /*1f60*/  UMOV UR5, URZ ;  /* 0x000000ff00057c82 */ /* 0x000fe20008000000 */
[----:B------:R-:W-:Y:S05]  /*1f70*/  @!P1 BRA `(.L_x_2989) ;  /* 0x0000000400989947 */ /* 0x000fea0003800000 */
[----:B-1----:R-:W-:Y:S01]  /*1f80*/  LOP3.LUT R52, R3, 0x7ffffff8, RZ, 0xc0, !PT ;  /* 0x7ffffff803347812 */ /* 0x002fe200078ec0ff */
[----:B------:R-:W-:Y:S02]  /*1f90*/  UIMAD UR11, UR18, 0x3, UR6 ;  /* 0x00000003120b78a4 */ /* 0x000fe4000f8e0206 */
[----:B------:R-:W-:Y:S02]  /*1fa0*/  UIMAD UR12, UR18, 0x5, UR6 ;  /* 0x00000005120c78a4 */ /* 0x000fe4000f8e0206 */
[----:B------:R-:W-:Y:S02]  /*1fb0*/  ULEA UR13, UR18, UR6, 0x2 ;  /* 0x00000006120d7291 */ /* 0x000fe4000f8e10ff */
[----:B------:R-:W-:Y:S02]  /*1fc0*/  ULEA UR20, UR18, UR6, 0x1 ;  /* 0x0000000612147291 */ /* 0x000fe4000f8e08ff */
[----:B------:R-:W-:Y:S02]  /*1fd0*/  UIMAD UR21, UR18, 0x7, UR6 ;  /* 0x00000007121578a4 */ /* 0x000fe4000f8e0206 */
[----:B------:R-:W-:-:S02]  /*1fe0*/  UIMAD UR22, UR18, 0x6, UR6 ;  /* 0x00000006121678a4 */ /* 0x000fc4000f8e0206 */
[----:B------:R-:W-:Y:S02]  /*1ff0*/  UIADD3 UR23, UPT, UPT, UR6, UR18, URZ ;  /* 0x0000001206177290 */ /* 0x000fe4000fffe0ff */
[----:B------:R-:W-:Y:S01]  /*2000*/  UIADD3 UR24, UPT, UPT, -UR19, URZ, URZ ;  /* 0x000000ff13187290 */ /* 0x000fe2000fffe1ff */
[----:B------:R-:W-:Y:S01]  /*2010*/  UMOV UR5, URZ ;  /* 0x000000ff00057c82 */ /* 0x000fe20008000000 */
[----:B------:R-:W-:-:S10]  /*2020*/  UMOV UR10, UR6 ;  /* 0x00000006000a7c82 */ /* 0x000fd40008000000 */
.L_x_2990:
        /* <DEDUP_REMOVED lines=91> */
.L_x_2989:
        /* <DEDUP_REMOVED lines=52> */
.L_x_2991:
        /* <DEDUP_REMOVED lines=28> */
.L_x_2992:
        /* <DEDUP_REMOVED lines=13> */
.L_x_2993:
[----:B------:R-:W-:Y:S05]  /*2bb0*/  BSYNC.RECONVERGENT B0 ;  /* 0x0000000000007941 */ /* 0x000fea0003800200 */
.L_x_2986:
        /* <DEDUP_REMOVED lines=42> */
[----:B0-----:R-:W-:Y:S02]  /*2e60*/  ISETP.GE.U32.AND P2, PT, R56, UR10, PT ;  /* 0x0000000a38007c0c */ /* 0x001fe4000bf46070 */
[----:B------:R-:W-:Y:S02]  /*2e70*/  ISETP.GE.U32.AND P3, PT, R54, UR10, PT ;  /* 0x0000000a36007c0c */ /* 0x000fe4000bf66070 */
[----:B------:R-:W-:Y:S02]  /*2e80*/  ISETP.GE.AND.EX P2, PT, R5, UR11, PT, P2 ;  /* 0x0000000b05007c0c */ /* 0x000fe4000bf46320 */
[----:B------:R-:W-:Y:S02]  /*2e90*/  ISETP.GE.U32.AND P1, PT, R12, UR10, PT ;  /* 0x0000000a0c007c0c */ /* 0x000fe4000bf26070 */
[----:B------:R-:W-:-:S09]  /*2ea0*/  ISETP.GE.AND.EX P3, PT, R7, UR11, PT, P3 ;  /* 0x0000000b07007c0c */ /* 0x000fd2000bf66330 */
[----:B------:R-:W-:Y:S05]  /*2eb0*/  @P2 BRA `(.L_x_2997) ;  /* 0x0000000000442947 */ /* 0x000fea0003800000 */
[----:B------:R-:W0:Y:S01]  /*2ec0*/  LDCU.64 UR16, c[0x0][0x3e0] ;  /* 0x00007c00ff1077ac */ /* 0x000e220008000a00 */
[----:B------:R-:W-:Y:S01]  /*2ed0*/  MOV R14, R60 ;  /* 0x0000003c000e7202 */ /* 0x000fe20000000f00 */
        /* <DEDUP_REMOVED lines=15> */
.L_x_2997:
[----:B------:R-:W-:Y:S05]  /*2fd0*/  BSYNC.RECONVERGENT B1 ;  /* 0x0000000000017941 */ /* 0x000fea0003800200 */
.L_x_2996:
[----:B------:R-:W-:Y:S01]  /*2fe0*/  BSSY.RECONVERGENT B1, `(.L_x_2998) ;  /* 0x0000014000017945 */ /* 0x000fe20003800200 */
[----:B------:R-:W-:-:S03]  /*2ff0*/  IADD3 R32, PT, PT, R56, 0x80, RZ ;  /* 0x0000008038207810 */ /* 0x000fc60007ffe0ff */
[----:B------:R-:W-:Y:S05]  /*3000*/  @P3 BRA `(.L_x_2999) ;  /* 0x0000000000443947 */ /* 0x000fea0003800000 */
[----:B------:R-:W1:Y:S01]  /*3010*/  LDCU.64 UR12, c[0x0][0x3e0] ;  /* 0x00007c00ff0c77ac */ /* 0x000e620008000a00 */
[----:B0-----:R-:W-:Y:S01]  /*3020*/  MOV R14, R60 ;  /* 0x0000003c000e7202 */ /* 0x001fe20000000f00 */
[----:B------:R-:W-:Y:S01]  /*3030*/  FADD.FTZ R34, R34, -UR5 ;  /* 0x8000000522227e21 */ /* 0x000fe20008010000 */
[----:B------:R-:W-:Y:S01]  /*3040*/  MOV R15, R59 ;  /* 0x0000003b000f7202 */ /* 0x000fe20000000f00 */
[----:B------:R-:W0:Y:S01]  /*3050*/  LDCU.64 UR16, c[0x0][0x380] ;  /* 0x00007000ff1077ac */ /* 0x000e220008000a00 */
[----:B------:R-:W-:Y:S01]  /*3060*/  FADD.FTZ R35, R35, -UR5 ;  /* 0x8000000523237e21 */ /* 0x000fe20008010000 */
[----:B-1----:R-:W-:Y:S02]  /*3070*/  IMAD R33, R7, UR12, RZ ;  /* 0x0000000c07217c24 */ /* 0x002fe4000f8e02ff */
[----:B------:R-:W-:-:S04]  /*3080*/  IMAD.WIDE.U32 R14, R54, UR12, R14 ;  /* 0x0000000c360e7c25 */ /* 0x000fc8000f8e000e */
[----:B------:R-:W-:Y:S01]  /*3090*/  IMAD R33, R54, UR13, R33 ;  /* 0x0000000d36217c24 */ /* 0x000fe2000f8e0221 */
[----:B0-----:R-:W-:-:S04]  /*30a0*/  LEA R52, P2, R14, UR16, 0x2 ;  /* 0x000000100e347c11 */ /* 0x001fc8000f8410ff */
[----:B------:R-:W-:Y:S01]  /*30b0*/  IADD3 R33, PT, PT, R15, R33, RZ ;  /* 0x000000210f217210 */ /* 0x000fe20007ffe0ff */
[----:B------:R-:W-:Y:S01]  /*30c0*/  FMUL.FTZ R15, R34, UR9 ;  /* 0x00000009220f7c20 */ /* 0x000fe20008410000 */
[----:B------:R-:W-:Y:S02]  /*30d0*/  FMUL.FTZ R34, R35, UR9 ;  /* 0x0000000923227c20 */ /* 0x000fe40008410000 */
[----:B------:R-:W-:Y:S01]  /*30e0*/  LEA.HI.X R53, R14, UR17, R33, 0x2, P2 ;  /* 0x000000110e357c11 */ /* 0x000fe200090f1421 */
[----:B-----5:R-:W-:Y:S01]  /*30f0*/  FFMA.FTZ R14, R20, R15, R22 ;  /* 0x0000000f140e7223 */ /* 0x020fe20000010016 */
[----:B------:R-:W-:-:S05]  /*3100*/  FFMA.FTZ R15, R21, R34, R23 ;  /* 0x00000022150f7223 */ /* 0x000fca0000010017 */
[----:B------:R1:W-:Y:S02]  /*3110*/  STG.E.64 desc[UR14][R52.64], R14 ;  /* 0x0000000e34007986 */ /* 0x0003e4000c101b0e */
.L_x_2999:
[----:B------:R-:W-:Y:S05]  /*3120*/  BSYNC.RECONVERGENT B1 ;  /* 0x0000000000017941 */ /* 0x000fea0003800200 */
.L_x_2998:
[----:B------:R-:W-:Y:S01]  /*3130*/  ISETP.GE.AND.EX P1, PT, R9, UR11, PT, P1 ;  /* 0x0000000b09007c0c */ /* 0x000fe2000bf26310 */
[----:B------:R-:W-:Y:S01]  /*3140*/  BSSY.RECONVERGENT B1, `(.L_x_3000) ;  /* 0x0000018000017945 */ /* 0x000fe20003800200 */
[----:B------:R-:W-:Y:S02]  /*3150*/  ISETP.GE.U32.AND P2, PT, R10, UR10, PT ;  /* 0x0000000a0a007c0c */ /* 0x000fe4000bf46070 */
[----:B------:R-:W-:Y:S02]  /*3160*/  ISETP.GE.U32.AND P3, PT, R32, UR10, PT ;  /* 0x0000000a20007c0c */ /* 0x000fe4000bf66070 */
[----:B------:R-:W-:Y:S02]  /*3170*/  SHF.R.S32.HI R35, RZ, 0x1f, R32 ;  /* 0x0000001fff237819 */ /* 0x000fe40000011420 */
[----:B------:R-:W-:Y:S02]  /*3180*/  ISETP.GE.AND.EX P2, PT, R11, UR11, PT, P2 ;  /* 0x0000000b0b007c0c */ /* 0x000fe4000bf46320 */
[----:B------:R-:W-:-:S03]  /*3190*/  ISETP.GE.AND.EX P3, PT, R35, UR11, PT, P3 ;  /* 0x0000000b23007c0c */ /* 0x000fc6000bf66330 */
[----:B------:R-:W-:Y:S10]  /*31a0*/  @P1 BRA `(.L_x_3001) ;  /* 0x0000000000441947 */ /* 0x000ff40003800000 */
[----:B------:R-:W2:Y:S01]  /*31b0*/  LDCU.64 UR12, c[0x0][0x3e0] ;  /* 0x00007c00ff0c77ac */ /* 0x000ea20008000a00 */
[----:B01----:R-:W-:Y:S01]  /*31c0*/  MOV R14, R60 ;  /* 0x0000003c000e7202 */ /* 0x003fe20000000f00 */
[----:B------:R-:W-:Y:S01]  /*31d0*/  FADD.FTZ R36, R36, -UR5 ;  /* 0x8000000524247e21 */ /* 0x000fe20008010000 */
[----:B------:R-:W-:Y:S01]  /*31e0*/  MOV R15, R59 ;  /* 0x0000003b000f7202 */ /* 0x000fe20000000f00 */
[----:B------:R-:W0:Y:S01]  /*31f0*/  LDCU.64 UR16, c[0x0][0x380] ;  /* 0x00007000ff1077ac */ /* 0x000e220008000a00 */
[----:B------:R-:W-:-:S04]  /*3200*/  FADD.FTZ R37, R37, -UR5 ;  /* 0x8000000525257e21 */ /* 0x000fc80008010000 */
[----:B------:R-:W-:Y:S01]  /*3210*/  FMUL.FTZ R34, R37, UR9 ;  /* 0x0000000925227c20 */ /* 0x000fe20008410000 */
[----:B--2---:R-:W-:Y:S02]  /*3220*/  IMAD R33, R9, UR12, RZ ;  /* 0x0000000c09217c24 */ /* 0x004fe4000f8e02ff */
[----:B------:R-:W-:-:S04]  /*3230*/  IMAD.WIDE.U32 R14, R12, UR12, R14 ;  /* 0x0000000c0c0e7c25 */ /* 0x000fc8000f8e000e */
[----:B------:R-:W-:Y:S01]  /*3240*/  IMAD R33, R12, UR13, R33 ;  /* 0x0000000d0c217c24 */ /* 0x000fe2000f8e0221 */
[----:B0-----:R-:W-:-:S04]  /*3250*/  LEA R52, P1, R14, UR16, 0x2 ;  /* 0x000000100e347c11 */ /* 0x001fc8000f8210ff */
[----:B------:R-:W-:Y:S01]  /*3260*/  IADD3 R33, PT, PT, R15, R33, RZ ;  /* 0x000000210f217210 */ /* 0x000fe20007ffe0ff */
[----:B------:R-:W-:-:S03]  /*3270*/  FMUL.FTZ R15, R36, UR9 ;  /* 0x00000009240f7c20 */ /* 0x000fc60008410000 */
[----:B------:R-:W-:Y:S01]  /*3280*/  LEA.HI.X R53, R14, UR17, R33, 0x2, P1 ;  /* 0x000000110e357c11 */ /* 0x000fe200088f1421 */
[----:B-----5:R-:W-:Y:S01]  /*3290*/  FFMA.FTZ R14, R20, R15, R22 ;  /* 0x0000000f140e7223 */ /* 0x020fe20000010016 */
[----:B------:R-:W-:-:S05]  /*32a0*/  FFMA.FTZ R15, R21, R34, R23 ;  /* 0x00000022150f7223 */ /* 0x000fca0000010017 */
[----:B------:R2:W-:Y:S02]  /*32b0*/  STG.E.64 desc[UR14][R52.64], R14 ;  /* 0x0000000e34007986 */ /* 0x0005e4000c101b0e */
.L_x_3001:
[----:B------:R-:W-:Y:S05]  /*32c0*/  BSYNC.RECONVERGENT B1 ;  /* 0x0000000000017941 */ /* 0x000fea0003800200 */
.L_x_3000:
[----:B------:R-:W-:Y:S01]  /*32d0*/  BSSY.RECONVERGENT B1, `(.L_x_3002) ;  /* 0x0000015000017945 */ /* 0x000fe20003800200 */
[C---:B------:R-:W-:Y:S02]  /*32e0*/  IADD3 R34, PT, PT, R56.reuse, 0xa0, RZ ;  /* 0x000000a038227810 */ /* 0x040fe40007ffe0ff */
[----:B------:R-:W-:Y:S01]  /*32f0*/  IADD3 R33, PT, PT, R56, 0xc0, RZ ;  /* 0x000000c038217810 */ /* 0x000fe20007ffe0ff */
[----:B------:R-:W-:Y:S06]  /*3300*/  @P2 BRA `(.L_x_3003) ;  /* 0x0000000000442947 */ /* 0x000fec0003800000 */
[----:B------:R-:W3:Y:S01]  /*3310*/  LDCU.64 UR12, c[0x0][0x3e0] ;  /* 0x00007c00ff0c77ac */ /* 0x000ee20008000a00 */
[----:B012---:R-:W-:Y:S01]  /*3320*/  MOV R14, R60 ;  /* 0x0000003c000e7202 */ /* 0x007fe20000000f00 */
[----:B------:R-:W-:Y:S01]  /*3330*/  FADD.FTZ R38, R38, -UR5 ;  /* 0x8000000526267e21 */ /* 0x000fe20008010000 */
[----:B------:R-:W-:Y:S01]  /*3340*/  MOV R15, R59 ;  /* 0x0000003b000f7202 */ /* 0x000fe20000000f00 */
[----:B------:R-:W0:Y:S01]  /*3350*/  LDCU.64 UR16, c[0x0][0x380] ;  /* 0x00007000ff1077ac */ /* 0x000e220008000a00 */
[----:B------:R-:W-:Y:S01]  /*3360*/  FADD.FTZ R39, R39, -UR5 ;  /* 0x8000000527277e21 */ /* 0x000fe20008010000 */
[----:B---3--:R-:W-:Y:S02]  /*3370*/  IMAD R37, R11, UR12, RZ ;  /* 0x0000000c0b257c24 */ /* 0x008fe4000f8e02ff */
        /* <DEDUP_REMOVED lines=10> */
.L_x_3003:
[----:B------:R-:W-:Y:S05]  /*3420*/  BSYNC.RECONVERGENT B1 ;  /* 0x0000000000017941 */ /* 0x000fea0003800200 */
.L_x_3002:
[----:B------:R-:W-:Y:S04]  /*3430*/  BSSY.RECONVERGENT B1, `(.L_x_3004) ;  /* 0x0000013000017945 */ /* 0x000fe80003800200 */
[----:B------:R-:W-:Y:S05]  /*3440*/  @P3 BRA `(.L_x_3005) ;  /* 0x0000000000443947 */ /* 0x000fea0003800000 */
[----:B------:R-:W4:Y:S01]  /*3450*/  LDCU.64 UR12, c[0x0][0x3e0] ;  /* 0x00007c00ff0c77ac */ /* 0x000f220008000a00 */
[----:B---3--:R-:W-:Y:S01]  /*3460*/  MOV R36, R60 ;  /* 0x0000003c00247202 */ /* 0x008fe20000000f00 */
[----:B------:R-:W-:Y:S01]  /*3470*/  FADD.FTZ R16, R16, -UR5 ;  /* 0x8000000510107e21 */ /* 0x000fe20008010000 */
[----:B------:R-:W-:Y:S01]  /*3480*/  MOV R37, R59 ;  /* 0x0000003b00257202 */ /* 0x000fe20000000f00 */
[----:B------:R-:W3:Y:S01]  /*3490*/  LDCU.64 UR16, c[0x0][0x380] ;  /* 0x00007000ff1077ac */ /* 0x000ee20008000a00 */
[----:B------:R-:W-:Y:S01]  /*34a0*/  FADD.FTZ R17, R17, -UR5 ;  /* 0x8000000511117e21 */ /* 0x000fe20008010000 */
[----:B012---:R-:W-:-:S04]  /*34b0*/  FMUL.FTZ R15, R16, UR9 ;  /* 0x00000009100f7c20 */ /* 0x007fc80008410000 */
[----:B-----5:R-:W-:Y:S01]  /*34c0*/  FFMA.FTZ R14, R20, R15, R22 ;  /* 0x0000000f140e7223 */ /* 0x020fe20000010016 */
[----:B----4-:R-:W-:Y:S02]  /*34d0*/  IMAD R35, R35, UR12, RZ ;  /* 0x0000000c23237c24 */ /* 0x010fe4000f8e02ff */
[----:B------:R-:W-:-:S04]  /*34e0*/  IMAD.WIDE.U32 R36, R32, UR12, R36 ;  /* 0x0000000c20247c25 */ /* 0x000fc8000f8e0024 */
[----:B------:R-:W-:Y:S01]  /*34f0*/  IMAD R35, R32, UR13, R35 ;  /* 0x0000000d20237c24 */ /* 0x000fe2000f8e0223 */
[----:B---3--:R-:W-:Y:S01]  /*3500*/  LEA R16, P1, R36, UR16, 0x2 ;  /* 0x0000001024107c11 */ /* 0x008fe2000f8210ff */
[----:B------:R-:W-:-:S03]  /*3510*/  FMUL.FTZ R32, R17, UR9 ;  /* 0x0000000911207c20 */ /* 0x000fc60008410000 */
[----:B------:R-:W-:Y:S01]  /*3520*/  IADD3 R35, PT, PT, R37, R35, RZ ;  /* 0x0000002325237210 */ /* 0x000fe20007ffe0ff */
[----:B------:R-:W-:-:S03]  /*3530*/  FFMA.FTZ R15, R21, R32, R23 ;  /* 0x00000020150f7223 */ /* 0x000fc60000010017 */
[----:B------:R-:W-:-:S05]  /*3540*/  LEA.HI.X R17, R36, UR17, R35, 0x2, P1 ;  /* 0x0000001124117c11 */ /* 0x000fca00088f1423 */
[----:B------:R4:W-:Y:S02]  /*3550*/  STG.E.64 desc[UR14][R16.64], R14 ;  /* 0x0000000e10007986 */ /* 0x0009e4000c101b0e */
.L_x_3005:
[----:B------:R-:W-:Y:S05]  /*3560*/  BSYNC.RECONVERGENT B1 ;  /* 0x0000000000017941 */ /* 0x000fea0003800200 */
.L_x_3004:
[----:B------:R-:W-:Y:S01]  /*3570*/  ISETP.GE.U32.AND P3, PT, R34, UR10, PT ;  /* 0x0000000a22007c0c */ /* 0x000fe2000bf66070 */
[----:B------:R-:W-:Y:S01]  /*3580*/  BSSY.RECONVERGENT B1, `(.L_x_3006) ;  /* 0x0000024000017945 */ /* 0x000fe20003800200 */
[----:B01234-:R-:W-:Y:S02]  /*3590*/  SHF.R.S32.HI R15, RZ, 0x1f, R34 ;  /* 0x0000001fff0f7819 */ /* 0x01ffe40000011422 */
[C---:B------:R-:W-:Y:S02]  /*35a0*/  IADD3 R38, PT, PT, R56.reuse, 0xe0, RZ ;  /* 0x000000e038267810 */ /* 0x040fe40007ffe0ff */
[----:B------:R-:W-:Y:S02]  /*35b0*/  ISETP.GE.AND.EX P3, PT, R15, UR11, PT, P3 ;  /* 0x0000000b0f007c0c */ /* 0x000fe4000bf66330 */
[C---:B------:R-:W-:Y:S02]  /*35c0*/  IADD3 R35, PT, PT, R56.reuse, 0x100, RZ ;  /* 0x0000010038237810 */ /* 0x040fe40007ffe0ff */
        /* <DEDUP_REMOVED lines=31> */
.L_x_3007:
[----:B------:R-:W-:Y:S05]  /*37c0*/  BSYNC.RECONVERGENT B1 ;  /* 0x0000000000017941 */ /* 0x000fea0003800200 */
.L_x_3006:
[----:B------:R-:W-:Y:S01]  /*37d0*/  BSSY.RECONVERGENT B1, `(.L_x_3008) ;  /* 0x0000015000017945 */ /* 0x000fe20003800200 */
[C---:B0-----:R-:W-:Y:S02]  /*37e0*/  IADD3 R16, PT, PT, R56.reuse, 0x140, RZ ;  /* 0x0000014038107810 */ /* 0x041fe40007ffe0ff */
[----:B------:R-:W-:Y:S01]  /*37f0*/  IADD3 R17, PT, PT, R56, 0x160, RZ ;  /* 0x0000016038117810 */ /* 0x000fe20007ffe0ff */
[----:B------:R-:W-:Y:S06]  /*3800*/  @P1 BRA `(.L_x_3009) ;  /* 0x0000000000441947 */ /* 0x000fec0003800000 */
        /* <DEDUP_REMOVED lines=17> */
.L_x_3009:
[----:B------:R-:W-:Y:S05]  /*3920*/  BSYNC.RECONVERGENT B1 ;  /* 0x0000000000017941 */ /* 0x000fea0003800200 */
.L_x_3008:
[----:B------:R-:W-:Y:S04]  /*3930*/  BSSY.RECONVERGENT B1, `(.L_x_3010) ;  /* 0x0000013000017945 */ /* 0x000fe80003800200 */
[----:B------:R-:W-:Y:S05]  /*3940*/  @P4 BRA `(.L_x_3011) ;  /* 0x0000000000444947 */ /* 0x000fea0003800000 */
[----:B------:R-:W1:Y:S01]  /*3950*/  LDCU.64 UR12, c[0x0][0x3e0] ;  /* 0x00007c00ff0c77ac */ /* 0x000e620008000a00 */
[----:B0-----:R-:W-:Y:S01]  /*3960*/  MOV R18, R60 ;  /* 0x0000003c00127202 */ /* 0x001fe20000000f00 */
[----:B------:R-:W-:Y:S01]  /*3970*/  FADD.FTZ R26, R26, -UR5 ;  /* 0x800000051a1a7e21 */ /* 0x000fe20008010000 */
[----:B------:R-:W-:Y:S01]  /*3980*/  MOV R19, R59 ;  /* 0x0000003b00137202 */ /* 0x000fe20000000f00 */
        /* <DEDUP_REMOVED lines=10> */
[----:B------:R-:W-:-:S04]  /*3a30*/  IADD3 R39, PT, PT, R19, R39, RZ ;  /* 0x0000002713277210 */ /* 0x000fc80007ffe0ff */
[----:B------:R-:W-:-:S05]  /*3a40*/  LEA.HI.X R25, R18, UR17, R39, 0x2, P1 ;  /* 0x0000001112197c11 */ /* 0x000fca00088f1427 */
[----:B------:R1:W-:Y:S02]  /*3a50*/  STG.E.64 desc[UR14][R24.64], R14 ;  /* 0x0000000e18007986 */ /* 0x0003e4000c101b0e */
.L_x_3011:
[----:B------:R-:W-:Y:S05]  /*3a60*/  BSYNC.RECONVERGENT B1 ;  /* 0x0000000000017941 */ /* 0x000fea0003800200 */
.L_x_3010:
[----:B------:R-:W-:Y:S04]  /*3a70*/  BSSY.RECONVERGENT B1, `(.L_x_3012) ;  /* 0x0000013000017945 */ /* 0x000fe80003800200 */
[----:B------:R-:W-:Y:S05]  /*3a80*/  @P5 BRA `(.L_x_3013) ;  /* 0x0000000000445947 */ /* 0x000fea0003800000 */
[----:B------:R-:W2:Y:S01]  /*3a90*/  LDCU.64 UR12, c[0x0][0x3e0] ;  /* 0x00007c00ff0c77ac */ /* 0x000ea20008000a00 */
[----:B0-----:R-:W-:Y:S01]  /*3aa0*/  MOV R18, R60 ;  /* 0x0000003c00127202 */ /* 0x001fe20000000f00 */
[----:B------:R-:W-:Y:S01]  /*3ab0*/  FADD.FTZ R28, R28, -UR5 ;  /* 0x800000051c1c7e21 */ /* 0x000fe20008010000 */
[----:B------:R-:W-:Y:S01]  /*3ac0*/  MOV R19, R59 ;  /* 0x0000003b00137202 */ /* 0x000fe20000000f00 */
[----:B------:R-:W0:Y:S01]  /*3ad0*/  LDCU.64 UR16, c[0x0][0x380] ;  /* 0x00007000ff1077ac */ /* 0x000e220008000a00 */
[----:B------:R-:W-:Y:S01]  /*3ae0*/  FADD.FTZ R29, R29, -UR5 ;  /* 0x800000051d1d7e21 */ /* 0x000fe20008010000 */
[----:B-1----:R-:W-:-:S03]  /*3af0*/  FMUL.FTZ R15, R28, UR9 ;  /* 0x000000091c0f7c20 */ /* 0x002fc60008410000 */
[----:B------:R-:W-:Y:S01]  /*3b00*/  FMUL.FTZ R26, R29, UR9 ;  /* 0x000000091d1a7c20 */ /* 0x000fe20008410000 */
[----:B-----5:R-:W-:-:S03]  /*3b10*/  FFMA.FTZ R14, R20, R15, R22 ;  /* 0x0000000f140e7223 */ /* 0x020fc60000010016 */
[----:B------:R-:W-:Y:S01]  /*3b20*/  FFMA.FTZ R15, R21, R26, R23 ;  /* 0x0000001a150f7223 */ /* 0x000fe20000010017 */
[----:B--2---:R-:W-:Y:S02]  /*3b30*/  IMAD R36, R36, UR12, RZ ;  /* 0x0000000c24247c24 */ /* 0x004fe4000f8e02ff */
[----:B------:R-:W-:-:S04]  /*3b40*/  IMAD.WIDE.U32 R18, R35, UR12, R18 ;  /* 0x0000000c23127c25 */ /* 0x000fc8000f8e0012 */
[----:B------:R-:W-:Y:S01]  /*3b50*/  IMAD R35, R35, UR13, R36 ;  /* 0x0000000d23237c24 */ /* 0x000fe2000f8e0224 */
[----:B0-----:R-:W-:-:S04]  /*3b60*/  LEA R24, P1, R18, UR16, 0x2 ;  /* 0x0000001012187c11 */ /* 0x001fc8000f8210ff */
[----:B------:R-:W-:-:S04]  /*3b70*/  IADD3 R35, PT, PT, R19, R35, RZ ;  /* 0x0000002313237210 */ /* 0x000fc80007ffe0ff */
[----:B------:R-:W-:-:S05]  /*3b80*/  LEA.HI.X R25, R18, UR17, R35, 0x2, P1 ;  /* 0x0000001112197c11 */ /* 0x000fca00088f1423 */
[----:B------:R2:W-:Y:S02]  /*3b90*/  STG.E.64 desc[UR14][R24.64], R14 ;  /* 0x0000000e18007986 */ /* 0x0005e4000c101b0e */
.L_x_3013:
[----:B------:R-:W-:Y:S05]  /*3ba0*/  BSYNC.RECONVERGENT B1 ;  /* 0x0000000000017941 */ /* 0x000fea0003800200 */
.L_x_3012:
[----:B------:R-:W-:Y:S04]  /*3bb0*/  BSSY.RECONVERGENT B1, `(.L_x_3014) ;  /* 0x0000013000017945 */ /* 0x000fe80003800200 */
[----:B------:R-:W-:Y:S05]  /*3bc0*/  @P2 BRA `(.L_x_3015) ;  /* 0x0000000000442947 */ /* 0x000fea0003800000 */
[----:B------:R-:W3:Y:S01]  /*3bd0*/  LDCU.64 UR12, c[0x0][0x3e0] ;  /* 0x00007c00ff0c77ac */ /* 0x000ee20008000a00 */
[----:B012---:R-:W-:Y:S01]  /*3be0*/  MOV R14, R60 ;  /* 0x0000003c000e7202 */ /* 0x007fe20000000f00 */
        /* <DEDUP_REMOVED lines=12> */
[----:B------:R-:W-:-:S04]  /*3cb0*/  IADD3 R37, PT, PT, R15, R37, RZ ;  /* 0x000000250f257210 */ /* 0x000fc80007ffe0ff */
[----:B------:R-:W-:-:S05]  /*3cc0*/  LEA.HI.X R25, R14, UR17, R37, 0x2, P1 ;  /* 0x000000110e197c11 */ /* 0x000fca00088f1425 */
[----:B------:R3:W-:Y:S02]  /*3cd0*/  STG.E.64 desc[UR14][R24.64], R18 ;  /* 0x0000001218007986 */ /* 0x0007e4000c101b0e */
.L_x_3015:
[----:B------:R-:W-:Y:S05]  /*3ce0*/  BSYNC.RECONVERGENT B1 ;  /* 0x0000000000017941 */ /* 0x000fea0003800200 */
.L_x_3014:
[----:B------:R-:W-:Y:S01]  /*3cf0*/  ISETP.GE.U32.AND P5, PT, R16, UR10, PT ;  /* 0x0000000a10007c0c */ /* 0x000fe2000bfa6070 */
[----:B------:R-:W-:Y:S01]  /*3d00*/  BSSY.RECONVERGENT B1, `(.L_x_3016) ;  /* 0x0000023000017945 */ /* 0x000fe20003800200 */
[----:B0--3--:R-:W-:Y:S02]  /*3d10*/  SHF.R.S32.HI R19, RZ, 0x1f, R16 ;  /* 0x0000001fff137819 */ /* 0x009fe40000011410 */
        /* <DEDUP_REMOVED lines=17> */
[----:B-12---:R-:W-:Y:S01]  /*3e30*/  MOV R14, R60 ;  /* 0x0000003c000e7202 */ /* 0x006fe20000000f00 */
[----:B------:R-:W-:Y:S01]  /*3e40*/  FADD.FTZ R40, R40, -UR5 ;  /* 0x8000000528287e21 */ /* 0x000fe20008010000 */
[----:B------:R-:W-:Y:S01]  /*3e50*/  MOV R15, R59 ;  /* 0x0000003b000f7202 */ /* 0x000fe20000000f00 */
[----:B------:R-:W1:Y:S01]  /*3e60*/  LDCU.64 UR16, c[0x0][0x380] ;  /* 0x00007000ff1077ac */ /* 0x000e620008000a00 */
[----:B------:R-:W-:Y:S01]  /*3e70*/  FADD.FTZ R41, R41, -UR5 ;  /* 0x8000000529297e21 */ /* 0x000fe20008010000 */
[----:B0-----:R-:W-:Y:S02]  /*3e80*/  IMAD R19, R19, UR12, RZ ;  /* 0x0000000c13137c24 */ /* 0x001fe4000f8e02ff */
[----:B------:R-:W-:-:S04]  /*3e90*/  IMAD.WIDE.U32 R14, R16, UR12, R14 ;  /* 0x0000000c100e7c25 */ /* 0x000fc8000f8e000e */
[----:B------:R-:W-:Y:S02]  /*3ea0*/  IMAD R25, R16, UR13, R19 ;  /* 0x0000000d10197c24 */ /* 0x000fe4000f8e0213 */
[----:B------:R-:W-:Y:S01]  /*3eb0*/  FMUL.FTZ R19, R40, UR9 ;  /* 0x0000000928137c20 */ /* 0x000fe20008410000 */
[----:B-1----:R-:W-:Y:S01]  /*3ec0*/  LEA R18, P5, R14, UR16, 0x2 ;  /* 0x000000100e127c11 */ /* 0x002fe2000f8a10ff */
[----:B------:R-:W-:Y:S01]  /*3ed0*/  FMUL.FTZ R16, R41, UR9 ;  /* 0x0000000929107c20 */ /* 0x000fe20008410000 */
[----:B------:R-:W-:Y:S01]  /*3ee0*/  IADD3 R25, PT, PT, R15, R25, RZ ;  /* 0x000000190f197210 */ /* 0x000fe20007ffe0ff */
[----:B-----5:R-:W-:-:S03]  /*3ef0*/  FFMA.FTZ R24, R20, R19, R22 ;  /* 0x0000001314187223 */ /* 0x020fc60000010016 */
[----:B------:R-:W-:Y:S01]  /*3f00*/  LEA.HI.X R19, R14, UR17, R25, 0x2, P5 ;  /* 0x000000110e137c11 */ /* 0x000fe2000a8f1419 */
[----:B------:R-:W-:-:S05]  /*3f10*/  FFMA.FTZ R25, R21, R16, R23 ;  /* 0x0000001015197223 */ /* 0x000fca0000010017 */
[----:B------:R0:W-:Y:S02]  /*3f20*/  STG.E.64 desc[UR14][R18.64], R24 ;  /* 0x0000001812007986 */ /* 0x0001e4000c101b0e */
.L_x_3017:
[----:B------:R-:W-:Y:S05]  /*3f30*/  BSYNC.RECONVERGENT B1 ;  /* 0x0000000000017941 */ /* 0x000fea0003800200 */
.L_x_3016:
[----:B------:R-:W-:Y:S04]  /*3f40*/  BSSY.RECONVERGENT B1, `(.L_x_3018) ;  /* 0x0000013000017945 */ /* 0x000fe80003800200 */
[----:B------:R-:W-:Y:S05]  /*3f50*/  @P2 BRA `(.L_x_3019) ;  /* 0x0000000000442947 */ /* 0x000fea0003800000 */
[----:B------:R-:W3:Y:S01]  /*3f60*/  LDCU.64 UR12, c[0x0][0x3e0] ;  /* 0x00007c00ff0c77ac */ /* 0x000ee20008000a00 */
[----:B-12---:R-:W-:Y:S01]  /*3f70*/  MOV R14, R60 ;  /* 0x0000003c000e7202 */ /* 0x006fe20000000f00 */
[----:B------:R-:W-:Y:S01]  /*3f80*/  FADD.FTZ R42, R42, -UR5 ;  /* 0x800000052a2a7e21 */ /* 0x000fe20008010000 */
[----:B------:R-:W-:Y:S01]  /*3f90*/  MOV R15, R59 ;  /* 0x0000003b000f7202 */ /* 0x000fe20000000f00 */
[----:B------:R-:W1:Y:S01]  /*3fa0*/  LDCU.64 UR16, c[0x0][0x380] ;  /* 0x00007000ff1077ac */ /* 0x000e620008000a00 */
[----:B------:R-:W-:-:S04]  /*3fb0*/  FADD.FTZ R43, R43, -UR5 ;  /* 0x800000052b2b7e21 */ /* 0x000fc80008010000 */
[----:B0-----:R-:W-:Y:S01]  /*3fc0*/  FMUL.FTZ R24, R43, UR9 ;  /* 0x000000092b187c20 */ /* 0x001fe20008410000 */
[----:B---3--:R-:W-:Y:S02]  /*3fd0*/  IMAD R16, R29, UR12, RZ ;  /* 0x0000000c1d107c24 */ /* 0x008fe4000f8e02ff */
[----:B------:R-:W-:-:S04]  /*3fe0*/  IMAD.WIDE.U32 R14, R17, UR12, R14 ;  /* 0x0000000c110e7c25 */ /* 0x000fc8000f8e000e */
[----:B------:R-:W-:Y:S02]  /*3ff0*/  IMAD R19, R17, UR13, R16 ;  /* 0x0000000d11137c24 */ /* 0x000fe4000f8e0210 */
[----:B------:R-:W-:Y:S01]  /*4000*/  FMUL.FTZ R17, R42, UR9 ;  /* 0x000000092a117c20 */ /* 0x000fe20008410000 */
[----:B-1----:R-:W-:Y:S02]  /*4010*/  LEA R16, P2, R14, UR16, 0x2 ;  /* 0x000000100e107c11 */ /* 0x002fe4000f8410ff */
[----:B------:R-:W-:Y:S01]  /*4020*/  IADD3 R19, PT, PT, R15, R19, RZ ;  /* 0x000000130f137210 */ /* 0x000fe20007ffe0ff */
[----:B-----5:R-:W-:-:S03]  /*4030*/  FFMA.FTZ R18, R20, R17, R22 ;  /* 0x0000001114127223 */ /* 0x020fc60000010016 */
[----:B------:R-:W-:Y:S01]  /*4040*/  LEA.HI.X R17, R14, UR17, R19, 0x2, P2 ;  /* 0x000000110e117c11 */ /* 0x000fe200090f1413 */
[----:B------:R-:W-:-:S05]  /*4050*/  FFMA.FTZ R19, R21, R24, R23 ;  /* 0x0000001815137223 */ /* 0x000fca0000010017 */
[----:B------:R3:W-:Y:S02]  /*4060*/  STG.E.64 desc[UR14][R16.64], R18 ;  /* 0x0000001210007986 */ /* 0x0007e4000c101b0e */
.L_x_3019:
[----:B------:R-:W-:Y:S05]  /*4070*/  BSYNC.RECONVERGENT B1 ;  /* 0x0000000000017941 */ /* 0x000fea0003800200 */
.L_x_3018:
[----:B------:R-:W-:Y:S04]  /*4080*/  BSSY.RECONVERGENT B1, `(.L_x_3020) ;  /* 0x0000013000017945 */ /* 0x000fe80003800200 */
[----:B------:R-:W-:Y:S05]  /*4090*/  @P1 BRA `(.L_x_3021) ;  /* 0x0000000000441947 */ /* 0x000fea0003800000 */
[----:B------:R-:W4:Y:S01]  /*40a0*/  LDCU.64 UR12, c[0x0][0x3e0] ;  /* 0x00007c00ff0c77ac */ /* 0x000f220008000a00 */
[----:B-12---:R-:W-:Y:S01]  /*40b0*/  MOV R14, R60 ;  /* 0x0000003c000e7202 */ /* 0x006fe20000000f00 */
[----:B------:R-:W-:Y:S01]  /*40c0*/  FADD.FTZ R44, R44, -UR5 ;  /* 0x800000052c2c7e21 */ /* 0x000fe20008010000 */
[----:B------:R-:W-:Y:S01]  /*40d0*/  MOV R15, R59 ;  /* 0x0000003b000f7202 */ /* 0x000fe20000000f00 */
[----:B------:R-:W1:Y:S01]  /*40e0*/  LDCU.64 UR16, c[0x0][0x380] ;  /* 0x00007000ff1077ac */ /* 0x000e620008000a00 */
[----:B------:R-:W-:Y:S01]  /*40f0*/  FADD.FTZ R45, R45, -UR5 ;  /* 0x800000052d2d7e21 */ /* 0x000fe20008010000 */
[----:B---3--:R-:W-:-:S03]  /*4100*/  FMUL.FTZ R17, R44, UR9 ;  /* 0x000000092c117c20 */ /* 0x008fc60008410000 */
[----:B0-----:R-:W-:Y:S01]  /*4110*/  FMUL.FTZ R18, R45, UR9 ;  /* 0x000000092d127c20 */ /* 0x001fe20008410000 */
[----:B-----5:R-:W-:-:S03]  /*4120*/  FFMA.FTZ R24, R20, R17, R22 ;  /* 0x0000001114187223 */ /* 0x020fc60000010016 */
[----:B------:R-:W-:Y:S01]  /*4130*/  FFMA.FTZ R25, R21, R18, R23 ;  /* 0x0000001215197223 */ /* 0x000fe20000010017 */
[----:B----4-:R-:W-:Y:S02]  /*4140*/  IMAD R28, R28, UR12, RZ ;  /* 0x0000000c1c1c7c24 */ /* 0x010fe4000f8e02ff */
[----:B------:R-:W-:-:S04]  /*4150*/  IMAD.WIDE.U32 R14, R27, UR12, R14 ;  /* 0x0000000c1b0e7c25 */ /* 0x000fc8000f8e000e */
[----:B------:R-:W-:Y:S01]  /*4160*/  IMAD R27, R27, UR13, R28 ;  /* 0x0000000d1b1b7c24 */ /* 0x000fe2000f8e021c */
[----:B-1----:R-:W-:-:S04]  /*4170*/  LEA R16, P1, R14, UR16, 0x2 ;  /* 0x000000100e107c11 */ /* 0x002fc8000f8210ff */
[----:B------:R-:W-:-:S04]  /*4180*/  IADD3 R27, PT, PT, R15, R27, RZ ;  /* 0x0000001b0f1b7210 */ /* 0x000fc80007ffe0ff */
[----:B------:R-:W-:-:S05]  /*4190*/  LEA.HI.X R17, R14, UR17, R27, 0x2, P1 ;  /* 0x000000110e117c11 */ /* 0x000fca00088f141b */
[----:B------:R4:W-:Y:S02]  /*41a0*/  STG.E.64 desc[UR14][R16.64], R24 ;  /* 0x0000001810007986 */ /* 0x0009e4000c101b0e */
.L_x_3021:
[----:B------:R-:W-:Y:S05]  /*41b0*/  BSYNC.RECONVERGENT B1 ;  /* 0x0000000000017941 */ /* 0x000fea0003800200 */
.L_x_3020:
[----:B------:R-:W-:Y:S04]  /*41c0*/  BSSY.RECONVERGENT B1, `(.L_x_3022) ;  /* 0x0000013000017945 */ /* 0x000fe80003800200 */
[----:B------:R-:W-:Y:S05]  /*41d0*/  @P6 BRA `(.L_x_3023) ;  /* 0x0000000000446947 */ /* 0x000fea0003800000 */
[----:B------:R-:W4:Y:S01]  /*41e0*/  LDCU.64 UR12, c[0x0][0x3e0] ;  /* 0x00007c00ff0c77ac */ /* 0x000f220008000a00 */
[----:B-12---:R-:W-:Y:S01]  /*41f0*/  MOV R14, R60 ;  /* 0x0000003c000e7202 */ /* 0x006fe20000000f00 */
[----:B------:R-:W-:Y:S01]  /*4200*/  FADD.FTZ R46, R46, -UR5 ;  /* 0x800000052e2e7e21 */ /* 0x000fe20008010000 */
[----:B------:R-:W-:Y:S01]  /*4210*/  MOV R15, R59 ;  /* 0x0000003b000f7202 */ /* 0x000fe20000000f00 */
[----:B------:R-:W1:Y:S01]  /*4220*/  LDCU.64 UR16, c[0x0][0x380] ;  /* 0x00007000ff1077ac */ /* 0x000e620008000a00 */
[----:B------:R-:W-:-:S04]  /*4230*/  FADD.FTZ R47, R47, -UR5 ;  /* 0x800000052f2f7e21 */ /* 0x000fc80008010000 */
[----:B0--3--:R-:W-:-:S04]  /*4240*/  FMUL.FTZ R18, R47, UR9 ;  /* 0x000000092f127c20 */ /* 0x009fc80008410000 */
[----:B----45:R-:W-:Y:S01]  /*4250*/  FFMA.FTZ R25, R21, R18, R23 ;  /* 0x0000001215197223 */ /* 0x030fe20000010017 */
[----:B------:R-:W-:Y:S02]  /*4260*/  IMAD R17, R26, UR12, RZ ;  /* 0x0000000c1a117c24 */ /* 0x000fe4000f8e02ff */
[----:B------:R-:W-:-:S04]  /*4270*/  IMAD.WIDE.U32 R14, R8, UR12, R14 ;  /* 0x0000000c080e7c25 */ /* 0x000fc8000f8e000e */
[----:B------:R-:W-:Y:S02]  /*4280*/  IMAD R19, R8, UR13, R17 ;  /* 0x0000000d08137c24 */ /* 0x000fe4000f8e0211 */
[----:B------:R-:W-:Y:S01]  /*4290*/  FMUL.FTZ R17, R46, UR9 ;  /* 0x000000092e117c20 */ /* 0x000fe20008410000 */
[----:B-1----:R-:W-:Y:S02]  /*42a0*/  LEA R16, P1, R14, UR16, 0x2 ;  /* 0x000000100e107c11 */ /* 0x002fe4000f8210ff */
[----:B------:R-:W-:Y:S01]  /*42b0*/  IADD3 R19, PT, PT, R15, R19, RZ ;  /* 0x000000130f137210 */ /* 0x000fe20007ffe0ff */
[----:B------:R-:W-:-:S03]  /*42c0*/  FFMA.FTZ R24, R20, R17, R22 ;  /* 0x0000001114187223 */ /* 0x000fc60000010016 */
[----:B------:R-:W-:-:S05]  /*42d0*/  LEA.HI.X R17, R14, UR17, R19, 0x2, P1 ;  /* 0x000000110e117c11 */ /* 0x000fca00088f1413 */
[----:B------:R0:W-:Y:S02]  /*42e0*/  STG.E.64 desc[UR14][R16.64], R24 ;  /* 0x0000001810007986 */ /* 0x0001e4000c101b0e */
.L_x_3023:
[----:B------:R-:W-:Y:S05]  /*42f0*/  BSYNC.RECONVERGENT B1 ;  /* 0x0000000000017941 */ /* 0x000fea0003800200 */
.L_x_3022:
        /* <DEDUP_REMOVED lines=19> */
.L_x_3025:
[----:B------:R-:W-:Y:S05]  /*4430*/  BSYNC.RECONVERGENT B1 ;  /* 0x0000000000017941 */ /* 0x000fea0003800200 */
.L_x_3024:
[----:B------:R-:W-:Y:S05]  /*4440*/  @P4 BRA `(.L_x_3026) ;  /* 0x0000002000804947 */ /* 0x000fea0003800000 */
[----:B------:R-:W1:Y:S01]  /*4450*/  LDCU.64 UR10, c[0x0][0x3e0] ;  /* 0x00007c00ff0a77ac */ /* 0x000e620008000a00 */
[----:B------:R-:W-:Y:S01]  /*4460*/  MOV R58, R60 ;  /* 0x0000003c003a7202 */ /* 0x000fe20000000f00 */
[----:B------:R-:W-:Y:S01]  /*4470*/  FADD.FTZ R50, R50, -UR5 ;  /* 0x8000000532327e21 */ /* 0x000fe20008010000 */
[----:B------:R-:W-:Y:S01]  /*4480*/  FADD.FTZ R51, R51, -UR5 ;  /* 0x8000000533337e21 */ /* 0x000fe20008010000 */
[----:B------:R-:W1:Y:S03]  /*4490*/  LDCU.64 UR12, c[0x0][0x380] ;  /* 0x00007000ff0c77ac */ /* 0x000e660008000a00 */
[----:B0--34-:R-:W-:-:S04]  /*44a0*/  FMUL.FTZ R16, R51, UR9 ;  /* 0x0000000933107c20 */ /* 0x019fc80008410000 */
[----:B-----5:R-:W-:Y:S01]  /*44b0*/  FFMA.FTZ R21, R21, R16, R23 ;  /* 0x0000001015157223 */ /* 0x020fe20000010017 */
[----:B-12---:R-:W-:Y:S02]  /*44c0*/  IMAD R15, R55, UR10, RZ ;  /* 0x0000000a370f7c24 */ /* 0x006fe4000f8e02ff */
[----:B------:R-:W-:-:S04]  /*44d0*/  IMAD.WIDE.U32 R58, R6, UR10, R58 ;  /* 0x0000000a063a7c25 */ /* 0x000fc8000f8e003a */
[----:B------:R-:W-:Y:S02]  /*44e0*/  IMAD R17, R6, UR11, R15 ;  /* 0x0000000b06117c24 */ /* 0x000fe4000f8e020f */
[----:B------:R-:W-:Y:S01]  /*44f0*/  FMUL.FTZ R15, R50, UR9 ;  /* 0x00000009320f7c20 */ /* 0x000fe20008410000 */
[----:B------:R-:W-:Y:S02]  /*4500*/  LEA R14, P1, R58, UR12, 0x2 ;  /* 0x0000000c3a0e7c11 */ /* 0x000fe4000f8210ff */
[----:B------:R-:W-:Y:S01]  /*4510*/  IADD3 R17, PT, PT, R59, R17, RZ ;  /* 0x000000113b117210 */ /* 0x000fe20007ffe0ff */
[----:B------:R-:W-:-:S03]  /*4520*/  FFMA.FTZ R20, R20, R15, R22 ;  /* 0x0000000f14147223 */ /* 0x000fc60000010016 */
[----:B------:R-:W-:-:S05]  /*4530*/  LEA.HI.X R15, R58, UR13, R17, 0x2, P1 ;  /* 0x0000000d3a0f7c11 */ /* 0x000fca00088f1411 */
[----:B------:R0:W-:Y:S01]  /*4540*/  STG.E.64 desc[UR14][R14.64], R20 ;  /* 0x000000140e007986 */ /* 0x0001e2000c101b0e */
[----:B------:R-:W-:Y:S05]  /*4550*/  BRA `(.L_x_3026) ;  /* 0x00000020003c7947 */ /* 0x000fea0003800000 */
.L_x_2995:
        /* <DEDUP_REMOVED lines=16> */
[----:B------:R-:W-:-:S03]  /*4660*/  FMUL.FTZ R15, R32, UR9 ;  /* 0x00000009200f7c20 */ /* 0x000fc60008410000 */
[----:B------:R-:W-:Y:S01]  /*4670*/  LEA.HI.X R53, R14, UR17, R53, 0x2, P1 ;  /* 0x000000110e357c11 */ /* 0x000fe200088f1435 */
[----:B-----5:R-:W-:Y:S01]  /*4680*/  FFMA.FTZ R14, R20, R15, R22 ;  /* 0x0000000f140e7223 */ /* 0x020fe20000010016 */
[----:B------:R-:W-:-:S03]  /*4690*/  FMUL.FTZ R15, R33, UR9 ;  /* 0x00000009210f7c20 */ /* 0x000fc60008410000 */
[----:B------:R-:W-:Y:S01]  /*46a0*/  FMUL.FTZ R32, R14, -1.4426950216293334961 ;  /* 0xbfb8aa3b0e207820 */ /* 0x000fe20000410000 */
        /* <DEDUP_REMOVED lines=11> */
.L_x_3028:
[----:B------:R-:W-:Y:S05]  /*4760*/  BSYNC.RECONVERGENT B1 ;  /* 0x0000000000017941 */ /* 0x000fea0003800200 */
.L_x_3027:
[----:B------:R-:W-:Y:S01]  /*4770*/  ISETP.GE.U32.AND P1, PT, R54, UR10, PT ;  /* 0x0000000a36007c0c */ /* 0x000fe2000bf26070 */
[----:B------:R-:W-:Y:S01]  /*4780*/  BSSY.RECONVERGENT B1, `(.L_x_3029) ;  /* 0x0000021000017945 */ /* 0x000fe20003800200 */
[----:B------:R-:W-:Y:S02]  /*4790*/  IADD3 R32, PT, PT, R56, 0x80, RZ ;  /* 0x0000008038207810 */ /* 0x000fe40007ffe0ff */
[----:B------:R-:W-:Y:S02]  /*47a0*/  ISETP.GE.AND.EX P1, PT, R7, UR11, PT, P1 ;  /* 0x0000000b07007c0c */ /* 0x000fe4000bf26310 */
[----:B------:R-:W-:Y:S02]  /*47b0*/  ISETP.GE.U32.AND P2, PT, R12, UR10, PT ;  /* 0x0000000a0c007c0c */ /* 0x000fe4000bf46070 */
[----:B------:R-:W-:-:S09]  /*47c0*/  ISETP.GE.U32.AND P3, PT, R32, UR10, PT ;  /* 0x0000000a20007c0c */ /* 0x000fd2000bf66070 */
        /* <DEDUP_REMOVED lines=26> */
[----:B-1----:R-:W-:-:S05]  /*4970*/  FMUL.FTZ R15, R15, R34 ;  /* 0x000000220f0f7220 */ /* 0x002fca0000410000 */
[----:B------:R1:W-:Y:S02]  /*4980*/  STG.E.64 desc[UR14][R52.64], R14 ;  /* 0x0000000e34007986 */ /* 0x0003e4000c101b0e */
.L_x_3030:
[----:B------:R-:W-:Y:S05]  /*4990*/  BSYNC.RECONVERGENT B1 ;  /* 0x0000000000017941 */ /* 0x000fea0003800200 */
.L_x_3029:
[----:B------:R-:W-:Y:S01]  /*49a0*/  ISETP.GE.AND.EX P2, PT, R9, UR11, PT, P2 ;  /* 0x0000000b09007c0c */ /* 0x000fe2000bf46320 */
[----:B------:R-:W-:Y:S01]  /*49b0*/  BSSY.RECONVERGENT B1, `(.L_x_3031) ;  /* 0x0000020000017945 */ /* 0x000fe20003800200 */
[----:B------:R-:W-:Y:S02]  /*49c0*/  SHF.R.S32.HI R35, RZ, 0x1f, R32 ;  /* 0x0000001fff237819 */ /* 0x000fe40000011420 */
[----:B------:R-:W-:Y:S02]  /*49d0*/  IADD3 R33, PT, PT, R56, 0xa0, RZ ;  /* 0x000000a038217810 */ /* 0x000fe40007ffe0ff */
[----:B------:R-:W-:-:S07]  /*49e0*/  ISETP.GE.AND.EX P3, PT, R35, UR11, PT, P3 ;  /* 0x0000000b23007c0c */ /* 0x000fce000bf66330 */
[----:B------:R-:W-:Y:S06]  /*49f0*/  @P2 BRA `(.L_x_3032) ;  /* 0x00000000006c2947 */ /* 0x000fec0003800000 */
        /* <DEDUP_REMOVED lines=27> */
.L_x_3032:
[----:B------:R-:W-:Y:S05]  /*4bb0*/  BSYNC.RECONVERGENT B1 ;  /* 0x0000000000017941 */ /* 0x000fea0003800200 */
.L_x_3031:
[----:B------:R-:W-:Y:S01]  /*4bc0*/  BSSY.RECONVERGENT B1, `(.L_x_3033) ;  /* 0x000001e000017945 */ /* 0x000fe20003800200 */
[----:B------:R-:W-:-:S03]  /*4bd0*/  IADD3 R34, PT, PT, R56, 0xc0, RZ ;  /* 0x000000c038227810 */ /* 0x000fc60007ffe0ff */
[----:B------:R-:W-:Y:S05]  /*4be0*/  @P6 BRA `(.L_x_3034) ;  /* 0x00000000006c6947 */ /* 0x000fea0003800000 */
        /* <DEDUP_REMOVED lines=27> */
.L_x_3034:
[----:B------:R-:W-:Y:S05]  /*4da0*/  BSYNC.RECONVERGENT B1 ;  /* 0x0000000000017941 */ /* 0x000fea0003800200 */
.L_x_3033:
[----:B------:R-:W-:Y:S04]  /*4db0*/  BSSY.RECONVERGENT B1, `(.L_x_3035) ;  /* 0x000001d000017945 */ /* 0x000fe80003800200 */
[----:B------:R-:W-:Y:S05]  /*4dc0*/  @P3 BRA `(.L_x_3036) ;  /* 0x00000000006c3947 */ /* 0x000fea0003800000 */
[----:B------:R-:W-:Y:S01]  /*4dd0*/  FADD.FTZ R16, R16, -UR5 ;  /* 0x8000000510107e21 */ /* 0x000fe20008010000 */
[----:B------:R-:W-:Y:S01]  /*4de0*/  FADD.FTZ R17, R17, -UR5 ;  /* 0x8000000511117e21 */ /* 0x000fe20008010000 */
[----:B------:R-:W4:Y:S02]  /*4df0*/  LDCU.64 UR12, c[0x0][0x3e0] ;  /* 0x00007c00ff0c77ac */ /* 0x000f240008000a00 */
[----:B---3--:R-:W-:Y:S01]  /*4e00*/  FMUL.FTZ R37, R16, UR9 ;  /* 0x0000000910257c20 */ /* 0x008fe20008410000 */
[----:B------:R-:W-:Y:S01]  /*4e10*/  FMUL.FTZ R36, R17, UR9 ;  /* 0x0000000911247c20 */ /* 0x000fe20008410000 */
[----:B------:R-:W3:Y:S02]  /*4e20*/  LDCU.64 UR16, c[0x0][0x380] ;  /* 0x00007000ff1077ac */ /* 0x000ee40008000a00 */
[----:B-----5:R-:W-:Y:S01]  /*4e30*/  FFMA.FTZ R37, R20, R37, R22 ;  /* 0x0000002514257223 */ /* 0x020fe20000010016 */
[----:B------:R-:W-:-:S03]  /*4e40*/  FFMA.FTZ R36, R21, R36, R23 ;  /* 0x0000002415247223 */ /* 0x000fc60000010017 */
[----:B012---:R-:W-:Y:S01]  /*4e50*/  FMUL.FTZ R14, R37, -1.4426950216293334961 ;  /* 0xbfb8aa3b250e7820 */ /* 0x007fe20000410000 */
[----:B------:R-:W-:-:S05]  /*4e60*/  FMUL.FTZ R16, R36, -1.4426950216293334961 ;  /* 0xbfb8aa3b24107820 */ /* 0x000fca0000410000 */
[----:B------:R-:W0:Y:S01]  /*4e70*/  MUFU.EX2 R14, R14 ;  /* 0x0000000e000e7308 */ /* 0x000e220000000800 */
[----:B----4-:R-:W-:-:S03]  /*4e80*/  IMAD R15, R35, UR12, RZ ;  /* 0x0000000c230f7c24 */ /* 0x010fc6000f8e02ff */
[----:B------:R-:W1:Y:S01]  /*4e90*/  MUFU.EX2 R16, R16 ;  /* 0x0000001000107308 */ /* 0x000e620000000800 */
[----:B------:R-:W-:Y:S01]  /*4ea0*/  IMAD R17, R32, UR13, R15 ;  /* 0x0000000d20117c24 */ /* 0x000fe2000f8e020f */
[----:B------:R-:W-:Y:S01]  /*4eb0*/  MOV R15, R59 ;  /* 0x0000003b000f7202 */ /* 0x000fe20000000f00 */
[----:B0-----:R-:W-:Y:S01]  /*4ec0*/  FADD.FTZ R38, R14, 1 ;  /* 0x3f8000000e267421 */ /* 0x001fe20000010000 */
[----:B------:R-:W-:Y:S01]  /*4ed0*/  MOV R14, R60 ;  /* 0x0000003c000e7202 */ /* 0x000fe20000000f00 */
[----:B-1----:R-:W-:-:S04]  /*4ee0*/  FADD.FTZ R39, R16, 1 ;  /* 0x3f80000010277421 */ /* 0x002fc80000010000 */
[----:B------:R-:W0:Y:S01]  /*4ef0*/  MUFU.RCP R38, R38 ;  /* 0x0000002600267308 */ /* 0x000e220000001000 */
[----:B------:R-:W-:-:S05]  /*4f00*/  IMAD.WIDE.U32 R14, R32, UR12, R14 ;  /* 0x0000000c200e7c25 */ /* 0x000fca000f8e000e */
[----:B------:R-:W-:Y:S02]  /*4f10*/  IADD3 R17, PT, PT, R15, R17, RZ ;  /* 0x000000110f117210 */ /* 0x000fe40007ffe0ff */
[----:B------:R-:W1:Y:S01]  /*4f20*/  MUFU.RCP R35, R39 ;  /* 0x0000002700237308 */ /* 0x000e620000001000 */
[----:B---3--:R-:W-:-:S04]  /*4f30*/  LEA R16, P1, R14, UR16, 0x2 ;  /* 0x000000100e107c11 */ /* 0x008fc8000f8210ff */
[----:B------:R-:W-:Y:S01]  /*4f40*/  LEA.HI.X R17, R14, UR17, R17, 0x2, P1 ;  /* 0x000000110e117c11 */ /* 0x000fe200088f1411 */
[----:B0-----:R-:W-:Y:S01]  /*4f50*/  FMUL.FTZ R14, R37, R38 ;  /* 0x00000026250e7220 */ /* 0x001fe20000410000 */
[----:B-1----:R-:W-:-:S05]  /*4f60*/  FMUL.FTZ R15, R36, R35 ;  /* 0x00000023240f7220 */ /* 0x002fca0000410000 */
[----:B------:R4:W-:Y:S02]  /*4f70*/  STG.E.64 desc[UR14][R16.64], R14 ;  /* 0x0000000e10007986 */ /* 0x0009e4000c101b0e */
.L_x_3036:
[----:B------:R-:W-:Y:S05]  /*4f80*/  BSYNC.RECONVERGENT B1 ;  /* 0x0000000000017941 */ /* 0x000fea0003800200 */
.L_x_3035:
[----:B------:R-:W-:Y:S01]  /*4f90*/  ISETP.GE.U32.AND P3, PT, R33, UR10, PT ;  /* 0x0000000a21007c0c */ /* 0x000fe2000bf66070 */
[----:B------:R-:W-:Y:S01]  /*4fa0*/  BSSY.RECONVERGENT B1, `(.L_x_3037) ;  /* 0x000002e000017945 */ /* 0x000fe20003800200 */
[----:B01234-:R-:W-:Y:S02]  /*4fb0*/  SHF.R.S32.HI R14, RZ, 0x1f, R33 ;  /* 0x0000001fff0e7819 */ /* 0x01ffe40000011421 */
        /* <DEDUP_REMOVED lines=44> */
.L_x_3038:
[----:B------:R-:W-:Y:S05]  /*5280*/  BSYNC.RECONVERGENT B1 ;  /* 0x0000000000017941 */ /* 0x000fea0003800200 */
.L_x_3037:
[----:B------:R-:W-:Y:S01]  /*5290*/  BSSY.RECONVERGENT B1, `(.L_x_3039) ;  /* 0x000001f000017945 */ /* 0x000fe20003800200 */
[C---:B------:R-:W-:Y:S02]  /*52a0*/  IADD3 R18, PT, PT, R56.reuse, 0x140, RZ ;  /* 0x0000014038127810 */ /* 0x040fe40007ffe0ff */
[----:B------:R-:W-:Y:S01]  /*52b0*/  IADD3 R19, PT, PT, R56, 0x160, RZ ;  /* 0x0000016038137810 */ /* 0x000fe20007ffe0ff */
[----:B------:R-:W-:Y:S06]  /*52c0*/  @P1 BRA `(.L_x_3040) ;  /* 0x00000000006c1947 */ /* 0x000fec0003800000 */
[----:B------:R-:W-:Y:S01]  /*52d0*/  FADD.FTZ R24, R24, -UR5 ;  /* 0x8000000518187e21 */ /* 0x000fe20008010000 */
[----:B------:R-:W-:Y:S01]  /*52e0*/  FADD.FTZ R25, R25, -UR5 ;  /* 0x8000000519197e21 */ /* 0x000fe20008010000 */
[----:B------:R-:W1:Y:S02]  /*52f0*/  LDCU.64 UR12, c[0x0][0x3e0] ;  /* 0x00007c00ff0c77ac */ /* 0x000e640008000a00 */
[----:B------:R-:W-:Y:S01]  /*5300*/  FMUL.FTZ R33, R24, UR9 ;  /* 0x0000000918217c20 */ /* 0x000fe20008410000 */
[----:B------:R-:W-:Y:S01]  /*5310*/  FMUL.FTZ R24, R25, UR9 ;  /* 0x0000000919187c20 */ /* 0x000fe20008410000 */
[----:B------:R-:W2:Y:S02]  /*5320*/  LDCU.64 UR16, c[0x0][0x380] ;  /* 0x00007000ff1077ac */ /* 0x000ea40008000a00 */
[----:B-----5:R-:W-:Y:S01]  /*5330*/  FFMA.FTZ R33, R20, R33, R22 ;  /* 0x0000002114217223 */ /* 0x020fe20000010016 */
[----:B------:R-:W-:-:S03]  /*5340*/  FFMA.FTZ R24, R21, R24, R23 ;  /* 0x0000001815187223 */ /* 0x000fc60000010017 */
[----:B0-----:R-:W-:Y:S01]  /*5350*/  FMUL.FTZ R14, R33, -1.4426950216293334961 ;  /* 0xbfb8aa3b210e7820 */ /* 0x001fe20000410000 */
[----:B------:R-:W-:-:S05]  /*5360*/  FMUL.FTZ R17, R24, -1.4426950216293334961 ;  /* 0xbfb8aa3b18117820 */ /* 0x000fca0000410000 */
[----:B------:R-:W0:Y:S01]  /*5370*/  MUFU.EX2 R14, R14 ;  /* 0x0000000e000e7308 */ /* 0x000e220000000800 */
[----:B-1----:R-:W-:-:S03]  /*5380*/  IMAD R15, R16, UR12, RZ ;  /* 0x0000000c100f7c24 */ /* 0x002fc6000f8e02ff */
        /* <DEDUP_REMOVED lines=10> */
[----:B--2---:R-:W-:-:S04]  /*5430*/  LEA R16, P1, R14, UR16, 0x2 ;  /* 0x000000100e107c11 */ /* 0x004fc8000f8210ff */
[----:B------:R-:W-:Y:S01]  /*5440*/  LEA.HI.X R17, R14, UR17, R53, 0x2, P1 ;  /* 0x000000110e117c11 */ /* 0x000fe200088f1435 */
[----:B0-----:R-:W-:Y:S01]  /*5450*/  FMUL.FTZ R14, R33, R52 ;  /* 0x00000034210e7220 */ /* 0x001fe20000410000 */
[----:B-1----:R-:W-:-:S05]  /*5460*/  FMUL.FTZ R15, R24, R25 ;  /* 0x00000019180f7220 */ /* 0x002fca0000410000 */
[----:B------:R1:W-:Y:S02]  /*5470*/  STG.E.64 desc[UR14][R16.64], R14 ;  /* 0x0000000e10007986 */ /* 0x0003e4000c101b0e */
.L_x_3040:
[----:B------:R-:W-:Y:S05]  /*5480*/  BSYNC.RECONVERGENT B1 ;  /* 0x0000000000017941 */ /* 0x000fea0003800200 */
.L_x_3039:
        /* <DEDUP_REMOVED lines=21> */
[----:B------:R-:W-:Y:S01]  /*55e0*/  IMAD R39, R39, UR13, R38 ;  /* 0x0000000d27277c24 */ /* 0x000fe2000f8e0226 */
[----:B0-----:R-:W-:Y:S02]  /*55f0*/  LEA R16, P1, R14, UR16, 0x2 ;  /* 0x000000100e107c11 */ /* 0x001fe4000f8210ff */
[----:B------:R-:W0:Y:S02]  /*5600*/  MUFU.RCP R27, R27 ;  /* 0x0000001b001b7308 */ /* 0x000e240000001000 */
[----:B------:R-:W-:-:S04]  /*5610*/  IADD3 R39, PT, PT, R15, R39, RZ ;  /* 0x000000270f277210 */ /* 0x000fc80007ffe0ff */
[----:B------:R-:W-:Y:S01]  /*5620*/  LEA.HI.X R17, R14, UR17, R39, 0x2, P1 ;  /* 0x000000110e117c11 */ /* 0x000fe200088f1427 */
[----:B-1----:R-:W-:Y:S01]  /*5630*/  FMUL.FTZ R14, R25, R26 ;  /* 0x0000001a190e7220 */ /* 0x002fe20000410000 */
[----:B0-----:R-:W-:-:S05]  /*5640*/  FMUL.FTZ R15, R24, R27 ;  /* 0x0000001b180f7220 */ /* 0x001fca0000410000 */
[----:B------:R2:W-:Y:S02]  /*5650*/  STG.E.64 desc[UR14][R16.64], R14 ;  /* 0x0000000e10007986 */ /* 0x0005e4000c101b0e */
.L_x_3042:
[----:B------:R-:W-:Y:S05]  /*5660*/  BSYNC.RECONVERGENT B1 ;  /* 0x0000000000017941 */ /* 0x000fea0003800200 */
.L_x_3041:
        /* <DEDUP_REMOVED lines=29> */
.L_x_3044:
[----:B------:R-:W-:Y:S05]  /*5840*/  BSYNC.RECONVERGENT B1 ;  /* 0x0000000000017941 */ /* 0x000fea0003800200 */
.L_x_3043:
[----:B------:R-:W-:Y:S04]  /*5850*/  BSSY.RECONVERGENT B1, `(.L_x_3045) ;  /* 0x000001d000017945 */ /* 0x000fe80003800200 */
[----:B------:R-:W-:Y:S05]  /*5860*/  @P2 BRA `(.L_x_3046) ;  /* 0x00000000006c2947 */ /* 0x000fea0003800000 */
[----:B------:R-:W-:Y:S01]  /*5870*/  FADD.FTZ R30, R30, -UR5 ;  /* 0x800000051e1e7e21 */ /* 0x000fe20008010000 */
[----:B------:R-:W-:Y:S01]  /*5880*/  FADD.FTZ R31, R31, -UR5 ;  /* 0x800000051f1f7e21 */ /* 0x000fe20008010000 */
[----:B------:R-:W4:Y:S02]  /*5890*/  LDCU.64 UR12, c[0x0][0x3e0] ;  /* 0x00007c00ff0c77ac */ /* 0x000f240008000a00 */
[----:B0123--:R-:W-:Y:S01]  /*58a0*/  FMUL.FTZ R15, R30, UR9 ;  /* 0x000000091e0f7c20 */ /* 0x00ffe20008410000 */
        /* <DEDUP_REMOVED lines=23> */
.L_x_3046:
[----:B------:R-:W-:Y:S05]  /*5a20*/  BSYNC.RECONVERGENT B1 ;  /* 0x0000000000017941 */ /* 0x000fea0003800200 */
.L_x_3045:
[----:B------:R-:W-:Y:S01]  /*5a30*/  ISETP.GE.U32.AND P5, PT, R18, UR10, PT ;  /* 0x0000000a12007c0c */ /* 0x000fe2000bfa6070 */
[----:B------:R-:W-:Y:S01]  /*5a40*/  BSSY.RECONVERGENT B1, `(.L_x_3047) ;  /* 0x000002d000017945 */ /* 0x000fe20003800200 */
[----:B-1234-:R-:W-:Y:S02]  /*5a50*/  SHF.R.S32.HI R17, RZ, 0x1f, R18 ;  /* 0x0000001fff117819 */ /* 0x01efe40000011412 */
        /* <DEDUP_REMOVED lines=43> */
.L_x_3048:
[----:B------:R-:W-:Y:S05]  /*5d10*/  BSYNC.RECONVERGENT B1 ;  /* 0x0000000000017941 */ /* 0x000fea0003800200 */
.L_x_3047:
[----:B------:R-:W-:Y:S04]  /*5d20*/  BSSY.RECONVERGENT B1, `(.L_x_3049) ;  /* 0x000001d000017945 */ /* 0x000fe80003800200 */
[----:B------:R-:W-:Y:S05]  /*5d30*/  @P2 BRA `(.L_x_3050) ;  /* 0x00000000006c2947 */ /* 0x000fea0003800000 */
[----:B------:R-:W-:Y:S01]  /*5d40*/  FADD.FTZ R42, R42, -UR5 ;  /* 0x800000052a2a7e21 */ /* 0x000fe20008010000 */
[----:B------:R-:W-:Y:S01]  /*5d50*/  FADD.FTZ R43, R43, -UR5 ;  /* 0x800000052b2b7e21 */ /* 0x000fe20008010000 */
[----:B------:R-:W2:Y:S02]  /*5d60*/  LDCU.64 UR12, c[0x0][0x3e0] ;  /* 0x00007c00ff0c77ac */ /* 0x000ea40008000a00 */
[----:B01----:R-:W-:Y:S01]  /*5d70*/  FMUL.FTZ R15, R42, UR9 ;  /* 0x000000092a0f7c20 */ /* 0x003fe20008410000 */
        /* <DEDUP_REMOVED lines=23> */
.L_x_3050:
[----:B------:R-:W-:Y:S05]  /*5ef0*/  BSYNC.RECONVERGENT B1 ;  /* 0x0000000000017941 */ /* 0x000fea0003800200 */
.L_x_3049:
[----:B------:R-:W-:Y:S04]  /*5f00*/  BSSY.RECONVERGENT B1, `(.L_x_3051) ;  /* 0x000001d000017945 */ /* 0x000fe80003800200 */
[----:B------:R-:W-:Y:S05]  /*5f10*/  @P1 BRA `(.L_x_3052) ;  /* 0x00000000006c1947 */ /* 0x000fea0003800000 */
[----:B------:R-:W-:Y:S01]  /*5f20*/  FADD.FTZ R44, R44, -UR5 ;  /* 0x800000052c2c7e21 */ /* 0x000fe20008010000 */
[----:B------:R-:W-:Y:S01]  /*5f30*/  FADD.FTZ R45, R45, -UR5 ;  /* 0x800000052d2d7e21 */ /* 0x000fe20008010000 */
[----:B------:R-:W3:Y:S02]  /*5f40*/  LDCU.64 UR12, c[0x0][0x3e0] ;  /* 0x00007c00ff0c77ac */ /* 0x000ee40008000a00 */
[----:B012---:R-:W-:Y:S01]  /*5f50*/  FMUL.FTZ R15, R44, UR9 ;  /* 0x000000092c0f7c20 */ /* 0x007fe20008410000 */
        /* <DEDUP_REMOVED lines=23> */
.L_x_3052:
[----:B------:R-:W-:Y:S05]  /*60d0*/  BSYNC.RECONVERGENT B1 ;  /* 0x0000000000017941 */ /* 0x000fea0003800200 */
.L_x_3051:
        /* <DEDUP_REMOVED lines=29> */
.L_x_3054:
[----:B------:R-:W-:Y:S05]  /*62b0*/  BSYNC.RECONVERGENT B1 ;  /* 0x0000000000017941 */ /* 0x000fea0003800200 */
.L_x_3053:
[----:B------:R-:W-:Y:S04]  /*62c0*/  BSSY.RECONVERGENT B1, `(.L_x_3055) ;  /* 0x000001d000017945 */ /* 0x000fe80003800200 */
[----:B------:R-:W-:Y:S05]  /*62d0*/  @P3 BRA `(.L_x_3056) ;  /* 0x00000000006c3947 */ /* 0x000fea0003800000 */
[----:B------:R-:W-:Y:S01]  /*62e0*/  FADD.FTZ R48, R48, -UR5 ;  /* 0x8000000530307e21 */ /* 0x000fe20008010000 */
[----:B------:R-:W-:Y:S01]  /*62f0*/  FADD.FTZ R49, R49, -UR5 ;  /* 0x8000000531317e21 */ /* 0x000fe20008010000 */
[----:B------:R-:W3:Y:S02]  /*6300*/  LDCU.64 UR12, c[0x0][0x3e0] ;  /* 0x00007c00ff0c77ac */ /* 0x000ee40008000a00 */
[----:B012-4-:R-:W-:Y:S01]  /*6310*/  FMUL.FTZ R15, R48, UR9 ;  /* 0x00000009300f7c20 */ /* 0x017fe20008410000 */
[----:B---3--:R-:W-:Y:S01]  /*6320*/  FMUL.FTZ R16, R49, UR9 ;  /* 0x0000000931107c20 */ /* 0x008fe20008410000 */
        /* <DEDUP_REMOVED lines=22> */
.L_x_3056:
[----:B------:R-:W-:Y:S05]  /*6490*/  BSYNC.RECONVERGENT B1 ;  /* 0x0000000000017941 */ /* 0x000fea0003800200 */
.L_x_3055:
[----:B------:R-:W-:Y:S05]  /*64a0*/  @P4 BRA `(.L_x_3026) ;  /* 0x0000000000684947 */ /* 0x000fea0003800000 */
[----:B------:R-:W-:Y:S01]  /*64b0*/  FADD.FTZ R50, R50, -UR5 ;  /* 0x8000000532327e21 */ /* 0x000fe20008010000 */
[----:B------:R-:W-:Y:S01]  /*64c0*/  FADD.FTZ R51, R51, -UR5 ;  /* 0x8000000533337e21 */ /* 0x000fe20008010000 */
[----:B------:R-:W3:Y:S01]  /*64d0*/  LDCU.64 UR10, c[0x0][0x3e0] ;  /* 0x00007c00ff0a77ac */ /* 0x000ee20008000a00 */
[----:B------:R-:W-:Y:S01]  /*64e0*/  MOV R58, R60 ;  /* 0x0000003c003a7202 */ /* 0x000fe20000000f00 */
[----:B012-4-:R-:W-:Y:S01]  /*64f0*/  FMUL.FTZ R15, R50, UR9 ;  /* 0x00000009320f7c20 */ /* 0x017fe20008410000 */
[----:B---3--:R-:W-:Y:S01]  /*6500*/  FMUL.FTZ R16, R51, UR9 ;  /* 0x0000000933107c20 */ /* 0x008fe20008410000 */
[----:B------:R-:W0:Y:S02]  /*6510*/  LDCU.64 UR12, c[0x0][0x380] ;  /* 0x00007000ff0c77ac */ /* 0x000e240008000a00 */
[----:B-----5:R-:W-:Y:S01]  /*6520*/  FFMA.FTZ R19, R20, R15, R22 ;  /* 0x0000000f14137223 */ /* 0x020fe20000010016 */
[----:B------:R-:W-:-:S03]  /*6530*/  FFMA.FTZ R20, R21, R16, R23 ;  /* 0x0000001015147223 */ /* 0x000fc60000010017 */
[----:B------:R-:W-:Y:S01]  /*6540*/  FMUL.FTZ R14, R19, -1.4426950216293334961 ;  /* 0xbfb8aa3b130e7820 */ /* 0x000fe20000410000 */
[----:B------:R-:W-:-:S05]  /*6550*/  FMUL.FTZ R15, R20, -1.4426950216293334961 ;  /* 0xbfb8aa3b140f7820 */ /* 0x000fca0000410000 */
[----:B------:R-:W1:Y:S01]  /*6560*/  MUFU.EX2 R14, R14 ;  /* 0x0000000e000e7308 */ /* 0x000e620000000800 */
[----:B------:R-:W-:-:S03]  /*6570*/  IMAD R21, R55, UR10, RZ ;  /* 0x0000000a37157c24 */ /* 0x000fc6000f8e02ff */
        /* <DEDUP_REMOVED lines=13> */
.L_x_3026:
[----:B------:R-:W-:Y:S05]  /*6650*/  BSYNC.RECONVERGENT B0 ;  /* 0x0000000000007941 */ /* 0x000fea0003800200 */
.L_x_2994:
[----:B------:R-:W-:Y:S02]  /*6660*/  UIADD3 UR7, UPT, UPT, UR18, UR7, URZ ;  /* 0x0000000712077290 */ /* 0x000fe4000fffe0ff */
[----:B------:R-:W-:Y:S02]  /*6670*/  UIADD3 UR4, UPT, UPT, UR4, 0x1, URZ ;  /* 0x0000000104047890 */ /* 0x000fe4000fffe0ff */
[----:B------:R-:W-:-:S09]  /*6680*/  UISETP.GE.AND UP0, UPT, UR7, UR8, UPT ;  /* 0x000000080700728c */ /* 0x000fd2000bf06270 */
[----:B------:R-:W-:Y:S05]  /*6690*/  BRA.U !UP0, `(.L_x_3057) ;  /* 0xffffff9908e87547 */ /* 0x000fea000b83ffff */
[----:B------:R-:W-:Y:S05]  /*66a0*/  EXIT ;  /* 0x000000000000794d */ /* 0x000fea0003800000 */
.L_x_3058:
        /* <DEDUP_REMOVED lines=13> */
.L_x_3467:


//--------------------- .text._Z35group_norm_nhwc_fwd_one_pass_kernelI11Fp32IOBf16WLi64ELi8ELi128EEv26Group_norm_nhwc_fwd_params --------------------------
	.section	.text._Z35group_norm_nhwc_fwd_one_pass_kernelI11Fp32IOBf16WLi64ELi8ELi128EEv26Group_norm_nhwc_fwd_params,"ax",@progbits
	.align	128
        .global         _Z35group_norm_nhwc_fwd_one_pass_kernelI11Fp32IOBf16WLi64ELi8ELi128EEv26Group_norm_nhwc_fwd_params
        .type           _Z35group_norm_nhwc_fwd_one_pass_kernelI11Fp32IOBf16WLi64ELi8ELi128EEv26Group_norm_nhwc_fwd_params,@function
        .size           _Z35group_norm_nhwc_fwd_one_pass_kernelI11Fp32IOBf16WLi64ELi8ELi128EEv26Group_norm_nhwc_fwd_params,(.L_x_3468 - _Z35group_norm_nhwc_fwd_one_pass_kernelI11Fp32IOBf16WLi64ELi8ELi128EEv26Group_norm_nhwc_fwd_params)
        .other          _Z35group_norm_nhwc_fwd_one_pass_kernelI11Fp32IOBf16WLi64ELi8ELi128EEv26Group_norm_nhwc_fwd_params,@"STO_CUDA_ENTRY STV_DEFAULT"
_Z35group_norm_nhwc_fwd_one_pass_kernelI11Fp32IOBf16WLi64ELi8ELi128EEv26Group_norm_nhwc_fwd_params:
.text._Z35group_norm_nhwc_fwd_one_pass_kernelI11Fp32IOBf16WLi64ELi8ELi128EEv26Group_norm_nhwc_fwd_params:
        /* <DEDUP_REMOVED lines=26> */
.L_x_3078:
[----:B0-----:R-:W0:Y:S01]  /*01a0*/  LDC R11, c[0x0][0x3f8] ;  /* 0x0000fe00ff0b7b82 */ /* 0x001e220000000800 */
[----:B-1----:R-:W1:Y:S01]  /*01b0*/  LDCU.64 UR10, c[0x0][0x3e8] ;  /* 0x00007d00ff0a77ac */ /* 0x002e620008000a00 */
[----:B------:R-:W-:Y:S02]  /*01c0*/  SHF.R.S32.HI R13, RZ, 0x1f, R3 ;  /* 0x0000001fff0d7819 */ /* 0x000fe40000011403 */
[----:B------:R-:W-:-:S04]  /*01d0*/  IADD3 R18, PT, PT, R3, 0x20, RZ ;  /* 0x0000002003127810 */ /* 0x000fc80007ffe0ff */
[----:B------:R-:W-:Y:S02]  /*01e0*/  SHF.R.S32.HI R19, RZ, 0x1f, R18 ;  /* 0x0000001fff137819 */ /* 0x000fe40000011412 */
[----:B0-----:R-:W-:Y:S02]  /*01f0*/  IABS R7, R11 ;  /* 0x0000000b00077213 */ /* 0x001fe40000000000 */
[----:B------:R-:W-:Y:S02]  /*0200*/  ISETP.NE.AND P3, PT, R11, RZ, PT ;  /* 0x000000ff0b00720c */ /* 0x000fe40003f65270 */
[----:B------:R-:W0:Y:S08]  /*0210*/  I2F.RP R6, R7 ;  /* 0x0000000700067306 */ /* 0x000e300000209400 */
[----:B0-----:R-:W0:Y:S02]  /*0220*/  MUFU.RCP R6, R6 ;  /* 0x0000000600067308 */ /* 0x001e240000001000 */
[----:B0-2---:R-:W-:-:S06]  /*0230*/  IADD3 R4, PT, PT, R6, 0xffffffe, RZ ;  /* 0x0ffffffe06047810 */ /* 0x005fcc0007ffe0ff */
[----:B------:R0:W3:Y:S02]  /*0240*/  F2I.FTZ.U32.TRUNC.NTZ R5, R4 ;  /* 0x0000000400057305 */ /* 0x0000e4000021f000 */
[----:B0-----:R-:W-:Y:S02]  /*0250*/  HFMA2 R4, -RZ, RZ, 0, 0 ;  /* 0x00000000ff047431 */ /* 0x001fe400000001ff */
[----:B---3--:R-:W-:-:S04]  /*0260*/  IMAD.MOV R8, RZ, RZ, -R5 ;  /* 0x000000ffff087224 */ /* 0x008fc800078e0a05 */
[----:B------:R-:W-:Y:S01]  /*0270*/  IMAD R9, R8, R7, RZ ;  /* 0x0000000708097224 */ /* 0x000fe200078e02ff */
[----:B------:R-:W-:-:S03]  /*0280*/  IABS R8, UR8 ;  /* 0x0000000800087c13 */ /* 0x000fc60008000000 */
[----:B------:R-:W-:Y:S01]  /*0290*/  IMAD.HI.U32 R5, R5, R9, R4 ;  /* 0x0000000905057227 */ /* 0x000fe200078e0004 */
[----:B------:R-:W-:Y:S01]  /*02a0*/  LOP3.LUT R4, R11, UR8, RZ, 0x3c, !PT ;  /* 0x000000080b047c12 */ /* 0x000fe2000f8e3cff */
[----:B------:R-:W0:Y:S03]  /*02b0*/  S2R R9, SR_TID.X ;  /* 0x0000000000097919 */ /* 0x000e260000002100 */
        /* <DEDUP_REMOVED lines=9> */
[----:B------:R-:W-:-:S11]  /*0350*/  ISETP.GE.AND.EX P2, PT, R19, UR11, PT, P2 ;  /* 0x0000000b13007c0c */ /* 0x000fd6000bf46320 */
[----:B------:R-:W-:Y:S01]  /*0360*/  @P1 VIADD R5, R5, 0x1 ;  /* 0x0000000105051836 */ /* 0x000fe20000000000 */
[----:B------:R-:W-:Y:S01]  /*0370*/  ISETP.GE.U32.AND P1, PT, R3, UR10, PT ;  /* 0x0000000a03007c0c */ /* 0x000fe2000bf26070 */
[----:B------:R-:W1:Y:S03]  /*0380*/  @!P2 LDC.64 R16, c[0x0][0x3e0] ;  /* 0x0000f800ff10ab82 */ /* 0x000e660000000a00 */
[----:B------:R-:W-:Y:S01]  /*0390*/  ISETP.GE.AND.EX P1, PT, R13, UR11, PT, P1 ;  /* 0x0000000b0d007c0c */ /* 0x000fe2000bf26310 */
[----:B------:R-:W3:Y:S01]  /*03a0*/  LDCU.64 UR10, c[0x0][0x3f0] ;  /* 0x00007e00ff0a77ac */ /* 0x000ee20008000a00 */
[----:B------:R-:W-:Y:S02]  /*03b0*/  MOV R21, R5 ;  /* 0x0000000500157202 */ /* 0x000fe40000000f00 */
[----:B0-----:R-:W-:Y:S02]  /*03c0*/  SHF.L.U32 R5, R9, 0x1, RZ ;  /* 0x0000000109057819 */ /* 0x001fe400000006ff */
[----:B------:R-:W-:-:S02]  /*03d0*/  @!P4 IADD3 R21, PT, PT, -R21, RZ, RZ ;  /* 0x000000ff1515c210 */ /* 0x000fc40007ffe1ff */
[----:B------:R-:W-:Y:S02]  /*03e0*/  @!P3 LOP3.LUT R21, RZ, R11, RZ, 0x33, !PT ;  /* 0x0000000bff15b212 */ /* 0x000fe400078e33ff */
[----:B------:R-:W-:Y:S02]  /*03f0*/  LOP3.LUT R5, R5, 0x6, RZ, 0xc0, !PT ;  /* 0x0000000605057812 */ /* 0x000fe400078ec0ff */
[--C-:B------:R-:W-:Y:S01]  /*0400*/  SHF.R.S32.HI R4, RZ, 0x1f, R21.reuse ;  /* 0x0000001fff047819 */ /* 0x100fe20000011415 */
[----:B------:R-:W0:Y:S01]  /*0410*/  @!P1 LDC.64 R14, c[0x0][0x3e0] ;  /* 0x0000f800ff0e9b82 */ /* 0x000e220000000a00 */
[----:B------:R-:W-:-:S04]  /*0420*/  IMAD.MOV R8, RZ, RZ, -R21 ;  /* 0x000000ffff087224 */ /* 0x000fc800078e0a15 */
[----:B------:R-:W-:Y:S02]  /*0430*/  IMAD R8, R11, R8, UR8 ;  /* 0x000000080b087e24 */ /* 0x000fe4000f8e0208 */
[----:B---3--:R-:W-:Y:S01]  /*0440*/  IMAD R12, R4, UR10, RZ ;  /* 0x0000000a040c7c24 */ /* 0x008fe2000f8e02ff */
[----:B------:R-:W3:Y:S01]  /*0450*/  @!P1 LDC.64 R6, c[0x0][0x390] ;  /* 0x0000e400ff069b82 */ /* 0x000ee20000000a00 */
[----:B-1----:R-:W-:Y:S01]  /*0460*/  @!P2 IMAD R19, R19, R16, RZ ;  /* 0x000000101313a224 */ /* 0x002fe200078e02ff */
[----:B------:R-:W-:Y:S01]  /*0470*/  SHF.L.U32 R8, R8, 0x3, RZ ;  /* 0x0000000308087819 */ /* 0x000fe200000006ff */
[C---:B------:R-:W-:Y:S02]  /*0480*/  IMAD R23, R21.reuse, UR11, R12 ;  /* 0x0000000b15177c24 */ /* 0x040fe4000f8e020c */
[----:B------:R-:W-:Y:S01]  /*0490*/  @!P2 IMAD R17, R18, R17, R19 ;  /* 0x000000111211a224 */ /* 0x000fe200078e0213 */
[----:B------:R-:W-:Y:S02]  /*04a0*/  LOP3.LUT R10, R8, R5, RZ, 0xfc, !PT ;  /* 0x00000005080a7212 */ /* 0x000fe400078efcff */
[----:B------:R-:W-:Y:S01]  /*04b0*/  SHF.R.S32.HI R11, RZ, 0x1f, R8 ;  /* 0x0000001fff0b7819 */ /* 0x000fe20000011408 */
[----:B------:R-:W1:Y:S02]  /*04c0*/  @!P2 LDC.64 R4, c[0x0][0x390] ;  /* 0x0000e400ff04ab82 */ /* 0x000e640000000a00 */
[----:B------:R-:W-:-:S04]  /*04d0*/  IMAD.WIDE.U32 R10, R21, UR10, R10 ;  /* 0x0000000a150a7c25 */ /* 0x000fc8000f8e000a */
[----:B0-----:R-:W-:Y:S01]  /*04e0*/  @!P1 IMAD R12, R13, R14, RZ ;  /* 0x0000000e0d0c9224 */ /* 0x001fe200078e02ff */
[-C--:B------:R-:W-:Y:S01]  /*04f0*/  @!P2 MOV R20, R10.reuse ;  /* 0x0000000a0014a202 */ /* 0x080fe20000000f00 */
[----:B------:R-:W-:Y:S02]  /*0500*/  IMAD.IADD R13, R11, 0x1, R23 ;  /* 0x000000010b0d7824 */ /* 0x000fe400078e0217 */
[----:B------:R-:W-:Y:S01]  /*0510*/  @!P1 IMAD R23, R3, R15, R12 ;  /* 0x0000000f03179224 */ /* 0x000fe200078e020c */
[----:B------:R-:W-:Y:S01]  /*0520*/  @!P1 MOV R12, R10 ;  /* 0x0000000a000c9202 */ /* 0x000fe20000000f00 */
[----:B------:R-:W-:-:S04]  /*0530*/  @!P2 IMAD.MOV.U32 R21, RZ, RZ, R13 ;  /* 0x000000ffff15a224 */ /* 0x000fc800078e000d */
[----:B------:R-:W-:-:S04]  /*0540*/  @!P1 IMAD.WIDE.U32 R14, R3, R14, R12 ;  /* 0x0000000e030e9225 */ /* 0x000fc800078e000c */
[----:B------:R-:W-:Y:S01]  /*0550*/  @!P2 IMAD.WIDE.U32 R18, R18, R16, R20 ;  /* 0x000000101212a225 */ /* 0x000fe200078e0014 */
[----:B------:R-:W-:Y:S02]  /*0560*/  @!P1 IADD3 R16, PT, PT, R15, R23, RZ ;  /* 0x000000170f109210 */ /* 0x000fe40007ffe0ff */
[----:B---3--:R-:W-:Y:S02]  /*0570*/  @!P1 LEA R6, P3, R14, R6, 0x2 ;  /* 0x000000060e069211 */ /* 0x008fe400078610ff */
[----:B------:R-:W-:Y:S02]  /*0580*/  @!P2 IADD3 R15, PT, PT, R19, R17, RZ ;  /* 0x00000011130fa210 */ /* 0x000fe40007ffe0ff */
[----:B-1----:R-:W-:Y:S02]  /*0590*/  @!P2 LEA R4, P4, R18, R4, 0x2 ;  /* 0x000000041204a211 */ /* 0x002fe400078810ff */
        /* <DEDUP_REMOVED lines=52> */
.L_x_3060:
[----:B------:R-:W-:Y:S05]  /*08e0*/  BSYNC.RECONVERGENT B0 ;  /* 0x0000000000007941 */ /* 0x000fea0003800200 */
.L_x_3059:
        /* <DEDUP_REMOVED lines=16> */
.L_x_3062:
[----:B------:R-:W-:Y:S05]  /*09f0*/  BSYNC.RECONVERGENT B0 ;  /* 0x0000000000007941 */ /* 0x000fea0003800200 */
.L_x_3061:
        /* <DEDUP_REMOVED lines=17> */
[----:B---3--:R-:W-:Y:S01]  /*0b10*/  MOV R20, UR12 ;  /* 0x0000000c00147c02 */ /* 0x008fe20008000f00 */
        /* <DEDUP_REMOVED lines=15> */
.L_x_3065:
[----:B------:R-:W2:Y:S04]  /*0c10*/  LDG.E.STRONG.GPU R6, desc[UR14][R4.64] ;  /* 0x0000000e04067981 */ /* 0x000ea8000c1ef900 */
[----:B--2---:R-:W-:Y:S01]  /*0c20*/  CCTL.IVALL ;  /* 0x00000000ff00798f */ /* 0x004fe20002000000 */
[----:B------:R-:W-:Y:S05]  /*0c30*/  YIELD ;  /* 0x0000000000007946 */ /* 0x000fea0003800000 */
[----:B------:R-:W-:-:S13]  /*0c40*/  ISETP.NE.AND P4, PT, R6, R9, PT ;  /* 0x000000090600720c */ /* 0x000fda0003f85270 */
[----:B------:R-:W-:Y:S05]  /*0c50*/  @P4 BRA `(.L_x_3065) ;  /* 0xfffffffc00ec4947 */ /* 0x000fea000383ffff */
.L_x_3064:
        /* <DEDUP_REMOVED lines=15> */
.L_x_3067:
        /* <DEDUP_REMOVED lines=91> */
.L_x_3066:
        /* <DEDUP_REMOVED lines=53> */
.L_x_3068:
        /* <DEDUP_REMOVED lines=27> */
.L_x_3069:
        /* <DEDUP_REMOVED lines=13> */
.L_x_3070:
[----:B------:R-:W-:Y:S05]  /*18d0*/  BSYNC.RECONVERGENT B0 ;  /* 0x0000000000007941 */ /* 0x000fea0003800200 */
.L_x_3063:
[----:B------:R-:W4:Y:S01]  /*18e0*/  S2R R9, SR_TID.X ;  /* 0x0000000000097919 */ /* 0x000f220000002100 */
[----:B------:R-:W5:Y:S01]  /*18f0*/  S2UR UR9, SR_CgaCtaId ;  /* 0x00000000000979c3 */ /* 0x000f620000008800 */
[----:B------:R-:W0:Y:S01]  /*1900*/  LDCU UR10, c[0x0][0x414] ;  /* 0x00008280ff0a77ac */ /* 0x000e220008000800 */
[----:B------:R-:W-:Y:S01]  /*1910*/  MOV R25, UR8 ;  /* 0x0000000800197c02 */ /* 0x000fe20008000f00 */
[----:B------:R-:W-:-:S05]  /*1920*/  UMOV UR5, 0x400 ;  /* 0x0000040000057882 */ /* 0x000fca0000000000 */
[----:B---3--:R-:W3:Y:S08]  /*1930*/  @P0 LDC.64 R20, c[0x0][0x388] ;  /* 0x0000e200ff140b82 */ /* 0x008ef00000000a00 */
[----:B-12---:R-:W1:Y:S01]  /*1940*/  LDC.64 R6, c[0x0][0x398] ;  /* 0x0000e600ff067b82 */ /* 0x006e620000000a00 */
[----:B-----5:R-:W-:-:S07]  /*1950*/  ULEA UR5, UR9, UR5, 0x18 ;  /* 0x0000000509057291 */ /* 0x020fce000f8ec0ff */
[----:B------:R-:W2:Y:S01]  /*1960*/  LDC.64 R4, c[0x0][0x3a0] ;  /* 0x0000e800ff047b82 */ /* 0x000ea20000000a00 */
[----:B----4-:R-:W-:Y:S01]  /*1970*/  SHF.L.U32 R9, R9, 0x1, RZ ;  /* 0x0000000109097819 */ /* 0x010fe200000006ff */
[----:B------:R-:W-:Y:S03]  /*1980*/  @!P3 STS.64 [UR5+0x30], R18 ;  /* 0x00003012ff00b988 */ /* 0x000fe60008000a05 */
[----:B------:R-:W-:-:S05]  /*1990*/  LOP3.LUT R9, R9, 0x6, RZ, 0xc0, !PT ;  /* 0x0000000609097812 */ /* 0x000fca00078ec0ff */
[----:B------:R-:W-:Y:S02]  /*19a0*/  IMAD.IADD R23, R9, 0x1, R8 ;  /* 0x0000000109177824 */ /* 0x000fe400078e0208 */
[----:B---3--:R-:W-:-:S04]  /*19b0*/  @P0 IMAD.WIDE R8, R25, 0x8, R20 ;  /* 0x0000000819080825 */ /* 0x008fc800078e0214 */
[----:B0-----:R-:W-:Y:S01]  /*19c0*/  @P0 FMUL.FTZ R20, R18, UR10 ;  /* 0x0000000a12140c20 */ /* 0x001fe20008410000 */
[----:B------:R-:W-:Y:S01]  /*19d0*/  @P0 FMUL.FTZ R21, R19, UR10 ;  /* 0x0000000a13150c20 */ /* 0x000fe20008410000 */
[----:B-1----:R-:W-:-:S04]  /*19e0*/  IMAD.WIDE R6, R23, 0x2, R6 ;  /* 0x0000000217067825 */ /* 0x002fc800078e0206 */
[----:B------:R-:W-:Y:S01]  /*19f0*/  @P0 STG.E.64 desc[UR14][R8.64], R20 ;  /* 0x0000001408000986 */ /* 0x000fe2000c101b0e */
[----:B--2---:R-:W-:Y:S01]  /*1a00*/  IMAD.WIDE R22, R23, 0x2, R4 ;  /* 0x0000000217167825 */ /* 0x004fe200078e0204 */
[----:B------:R-:W-:Y:S06]  /*1a10*/  BAR.SYNC.DEFER_BLOCKING 0x0 ;  /* 0x0000000000007b1d */ /* 0x000fec0000010000 */
[----:B------:R-:W2:Y:S04]  /*1a20*/  LDG.E.U16 R24, desc[UR14][R6.64] ;  /* 0x0000000e06187981 */ /* 0x000ea8000c1e1500 */
[----:B------:R0:W3:Y:S04]  /*1a30*/  LDG.E.U16 R25, desc[UR14][R6.64+0x2] ;  /* 0x0000020e06197981 */ /* 0x0000e8000c1e1500 */
[----:B------:R-:W4:Y:S04]  /*1a40*/  LDG.E.U16 R26, desc[UR14][R22.64] ;  /* 0x0000000e161a7981 */ /* 0x000f28000c1e1500 */
[----:B------:R4:W5:Y:S01]  /*1a50*/  LDG.E.U16 R27, desc[UR14][R22.64+0x2] ;  /* 0x0000020e161b7981 */ /* 0x000962000c1e1500 */
[----:B------:R-:W-:Y:S01]  /*1a60*/  BSSY.RECONVERGENT B0, `(.L_x_3071) ;  /* 0x000007b000007945 */ /* 0x000fe20003800200 */
[----:B0-----:R-:W-:-:S02]  /*1a70*/  IADD3 R6, PT, PT, R3, 0x20, RZ ;  /* 0x0000002003067810 */ /* 0x001fc40007ffe0ff */
[----:B------:R-:W0:Y:S02]  /*1a80*/  LDS.64 R4, [UR5+0x30] ;  /* 0x00003005ff047984 */ /* 0x000e240008000a00 */
[----:B0-----:R-:W-:-:S04]  /*1a90*/  FMUL.FTZ R4, R4, UR10 ;  /* 0x0000000a04047c20 */ /* 0x001fc80008410000 */
[----:B------:R-:W-:-:S04]  /*1aa0*/  FMUL.FTZ R28, R4, R4 ;  /* 0x00000004041c7220 */ /* 0x000fc80000410000 */
[----:B------:R-:W-:-:S05]  /*1ab0*/  FFMA.FTZ R5, R5, UR10, -R28 ;  /* 0x0000000a05057c23 */ /* 0x000fca000801081c */
[----:B------:R-:W-:-:S13]  /*1ac0*/  FSETP.GTU.FTZ.AND P2, PT, R5, RZ, PT ;  /* 0x000000ff0500720b */ /* 0x000fda0003f5c000 */
[----:B------:R-:W0:Y:S02]  /*1ad0*/  @P2 LDC R18, c[0x0][0x3a8] ;  /* 0x0000ea00ff122b82 */ /* 0x000e240000000800 */
[----:B0-----:R-:W-:Y:S01]  /*1ae0*/  @P2 FADD.FTZ R18, R5, R18 ;  /* 0x0000001205122221 */ /* 0x001fe20000010000 */
[----:B------:R-:W-:-:S06]  /*1af0*/  MOV R5, 0x3f800000 ;  /* 0x3f80000000057802 */ /* 0x000fcc0000000f00 */
        /* <DEDUP_REMOVED lines=16> */
[----:B------:R-:W-:Y:S01]  /*1c00*/  MOV R18, R10 ;  /* 0x0000000a00127202 */ /* 0x000fe20000000f00 */
[C---:B------:R-:W-:Y:S01]  /*1c10*/  FADD.FTZ R16, -R4.reuse, R16 ;  /* 0x0000001004107221 */ /* 0x040fe20000010100 */
[----:B------:R-:W-:Y:S01]  /*1c20*/  MOV R19, R13 ;  /* 0x0000000d00137202 */ /* 0x000fe20000000f00 */
[----:B------:R-:W1:Y:S01]  /*1c30*/  LDCU.64 UR10, c[0x0][0x380] ;  /* 0x00007000ff0a77ac */ /* 0x000e620008000a00 */
[----:B------:R-:W-:Y:S01]  /*1c40*/  FADD.FTZ R24, -R4, R17 ;  /* 0x0000001104187221 */ /* 0x000fe20000010100 */
[----:B0-----:R-:W-:Y:S02]  /*1c50*/  IMAD R20, R20, UR16, RZ ;  /* 0x0000001014147c24 */ /* 0x001fe4000f8e02ff */
[----:B------:R-:W-:-:S04]  /*1c60*/  IMAD.WIDE.U32 R18, R3, UR16, R18 ;  /* 0x0000001003127c25 */ /* 0x000fc8000f8e0012 */
[----:B------:R-:W-:Y:S02]  /*1c70*/  IMAD R21, R3, UR17, R20 ;  /* 0x0000001103157c24 */ /* 0x000fe4000f8e0214 */
[-C--:B------:R-:W-:Y:S01]  /*1c80*/  FMUL.FTZ R20, R16, R5.reuse ;  /* 0x0000000510147220 */ /* 0x080fe20000410000 */
[----:B-1----:R-:W-:Y:S01]  /*1c90*/  LEA R16, P1, R18, UR10, 0x2 ;  /* 0x0000000a12107c11 */ /* 0x002fe2000f8210ff */
[----:B------:R-:W-:Y:S02]  /*1ca0*/  IMAD.IADD R17, R19, 0x1, R21 ;  /* 0x0000000113117824 */ /* 0x000fe400078e0215 */
[----:B------:R-:W-:Y:S01]  /*1cb0*/  FMUL.FTZ R21, R24, R5 ;  /* 0x0000000518157220 */ /* 0x000fe20000410000 */
[----:B------:R-:W-:Y:S02]  /*1cc0*/  FFMA.FTZ R20, R7, R20, R22 ;  /* 0x0000001407147223 */ /* 0x000fe40000010016 */
[----:B------:R-:W-:Y:S01]  /*1cd0*/  LEA.HI.X R17, R18, UR11, R17, 0x2, P1 ;  /* 0x0000000b12117c11 */ /* 0x000fe200088f1411 */
[----:B------:R-:W-:-:S05]  /*1ce0*/  FFMA.FTZ R21, R8, R21, R9 ;  /* 0x0000001508157223 */ /* 0x000fca0000010009 */
[----:B------:R0:W-:Y:S02]  /*1cf0*/  STG.E.64 desc[UR14][R16.64], R20 ;  /* 0x0000001410007986 */ /* 0x0001e4000c101b0e */
.L_x_3074:
[----:B------:R-:W-:Y:S05]  /*1d00*/  BSYNC.RECONVERGENT B1 ;  /* 0x0000000000017941 */ /* 0x000fea0003800200 */
.L_x_3073:
[----:B------:R-:W-:Y:S05]  /*1d10*/  @P2 BRA `(.L_x_3075) ;  /* 0x00000004003c2947 */ /* 0x000fea0003800000 */
[----:B------:R-:W1:Y:S01]  /*1d20*/  LDCU.64 UR10, c[0x0][0x3e0] ;  /* 0x00007c00ff0a77ac */ /* 0x000e620008000a00 */
[----:B------:R-:W-:Y:S01]  /*1d30*/  MOV R11, R13 ;  /* 0x0000000d000b7202 */ /* 0x000fe20000000f00 */
[----:B------:R-:W-:Y:S01]  /*1d40*/  FADD.FTZ R14, -R4, R14 ;  /* 0x0000000e040e7221 */ /* 0x000fe20000010100 */
[----:B------:R-:W2:Y:S03]  /*1d50*/  LDCU.64 UR12, c[0x0][0x380] ;  /* 0x00007000ff0c77ac */ /* 0x000ea60008000a00 */
[----:B------:R-:W-:-:S04]  /*1d60*/  FMUL.FTZ R14, R14, R5 ;  /* 0x000000050e0e7220 */ /* 0x000fc80000410000 */
[----:B------:R-:W-:Y:S01]  /*1d70*/  FFMA.FTZ R14, R7, R14, R22 ;  /* 0x0000000e070e7223 */ /* 0x000fe20000010016 */
[----:B-1----:R-:W-:Y:S02]  /*1d80*/  IMAD R23, R23, UR10, RZ ;  /* 0x0000000a17177c24 */ /* 0x002fe4000f8e02ff */
[----:B------:R-:W-:-:S04]  /*1d90*/  IMAD.WIDE.U32 R10, R6, UR10, R10 ;  /* 0x0000000a060a7c25 */ /* 0x000fc8000f8e000a */
[----:B------:R-:W-:Y:S02]  /*1da0*/  IMAD R23, R6, UR11, R23 ;  /* 0x0000000b06177c24 */ /* 0x000fe4000f8e0217 */
[----:B------:R-:W-:Y:S01]  /*1db0*/  FADD.FTZ R6, -R4, R15 ;  /* 0x0000000f04067221 */ /* 0x000fe20000010100 */
[----:B--2---:R-:W-:Y:S02]  /*1dc0*/  LEA R4, P1, R10, UR12, 0x2 ;  /* 0x0000000c0a047c11 */ /* 0x004fe4000f8210ff */
[----:B------:R-:W-:Y:S01]  /*1dd0*/  IADD3 R23, PT, PT, R11, R23, RZ ;  /* 0x000000170b177210 */ /* 0x000fe20007ffe0ff */
[----:B------:R-:W-:-:S03]  /*1de0*/  FMUL.FTZ R6, R6, R5 ;  /* 0x0000000506067220 */ /* 0x000fc60000410000 */
[----:B------:R-:W-:Y:S01]  /*1df0*/  LEA.HI.X R5, R10, UR13, R23, 0x2, P1 ;  /* 0x0000000d0a057c11 */ /* 0x000fe200088f1417 */
[----:B------:R-:W-:-:S05]  /*1e00*/  FFMA.FTZ R15, R8, R6, R9 ;  /* 0x00000006080f7223 */ /* 0x000fca0000010009 */
[----:B------:R1:W-:Y:S01]  /*1e10*/  STG.E.64 desc[UR14][R4.64], R14 ;  /* 0x0000000e04007986 */ /* 0x0003e2000c101b0e */
[----:B------:R-:W-:Y:S05]  /*1e20*/  BRA `(.L_x_3075) ;  /* 0x0000000000f87947 */ /* 0x000fea0003800000 */
.L_x_3072:
[----:B------:R-:W-:Y:S04]  /*1e30*/  BSSY.RECONVERGENT B1, `(.L_x_3076) ;  /* 0x000001e000017945 */ /* 0x000fe80003800200 */
[----:B------:R-:W-:Y:S05]  /*1e40*/  @P1 BRA `(.L_x_3077) ;  /* 0x0000000000701947 */ /* 0x000fea0003800000 */
[C---:B------:R-:W-:Y:S01]  /*1e50*/  FADD.FTZ R16, -R4.reuse, R16 ;  /* 0x0000001004107221 */ /* 0x040fe20000010100 */
[----:B------:R-:W-:Y:S01]  /*1e60*/  FADD.FTZ R18, -R4, R17 ;  /* 0x0000001104127221 */ /* 0x000fe20000010100 */
[----:B------:R-:W0:Y:S01]  /*1e70*/  LDCU.64 UR10, c[0x0][0x3e0] ;  /* 0x00007c00ff0a77ac */ /* 0x000e220008000a00 */
[----:B------:R-:W-:Y:S01]  /*1e80*/  SHF.R.S32.HI R26, RZ, 0x1f, R3 ;  /* 0x0000001fff1a7819 */ /* 0x000fe20000011403 */
[-C--:B------:R-:W-:Y:S01]  /*1e90*/  FMUL.FTZ R16, R16, R5.reuse ;  /* 0x0000000510107220 */ /* 0x080fe20000410000 */
[----:B------:R-:W-:Y:S01]  /*1ea0*/  FMUL.FTZ R18, R18, R5 ;  /* 0x0000000512127220 */ /* 0x000fe20000410000 */
[----:B------:R-:W1:Y:S01]  /*1eb0*/  LDCU.64 UR12, c[0x0][0x380] ;  /* 0x00007000ff0c77ac */ /* 0x000e620008000a00 */
[----:B------:R-:W-:Y:S02]  /*1ec0*/  IMAD.MOV.U32 R19, RZ, RZ, R13 ;  /* 0x000000ffff137224 */ /* 0x000fe400078e000d */
        /* <DEDUP_REMOVED lines=8> */
[----:B------:R-:W-:-:S04]  /*1f50*/  IMAD.WIDE.U32 R18, R3, UR10, R18 ;  /* 0x0000000a03127c25 */ /* 0x000fc8000f8e0012 */
[----:B--2---:R-:W-:Y:S01]  /*1f60*/  FADD.FTZ R24, R16, 1 ;  /* 0x3f80000010187421 */ /* 0x004fe20000010000 */
[----:B-1----:R-:W-:Y:S01]  /*1f70*/  LEA R16, P1, R18, UR12, 0x2 ;  /* 0x0000000c12107c11 */ /* 0x002fe2000f8210ff */
[----:B0-----:R-:W-:Y:S01]  /*1f80*/  FADD.FTZ R23, R17, 1 ;  /* 0x3f80000011177421 */ /* 0x001fe20000010000 */
[----:B------:R-:W-:-:S03]  /*1f90*/  IMAD R17, R3, UR11, R26 ;  /* 0x0000000b03117c24 */ /* 0x000fc6000f8e021a */
[----:B------:R-:W0:Y:S02]  /*1fa0*/  MUFU.RCP R24, R24 ;  /* 0x0000001800187308 */ /* 0x000e240000001000 */
[----:B------:R-:W-:-:S06]  /*1fb0*/  IADD3 R17, PT, PT, R19, R17, RZ ;  /* 0x0000001113117210 */ /* 0x000fcc0007ffe0ff */
[----:B------:R-:W1:Y:S01]  /*1fc0*/  MUFU.RCP R23, R23 ;  /* 0x0000001700177308 */ /* 0x000e620000001000 */
[----:B------:R-:W-:Y:S01]  /*1fd0*/  LEA.HI.X R17, R18, UR13, R17, 0x2, P1 ;  /* 0x0000000d12117c11 */ /* 0x000fe200088f1411 */
[----:B0-----:R-:W-:Y:S01]  /*1fe0*/  FMUL.FTZ R18, R21, R24 ;  /* 0x0000001815127220 */ /* 0x001fe20000410000 */
[----:B-1----:R-:W-:-:S05]  /*1ff0*/  FMUL.FTZ R19, R20, R23 ;  /* 0x0000001714137220 */ /* 0x002fca0000410000 */
[----:B------:R0:W-:Y:S02]  /*2000*/  STG.E.64 desc[UR14][R16.64], R18 ;  /* 0x0000001210007986 */ /* 0x0001e4000c101b0e */
.L_x_3077:
[----:B------:R-:W-:Y:S05]  /*2010*/  BSYNC.RECONVERGENT B1 ;  /* 0x0000000000017941 */ /* 0x000fea0003800200 */
.L_x_3076:
[----:B------:R-:W1:Y:S01]  /*2020*/  LDCU.64 UR10, c[0x0][0x3e8] ;  /* 0x00007d00ff0a77ac */ /* 0x000e620008000a00 */
[----:B0-----:R-:W-:Y:S02]  /*2030*/  SHF.R.S32.HI R16, RZ, 0x1f, R6 ;  /* 0x0000001fff107819 */ /* 0x001fe40000011406 */
[----:B-1----:R-:W-:-:S04]  /*2040*/  ISETP.GE.U32.AND P1, PT, R6, UR10, PT ;  /* 0x0000000a06007c0c */ /* 0x002fc8000bf26070 */
[----:B------:R-:W-:-:S13]  /*2050*/  ISETP.GE.AND.EX P1, PT, R16, UR11, PT, P1 ;  /* 0x0000000b10007c0c */ /* 0x000fda000bf26310 */
[----:B------:R-:W-:Y:S05]  /*2060*/  @P1 BRA `(.L_x_3075) ;  /* 0x0000000000681947 */ /* 0x000fea0003800000 */
[C---:B------:R-:W-:Y:S01]  /*2070*/  FADD.FTZ R14, -R4.reuse, R14 ;  /* 0x0000000e040e7221 */ /* 0x040fe20000010100 */
[----:B------:R-:W-:Y:S01]  /*2080*/  FADD.FTZ R4, -R4, R15 ;  /* 0x0000000f04047221 */ /* 0x000fe20000010100 */
        /* <DEDUP_REMOVED lines=12> */
[----:B------:R-:W-:-:S04]  /*2150*/  IMAD.WIDE.U32 R10, R6, UR10, R10 ;  /* 0x0000000a060a7c25 */ /* 0x000fc8000f8e000a */
[----:B------:R-:W-:Y:S02]  /*2160*/  IMAD R15, R6, UR11, R15 ;  /* 0x0000000b060f7c24 */ /* 0x000fe4000f8e020f */
[----:B--2---:R-:W-:Y:S01]  /*2170*/  FADD.FTZ R8, R4, 1 ;  /* 0x3f80000004087421 */ /* 0x004fe20000010000 */
[C---:B-1----:R-:W-:Y:S02]  /*2180*/  LEA R4, P1, R10.reuse, UR12, 0x2 ;  /* 0x0000000c0a047c11 */ /* 0x042fe4000f8210ff */
[----:B------:R-:W-:Y:S01]  /*2190*/  IADD3 R15, PT, PT, R11, R15, RZ ;  /* 0x0000000f0b0f7210 */ /* 0x000fe20007ffe0ff */
[----:B0-----:R-:W-:Y:S02]  /*21a0*/  FADD.FTZ R12, R5, 1 ;  /* 0x3f800000050c7421 */ /* 0x001fe40000010000 */
[----:B------:R-:W0:Y:S01]  /*21b0*/  MUFU.RCP R8, R8 ;  /* 0x0000000800087308 */ /* 0x000e220000001000 */
[----:B------:R-:W-:-:S07]  /*21c0*/  LEA.HI.X R5, R10, UR13, R15, 0x2, P1 ;  /* 0x0000000d0a057c11 */ /* 0x000fce00088f140f */
[----:B------:R-:W1:Y:S01]  /*21d0*/  MUFU.RCP R9, R12 ;  /* 0x0000000c00097308 */ /* 0x000e620000001000 */
[----:B0-----:R-:W-:Y:S01]  /*21e0*/  FMUL.FTZ R8, R7, R8 ;  /* 0x0000000807087220 */ /* 0x001fe20000410000 */
[----:B-1----:R-:W-:-:S05]  /*21f0*/  FMUL.FTZ R9, R14, R9 ;  /* 0x000000090e097220 */ /* 0x002fca0000410000 */
[----:B------:R2:W-:Y:S02]  /*2200*/  STG.E.64 desc[UR14][R4.64], R8 ;  /* 0x0000000804007986 */ /* 0x0005e4000c101b0e */
.L_x_3075:
[----:B------:R-:W-:Y:S05]  /*2210*/  BSYNC.RECONVERGENT B0 ;  /* 0x0000000000007941 */ /* 0x000fea0003800200 */
.L_x_3071:
[----:B------:R-:W-:Y:S02]  /*2220*/  UIADD3 UR8, UPT, UPT, UR19, UR8, URZ ;  /* 0x0000000813087290 */ /* 0x000fe4000fffe0ff */
[----:B------:R-:W-:Y:S02]  /*2230*/  UIADD3 UR4, UPT, UPT, UR4, 0x1, URZ ;  /* 0x0000000104047890 */ /* 0x000fe4000fffe0ff */
[----:B------:R-:W-:-:S09]  /*2240*/  UISETP.GE.AND UP1, UPT, UR8, UR7, UPT ;  /* 0x000000070800728c */ /* 0x000fd2000bf26270 */
[----:B------:R-:W-:Y:S05]  /*2250*/  BRA.U !UP1, `(.L_x_3078) ;  /* 0xffffffdd09d07547 */ /* 0x000fea000b83ffff */
[----:B------:R-:W-:Y:S05]  /*2260*/  EXIT ;  /* 0x000000000000794d */ /* 0x000fea0003800000 */
.L_x_3079:
        /* <DEDUP_REMOVED lines=9> */
.L_x_3468:


//--------------------- .text._Z35group_norm_nhwc_fwd_one_pass_kernelI11Fp32IOBf16WLi128ELi8ELi128EEv26Group_norm_nhwc_fwd_params --------------------------
	.section	.text._Z35group_norm_nhwc_fwd_one_pass_kernelI11Fp32IOBf16WLi128ELi8ELi128EEv26Group_norm_nhwc_fwd_params,"ax",@progbits
	.align	128
        .global         _Z35group_norm_nhwc_fwd_one_pass_kernelI11Fp32IOBf16WLi128ELi8ELi128EEv26Group_norm_nhwc_fwd_params
        .type           _Z35group_norm_nhwc_fwd_one_pass_kernelI11Fp32IOBf16WLi128ELi8ELi128EEv26Group_norm_nhwc_fwd_params,@function
        .size           _Z35group_norm_nhwc_fwd_one_pass_kernelI11Fp32IOBf16WLi128ELi8ELi128EEv26Group_norm_nhwc_fwd_params,(.L_x_3469 - _Z35group_norm_nhwc_fwd_one_pass_kernelI11Fp32IOBf16WLi128ELi8ELi128EEv26Group_norm_nhwc_fwd_params)
        .other          _Z35group_norm_nhwc_fwd_one_pass_kernelI11Fp32IOBf16WLi128ELi8ELi128EEv26Group_norm_nhwc_fwd_params,@"STO_CUDA_ENTRY STV_DEFAULT"
_Z35group_norm_nhwc_fwd_one_pass_kernelI11Fp32IOBf16WLi128ELi8ELi128EEv26Group_norm_nhwc_fwd_params:
.text._Z35group_norm_nhwc_fwd_one_pass_kernelI11Fp32IOBf16WLi128ELi8ELi128EEv26Group_norm_nhwc_fwd_params:
        /* <DEDUP_REMOVED lines=34> */
.L_x_3107:
[----:B0-----:R-:W0:Y:S01]  /*0220*/  LDCU UR5, c[0x0][0x3f8] ;  /* 0x00007f00ff0577ac */ /* 0x001e220008000800 */
[----:B--2---:R-:W-:Y:S02]  /*0230*/  IABS R8, UR9 ;  /* 0x0000000900087c13 */ /* 0x004fe40008000000 */
[----:B------:R-:W-:Y:S01]  /*0240*/  IADD3 R13, PT, PT, R2, 0x40, RZ ;  /* 0x00000040020d7810 */ /* 0x000fe20007ffe0ff */
[----:B-1----:R-:W1:Y:S01]  /*0250*/  LDCU.64 UR18, c[0x0][0x3e8] ;  /* 0x00007d00ff1277ac */ /* 0x002e620008000a00 */
[----:B------:R-:W-:Y:S02]  /*0260*/  R2UR UR12, R8 ;  /* 0x00000000080c72ca */ /* 0x000fe400000e0000 */
[----:B------:R-:W-:Y:S02]  /*0270*/  SHF.R.S32.HI R17, RZ, 0x1f, R13 ;  /* 0x0000001fff117819 */ /* 0x000fe4000001140d */
[----:B0-----:R-:W-:-:S04]  /*0280*/  MOV R3, UR5 ;  /* 0x0000000500037c02 */ /* 0x001fc80008000f00 */
[----:B------:R-:W-:Y:S02]  /*0290*/  IABS R6, R3 ;  /* 0x0000000300067213 */ /* 0x000fe40000000000 */
        /* <DEDUP_REMOVED lines=11> */
[----:B------:R-:W-:-:S05]  /*0350*/  IMAD.HI.U32 R7, R5, R7, UR10 ;  /* 0x0000000a05077e27 */ /* 0x000fca000f8e0007 */
[----:B------:R-:W-:-:S13]  /*0360*/  R2UR UR10, R7 ;  /* 0x00000000070a72ca */ /* 0x000fda00000e0000 */
[----:B------:R-:W-:Y:S02]  /*0370*/  UIMAD.WIDE.U32 UR10, UR10, UR12, URZ ;  /* 0x0000000c0a0a72a5 */ /* 0x000fe4000f8e00ff */
[----:B------:R-:W-:-:S04]  /*0380*/  ULOP3.LUT UR10, UR9, UR5, URZ, 0x3c, !UPT ;  /* 0x00000005090a7292 */ /* 0x000fc8000f8e3cff */
[----:B------:R-:W-:-:S05]  /*0390*/  IADD3 R3, PT, PT, RZ, -UR11, RZ ;  /* 0x8000000bff037c10 */ /* 0x000fca000fffe0ff */
[C---:B------:R-:W-:Y:S01]  /*03a0*/  IMAD R3, R6.reuse, R3, UR12 ;  /* 0x0000000c06037e24 */ /* 0x040fe2000f8e0203 */
[----:B------:R-:W0:Y:S04]  /*03b0*/  LDCU.64 UR12, c[0x0][0x3f0] ;  /* 0x00007e00ff0c77ac */ /* 0x000e280008000a00 */
[----:B------:R-:W-:-:S13]  /*03c0*/  ISETP.GT.U32.AND P1, PT, R6, R3, PT ;  /* 0x000000030600720c */ /* 0x000fda0003f24070 */
[----:B------:R-:W-:Y:S01]  /*03d0*/  VOTEU.ANY UP1, P1 ;  /* 0x0000000000ff7886 */ /* 0x000fe20000820100 */
[----:B------:R-:W-:Y:S01]  /*03e0*/  PLOP3.LUT P1, PT, PT, PT, UP1, 0x80, 0x8 ;  /* 0x000000000008781c */ /* 0x000fe20003f2f018 */
[----:B0-----:R-:W-:-:S03]  /*03f0*/  IMAD.U32 R11, RZ, RZ, UR12 ;  /* 0x0000000cff0b7e24 */ /* 0x001fc6000f8e00ff */
[----:B------:R-:W-:Y:S02]  /*0400*/  @!UP1 UIADD3 UR11, UPT, UPT, UR11, 0x1, URZ ;  /* 0x000000010b0b9890 */ /* 0x000fe4000fffe0ff */
[----:B------:R-:W-:-:S07]  /*0410*/  UISETP.GE.AND UP1, UPT, UR10, URZ, UPT ;  /* 0x000000ff0a00728c */ /* 0x000fce000bf26270 */
[----:B------:R-:W-:-:S05]  /*0420*/  @!P1 IMAD.IADD R3, R3, 0x1, -R6 ;  /* 0x0000000103039824 */ /* 0x000fca00078e0a06 */
[----:B------:R-:W-:Y:S02]  /*0430*/  ISETP.GE.U32.AND P1, PT, R3, R6, PT ;  /* 0x000000060300720c */ /* 0x000fe40003f26070 */
[----:B------:R-:W-:-:S04]  /*0440*/  IADD3 R3, PT, PT, R2, 0x20, RZ ;  /* 0x0000002002037810 */ /* 0x000fc80007ffe0ff */
        /* <DEDUP_REMOVED lines=8> */
[----:B------:R-:W-:-:S03]  /*04d0*/  @!UP1 UIADD3 UR11, UPT, UPT, -UR11, URZ, URZ ;  /* 0x000000ff0b0b9290 */ /* 0x000fc6000fffe1ff */
[----:B------:R-:W0:Y:S06]  /*04e0*/  @!P2 LDC.64 R14, c[0x0][0x3e0] ;  /* 0x0000f800ff0eab82 */ /* 0x000e2c0000000a00 */
[----:B------:R-:W-:Y:S02]  /*04f0*/  @!UP2 ULOP3.LUT UR11, URZ, UR5, URZ, 0x33, !UPT ;  /* 0x00000005ff0ba292 */ /* 0x000fe4000f8e33ff */
[----:B------:R-:W1:Y:S02]  /*0500*/  @!P1 LDC.64 R6, c[0x0][0x3e0] ;  /* 0x0000f800ff069b82 */ /* 0x000e640000000a00 */
[----:B------:R-:W-:-:S04]  /*0510*/  UIADD3 UR10, UPT, UPT, -UR11, URZ, URZ ;  /* 0x000000ff0b0a7290 */ /* 0x000fc8000fffe1ff */
[----:B------:R-:W-:Y:S02]  /*0520*/  UIMAD UR10, UR5, UR10, UR9 ;  /* 0x0000000a050a72a4 */ /* 0x000fe4000f8e0209 */
[----:B------:R-:W-:Y:S01]  /*0530*/  USHF.R.S32.HI UR5, URZ, 0x1f, UR11 ;  /* 0x0000001fff057899 */ /* 0x000fe2000801140b */
[----:B------:R-:W2:Y:S01]  /*0540*/  @!P2 LDC.64 R18, c[0x0][0x390] ;  /* 0x0000e400ff12ab82 */ /* 0x000ea20000000a00 */
[----:B------:R-:W-:Y:S02]  /*0550*/  USHF.L.U32 UR10, UR10, 0x3, URZ ;  /* 0x000000030a0a7899 */ /* 0x000fe400080006ff */
[----:B------:R-:W-:Y:S02]  /*0560*/  UIMAD UR5, UR5, UR12, URZ ;  /* 0x0000000c050572a4 */ /* 0x000fe4000f8e02ff */
[----:B------:R-:W-:Y:S02]  /*0570*/  USHF.R.S32.HI UR14, URZ, 0x1f, UR10 ;  /* 0x0000001fff0e7899 */ /* 0x000fe4000801140a */
[----:B------:R-:W-:Y:S01]  /*0580*/  LOP3.LUT R8, R28, UR10, RZ, 0xfc, !PT ;  /* 0x0000000a1c087c12 */ /* 0x000fe2000f8efcff */
[----:B------:R-:W-:Y:S01]  /*0590*/  UIMAD UR5, UR11, UR13, UR5 ;  /* 0x0000000d0b0572a4 */ /* 0x000fe2000f8e0205 */
[----:B0-----:R-:W-:-:S02]  /*05a0*/  @!P2 IMAD R20, R5, R14, RZ ;  /* 0x0000000e0514a224 */ /* 0x001fc400078e02ff */
[----:B------:R-:W-:Y:S01]  /*05b0*/  MOV R9, UR14 ;  /* 0x0000000e00097c02 */ /* 0x000fe20008000f00 */
[----:B------:R-:W0:Y:S01]  /*05c0*/  @!P1 LDC.64 R4, c[0x0][0x390] ;  /* 0x0000e400ff049b82 */ /* 0x000e220000000a00 */
[----:B------:R-:W-:Y:S02]  /*05d0*/  @!P2 IMAD R20, R3, R15, R20 ;  /* 0x0000000f0314a224 */ /* 0x000fe400078e0214 */
[----:B-1----:R-:W-:Y:S02]  /*05e0*/  @!P1 IMAD R12, R17, R6, RZ ;  /* 0x00000006110c9224 */ /* 0x002fe400078e02ff */
[----:B------:R-:W-:-:S04]  /*05f0*/  IMAD.WIDE.U32 R8, R11, UR11, R8 ;  /* 0x0000000b0b087c25 */ /* 0x000fc8000f8e0008 */
[----:B------:R-:W-:Y:S01]  /*0600*/  @!P1 IMAD.MOV.U32 R16, RZ, RZ, R8 ;  /* 0x000000ffff109224 */ /* 0x000fe200078e0008 */
[----:B------:R-:W-:Y:S01]  /*0610*/  IADD3 R11, PT, PT, R9, UR5, RZ ;  /* 0x00000005090b7c10 */ /* 0x000fe2000fffe0ff */
[----:B------:R-:W-:Y:S01]  /*0620*/  @!P1 IMAD R7, R13, R7, R12 ;  /* 0x000000070d079224 */ /* 0x000fe200078e020c */
[----:B------:R-:W-:Y:S02]  /*0630*/  @!P2 MOV R10, R8 ;  /* 0x00000008000aa202 */ /* 0x000fe40000000f00 */
[----:B------:R-:W-:-:S03]  /*0640*/  @!P1 MOV R17, R11 ;  /* 0x0000000b00119202 */ /* 0x000fc60000000f00 */
[----:B------:R-:W-:Y:S01]  /*0650*/  @!P2 IMAD.WIDE.U32 R14, R3, R14, R10 ;  /* 0x0000000e030ea225 */ /* 0x000fe200078e000a */
[----:B------:R-:W-:-:S03]  /*0660*/  IADD3 R3, PT, PT, R2, 0x60, RZ ;  /* 0x0000006002037810 */ /* 0x000fc60007ffe0ff */
[----:B------:R-:W-:Y:S01]  /*0670*/  @!P1 IMAD.WIDE.U32 R16, R13, R6, R16 ;  /* 0x000000060d109225 */ /* 0x000fe200078e0010 */
[----:B------:R-:W-:Y:S01]  /*0680*/  @!P2 IADD3 R20, PT, PT, R15, R20, RZ ;  /* 0x000000140f14a210 */ /* 0x000fe20007ffe0ff */
[----:B------:R-:W1:Y:S01]  /*0690*/  @!P3 LDC.64 R12, c[0x0][0x3e0] ;  /* 0x0000f800ff0cbb82 */ /* 0x000e620000000a00 */
[C---:B--2---:R-:W-:Y:S02]  /*06a0*/  @!P2 LEA R18, P5, R14.reuse, R18, 0x2 ;  /* 0x000000120e12a211 */ /* 0x044fe400078a10ff */
[----:B------:R-:W-:Y:S02]  /*06b0*/  ISETP.GE.U32.AND P4, PT, R3, UR18, PT ;  /* 0x0000001203007c0c */ /* 0x000fe4000bf86070 */
[----:B------:R-:W-:Y:S02]  /*06c0*/  @!P2 LEA.HI.X R19, R14, R19, R20, 0x2, P5 ;  /* 0x000000130e13a211 */ /* 0x000fe400028f1414 */
[----:B------:R-:W-:Y:S01]  /*06d0*/  SHF.R.S32.HI R6, RZ, 0x1f, R3 ;  /* 0x0000001fff067819 */ /* 0x000fe20000011403 */
[----:B------:R-:W2:Y:S01]  /*06e0*/  @!P3 LDC.64 R14, c[0x0][0x390] ;  /* 0x0000e400ff0ebb82 */ /* 0x000ea20000000a00 */
[----:B------:R-:W-:-:S02]  /*06f0*/  @!P1 IADD3 R7, PT, PT, R17, R7, RZ ;  /* 0x0000000711079210 */ /* 0x000fc40007ffe0ff */
[----:B------:R-:W-:Y:S02]  /*0700*/  ISETP.GE.AND.EX P4, PT, R6, UR19, PT, P4 ;  /* 0x0000001306007c0c */ /* 0x000fe4000bf86340 */
[C---:B0-----:R-:W-:Y:S02]  /*0710*/  @!P1 LEA R4, P5, R16.reuse, R4, 0x2 ;  /* 0x0000000410049211 */ /* 0x041fe400078a10ff */
[----:B------:R-:W-:Y:S02]  /*0720*/  @!P3 MOV R17, R11 ;  /* 0x0000000b0011b202 */ /* 0x000fe40000000f00 */
[----:B------:R-:W-:Y:S01]  /*0730*/  @!P1 LEA.HI.X R5, R16, R5, R7, 0x2, P5 ;  /* 0x0000000510059211 */ /* 0x000fe200028f1407 */
[----:B------:R-:W-:Y:S02]  /*0740*/  @!P3 IMAD.MOV.U32 R16, RZ, RZ, R8 ;  /* 0x000000ffff10b224 */ /* 0x000fe400078e0008 */
[----:B-1----:R-:W-:-:S04]  /*0750*/  @!P3 IMAD R7, R25, R12, RZ ;  /* 0x0000000c1907b224 */ /* 0x002fc800078e02ff */
[----:B------:R-:W0:Y:S01]  /*0760*/  @!P4 LDC.64 R20, c[0x0][0x3e0] ;  /* 0x0000f800ff14cb82 */ /* 0x000e220000000a00 */
[----:B------:R-:W-:-:S04]  /*0770*/  @!P3 IMAD.WIDE.U32 R16, R2, R12, R16 ;  /* 0x0000000c0210b225 */ /* 0x000fc800078e0010 */
[----:B------:R-:W-:Y:S01]  /*0780*/  @!P3 IMAD R7, R2, R13, R7 ;  /* 0x0000000d0207b224 */ /* 0x000fe200078e0207 */
[----:B------:R-:W-:Y:S02]  /*0790*/  CS2R R12, SRZ ;  /* 0x00000000000c7805 */ /* 0x000fe4000001ff00 */
[C---:B--2---:R-:W-:Y:S02]  /*07a0*/  @!P3 LEA R14, P5, R16.reuse, R14, 0x2 ;  /* 0x0000000e100eb211 */ /* 0x044fe400078a10ff */
[----:B------:R-:W-:Y:S02]  /*07b0*/  @!P3 IADD3 R7, PT, PT, R17, R7, RZ ;  /* 0x000000071107b210 */ /* 0x000fe40007ffe0ff */
[----:B------:R1:W2:Y:S02]  /*07c0*/  @!P2 LDG.E.64 R12, desc[UR16][R18.64] ;  /* 0x00000010120ca981 */ /* 0x0002a4000c1e1b00 */
[----:B------:R-:W-:Y:S01]  /*07d0*/  @!P3 LEA.HI.X R15, R16, R15, R7, 0x2, P5 ;  /* 0x0000000f100fb211 */ /* 0x000fe200028f1407 */
[----:B------:R-:W-:Y:S01]  /*07e0*/  @!P4 IMAD.MOV.U32 R7, RZ, RZ, R11 ;  /* 0x000000ffff07c224 */ /* 0x000fe200078e000b */
[----:B------:R-:W3:Y:S01]  /*07f0*/  @!P4 LDC.64 R16, c[0x0][0x390] ;  /* 0x0000e400ff10cb82 */ /* 0x000ee20000000a00 */
[----:B0-----:R-:W-:Y:S01]  /*0800*/  @!P4 IMAD R22, R6, R20, RZ ;  /* 0x000000140616c224 */ /* 0x001fe200078e02ff */
[----:B------:R-:W-:-:S02]  /*0810*/  @!P4 MOV R6, R8 ;  /* 0x000000080006c202 */ /* 0x000fc40000000f00 */
[----:B-1----:R-:W-:Y:S01]  /*0820*/  CS2R R18, SRZ ;  /* 0x0000000000127805 */ /* 0x002fe2000001ff00 */
[C---:B------:R-:W-:Y:S02]  /*0830*/  @!P4 IMAD R22, R3.reuse, R21, R22 ;  /* 0x000000150316c224 */ /* 0x040fe400078e0216 */
[----:B------:R-:W-:-:S03]  /*0840*/  @!P4 IMAD.WIDE.U32 R20, R3, R20, R6 ;  /* 0x000000140314c225 */ /* 0x000fc600078e0006 */
[----:B------:R0:W4:Y:S02]  /*0850*/  @!P3 LDG.E.64 R18, desc[UR16][R14.64] ;  /* 0x000000100e12b981 */ /* 0x000124000c1e1b00 */
[----:B------:R-:W-:Y:S02]  /*0860*/  @!P4 IADD3 R22, PT, PT, R21, R22, RZ ;  /* 0x000000161516c210 */ /* 0x000fe40007ffe0ff */
[C---:B---3--:R-:W-:Y:S02]  /*0870*/  @!P4 LEA R6, P2, R20.reuse, R16, 0x2 ;  /* 0x000000101406c211 */ /* 0x048fe400078410ff */
[----:B0-----:R-:W-:Y:S02]  /*0880*/  CS2R R14, SRZ ;  /* 0x00000000000e7805 */ /* 0x001fe4000001ff00 */
[----:B------:R-:W-:Y:S02]  /*0890*/  @!P4 LEA.HI.X R7, R20, R17, R22, 0x2, P2 ;  /* 0x000000111407c211 */ /* 0x000fe400010f1416 */
[----:B------:R-:W-:-:S02]  /*08a0*/  CS2R R16, SRZ ;  /* 0x0000000000107805 */ /* 0x000fc4000001ff00 */
[----:B------:R-:W3:Y:S04]  /*08b0*/  @!P1 LDG.E.64 R14, desc[UR16][R4.64] ;  /* 0x00000010040e9981 */ /* 0x000ee8000c1e1b00 */
[----:B------:R0:W5:Y:S01]  /*08c0*/  @!P4 LDG.E.64 R16, desc[UR16][R6.64] ;  /* 0x000000100610c981 */ /* 0x000162000c1e1b00 */
[C---:B------:R-:W-:Y:S02]  /*08d0*/  ISETP.GT.AND P2, PT, R27.reuse, 0x1e, PT ;  /* 0x0000001e1b00780c */ /* 0x040fe40003f44270 */
[----:B------:R-:W-:Y:S01]  /*08e0*/  ISETP.GT.AND P3, PT, R27, 0xf, PT ;  /* 0x0000000f1b00780c */ /* 0x000fe20003f64270 */
[----:B------:R-:W-:Y:S01]  /*08f0*/  BSSY.RECONVERGENT B0, `(.L_x_3080) ;  /* 0x0000031000007945 */ /* 0x000fe20003800200 */
[----:B--2---:R-:W-:Y:S01]  /*0900*/  FMUL.FTZ R23, R13, R13 ;  /* 0x0000000d0d177220 */ /* 0x004fe20000410000 */
[----:B------:R-:W-:-:S03]  /*0910*/  FADD.FTZ R20, R12, R13 ;  /* 0x0000000d0c147221 */ /* 0x000fc60000010000 */
[----:B------:R-:W-:Y:S01]  /*0920*/  FFMA.FTZ R22, R12, R12, R23 ;  /* 0x0000000c0c167223 */ /* 0x000fe20000010017 */
[----:B----4-:R-:W-:Y:S01]  /*0930*/  FMUL.FTZ R21, R19, R19 ;  /* 0x0000001313157220 */ /* 0x010fe20000410000 */
[----:B------:R-:W-:-:S03]  /*0940*/  FADD.FTZ R3, R18, R19 ;  /* 0x0000001312037221 */ /* 0x000fc60000010000 */
[----:B------:R-:W-:Y:S01]  /*0950*/  FFMA.FTZ R21, R18, R18, R21 ;  /* 0x0000001212157223 */ /* 0x000fe20000010015 */
[----:B------:R-:W-:-:S03]  /*0960*/  FADD.FTZ R3, RZ, R3 ;  /* 0x00000003ff037221 */ /* 0x000fc60000010000 */
[----:B------:R-:W-:Y:S01]  /*0970*/  FADD.FTZ R21, RZ, R21 ;  /* 0x00000015ff157221 */ /* 0x000fe20000010000 */
[----:B------:R-:W-:Y:S01]  /*0980*/  FADD.FTZ R3, R3, R20 ;  /* 0x0000001403037221 */ /* 0x000fe20000010000 */
[----:B---3--:R-:W-:Y:S01]  /*0990*/  FMUL.FTZ R5, R15, R15 ;  /* 0x0000000f0f057220 */ /* 0x008fe20000410000 */
[C---:B------:R-:W-:Y:S01]  /*09a0*/  FADD.FTZ R4, R14.reuse, R15 ;  /* 0x0000000f0e047221 */ /* 0x040fe20000010000 */
[----:B------:R-:W-:Y:S02]  /*09b0*/  FADD.FTZ R21, R21, R22 ;  /* 0x0000001615157221 */ /* 0x000fe40000010000 */
[----:B0-----:R-:W-:Y:S01]  /*09c0*/  FFMA.FTZ R6, R14, R14, R5 ;  /* 0x0000000e0e067223 */ /* 0x001fe20000010005 */
[----:B-----5:R-:W-:Y:S01]  /*09d0*/  FMUL.FTZ R5, R17, R17 ;  /* 0x0000001111057220 */ /* 0x020fe20000410000 */
[----:B------:R-:W-:Y:S01]  /*09e0*/  FADD.FTZ R3, R3, R4 ;  /* 0x0000000403037221 */ /* 0x000fe20000010000 */
[C---:B------:R-:W-:Y:S01]  /*09f0*/  FADD.FTZ R4, R16.reuse, R17 ;  /* 0x0000001110047221 */ /* 0x040fe20000010000 */
        /* <DEDUP_REMOVED lines=32> */
.L_x_3081:
[----:B------:R-:W-:Y:S05]  /*0c00*/  BSYNC.RECONVERGENT B0 ;  /* 0x0000000000007941 */ /* 0x000fea0003800200 */
.L_x_3080:
        /* <DEDUP_REMOVED lines=9> */
[----:B-1----:R-:W1:Y:S04]  /*0ca0*/  LDS.128 R4, [UR5+0x10] ;  /* 0x00001005ff047984 */ /* 0x002e680008000c00 */
[----:B--2---:R-:W0:Y:S01]  /*0cb0*/  LDS.64 R22, [UR5+0x20] ;  /* 0x00002005ff167984 */ /* 0x004e220008000a00 */
[----:B-1----:R-:W-:Y:S01]  /*0cc0*/  FADD.FTZ R3, R20, R4 ;  /* 0x0000000414037221 */ /* 0x002fe20000010000 */
[----:B------:R-:W-:-:S03]  /*0cd0*/  FADD.FTZ R4, R21, R5 ;  /* 0x0000000515047221 */ /* 0x000fc60000010000 */
[----:B------:R-:W-:Y:S01]  /*0ce0*/  FADD.FTZ R3, R3, R6 ;  /* 0x0000000603037221 */ /* 0x000fe20000010000 */
[----:B------:R-:W-:-:S03]  /*0cf0*/  FADD.FTZ R4, R4, R7 ;  /* 0x0000000704047221 */ /* 0x000fc60000010000 */
[----:B0--3--:R-:W-:Y:S01]  /*0d00*/  FADD.FTZ R20, R3, R22 ;  /* 0x0000001603147221 */ /* 0x009fe20000010000 */
[----:B------:R-:W-:-:S07]  /*0d10*/  FADD.FTZ R21, R4, R23 ;  /* 0x0000001704157221 */ /* 0x000fce0000010000 */
.L_x_3083:
[----:B------:R-:W-:Y:S05]  /*0d20*/  BSYNC.RECONVERGENT B0 ;  /* 0x0000000000007941 */ /* 0x000fea0003800200 */
.L_x_3082:
        /* <DEDUP_REMOVED lines=18> */
[----:B------:R-:W-:-:S04]  /*0e50*/  UIADD3 UR11, UPT, UPT, -UR11, 0x1, URZ ;  /* 0x000000010b0b7890 */ /* 0x000fc8000fffe1ff */
[----:B-1----:R-:W-:Y:S02]  /*0e60*/  MOV R7, UR13 ;  /* 0x0000000d00077c02 */ /* 0x002fe40008000f00 */
        /* <DEDUP_REMOVED lines=13> */
.L_x_3086:
[----:B----4-:R-:W2:Y:S04]  /*0f40*/  LDG.E.STRONG.GPU R3, desc[UR16][R4.64] ;  /* 0x0000001004037981 */ /* 0x010ea8000c1ef900 */
[----:B--2---:R-:W-:Y:S01]  /*0f50*/  CCTL.IVALL ;  /* 0x00000000ff00798f */ /* 0x004fe20002000000 */
[----:B------:R-:W-:Y:S05]  /*0f60*/  YIELD ;  /* 0x0000000000007946 */ /* 0x000fea0003800000 */
[----:B------:R-:W-:-:S13]  /*0f70*/  ISETP.NE.AND P4, PT, R3, R22, PT ;  /* 0x000000160300720c */ /* 0x000fda0003f85270 */
[----:B------:R-:W-:Y:S05]  /*0f80*/  @P4 BRA `(.L_x_3086) ;  /* 0xfffffffc00ec4947 */ /* 0x000fea000383ffff */
.L_x_3085:
        /* <DEDUP_REMOVED lines=14> */
.L_x_3088:
[----:B------:R-:W-:Y:S01]  /*1070*/  ISETP.EQ.OR P2, PT, RZ, UR23, P3 ;  /* 0x00000017ff007c0c */ /* 0x000fe20009f42670 */
[----:B------:R-:W-:-:S06]  /*1080*/  UIADD3 UR26, UPT, UPT, UR5, 0x1, URZ ;  /* 0x00000001051a7890 */ /* 0x000fcc000fffe0ff */
[----:B----4-:R-:W-:-:S05]  /*1090*/  IMAD.U32 R3, RZ, RZ, UR26 ;  /* 0x0000001aff037e24 */ /* 0x010fca000f8e00ff */
[----:B------:R-:W-:Y:S01]  /*10a0*/  ISETP.EQ.OR P4, PT, R3, UR20, P3 ;  /* 0x0000001403007c0c */ /* 0x000fe20009f82670 */
[----:B------:R-:W-:-:S05]  /*10b0*/  VOTEU.ALL UP1, P2 ;  /* 0x0000000000ff7886 */ /* 0x000fca0001020000 */
[----:B------:R-:W-:-:S06]  /*10c0*/  @!UP1 UIMAD.WIDE.U32 UR26, UR11, 0x8, UR18 ;  /* 0x000000080b1a98a5 */ /* 0x000fcc000f8e0012 */
[----:B------:R-:W-:Y:S01]  /*10d0*/  MOV R4, UR26 ;  /* 0x0000001a00047c02 */ /* 0x000fe20008000f00 */
[----:B------:R-:W-:Y:S01]  /*10e0*/  VOTEU.ALL UP1, P4 ;  /* 0x0000000000ff7886 */ /* 0x000fe20002020000 */
[----:B------:R-:W-:-:S04]  /*10f0*/  MOV R5, UR27 ;  /* 0x0000001b00057c02 */ /* 0x000fc80008000f00 */
[----:B------:R-:W-:Y:S02]  /*1100*/  @!UP1 UIMAD.WIDE.U32 UR26, UR22, 0x8, UR18 ;  /* 0x00000008161a98a5 */ /* 0x000fe4000f8e0012 */
[----:B------:R-:W0:Y:S04]  /*1110*/  @!P2 LDG.E.64 R4, desc[UR16][R4.64] ;  /* 0x000000100404a981 */ /* 0x000e28000c1e1b00 */
[----:B------:R-:W-:Y:S01]  /*1120*/  MOV R6, UR26 ;  /* 0x0000001a00067c02 */ /* 0x000fe20008000f00 */
[----:B-1----:R-:W-:-:S06]  /*1130*/  IMAD.U32 R7, RZ, RZ, UR27 ;  /* 0x0000001bff077e24 */ /* 0x002fcc000f8e00ff */
[----:B------:R-:W4:Y:S01]  /*1140*/  @!P4 LDG.E.64 R6, desc[UR16][R6.64] ;  /* 0x000000100606c981 */ /* 0x000f22000c1e1b00 */
[----:B------:R-:W-:-:S06]  /*1150*/  UIADD3 UR26, UPT, UPT, UR5, 0x2, URZ ;  /* 0x00000002051a7890 */ /* 0x000fcc000fffe0ff */
[----:B------:R-:W-:Y:S01]  /*1160*/  MOV R3, UR26 ;  /* 0x0000001a00037c02 */ /* 0x000fe20008000f00 */
[----:B------:R-:W-:-:S03]  /*1170*/  UIADD3 UR26, UPT, UPT, UR5, 0x3, URZ ;  /* 0x00000003051a7890 */ /* 0x000fc6000fffe0ff */
[----:B------:R-:W-:-:S03]  /*1180*/  ISETP.EQ.OR P5, PT, R3, UR20, P3 ;  /* 0x0000001403007c0c */ /* 0x000fc60009fa2670 */
[----:B------:R-:W-:-:S04]  /*1190*/  MOV R3, UR26 ;  /* 0x0000001a00037c02 */ /* 0x000fc80008000f00 */
[----:B------:R-:W-:-:S06]  /*11a0*/  ISETP.EQ.OR P6, PT, R3, UR20, P3 ;  /* 0x0000001403007c0c */ /* 0x000fcc0009fc2670 */
[----:B------:R-:W-:-:S05]  /*11b0*/  VOTEU.ALL UP1, P5 ;  /* 0x0000000000ff7886 */ /* 0x000fca0002820000 */
[----:B------:R-:W-:Y:S02]  /*11c0*/  @!UP1 UIMAD.WIDE.U32 UR26, UR15, 0x8, UR18 ;  /* 0x000000080f1a98a5 */ /* 0x000fe4000f8e0012 */
[----:B------:R-:W-:-:S04]  /*11d0*/  VOTEU.ALL UP1, P6 ;  /* 0x0000000000ff7886 */ /* 0x000fc80003020000 */
[----:B--2---:R-:W-:Y:S01]  /*11e0*/  MOV R22, UR26 ;  /* 0x0000001a00167c02 */ /* 0x004fe20008000f00 */
[----:B------:R-:W-:Y:S01]  /*11f0*/  IMAD.U32 R23, RZ, RZ, UR27 ;  /* 0x0000001bff177e24 */ /* 0x000fe2000f8e00ff */
[----:B------:R-:W-:-:S05]  /*1200*/  @!UP1 UIMAD.WIDE.U32 UR26, UR12, 0x8, UR18 ;  /* 0x000000080c1a98a5 */ /* 0x000fca000f8e0012 */
[----:B------:R-:W2:Y:S01]  /*1210*/  @!P5 LDG.E.64 R22, desc[UR16][R22.64] ;  /* 0x000000101616d981 */ /* 0x000ea2000c1e1b00 */
[----:B0--3--:R-:W-:Y:S01]  /*1220*/  @!P2 FADD.FTZ R20, R20, R4 ;  /* 0x000000041414a221 */ /* 0x009fe20000010000 */
[----:B------:R-:W-:Y:S01]  /*1230*/  MOV R4, UR26 ;  /* 0x0000001a00047c02 */ /* 0x000fe20008000f00 */
[----:B------:R-:W-:Y:S01]  /*1240*/  UIADD3 UR26, UPT, UPT, UR5, 0x4, URZ ;  /* 0x00000004051a7890 */ /* 0x000fe2000fffe0ff */
[----:B------:R-:W-:Y:S01]  /*1250*/  @!P2 FADD.FTZ R21, R21, R5 ;  /* 0x000000051515a221 */ /* 0x000fe20000010000 */
[----:B------:R-:W-:-:S04]  /*1260*/  MOV R5, UR27 ;  /* 0x0000001b00057c02 */ /* 0x000fc80008000f00 */
[----:B------:R-:W-:Y:S02]  /*1270*/  MOV R3, UR26 ;  /* 0x0000001a00037c02 */ /* 0x000fe40008000f00 */
[----:B------:R-:W3:Y:S01]  /*1280*/  @!P6 LDG.E.64 R4, desc[UR16][R4.64] ;  /* 0x000000100404e981 */ /* 0x000ee2000c1e1b00 */
[----:B----4-:R-:W-:Y:S01]  /*1290*/  @!P4 FADD.FTZ R20, R20, R6 ;  /* 0x000000061414c221 */ /* 0x010fe20000010000 */
[----:B------:R-:W-:Y:S01]  /*12a0*/  @!P4 FADD.FTZ R21, R21, R7 ;  /* 0x000000071515c221 */ /* 0x000fe20000010000 */
[----:B------:R-:W-:Y:S01]  /*12b0*/  ISETP.EQ.OR P4, PT, R3, UR20, P3 ;  /* 0x0000001403007c0c */ /* 0x000fe20009f82670 */
[----:B------:R-:W-:-:S06]  /*12c0*/  UIADD3 UR26, UPT, UPT, UR5, 0x5, URZ ;  /* 0x00000005051a7890 */ /* 0x000fcc000fffe0ff */
[----:B------:R-:W-:-:S06]  /*12d0*/  MOV R3, UR26 ;  /* 0x0000001a00037c02 */ /* 0x000fcc0008000f00 */
[----:B------:R-:W-:-:S05]  /*12e0*/  VOTEU.ALL UP1, P4 ;  /* 0x0000000000ff7886 */ /* 0x000fca0002020000 */
[----:B------:R-:W-:-:S06]  /*12f0*/  @!UP1 UIMAD.WIDE.U32 UR26, UR14, 0x8, UR18 ;  /* 0x000000080e1a98a5 */ /* 0x000fcc000f8e0012 */
[----:B------:R-:W-:Y:S01]  /*1300*/  IMAD.U32 R6, RZ, RZ, UR26 ;  /* 0x0000001aff067e24 */ /* 0x000fe2000f8e00ff */
[----:B------:R-:W-:-:S06]  /*1310*/  MOV R7, UR27 ;  /* 0x0000001b00077c02 */ /* 0x000fcc0008000f00 */
[----:B------:R-:W4:Y:S01]  /*1320*/  @!P4 LDG.E.64 R6, desc[UR16][R6.64] ;  /* 0x000000100606c981 */ /* 0x000f22000c1e1b00 */
[----:B------:R-:W-:-:S13]  /*1330*/  ISETP.EQ.OR P2, PT, R3, UR20, P3 ;  /* 0x0000001403007c0c */ /* 0x000fda0009f42670 */
[----:B------:R-:W-:-:S05]  /*1340*/  VOTEU.ALL UP1, P2 ;  /* 0x0000000000ff7886 */ /* 0x000fca0001020000 */
[----:B------:R-:W-:Y:S01]  /*1350*/  @!UP1 UIMAD.WIDE.U32 UR26, UR13, 0x8, UR18 ;  /* 0x000000080d1a98a5 */ /* 0x000fe2000f8e0012 */
[----:B--2---:R-:W-:-:S05]  /*1360*/  @!P5 FADD.FTZ R20, R20, R22 ;  /* 0x000000161414d221 */ /* 0x004fca0000010000 */
[----:B------:R-:W-:Y:S01]  /*1370*/  MOV R22, UR26 ;  /* 0x0000001a00167c02 */ /* 0x000fe20008000f00 */
[----:B------:R-:W-:Y:S01]  /*1380*/  UIADD3 UR26, UPT, UPT, UR5, 0x6, URZ ;  /* 0x00000006051a7890 */ /* 0x000fe2000fffe0ff */
[----:B------:R-:W-:-:S05]  /*1390*/  @!P5 FADD.FTZ R21, R21, R23 ;  /* 0x000000171515d221 */ /* 0x000fca0000010000 */
[----:B------:R-:W-:Y:S01]  /*13a0*/  MOV R3, UR26 ;  /* 0x0000001a00037c02 */ /* 0x000fe20008000f00 */
[----:B------:R-:W-:Y:S01]  /*13b0*/  UIADD3 UR26, UPT, UPT, UR5, 0x7, URZ ;  /* 0x00000007051a7890 */ /* 0x000fe2000fffe0ff */
[----:B------:R-:W-:-:S06]  /*13c0*/  MOV R23, UR27 ;  /* 0x0000001b00177c02 */ /* 0x000fcc0008000f00 */
[----:B------:R-:W2:Y:S01]  /*13d0*/  @!P2 LDG.E.64 R22, desc[UR16][R22.64] ;  /* 0x000000101616a981 */ /* 0x000ea2000c1e1b00 */
[----:B---3--:R-:W-:Y:S01]  /*13e0*/  @!P6 FADD.FTZ R20, R20, R4 ;  /* 0x000000041414e221 */ /* 0x008fe20000010000 */
[----:B------:R-:W-:Y:S01]  /*13f0*/  @!P6 FADD.FTZ R21, R21, R5 ;  /* 0x000000051515e221 */ /* 0x000fe20000010000 */
[----:B------:R-:W-:Y:S01]  /*1400*/  ISETP.EQ.OR P6, PT, R3, UR20, P3 ;  /* 0x0000001403007c0c */ /* 0x000fe20009fc2670 */
[----:B------:R-:W-:-:S05]  /*1410*/  IMAD.U32 R3, RZ, RZ, UR26 ;  /* 0x0000001aff037e24 */ /* 0x000fca000f8e00ff */
[----:B------:R-:W-:-:S07]  /*1420*/  ISETP.EQ.OR P5, PT, R3, UR20, P3 ;  /* 0x0000001403007c0c */ /* 0x000fce0009fa2670 */
[----:B------:R-:W-:-:S05]  /*1430*/  VOTEU.ALL UP1, P6 ;  /* 0x0000000000ff7886 */ /* 0x000fca0003020000 */
[----:B------:R-:W-:Y:S01]  /*1440*/  @!UP1 UIMAD.WIDE.U32 UR26, UR24, 0x8, UR18 ;  /* 0x00000008181a98a5 */ /* 0x000fe2000f8e0012 */
[----:B------:R-:W-:-:S05]  /*1450*/  VOTEU.ALL UP1, P5 ;  /* 0x0000000000ff7886 */ /* 0x000fca0002820000 */
[----:B------:R-:W-:Y:S02]  /*1460*/  MOV R4, UR26 ;  /* 0x0000001a00047c02 */ /* 0x000fe40008000f00 */
        /* <DEDUP_REMOVED lines=8> */
[----:B------:R-:W-:Y:S02]  /*14f0*/  UIADD3 UR5, UPT, UPT, UR5, 0x8, URZ ;  /* 0x0000000805057890 */ /* 0x000fe4000fffe0ff */
[----:B------:R-:W-:Y:S02]  /*1500*/  UIADD3 UR23, UPT, UPT, UR23, 0x8, URZ ;  /* 0x0000000817177890 */ /* 0x000fe4000fffe0ff */
        /* <DEDUP_REMOVED lines=9> */
[----:B------:R-:W-:Y:S01]  /*15a0*/  ISETP.NE.AND P2, PT, R26, UR5, PT ;  /* 0x000000051a007c0c */ /* 0x000fe2000bf45270 */
[----:B------:R-:W-:Y:S01]  /*15b0*/  ULEA UR25, UR21, UR25, 0x3 ;  /* 0x0000001915197291 */ /* 0x000fe2000f8e18ff */
[----:B---3--:R-:W-:Y:S01]  /*15c0*/  @!P6 FADD.FTZ R20, R20, R4 ;  /* 0x000000041414e221 */ /* 0x008fe20000010000 */
[----:B------:R-:W-:-:S03]  /*15d0*/  @!P6 FADD.FTZ R21, R21, R5 ;  /* 0x000000051515e221 */ /* 0x000fc60000010000 */
[----:B----4-:R-:W-:Y:S01]  /*15e0*/  @!P5 FADD.FTZ R20, R20, R6 ;  /* 0x000000061414d221 */ /* 0x010fe20000010000 */
[----:B------:R-:W-:-:S06]  /*15f0*/  @!P5 FADD.FTZ R21, R21, R7 ;  /* 0x000000071515d221 */ /* 0x000fcc0000010000 */
[----:B------:R-:W-:Y:S05]  /*1600*/  @P2 BRA `(.L_x_3088) ;  /* 0xfffffff800982947 */ /* 0x000fea000383ffff */
[----:B------:R-:W-:-:S15]  /*1610*/  R2UR UR5, R26 ;  /* 0x000000001a0572ca */ /* 0x000fde00000e0000 */
.L_x_3087:
[----:B----4-:R-:W-:-:S04]  /*1620*/  LOP3.LUT R3, R0, 0x7, RZ, 0xc0, !PT ;  /* 0x0000000700037812 */ /* 0x010fc800078ec0ff */
[----:B------:R-:W-:-:S13]  /*1630*/  ISETP.NE.AND P2, PT, R3, RZ, PT ;  /* 0x000000ff0300720c */ /* 0x000fda0003f45270 */
[----:B------:R-:W-:Y:S05]  /*1640*/  @!P2 BRA `(.L_x_3084) ;  /* 0x00000004006ca947 */ /* 0x000fea0003800000 */
[----:B------:R-:W-:-:S05]  /*1650*/  VIADD R3, R3, 0xffffffff ;  /* 0xffffffff03037836 */ /* 0x000fca0000000000 */
        /* <DEDUP_REMOVED lines=13> */
[----:B-1----:R-:W-:Y:S01]  /*1730*/  MOV R7, UR13 ;  /* 0x0000000d00077c02 */ /* 0x002fe20008000f00 */
[----:B------:R-:W-:-:S05]  /*1740*/  @!UP2 UIMAD.WIDE.U32 UR12, UR11, 0x8, UR18 ;  /* 0x000000080b0ca8a5 */ /* 0x000fca000f8e0012 */
[----:B------:R-:W0:Y:S01]  /*1750*/  @!P2 LDG.E.64 R6, desc[UR16][R6.64] ;  /* 0x000000100606a981 */ /* 0x000e22000c1e1b00 */
[----:B------:R-:W-:Y:S01]  /*1760*/  IMAD.U32 R4, RZ, RZ, UR12 ;  /* 0x0000000cff047e24 */ /* 0x000fe2000f8e00ff */
[----:B------:R-:W-:Y:S01]  /*1770*/  UIADD3 UR12, UPT, UPT, UR5, 0x2, URZ ;  /* 0x00000002050c7890 */ /* 0x000fe2000fffe0ff */
[----:B------:R-:W-:Y:S01]  /*1780*/  MOV R5, UR13 ;  /* 0x0000000d00057c02 */ /* 0x000fe20008000f00 */
[----:B------:R-:W-:-:S04]  /*1790*/  UIADD3 UR14, UPT, UPT, UR5, 0x3, URZ ;  /* 0x00000003050e7890 */ /* 0x000fc8000fffe0ff */
[----:B------:R-:W-:Y:S01]  /*17a0*/  MOV R3, UR12 ;  /* 0x0000000c00037c02 */ /* 0x000fe20008000f00 */
        /* <DEDUP_REMOVED lines=10> */
[----:B--2---:R-:W-:Y:S02]  /*1850*/  MOV R22, UR14 ;  /* 0x0000000e00167c02 */ /* 0x004fe40008000f00 */
[----:B------:R-:W-:-:S06]  /*1860*/  MOV R23, UR15 ;  /* 0x0000000f00177c02 */ /* 0x000fcc0008000f00 */
[----:B------:R-:W2:Y:S01]  /*1870*/  @!P6 LDG.E.64 R22, desc[UR16][R22.64] ;  /* 0x000000101616e981 */ /* 0x000ea2000c1e1b00 */
[----:B0--3--:R-:W-:Y:S01]  /*1880*/  @!P2 FADD.FTZ R20, R20, R6 ;  /* 0x000000061414a221 */ /* 0x009fe20000010000 */
[----:B------:R-:W-:Y:S01]  /*1890*/  @!P2 FADD.FTZ R21, R21, R7 ;  /* 0x000000071515a221 */ /* 0x000fe20000010000 */
[----:B------:R-:W-:Y:S01]  /*18a0*/  MOV R6, UR12 ;  /* 0x0000000c00067c02 */ /* 0x000fe20008000f00 */
[----:B------:R-:W-:-:S06]  /*18b0*/  IMAD.U32 R7, RZ, RZ, UR13 ;  /* 0x0000000dff077e24 */ /* 0x000fcc000f8e00ff */
[----:B------:R-:W3:Y:S01]  /*18c0*/  @!P5 LDG.E.64 R6, desc[UR16][R6.64] ;  /* 0x000000100606d981 */ /* 0x000ee2000c1e1b00 */
[----:B------:R-:W-:Y:S01]  /*18d0*/  MOV R3, UR5 ;  /* 0x0000000500037c02 */ /* 0x000fe20008000f00 */
[----:B----4-:R-:W-:-:S03]  /*18e0*/  @!P4 FADD.FTZ R20, R20, R4 ;  /* 0x000000041414c221 */ /* 0x010fc60000010000 */
[----:B------:R-:W-:Y:S01]  /*18f0*/  IADD3 R3, PT, PT, R3, 0x4, RZ ;  /* 0x0000000403037810 */ /* 0x000fe20007ffe0ff */
[----:B------:R-:W-:-:S03]  /*1900*/  @!P4 FADD.FTZ R21, R21, R5 ;  /* 0x000000051515c221 */ /* 0x000fc60000010000 */
[----:B------:R-:W-:Y:S01]  /*1910*/  R2UR UR5, R3 ;  /* 0x00000000030572ca */ /* 0x000fe200000e0000 */
[----:B---3--:R-:W-:Y:S01]  /*1920*/  @!P5 FADD.FTZ R20, R20, R6 ;  /* 0x000000061414d221 */ /* 0x008fe20000010000 */
[----:B------:R-:W-:-:S03]  /*1930*/  @!P5 FADD.FTZ R21, R21, R7 ;  /* 0x000000071515d221 */ /* 0x000fc60000010000 */
[----:B--2---:R-:W-:Y:S01]  /*1940*/  @!P6 FADD.FTZ R20, R20, R22 ;  /* 0x000000161414e221 */ /* 0x004fe20000010000 */
[----:B------:R-:W-:-:S09]  /*1950*/  @!P6 FADD.FTZ R21, R21, R23 ;  /* 0x000000171515e221 */ /* 0x000fd20000010000 */
.L_x_3089:
        /* <DEDUP_REMOVED lines=16> */
[----:B-1----:R-:W-:-:S05]  /*1a60*/  MOV R7, UR15 ;  /* 0x0000000f00077c02 */ /* 0x002fca0008000f00 */
[----:B------:R-:W-:Y:S01]  /*1a70*/  MOV R4, UR12 ;  /* 0x0000000c00047c02 */ /* 0x000fe20008000f00 */
[----:B------:R-:W-:Y:S01]  /*1a80*/  IMAD.U32 R5, RZ, RZ, UR13 ;  /* 0x0000000dff057e24 */ /* 0x000fe2000f8e00ff */
[----:B------:R-:W0:Y:S05]  /*1a90*/  @!P4 LDG.E.64 R6, desc[UR16][R6.64] ;  /* 0x000000100606c981 */ /* 0x000e2a000c1e1b00 */
[----:B------:R-:W4:Y:S01]  /*1aa0*/  @!P2 LDG.E.64 R4, desc[UR16][R4.64] ;  /* 0x000000100404a981 */ /* 0x000f22000c1e1b00 */
[----:B------:R-:W-:-:S04]  /*1ab0*/  MOV R3, UR5 ;  /* 0x0000000500037c02 */ /* 0x000fc80008000f00 */
[----:B------:R-:W-:-:S04]  /*1ac0*/  IADD3 R3, PT, PT, R3, 0x2, RZ ;  /* 0x0000000203037810 */ /* 0x000fc80007ffe0ff */
[----:B------:R-:W-:Y:S01]  /*1ad0*/  R2UR UR5, R3 ;  /* 0x00000000030572ca */ /* 0x000fe200000e0000 */
[----:B0--3--:R-:W-:Y:S01]  /*1ae0*/  @!P4 FADD.FTZ R20, R20, R6 ;  /* 0x000000061414c221 */ /* 0x009fe20000010000 */
[----:B------:R-:W-:-:S03]  /*1af0*/  @!P4 FADD.FTZ R21, R21, R7 ;  /* 0x000000071515c221 */ /* 0x000fc60000010000 */
[----:B----4-:R-:W-:Y:S01]  /*1b00*/  @!P2 FADD.FTZ R20, R20, R4 ;  /* 0x000000041414a221 */ /* 0x010fe20000010000 */
[----:B------:R-:W-:-:S09]  /*1b10*/  @!P2 FADD.FTZ R21, R21, R5 ;  /* 0x000000051515a221 */ /* 0x000fd20000010000 */
.L_x_3090:
        /* <DEDUP_REMOVED lines=13> */
.L_x_3091:
[----:B------:R-:W-:Y:S05]  /*1bf0*/  BSYNC.RECONVERGENT B0 ;  /* 0x0000000000007941 */ /* 0x000fea0003800200 */
.L_x_3084:
[----:B------:R-:W4:Y:S01]  /*1c00*/  S2UR UR11, SR_CgaCtaId ;  /* 0x00000000000b79c3 */ /* 0x000f220000008800 */
[----:B------:R-:W5:Y:S01]  /*1c10*/  LDCU UR12, c[0x0][0x414] ;  /* 0x00008280ff0c77ac */ /* 0x000f620008000800 */
[----:B------:R-:W-:Y:S01]  /*1c20*/  MOV R3, UR9 ;  /* 0x0000000900037c02 */ /* 0x000fe20008000f00 */
[----:B------:R-:W-:-:S05]  /*1c30*/  UMOV UR5, 0x400 ;  /* 0x0000040000057882 */ /* 0x000fca0000000000 */
[----:B------:R-:W0:Y:S01]  /*1c40*/  @P0 LDC.64 R4, c[0x0][0x388] ;  /* 0x0000e200ff040b82 */ /* 0x000e220000000a00 */
[----:B-----5:R-:W-:Y:S01]  /*1c50*/  @P0 FMUL.FTZ R6, R20, UR12 ;  /* 0x0000000c14060c20 */ /* 0x020fe20008410000 */
[----:B-1----:R-:W-:Y:S01]  /*1c60*/  @P0 FMUL.FTZ R7, R21, UR12 ;  /* 0x0000000c15070c20 */ /* 0x002fe20008410000 */
[----:B----4-:R-:W-:Y:S01]  /*1c70*/  ULEA UR5, UR11, UR5, 0x18 ;  /* 0x000000050b057291 */ /* 0x010fe2000f8ec0ff */
[----:B0-----:R-:W-:-:S08]  /*1c80*/  @P0 IMAD.WIDE R4, R3, 0x8, R4 ;  /* 0x0000000803040825 */ /* 0x001fd000078e0204 */
[----:B------:R3:W-:Y:S04]  /*1c90*/  @!P3 STS.64 [UR5+0x30], R20 ;  /* 0x00003014ff00b988 */ /* 0x0007e80008000a05 */
[----:B------:R0:W-:Y:S01]  /*1ca0*/  @P0 STG.E.64 desc[UR16][R4.64], R6 ;  /* 0x0000000604000986 */ /* 0x0001e2000c101b10 */
[----:B------:R-:W-:Y:S01]  /*1cb0*/  BAR.SYNC.DEFER_BLOCKING 0x0 ;  /* 0x0000000000007b1d */ /* 0x000fe20000010000 */
[----:B---3--:R-:W-:-:S07]  /*1cc0*/  IADD3 R20, PT, PT, R28, UR10, RZ ;  /* 0x0000000a1c147c10 */ /* 0x008fce000fffe0ff */
[----:B0-----:R-:W0:Y:S01]  /*1cd0*/  LDC.64 R6, c[0x0][0x398] ;  /* 0x0000e600ff067b82 */ /* 0x001e220000000a00 */
[----:B------:R-:W1:Y:S01]  /*1ce0*/  LDS.64 R4, [UR5+0x30] ;  /* 0x00003005ff047984 */ /* 0x000e620008000a00 */
[----:B0-----:R-:W-:-:S05]  /*1cf0*/  IMAD.WIDE R6, R20, 0x2, R6 ;  /* 0x0000000214067825 */ /* 0x001fca00078e0206 */
[----:B------:R-:W3:Y:S04]  /*1d00*/  LDG.E.U16 R21, desc[UR16][R6.64] ;  /* 0x0000001006157981 */ /* 0x000ee8000c1e1500 */
[----:B------:R-:W4:Y:S01]  /*1d10*/  LDG.E.U16 R6, desc[UR16][R6.64+0x2] ;  /* 0x0000021006067981 */ /* 0x000f22000c1e1500 */
[----:B-1----:R-:W-:-:S04]  /*1d20*/  FMUL.FTZ R3, R4, UR12 ;  /* 0x0000000c04037c20 */ /* 0x002fc80008410000 */
[----:B--2---:R-:W-:-:S04]  /*1d30*/  FMUL.FTZ R22, R3, R3 ;  /* 0x0000000303167220 */ /* 0x004fc80000410000 */
[----:B------:R-:W-:Y:S02]  /*1d40*/  FFMA.FTZ R22, R5, UR12, -R22 ;  /* 0x0000000c05167c23 */ /* 0x000fe40008010816 */
[----:B------:R-:W0:Y:S02]  /*1d50*/  LDC.64 R4, c[0x0][0x3a0] ;  /* 0x0000e800ff047b82 */ /* 0x000e240000000a00 */
[----:B0-----:R-:W-:-:S05]  /*1d60*/  IMAD.WIDE R4, R20, 0x2, R4 ;  /* 0x0000000214047825 */ /* 0x001fca00078e0204 */
[----:B------:R-:W2:Y:S04]  /*1d70*/  LDG.E.U16 R20, desc[UR16][R4.64] ;  /* 0x0000001004147981 */ /* 0x000ea8000c1e1500 */
[----:B------:R3:W5:Y:S01]  /*1d80*/  LDG.E.U16 R23, desc[UR16][R4.64+0x2] ;  /* 0x0000021004177981 */ /* 0x000762000c1e1500 */
        /* <DEDUP_REMOVED lines=11> */
[----:B---3--:R-:W-:Y:S02]  /*1e40*/  SHF.L.U32 R4, R21, 0x10, RZ ;  /* 0x0000001015047819 */ /* 0x008fe400000006ff */
[----:B----4-:R-:W-:Y:S01]  /*1e50*/  SHF.L.U32 R5, R6, 0x10, RZ ;  /* 0x0000001006057819 */ /* 0x010fe200000006ff */
[----:B--2---:R-:W-:Y:S01]  /*1e60*/  IMAD.U32 R6, R20, 0x10000, RZ ;  /* 0x0001000014067824 */ /* 0x004fe200078e00ff */
        /* <DEDUP_REMOVED lines=21> */
[----:B------:R-:W-:-:S03]  /*1fc0*/  FFMA.FTZ R18, R4, R19, R6 ;  /* 0x0000001304127223 */ /* 0x000fc60000010006 */
[----:B------:R-:W-:-:S05]  /*1fd0*/  FFMA.FTZ R19, R5, R20, R7 ;  /* 0x0000001405137223 */ /* 0x000fca0000010007 */
[----:B------:R0:W-:Y:S02]  /*1fe0*/  STG.E.64 desc[UR16][R22.64], R18 ;  /* 0x0000001216007986 */ /* 0x0001e4000c101b10 */
.L_x_3095:
[----:B------:R-:W-:Y:S05]  /*1ff0*/  BSYNC.RECONVERGENT B1 ;  /* 0x0000000000017941 */ /* 0x000fea0003800200 */
.L_x_3094:
        /* <DEDUP_REMOVED lines=20> */
[----:B------:R-:W-:-:S03]  /*2140*/  FFMA.FTZ R12, R4, R13, R6 ;  /* 0x0000000d040c7223 */ /* 0x000fc60000010006 */
[----:B------:R-:W-:-:S05]  /*2150*/  FFMA.FTZ R13, R5, R18, R7 ;  /* 0x00000012050d7223 */ /* 0x000fca0000010007 */
[----:B------:R0:W-:Y:S02]  /*2160*/  STG.E.64 desc[UR16][R20.64], R12 ;  /* 0x0000000c14007986 */ /* 0x0001e4000c101b10 */
.L_x_3097:
[----:B------:R-:W-:Y:S05]  /*2170*/  BSYNC.RECONVERGENT B1 ;  /* 0x0000000000017941 */ /* 0x000fea0003800200 */
.L_x_3096:
        /* <DEDUP_REMOVED lines=23> */
[----:B------:R-:W-:Y:S01]  /*22f0*/  FFMA.FTZ R12, R4, R13, R6 ;  /* 0x0000000d040c7223 */ /* 0x000fe20000010006 */
[----:B------:R-:W-:-:S05]  /*2300*/  FFMA.FTZ R13, R5, R14, R7 ;  /* 0x0000000e050d7223 */ /* 0x000fca0000010007 */
[----:B------:R0:W-:Y:S02]  /*2310*/  STG.E.64 desc[UR16][R18.64], R12 ;  /* 0x0000000c12007986 */ /* 0x0001e4000c101b10 */
.L_x_3099:
[----:B------:R-:W-:Y:S05]  /*2320*/  BSYNC.RECONVERGENT B1 ;  /* 0x0000000000017941 */ /* 0x000fea0003800200 */
.L_x_3098:
[----:B------:R-:W-:Y:S05]  /*2330*/  @P2 BRA `(.L_x_3100) ;  /* 0x00000008004c2947 */ /* 0x000fea0003800000 */
[----:B------:R-:W1:Y:S01]  /*2340*/  LDCU.64 UR10, c[0x0][0x3e0] ;  /* 0x00007c00ff0a77ac */ /* 0x000e620008000a00 */
[----:B------:R-:W-:Y:S01]  /*2350*/  MOV R9, R11 ;  /* 0x0000000b00097202 */ /* 0x000fe20000000f00 */
[C---:B------:R-:W-:Y:S01]  /*2360*/  FADD.FTZ R16, -R3.reuse, R16 ;  /* 0x0000001003107221 */ /* 0x040fe20000010100 */
[----:B------:R-:W-:Y:S01]  /*2370*/  FADD.FTZ R17, -R3, R17 ;  /* 0x0000001103117221 */ /* 0x000fe20000010100 */
[----:B------:R-:W2:Y:S02]  /*2380*/  LDCU.64 UR12, c[0x0][0x380] ;  /* 0x00007000ff0c77ac */ /* 0x000ea40008000a00 */
[----:B------:R-:W-:Y:S01]  /*2390*/  FMUL.FTZ R3, R16, UR5 ;  /* 0x0000000510037c20 */ /* 0x000fe20008410000 */
[----:B0-----:R-:W-:-:S03]  /*23a0*/  FMUL.FTZ R12, R17, UR5 ;  /* 0x00000005110c7c20 */ /* 0x001fc60008410000 */
[----:B------:R-:W-:Y:S01]  /*23b0*/  FFMA.FTZ R4, R4, R3, R6 ;  /* 0x0000000304047223 */ /* 0x000fe20000010006 */
        /* <DEDUP_REMOVED lines=9> */
.L_x_3093:
        /* <DEDUP_REMOVED lines=12> */
[----:B------:R-:W-:Y:S01]  /*2510*/  FFMA.FTZ R19, R5, R19, R7 ;  /* 0x0000001305137223 */ /* 0x000fe20000010007 */
        /* <DEDUP_REMOVED lines=19> */
.L_x_3102:
[----:B------:R-:W-:Y:S05]  /*2650*/  BSYNC.RECONVERGENT B1 ;  /* 0x0000000000017941 */ /* 0x000fea0003800200 */
.L_x_3101:
        /* <DEDUP_REMOVED lines=12> */
[----:B------:R-:W-:-:S04]  /*2720*/  FFMA.FTZ R13, R5, R22, R7 ;  /* 0x00000016050d7223 */ /* 0x000fc80000010007 */
        /* <DEDUP_REMOVED lines=20> */
.L_x_3104:
[----:B------:R-:W-:Y:S05]  /*2870*/  BSYNC.RECONVERGENT B1 ;  /* 0x0000000000017941 */ /* 0x000fea0003800200 */
.L_x_3103:
        /* <DEDUP_REMOVED lines=8> */
[C---:B------:R-:W-:Y:S01]  /*2900*/  FADD.FTZ R14, -R3.reuse, R14 ;  /* 0x0000000e030e7221 */ /* 0x040fe20000010100 */
[----:B------:R-:W-:Y:S01]  /*2910*/  MOV R12, R8 ;  /* 0x00000008000c7202 */ /* 0x000fe20000000f00 */
[----:B------:R-:W1:Y:S01]  /*2920*/  LDCU.64 UR14, c[0x0][0x380] ;  /* 0x00007000ff0e77ac */ /* 0x000e620008000a00 */
[----:B------:R-:W-:-:S04]  /*2930*/  FADD.FTZ R15, -R3, R15 ;  /* 0x0000000f030f7221 */ /* 0x000fc80000010100 */
[----:B------:R-:W-:Y:S01]  /*2940*/  FMUL.FTZ R22, R15, UR5 ;  /* 0x000000050f167c20 */ /* 0x000fe20008410000 */
[----:B0-----:R-:W-:-:S04]  /*2950*/  IMAD R13, R13, UR12, RZ ;  /* 0x0000000c0d0d7c24 */ /* 0x001fc8000f8e02ff */
[C---:B------:R-:W-:Y:S02]  /*2960*/  IMAD R19, R24.reuse, UR13, R13 ;  /* 0x0000000d18137c24 */ /* 0x040fe4000f8e020d */
[----:B------:R-:W-:Y:S02]  /*2970*/  IMAD.MOV.U32 R13, RZ, RZ, R11 ;  /* 0x000000ffff0d7224 */ /* 0x000fe400078e000b */
[----:B------:R-:W-:-:S05]  /*2980*/  IMAD.WIDE.U32 R12, R24, UR12, R12 ;  /* 0x0000000c180c7c25 */ /* 0x000fca000f8e000c */
[----:B------:R-:W-:Y:S01]  /*2990*/  IADD3 R19, PT, PT, R13, R19, RZ ;  /* 0x000000130d137210 */ /* 0x000fe20007ffe0ff */
[----:B------:R-:W-:Y:S01]  /*29a0*/  FMUL.FTZ R13, R14, UR5 ;  /* 0x000000050e0d7c20 */ /* 0x000fe20008410000 */
[----:B-1----:R-:W-:-:S04]  /*29b0*/  LEA R18, P1, R12, UR14, 0x2 ;  /* 0x0000000e0c127c11 */ /* 0x002fc8000f8210ff */
[----:B------:R-:W-:Y:S01]  /*29c0*/  LEA.HI.X R19, R12, UR15, R19, 0x2, P1 ;  /* 0x0000000f0c137c11 */ /* 0x000fe200088f1413 */
        /* <DEDUP_REMOVED lines=13> */
.L_x_3106:
[----:B------:R-:W-:Y:S05]  /*2aa0*/  BSYNC.RECONVERGENT B1 ;  /* 0x0000000000017941 */ /* 0x000fea0003800200 */
.L_x_3105:
[----:B------:R-:W-:Y:S05]  /*2ab0*/  @P2 BRA `(.L_x_3100) ;  /* 0x00000000006c2947 */ /* 0x000fea0003800000 */
[C---:B------:R-:W-:Y:S01]  /*2ac0*/  FADD.FTZ R16, -R3.reuse, R16 ;  /* 0x0000001003107221 */ /* 0x040fe20000010100 */
[----:B------:R-:W-:Y:S01]  /*2ad0*/  FADD.FTZ R3, -R3, R17 ;  /* 0x0000001103037221 */ /* 0x000fe20000010100 */
[----:B------:R-:W1:Y:S02]  /*2ae0*/  LDCU.64 UR10, c[0x0][0x3e0] ;  /* 0x00007c00ff0a77ac */ /* 0x000e640008000a00 */
[----:B------:R-:W-:Y:S01]  /*2af0*/  FMUL.FTZ R9, R16, UR5 ;  /* 0x0000000510097c20 */ /* 0x000fe20008410000 */
[----:B------:R-:W2:Y:S03]  /*2b00*/  LDCU.64 UR12, c[0x0][0x380] ;  /* 0x00007000ff0c77ac */ /* 0x000ea60008000a00 */
[----:B------:R-:W-:Y:S01]  /*2b10*/  FFMA.FTZ R4, R4, R9, R6 ;  /* 0x0000000904047223 */ /* 0x000fe20000010006 */
[----:B------:R-:W-:-:S03]  /*2b20*/  FMUL.FTZ R6, R3, UR5 ;  /* 0x0000000503067c20 */ /* 0x000fc60008410000 */
[----:B------:R-:W-:Y:S01]  /*2b30*/  FMUL.FTZ R3, R4, -1.4426950216293334961 ;  /* 0xbfb8aa3b04037820 */ /* 0x000fe20000410000 */
[----:B------:R-:W-:Y:S01]  /*2b40*/  FFMA.FTZ R5, R5, R6, R7 ;  /* 0x0000000605057223 */ /* 0x000fe20000010007 */
[----:B------:R-:W-:Y:S02]  /*2b50*/  MOV R6, R8 ;  /* 0x0000000800067202 */ /* 0x000fe40000000f00 */
[----:B------:R-:W-:Y:S01]  /*2b60*/  MOV R7, R11 ;  /* 0x0000000b00077202 */ /* 0x000fe20000000f00 */
[----:B------:R-:W-:Y:S01]  /*2b70*/  FMUL.FTZ R9, R5, -1.4426950216293334961 ;  /* 0xbfb8aa3b05097820 */ /* 0x000fe20000410000 */
[----:B------:R-:W3:Y:S01]  /*2b80*/  MUFU.EX2 R3, R3 ;  /* 0x0000000300037308 */ /* 0x000ee20000000800 */
[----:B-1----:R-:W-:Y:S02]  /*2b90*/  IMAD R21, R21, UR10, RZ ;  /* 0x0000000a15157c24 */ /* 0x002fe4000f8e02ff */
[C---:B------:R-:W-:Y:S02]  /*2ba0*/  IMAD.WIDE.U32 R6, R20.reuse, UR10, R6 ;  /* 0x0000000a14067c25 */ /* 0x040fe4000f8e0006 */
[----:B------:R-:W1:Y:S02]  /*2bb0*/  MUFU.EX2 R9, R9 ;  /* 0x0000000900097308 */ /* 0x000e640000000800 */
[----:B------:R-:W-:Y:S01]  /*2bc0*/  IMAD R21, R20, UR11, R21 ;  /* 0x0000000b14157c24 */ /* 0x000fe2000f8e0215 */
[----:B--2---:R-:W-:-:S04]  /*2bd0*/  LEA R8, P1, R6, UR12, 0x2 ;  /* 0x0000000c06087c11 */ /* 0x004fc8000f8210ff */
[----:B------:R-:W-:Y:S01]  /*2be0*/  IADD3 R21, PT, PT, R7, R21, RZ ;  /* 0x0000001507157210 */ /* 0x000fe20007ffe0ff */
[----:B---3--:R-:W-:-:S04]  /*2bf0*/  FADD.FTZ R10, R3, 1 ;  /* 0x3f800000030a7421 */ /* 0x008fc80000010000 */
[----:B0-----:R-:W0:Y:S01]  /*2c00*/  MUFU.RCP R13, R10 ;  /* 0x0000000a000d7308 */ /* 0x001e220000001000 */
[----:B-1----:R-:W-:Y:S01]  /*2c10*/  FADD.FTZ R12, R9, 1 ;  /* 0x3f800000090c7421 */ /* 0x002fe20000010000 */
[----:B------:R-:W-:-:S06]  /*2c20*/  LEA.HI.X R9, R6, UR13, R21, 0x2, P1 ;  /* 0x0000000d06097c11 */ /* 0x000fcc00088f1415 */
[----:B------:R-:W1:Y:S01]  /*2c30*/  MUFU.RCP R12, R12 ;  /* 0x0000000c000c7308 */ /* 0x000e620000001000 */
[----:B0-----:R-:W-:Y:S01]  /*2c40*/  FMUL.FTZ R4, R4, R13 ;  /* 0x0000000d04047220 */ /* 0x001fe20000410000 */
[----:B-1----:R-:W-:-:S05]  /*2c50*/  FMUL.FTZ R5, R5, R12 ;  /* 0x0000000c05057220 */ /* 0x002fca0000410000 */
[----:B------:R2:W-:Y:S02]  /*2c60*/  STG.E.64 desc[UR16][R8.64], R4 ;  /* 0x0000000408007986 */ /* 0x0005e4000c101b10 */
.L_x_3100:
[----:B------:R-:W-:Y:S05]  /*2c70*/  BSYNC.RECONVERGENT B0 ;  /* 0x0000000000007941 */ /* 0x000fea0003800200 */
.L_x_3092:
[----:B------:R-:W-:Y:S02]  /*2c80*/  UIADD3 UR9, UPT, UPT, UR21, UR9, URZ ;  /* 0x0000000915097290 */ /* 0x000fe4000fffe0ff */
[----:B------:R-:W-:Y:S02]  /*2c90*/  UIADD3 UR4, UPT, UPT, UR4, 0x1, URZ ;  /* 0x0000000104047890 */ /* 0x000fe4000fffe0ff */
[----:B------:R-:W-:-:S09]  /*2ca0*/  UISETP.GE.AND UP1, UPT, UR9, UR7, UPT ;  /* 0x000000070900728c */ /* 0x000fd2000bf26270 */
[----:B------:R-:W-:Y:S05]  /*2cb0*/  BRA.U !UP1, `(.L_x_3107) ;  /* 0xffffffd509587547 */ /* 0x000fea000b83ffff */
[----:B------:R-:W-:Y:S05]  /*2cc0*/  EXIT ;  /* 0x000000000000794d */ /* 0x000fea0003800000 */
.L_x_3108:
        /* <DEDUP_REMOVED lines=11> */
.L_x_3469:


//--------------------- .text._Z35group_norm_nhwc_fwd_one_pass_kernelI11Fp32IOBf16WLi256ELi8ELi128EEv26Group_norm_nhwc_fwd_params --------------------------
	.section	.text._Z35group_norm_nhwc_fwd_one_pass_kernelI11Fp32IOBf16WLi256ELi8ELi128EEv26Group_norm_nhwc_fwd_params,"ax",@progbits
	.align	128
        .global         _Z35group_norm_nhwc_fwd_one_pass_kernelI11Fp32IOBf16WLi256ELi8ELi128EEv26Group_norm_nhwc_fwd_params
        .type           _Z35group_norm_nhwc_fwd_one_pass_kernelI11Fp32IOBf16WLi256ELi8ELi128EEv26Group_norm_nhwc_fwd_params,@function
        .size           _Z35group_norm_nhwc_fwd_one_pass_kernelI11Fp32IOBf16WLi256ELi8ELi128EEv26Group_norm_nhwc_fwd_params,(.L_x_3470 - _Z35group_norm_nhwc_fwd_one_pass_kernelI11Fp32IOBf16WLi256ELi8ELi128EEv26Group_norm_nhwc_fwd_params)
        .other          _Z35group_norm_nhwc_fwd_one_pass_kernelI11Fp32IOBf16WLi256ELi8ELi128EEv26Group_norm_nhwc_fwd_params,@"STO_CUDA_ENTRY STV_DEFAULT"
_Z35group_norm_nhwc_fwd_one_pass_kernelI11Fp32IOBf16WLi256ELi8ELi128EEv26Group_norm_nhwc_fwd_params:
.text._Z35group_norm_nhwc_fwd_one_pass_kernelI11Fp32IOBf16WLi256ELi8ELi128EEv26Group_norm_nhwc_fwd_params:
        /* <DEDUP_REMOVED lines=41> */
.L_x_3152:
[----:B0-----:R-:W0:Y:S01]  /*0290*/  LDCU UR5, c[0x0][0x3f8] ;  /* 0x00007f00ff0577ac */ /* 0x001e220008000800 */
[----:B-1234-:R-:W-:Y:S01]  /*02a0*/  IABS R20, UR9 ;  /* 0x0000000900147c13 */ /* 0x01efe20008000000 */
[C---:B------:R-:W-:Y:S01]  /*02b0*/  VIADD R25, R38.reuse, 0x20 ;  /* 0x0000002026197836 */ /* 0x040fe20000000000 */
[C---:B------:R-:W-:Y:S01]  /*02c0*/  IADD3 R27, PT, PT, R38.reuse, 0x40, RZ ;  /* 0x00000040261b7810 */ /* 0x040fe20007ffe0ff */
[----:B------:R-:W1:Y:S01]  /*02d0*/  LDCU.64 UR18, c[0x0][0x3e8] ;  /* 0x00007d00ff1277ac */ /* 0x000e620008000a00 */
[----:B------:R-:W-:Y:S02]  /*02e0*/  IADD3 R32, PT, PT, R38, 0x60, RZ ;  /* 0x0000006026207810 */ /* 0x000fe40007ffe0ff */
[----:B------:R-:W-:Y:S02]  /*02f0*/  SHF.R.S32.HI R31, RZ, 0x1f, R27 ;  /* 0x0000001fff1f7819 */ /* 0x000fe4000001141b */
[----:B------:R-:W-:Y:S02]  /*0300*/  SHF.R.S32.HI R33, RZ, 0x1f, R25 ;  /* 0x0000001fff217819 */ /* 0x000fe40000011419 */
[----:B------:R-:W-:-:S02]  /*0310*/  SHF.R.S32.HI R29, RZ, 0x1f, R32 ;  /* 0x0000001fff1d7819 */ /* 0x000fc40000011420 */
[----:B0-----:R-:W-:-:S04]  /*0320*/  MOV R12, UR5 ;  /* 0x00000005000c7c02 */ /* 0x001fc80008000f00 */
        /* <DEDUP_REMOVED lines=36> */
[----:B------:R-:W-:Y:S02]  /*0570*/  ISETP.GE.U32.AND P1, PT, R12, R15, PT ;  /* 0x0000000f0c00720c */ /* 0x000fe40003f26070 */
[----:B------:R-:W5:Y:S01]  /*0580*/  @!P4 LDC.64 R12, c[0x0][0x3e0] ;  /* 0x0000f800ff0ccb82 */ /* 0x000f620000000a00 */
[----:B----4-:R-:W-:-:S10]  /*0590*/  MOV R15, UR12 ;  /* 0x0000000c000f7c02 */ /* 0x010fd40008000f00 */
[----:B------:R-:W-:Y:S01]  /*05a0*/  VOTEU.ANY UP2, P1 ;  /* 0x0000000000ff7886 */ /* 0x000fe20000840100 */
[----:B------:R-:W-:-:S04]  /*05b0*/  ISETP.GE.U32.AND P1, PT, R38, UR18, PT ;  /* 0x0000001226007c0c */ /* 0x000fc8000bf26070 */
[----:B------:R-:W-:Y:S01]  /*05c0*/  @UP2 UIADD3 UR11, UPT, UPT, UR11, 0x1, URZ ;  /* 0x000000010b0b2890 */ /* 0x000fe2000fffe0ff */
[----:B------:R-:W-:Y:S01]  /*05d0*/  ISETP.GE.AND.EX P1, PT, R5, UR19, PT, P1 ;  /* 0x0000001305007c0c */ /* 0x000fe2000bf26310 */
[----:B------:R-:W-:Y:S02]  /*05e0*/  UISETP.NE.AND UP2, UPT, UR5, URZ, UPT ;  /* 0x000000ff0500728c */ /* 0x000fe4000bf45270 */
[----:B------:R-:W-:Y:S01]  /*05f0*/  @!UP1 UIADD3 UR11, UPT, UPT, -UR11, URZ, URZ ;  /* 0x000000ff0b0b9290 */ /* 0x000fe2000fffe1ff */
[----:B-----5:R-:W-:-:S04]  /*0600*/  @!P4 IMAD R24, R31, R12, RZ ;  /* 0x0000000c1f18c224 */ /* 0x020fc800078e02ff */
        /* <DEDUP_REMOVED lines=41> */
[----:B--2---:R-:W-:-:S04]  /*08a0*/  @!P2 MOV R30, R42 ;  /* 0x0000002a001ea202 */ /* 0x004fc80000000f00 */
[----:B------:R2:W3:Y:S01]  /*08b0*/  @!P5 LDG.E.64 R22, desc[UR16][R28.64] ;  /* 0x000000101c16d981 */ /* 0x0004e2000c1e1b00 */
[----:B------:R-:W-:Y:S01]  /*08c0*/  @!P3 IADD3 R33, PT, PT, R35, R15, RZ ;  /* 0x0000000f2321b210 */ /* 0x000fe20007ffe0ff */
[----:B-1----:R-:W-:Y:S01]  /*08d0*/  @!P2 IMAD R35, R7, R24, RZ ;  /* 0x000000180723a224 */ /* 0x002fe200078e02ff */
[----:B0-----:R-:W-:Y:S01]  /*08e0*/  @!P3 LEA R32, P6, R34, R12, 0x2 ;  /* 0x0000000c2220b211 */ /* 0x001fe200078c10ff */
[----:B------:R-:W0:Y:S01]  /*08f0*/  @!P1 LDC.64 R14, c[0x0][0x390] ;  /* 0x0000e400ff0e9b82 */ /* 0x000e220000000a00 */
[----:B------:R-:W-:Y:S01]  /*0900*/  ISETP.GE.U32.AND P5, PT, R4, UR18, PT ;  /* 0x0000001204007c0c */ /* 0x000fe2000bfa6070 */
[----:B------:R-:W-:Y:S01]  /*0910*/  @!P2 IMAD.MOV.U32 R31, RZ, RZ, R41 ;  /* 0x000000ffff1fa224 */ /* 0x000fe200078e0029 */
[----:B------:R-:W-:Y:S01]  /*0920*/  @!P3 LEA.HI.X R33, R34, R13, R33, 0x2, P6 ;  /* 0x0000000d2221b211 */ /* 0x000fe200030f1421 */
[C---:B------:R-:W-:Y:S01]  /*0930*/  @!P2 IMAD R35, R10.reuse, R25, R35 ;  /* 0x000000190a23a224 */ /* 0x040fe200078e0223 */
[----:B------:R-:W-:Y:S01]  /*0940*/  ISETP.GE.AND.EX P5, PT, R11, UR19, PT, P5 ;  /* 0x000000130b007c0c */ /* 0x000fe2000bfa6350 */
[----:B------:R-:W-:-:S02]  /*0950*/  @!P2 IMAD.WIDE.U32 R30, R10, R24, R30 ;  /* 0x000000180a1ea225 */ /* 0x000fc400078e001e */
[----:B------:R-:W1:Y:S01]  /*0960*/  @!P4 LDC.64 R12, c[0x0][0x3e0] ;  /* 0x0000f800ff0ccb82 */ /* 0x000e620000000a00 */
[----:B------:R-:W-:Y:S02]  /*0970*/  CS2R R24, SRZ ;  /* 0x0000000000187805 */ /* 0x000fe4000001ff00 */
[----:B--2---:R-:W-:Y:S02]  /*0980*/  @!P1 MOV R28, R42 ;  /* 0x0000002a001c9202 */ /* 0x004fe40000000f00 */
[----:B------:R-:W-:Y:S01]  /*0990*/  @!P2 IADD3 R35, PT, PT, R31, R35, RZ ;  /* 0x000000231f23a210 */ /* 0x000fe20007ffe0ff */
[----:B-----5:R-:W-:Y:S01]  /*09a0*/  @!P1 IMAD R37, R5, R26, RZ ;  /* 0x0000001a05259224 */ /* 0x020fe200078e02ff */
[----:B----4-:R-:W-:Y:S01]  /*09b0*/  @!P2 LEA R34, P6, R30, R18, 0x2 ;  /* 0x000000121e22a211 */ /* 0x010fe200078c10ff */
[----:B------:R2:W4:Y:S01]  /*09c0*/  @!P3 LDG.E.64 R24, desc[UR16][R32.64] ;  /* 0x000000102018b981 */ /* 0x000522000c1e1b00 */
[----:B------:R-:W-:Y:S01]  /*09d0*/  @!P1 MOV R29, R41 ;  /* 0x00000029001d9202 */ /* 0x000fe20000000f00 */
[----:B------:R-:W-:Y:S01]  /*09e0*/  @!P1 IMAD R37, R38, R27, R37 ;  /* 0x0000001b26259224 */ /* 0x000fe200078e0225 */
[----:B------:R-:W-:-:S02]  /*09f0*/  @!P2 LEA.HI.X R35, R30, R19, R35, 0x2, P6 ;  /* 0x000000131e23a211 */ /* 0x000fc400030f1423 */
[----:B------:R-:W-:Y:S01]  /*0a00*/  ISETP.GE.U32.AND P3, PT, R6, UR18, PT ;  /* 0x0000001206007c0c */ /* 0x000fe2000bf66070 */
[----:B------:R-:W5:Y:S01]  /*0a10*/  @!P4 LDC.64 R30, c[0x0][0x390] ;  /* 0x0000e400ff1ecb82 */ /* 0x000f620000000a00 */
[----:B------:R-:W-:Y:S02]  /*0a20*/  @!P1 IMAD.WIDE.U32 R26, R38, R26, R28 ;  /* 0x0000001a261a9225 */ /* 0x000fe400078e001c */
        /* <DEDUP_REMOVED lines=35> */
[----:B------:R-:W5:Y:S01]  /*0c60*/  @!P4 LDG.E.64 R30, desc[UR16][R36.64] ;  /* 0x00000010241ec981 */ /* 0x000f62000c1e1b00 */
        /* <DEDUP_REMOVED lines=10> */
[----:B0-----:R-:W-:-:S03]  /*0d10*/  FADD.FTZ R13, R20, R21 ;  /* 0x00000015140d7221 */ /* 0x001fc60000010000 */
[----:B------:R-:W-:Y:S01]  /*0d20*/  FFMA.FTZ R12, R20, R20, R19 ;  /* 0x00000014140c7223 */ /* 0x000fe20000010013 */
[----:B------:R-:W-:Y:S01]  /*0d30*/  FMUL.FTZ R45, R23, R23 ;  /* 0x00000017172d7220 */ /* 0x000fe20000410000 */
[----:B------:R-:W-:-:S03]  /*0d40*/  FADD.FTZ R37, R22, R23 ;  /* 0x0000001716257221 */ /* 0x000fc60000010000 */
[----:B------:R-:W-:Y:S01]  /*0d50*/  FFMA.FTZ R36, R22, R22, R45 ;  /* 0x0000001616247223 */ /* 0x000fe2000001002d */
[----:B----4-:R-:W-:-:S04]  /*0d60*/  FMUL.FTZ R19, R25, R25 ;  /* 0x0000001919137220 */ /* 0x010fc80000410000 */
        /* <DEDUP_REMOVED lines=61> */
.L_x_3110:
[----:B------:R-:W-:Y:S05]  /*1140*/  BSYNC.RECONVERGENT B0 ;  /* 0x0000000000007941 */ /* 0x000fea0003800200 */
.L_x_3109:
        /* <DEDUP_REMOVED lines=16> */
.L_x_3112:
[----:B------:R-:W-:Y:S05]  /*1250*/  BSYNC.RECONVERGENT B0 ;  /* 0x0000000000007941 */ /* 0x000fea0003800200 */
.L_x_3111:
        /* <DEDUP_REMOVED lines=33> */
.L_x_3115:
[----:B----4-:R-:W2:Y:S04]  /*1470*/  LDG.E.STRONG.GPU R14, desc[UR16][R12.64] ;  /* 0x000000100c0e7981 */ /* 0x010ea8000c1ef900 */
[----:B--2---:R-:W-:Y:S01]  /*1480*/  CCTL.IVALL ;  /* 0x00000000ff00798f */ /* 0x004fe20002000000 */
[----:B------:R-:W-:Y:S05]  /*1490*/  YIELD ;  /* 0x0000000000007946 */ /* 0x000fea0003800000 */
[----:B------:R-:W-:-:S13]  /*14a0*/  ISETP.NE.AND P4, PT, R14, R37, PT ;  /* 0x000000250e00720c */ /* 0x000fda0003f85270 */
[----:B------:R-:W-:Y:S05]  /*14b0*/  @P4 BRA `(.L_x_3115) ;  /* 0xfffffffc00ec4947 */ /* 0x000fea000383ffff */
.L_x_3114:
        /* <DEDUP_REMOVED lines=15> */
.L_x_3117:
        /* <DEDUP_REMOVED lines=69> */
[----:B------:R-:W-:Y:S01]  /*1a00*/  MOV R36, UR26 ;  /* 0x0000001a00247c02 */ /* 0x000fe20008000f00 */
[----:B------:R-:W-:-:S06]  /*1a10*/  IMAD.U32 R37, RZ, RZ, UR27 ;  /* 0x0000001bff257e24 */ /* 0x000fcc000f8e00ff */
        /* <DEDUP_REMOVED lines=20> */
.L_x_3116:
        /* <DEDUP_REMOVED lines=44> */
[----:B------:R-:W-:-:S05]  /*1e20*/  IMAD.U32 R12, RZ, RZ, UR5 ;  /* 0x00000005ff0c7e24 */ /* 0x000fca000f8e00ff */
[----:B------:R-:W-:Y:S01]  /*1e30*/  IADD3 R12, PT, PT, R12, 0x4, RZ ;  /* 0x000000040c0c7810 */ /* 0x000fe20007ffe0ff */
[----:B------:R-:W-:-:S03]  /*1e40*/  @!P4 FADD.FTZ R19, R19, R13 ;  /* 0x0000000d1313c221 */ /* 0x000fc60000010000 */
[----:B------:R-:W-:Y:S01]  /*1e50*/  R2UR UR5, R12 ;  /* 0x000000000c0572ca */ /* 0x000fe200000e0000 */
[----:B---3--:R-:W-:Y:S01]  /*1e60*/  @!P5 FADD.FTZ R18, R18, R14 ;  /* 0x0000000e1212d221 */ /* 0x008fe20000010000 */
[----:B------:R-:W-:-:S03]  /*1e70*/  @!P5 FADD.FTZ R19, R19, R15 ;  /* 0x0000000f1313d221 */ /* 0x000fc60000010000 */
[----:B--2---:R-:W-:Y:S01]  /*1e80*/  @!P6 FADD.FTZ R18, R18, R36 ;  /* 0x000000241212e221 */ /* 0x004fe20000010000 */
[----:B------:R-:W-:-:S09]  /*1e90*/  @!P6 FADD.FTZ R19, R19, R37 ;  /* 0x000000251313e221 */ /* 0x000fd20000010000 */
.L_x_3118:
        /* <DEDUP_REMOVED lines=28> */
.L_x_3119:
        /* <DEDUP_REMOVED lines=13> */
.L_x_3120:
[----:B------:R-:W-:Y:S05]  /*2130*/  BSYNC.RECONVERGENT B0 ;  /* 0x0000000000007941 */ /* 0x000fea0003800200 */
.L_x_3113:
[----:B------:R-:W4:Y:S01]  /*2140*/  S2UR UR11, SR_CgaCtaId ;  /* 0x00000000000b79c3 */ /* 0x000f220000008800 */
[----:B------:R-:W5:Y:S01]  /*2150*/  LDCU UR12, c[0x0][0x414] ;  /* 0x00008280ff0c77ac */ /* 0x000f620008000800 */
[----:B------:R-:W-:Y:S01]  /*2160*/  MOV R13, UR9 ;  /* 0x00000009000d7c02 */ /* 0x000fe20008000f00 */
[----:B------:R-:W-:-:S05]  /*2170*/  UMOV UR5, 0x400 ;  /* 0x0000040000057882 */ /* 0x000fca0000000000 */
[----:B------:R-:W0:Y:S08]  /*2180*/  @P0 LDC.64 R44, c[0x0][0x388] ;  /* 0x0000e200ff2c0b82 */ /* 0x000e300000000a00 */
[----:B------:R-:W3:Y:S01]  /*2190*/  LDC.64 R14, c[0x0][0x3a0] ;  /* 0x0000e800ff0e7b82 */ /* 0x000ee20000000a00 */
[----:B-----5:R-:W-:Y:S01]  /*21a0*/  @P0 FMUL.FTZ R12, R18, UR12 ;  /* 0x0000000c120c0c20 */ /* 0x020fe20008410000 */
[----:B----4-:R-:W-:-:S06]  /*21b0*/  ULEA UR5, UR11, UR5, 0x18 ;  /* 0x000000050b057291 */ /* 0x010fcc000f8ec0ff */
[----:B-12---:R-:W1:Y:S01]  /*21c0*/  LDC.64 R36, c[0x0][0x398] ;  /* 0x0000e600ff247b82 */ /* 0x006e620000000a00 */
[----:B0-----:R-:W-:-:S04]  /*21d0*/  @P0 IMAD.WIDE R44, R13, 0x8, R44 ;  /* 0x000000080d2c0825 */ /* 0x001fc800078e022c */
[----:B------:R-:W-:Y:S01]  /*21e0*/  @P0 FMUL.FTZ R13, R19, UR12 ;  /* 0x0000000c130d0c20 */ /* 0x000fe20008410000 */
[----:B------:R-:W-:Y:S04]  /*21f0*/  @!P3 STS.64 [UR5+0x30], R18 ;  /* 0x00003012ff00b988 */ /* 0x000fe80008000a05 */
[----:B------:R0:W-:Y:S02]  /*2200*/  @P0 STG.E.64 desc[UR16][R44.64], R12 ;  /* 0x0000000c2c000986 */ /* 0x0001e4000c101b10 */
[----:B0-----:R-:W-:-:S04]  /*2210*/  VIADD R13, R39, UR10 ;  /* 0x0000000a270d7c36 */ /* 0x001fc80008000000 */
[C---:B---3--:R-:W-:Y:S01]  /*2220*/  IMAD.WIDE R14, R13.reuse, 0x2, R14 ;  /* 0x000000020d0e7825 */ /* 0x048fe200078e020e */
[----:B------:R-:W-:Y:S03]  /*2230*/  BAR.SYNC.DEFER_BLOCKING 0x0 ;  /* 0x0000000000007b1d */ /* 0x000fe60000010000 */
[----:B-1----:R-:W-:-:S03]  /*2240*/  IMAD.WIDE R36, R13, 0x2, R36 ;  /* 0x000000020d247825 */ /* 0x002fc600078e0224 */
[----:B------:R-:W2:Y:S04]  /*2250*/  LDG.E.U16 R44, desc[UR16][R14.64] ;  /* 0x000000100e2c7981 */ /* 0x000ea8000c1e1500 */
[----:B------:R-:W3:Y:S04]  /*2260*/  LDG.E.U16 R18, desc[UR16][R36.64] ;  /* 0x0000001024127981 */ /* 0x000ee8000c1e1500 */
[----:B------:R0:W4:Y:S04]  /*2270*/  LDG.E.U16 R45, desc[UR16][R36.64+0x2] ;  /* 0x00000210242d7981 */ /* 0x000128000c1e1500 */
[----:B------:R2:W5:Y:S04]  /*2280*/  LDG.E.U16 R14, desc[UR16][R14.64+0x2] ;  /* 0x000002100e0e7981 */ /* 0x000568000c1e1500 */
        /* <DEDUP_REMOVED lines=13> */
[----:B0-----:R-:W-:Y:S01]  /*2360*/  IADD3 R36, PT, PT, R38, 0x20, RZ ;  /* 0x0000002026247810 */ /* 0x001fe20007ffe0ff */
[----:B------:R-:W-:Y:S01]  /*2370*/  UMOV UR10, 0x3f800000 ;  /* 0x3f800000000a7882 */ /* 0x000fe20000000000 */
[----:B-1----:R-:W-:-:S13]  /*2380*/  @P2 R2UR UR11, R12 ;  /* 0x000000000c0b22ca */ /* 0x002fda00000e0000 */
        /* <DEDUP_REMOVED lines=24> */
[----:B------:R-:W-:Y:S01]  /*2510*/  FMUL.FTZ R12, R26, UR10 ;  /* 0x0000000a1a0c7c20 */ /* 0x000fe20008410000 */
[----:B------:R-:W-:-:S03]  /*2520*/  FFMA.FTZ R13, R19, R13, R14 ;  /* 0x0000000d130d7223 */ /* 0x000fc6000001000e */
[----:B------:R-:W-:-:S05]  /*2530*/  FFMA.FTZ R12, R18, R12, R15 ;  /* 0x0000000c120c7223 */ /* 0x000fca000001000f */
[----:B------:R0:W-:Y:S02]  /*2540*/  STG.E.64 desc[UR16][R44.64], R12 ;  /* 0x0000000c2c007986 */ /* 0x0001e4000c101b10 */
.L_x_3124:
[----:B------:R-:W-:Y:S05]  /*2550*/  BSYNC.RECONVERGENT B1 ;  /* 0x0000000000017941 */ /* 0x000fea0003800200 */
.L_x_3123:
[----:B0-----:R-:W-:Y:S01]  /*2560*/  SHF.R.S32.HI R13, RZ, 0x1f, R36 ;  /* 0x0000001fff0d7819 */ /* 0x001fe20000011424 */
[----:B------:R-:W-:Y:S01]  /*2570*/  BSSY.RECONVERGENT B1, `(.L_x_3125) ;  /* 0x0000017000017945 */ /* 0x000fe20003800200 */
[----:B------:R-:W-:Y:S02]  /*2580*/  ISETP.GE.U32.AND P1, PT, R36, UR14, PT ;  /* 0x0000000e24007c0c */ /* 0x000fe4000bf26070 */
[C---:B------:R-:W-:Y:S02]  /*2590*/  IADD3 R44, PT, PT, R38.reuse, 0x40, RZ ;  /* 0x00000040262c7810 */ /* 0x040fe40007ffe0ff */
[----:B------:R-:W-:Y:S02]  /*25a0*/  ISETP.GE.AND.EX P1, PT, R13, UR15, PT, P1 ;  /* 0x0000000f0d007c0c */ /* 0x000fe4000bf26310 */
[----:B------:R-:W-:-:S11]  /*25b0*/  IADD3 R37, PT, PT, R38, 0x60, RZ ;  /* 0x0000006026257810 */ /* 0x000fd60007ffe0ff */
        /* <DEDUP_REMOVED lines=10> */
[----:B------:R-:W-:Y:S01]  /*2660*/  IMAD.IADD R27, R13, 0x1, R27 ;  /* 0x000000010d1b7824 */ /* 0x000fe200078e021b */
[----:B-1----:R-:W-:Y:S01]  /*2670*/  LEA R26, P1, R12, UR18, 0x2 ;  /* 0x000000120c1a7c11 */ /* 0x002fe2000f8210ff */
[----:B------:R-:W-:-:S03]  /*2680*/  FMUL.FTZ R13, R23, UR10 ;  /* 0x0000000a170d7c20 */ /* 0x000fc60008410000 */
[----:B------:R-:W-:Y:S01]  /*2690*/  LEA.HI.X R27, R12, UR19, R27, 0x2, P1 ;  /* 0x000000130c1b7c11 */ /* 0x000fe200088f141b */
[----:B------:R-:W-:Y:S01]  /*26a0*/  FMUL.FTZ R12, R22, UR10 ;  /* 0x0000000a160c7c20 */ /* 0x000fe20008410000 */
[----:B------:R-:W-:-:S03]  /*26b0*/  FFMA.FTZ R13, R19, R13, R14 ;  /* 0x0000000d130d7223 */ /* 0x000fc6000001000e */
[----:B------:R-:W-:-:S05]  /*26c0*/  FFMA.FTZ R12, R18, R12, R15 ;  /* 0x0000000c120c7223 */ /* 0x000fca000001000f */
[----:B------:R0:W-:Y:S02]  /*26d0*/  STG.E.64 desc[UR16][R26.64], R12 ;  /* 0x0000000c1a007986 */ /* 0x0001e4000c101b10 */
.L_x_3126:
[----:B------:R-:W-:Y:S05]  /*26e0*/  BSYNC.RECONVERGENT B1 ;  /* 0x0000000000017941 */ /* 0x000fea0003800200 */
.L_x_3125:
        /* <DEDUP_REMOVED lines=22> */
[----:B0-----:R-:W-:-:S04]  /*2850*/  IMAD R13, R13, UR12, RZ ;  /* 0x0000000c0d0d7c24 */ /* 0x001fc8000f8e02ff */
[----:B------:R-:W-:Y:S01]  /*2860*/  IMAD R27, R44, UR13, R13 ;  /* 0x0000000d2c1b7c24 */ /* 0x000fe2000f8e020d */
[----:B------:R-:W-:-:S03]  /*2870*/  MOV R13, R41 ;  /* 0x00000029000d7202 */ /* 0x000fc60000000f00 */
[----:B------:R-:W-:-:S05]  /*2880*/  IMAD.WIDE.U32 R12, R44, UR12, R12 ;  /* 0x0000000c2c0c7c25 */ /* 0x000fca000f8e000c */
[----:B------:R-:W-:Y:S01]  /*2890*/  IADD3 R27, PT, PT, R13, R27, RZ ;  /* 0x0000001b0d1b7210 */ /* 0x000fe20007ffe0ff */
[----:B------:R-:W-:Y:S01]  /*28a0*/  FMUL.FTZ R13, R21, UR10 ;  /* 0x0000000a150d7c20 */ /* 0x000fe20008410000 */
[----:B-1----:R-:W-:-:S03]  /*28b0*/  LEA R20, P5, R12, UR18, 0x2 ;  /* 0x000000120c147c11 */ /* 0x002fc6000f8a10ff */
[----:B------:R-:W-:Y:S01]  /*28c0*/  FFMA.FTZ R13, R19, R13, R14 ;  /* 0x0000000d130d7223 */ /* 0x000fe2000001000e */
[----:B------:R-:W-:Y:S01]  /*28d0*/  LEA.HI.X R21, R12, UR19, R27, 0x2, P5 ;  /* 0x000000130c157c11 */ /* 0x000fe2000a8f141b */
[----:B------:R-:W-:-:S05]  /*28e0*/  FFMA.FTZ R12, R18, R23, R15 ;  /* 0x00000017120c7223 */ /* 0x000fca000001000f */
[----:B------:R0:W-:Y:S03]  /*28f0*/  STG.E.64 desc[UR16][R20.64], R12 ;  /* 0x0000000c14007986 */ /* 0x0001e6000c101b10 */
.L_x_3128:
[----:B------:R-:W-:Y:S05]  /*2900*/  BSYNC.RECONVERGENT B1 ;  /* 0x0000000000017941 */ /* 0x000fea0003800200 */
.L_x_3127:
        /* <DEDUP_REMOVED lines=19> */
.L_x_3130:
[----:B------:R-:W-:Y:S05]  /*2a40*/  BSYNC.RECONVERGENT B1 ;  /* 0x0000000000017941 */ /* 0x000fea0003800200 */
.L_x_3129:
        /* <DEDUP_REMOVED lines=8> */
[----:B-1----:R-:W-:-:S04]  /*2ad0*/  FMUL.FTZ R12, R28, UR10 ;  /* 0x0000000a1c0c7c20 */ /* 0x002fc80008410000 */
[----:B------:R-:W-:Y:S01]  /*2ae0*/  FFMA.FTZ R12, R18, R12, R15 ;  /* 0x0000000c120c7223 */ /* 0x000fe2000001000f */
[----:B--2---:R-:W-:Y:S02]  /*2af0*/  IMAD R13, R7, UR12, RZ ;  /* 0x0000000c070d7c24 */ /* 0x004fe4000f8e02ff */
[----:B------:R-:W-:-:S04]  /*2b00*/  IMAD.WIDE.U32 R20, R10, UR12, R20 ;  /* 0x0000000c0a147c25 */ /* 0x000fc8000f8e0014 */
[----:B------:R-:W-:Y:S01]  /*2b10*/  IMAD R13, R10, UR13, R13 ;  /* 0x0000000d0a0d7c24 */ /* 0x000fe2000f8e020d */
[----:B0-----:R-:W-:-:S04]  /*2b20*/  LEA R22, P1, R20, UR18, 0x2 ;  /* 0x0000001214167c11 */ /* 0x001fc8000f8210ff */
[----:B------:R-:W-:Y:S01]  /*2b30*/  IADD3 R21, PT, PT, R21, R13, RZ ;  /* 0x0000000d15157210 */ /* 0x000fe20007ffe0ff */
[----:B------:R-:W-:-:S03]  /*2b40*/  FMUL.FTZ R13, R29, UR10 ;  /* 0x0000000a1d0d7c20 */ /* 0x000fc60008410000 */
[----:B------:R-:W-:Y:S01]  /*2b50*/  LEA.HI.X R23, R20, UR19, R21, 0x2, P1 ;  /* 0x0000001314177c11 */ /* 0x000fe200088f1415 */
[----:B------:R-:W-:-:S05]  /*2b60*/  FFMA.FTZ R13, R19, R13, R14 ;  /* 0x0000000d130d7223 */ /* 0x000fca000001000e */
[----:B------:R2:W-:Y:S02]  /*2b70*/  STG.E.64 desc[UR16][R22.64], R12 ;  /* 0x0000000c16007986 */ /* 0x0005e4000c101b10 */
.L_x_3132:
[----:B------:R-:W-:Y:S05]  /*2b80*/  BSYNC.RECONVERGENT B1 ;  /* 0x0000000000017941 */ /* 0x000fea0003800200 */
.L_x_3131:
[----:B------:R-:W-:Y:S04]  /*2b90*/  BSSY.RECONVERGENT B1, `(.L_x_3133) ;  /* 0x0000013000017945 */ /* 0x000fe80003800200 */
[----:B------:R-:W-:Y:S05]  /*2ba0*/  @P6 BRA `(.L_x_3134) ;  /* 0x0000000000446947 */ /* 0x000fea0003800000 */
[----:B------:R-:W3:Y:S01]  /*2bb0*/  LDCU.64 UR12, c[0x0][0x3e0] ;  /* 0x00007c00ff0c77ac */ /* 0x000ee20008000a00 */
[----:B0-----:R-:W-:Y:S01]  /*2bc0*/  MOV R20, R42 ;  /* 0x0000002a00147202 */ /* 0x001fe20000000f00 */
[----:B------:R-:W-:Y:S01]  /*2bd0*/  FADD.FTZ R30, R30, -UR5 ;  /* 0x800000051e1e7e21 */ /* 0x000fe20008010000 */
[----:B------:R-:W-:Y:S01]  /*2be0*/  MOV R21, R41 ;  /* 0x0000002900157202 */ /* 0x000fe20000000f00 */
[----:B------:R-:W0:Y:S01]  /*2bf0*/  LDCU.64 UR18, c[0x0][0x380] ;  /* 0x00007000ff1277ac */ /* 0x000e220008000a00 */
[----:B------:R-:W-:Y:S01]  /*2c00*/  FADD.FTZ R31, R31, -UR5 ;  /* 0x800000051f1f7e21 */ /* 0x000fe20008010000 */
[----:B-12---:R-:W-:-:S04]  /*2c10*/  FMUL.FTZ R12, R30, UR10 ;  /* 0x0000000a1e0c7c20 */ /* 0x006fc80008410000 */
[----:B------:R-:W-:Y:S01]  /*2c20*/  FFMA.FTZ R12, R18, R12, R15 ;  /* 0x0000000c120c7223 */ /* 0x000fe2000001000f */
[----:B---3--:R-:W-:Y:S02]  /*2c30*/  IMAD R13, R9, UR12, RZ ;  /* 0x0000000c090d7c24 */ /* 0x008fe4000f8e02ff */
        /* <DEDUP_REMOVED lines=8> */
.L_x_3134:
[----:B------:R-:W-:Y:S05]  /*2cc0*/  BSYNC.RECONVERGENT B1 ;  /* 0x0000000000017941 */ /* 0x000fea0003800200 */
.L_x_3133:
[----:B------:R-:W-:Y:S04]  /*2cd0*/  BSSY.RECONVERGENT B1, `(.L_x_3135) ;  /* 0x0000013000017945 */ /* 0x000fe80003800200 */
[----:B------:R-:W-:Y:S05]  /*2ce0*/  @P3 BRA `(.L_x_3136) ;  /* 0x0000000000443947 */ /* 0x000fea0003800000 */
[----:B------:R-:W4:Y:S01]  /*2cf0*/  LDCU.64 UR12, c[0x0][0x3e0] ;  /* 0x00007c00ff0c77ac */ /* 0x000f220008000a00 */
[----:B0-----:R-:W-:Y:S01]  /*2d00*/  MOV R20, R42 ;  /* 0x0000002a00147202 */ /* 0x001fe20000000f00 */
[----:B------:R-:W-:Y:S01]  /*2d10*/  FADD.FTZ R32, R32, -UR5 ;  /* 0x8000000520207e21 */ /* 0x000fe20008010000 */
[----:B------:R-:W-:Y:S01]  /*2d20*/  MOV R21, R41 ;  /* 0x0000002900157202 */ /* 0x000fe20000000f00 */
[----:B------:R-:W0:Y:S01]  /*2d30*/  LDCU.64 UR18, c[0x0][0x380] ;  /* 0x00007000ff1277ac */ /* 0x000e220008000a00 */
[----:B------:R-:W-:Y:S01]  /*2d40*/  FADD.FTZ R33, R33, -UR5 ;  /* 0x8000000521217e21 */ /* 0x000fe20008010000 */
[----:B-123--:R-:W-:-:S04]  /*2d50*/  FMUL.FTZ R12, R32, UR10 ;  /* 0x0000000a200c7c20 */ /* 0x00efc80008410000 */
[----:B------:R-:W-:Y:S01]  /*2d60*/  FFMA.FTZ R12, R18, R12, R15 ;  /* 0x0000000c120c7223 */ /* 0x000fe2000001000f */
[----:B----4-:R-:W-:Y:S02]  /*2d70*/  IMAD R13, R11, UR12, RZ ;  /* 0x0000000c0b0d7c24 */ /* 0x010fe4000f8e02ff */
[----:B------:R-:W-:-:S04]  /*2d80*/  IMAD.WIDE.U32 R20, R4, UR12, R20 ;  /* 0x0000000c04147c25 */ /* 0x000fc8000f8e0014 */
[----:B------:R-:W-:Y:S01]  /*2d90*/  IMAD R13, R4, UR13, R13 ;  /* 0x0000000d040d7c24 */ /* 0x000fe2000f8e020d */
[----:B0-----:R-:W-:-:S03]  /*2da0*/  LEA R22, P1, R20, UR18, 0x2 ;  /* 0x0000001214167c11 */ /* 0x001fc6000f8210ff */
[----:B------:R-:W-:Y:S02]  /*2db0*/  IMAD.IADD R21, R21, 0x1, R13 ;  /* 0x0000000115157824 */ /* 0x000fe400078e020d */
[----:B------:R-:W-:-:S03]  /*2dc0*/  FMUL.FTZ R13, R33, UR10 ;  /* 0x0000000a210d7c20 */ /* 0x000fc60008410000 */
[----:B------:R-:W-:Y:S01]  /*2dd0*/  LEA.HI.X R23, R20, UR19, R21, 0x2, P1 ;  /* 0x0000001314177c11 */ /* 0x000fe200088f1415 */
[----:B------:R-:W-:-:S05]  /*2de0*/  FFMA.FTZ R13, R19, R13, R14 ;  /* 0x0000000d130d7223 */ /* 0x000fca000001000e */
[----:B------:R4:W-:Y:S02]  /*2df0*/  STG.E.64 desc[UR16][R22.64], R12 ;  /* 0x0000000c16007986 */ /* 0x0009e4000c101b10 */
.L_x_3136:
[----:B------:R-:W-:Y:S05]  /*2e00*/  BSYNC.RECONVERGENT B1 ;  /* 0x0000000000017941 */ /* 0x000fea0003800200 */
.L_x_3135:
[----:B------:R-:W-:Y:S05]  /*2e10*/  @P4 BRA `(.L_x_3137) ;  /* 0x0000001000504947 */ /* 0x000fea0003800000 */
[----:B------:R-:W5:Y:S01]  /*2e20*/  LDCU.64 UR12, c[0x0][0x3e0] ;  /* 0x00007c00ff0c77ac */ /* 0x000f620008000a00 */
[----:B01234-:R-:W-:Y:S01]  /*2e30*/  MOV R12, R42 ;  /* 0x0000002a000c7202 */ /* 0x01ffe20000000f00 */
        /* <DEDUP_REMOVED lines=8> */
[----:B-----5:R-:W-:Y:S02]  /*2ec0*/  IMAD R21, R17, UR12, RZ ;  /* 0x0000000c11157c24 */ /* 0x020fe4000f8e02ff */
[----:B------:R-:W-:-:S04]  /*2ed0*/  IMAD.WIDE.U32 R12, R6, UR12, R12 ;  /* 0x0000000c060c7c25 */ /* 0x000fc8000f8e000c */
[----:B------:R-:W-:Y:S01]  /*2ee0*/  IMAD R21, R6, UR13, R21 ;  /* 0x0000000d06157c24 */ /* 0x000fe2000f8e0215 */
[----:B0-----:R-:W-:-:S04]  /*2ef0*/  LEA R20, P1, R12, UR14, 0x2 ;  /* 0x0000000e0c147c11 */ /* 0x001fc8000f8210ff */
[----:B------:R-:W-:-:S04]  /*2f00*/  IADD3 R21, PT, PT, R13, R21, RZ ;  /* 0x000000150d157210 */ /* 0x000fc80007ffe0ff */
[----:B------:R-:W-:-:S05]  /*2f10*/  LEA.HI.X R21, R12, UR15, R21, 0x2, P1 ;  /* 0x0000000f0c157c11 */ /* 0x000fca00088f1415 */
[----:B------:R0:W-:Y:S01]  /*2f20*/  STG.E.64 desc[UR16][R20.64], R34 ;  /* 0x0000002214007986 */ /* 0x0001e2000c101b10 */
[----:B------:R-:W-:Y:S05]  /*2f30*/  BRA `(.L_x_3137) ;  /* 0x0000001000087947 */ /* 0x000fea0003800000 */
.L_x_3122:
[----:B------:R-:W0:Y:S01]  /*2f40*/  LDCU.64 UR18, c[0x0][0x3e8] ;  /* 0x00007d00ff1277ac */ /* 0x000e220008000a00 */
        /* <DEDUP_REMOVED lines=13> */
[----:B------:R-:W-:-:S03]  /*3020*/  FMUL.FTZ R13, R27, UR10 ;  /* 0x0000000a1b0d7c20 */ /* 0x000fc60008410000 */
[----:B------:R-:W-:Y:S01]  /*3030*/  LEA.HI.X R45, R12, UR15, R37, 0x2, P1 ;  /* 0x0000000f0c2d7c11 */ /* 0x000fe200088f1425 */
[----:B------:R-:W-:Y:S01]  /*3040*/  FMUL.FTZ R12, R26, UR10 ;  /* 0x0000000a1a0c7c20 */ /* 0x000fe20008410000 */
[----:B------:R-:W-:-:S03]  /*3050*/  FFMA.FTZ R13, R19, R13, R14 ;  /* 0x0000000d130d7223 */ /* 0x000fc6000001000e */
[----:B------:R-:W-:Y:S01]  /*3060*/  FFMA.FTZ R12, R18, R12, R15 ;  /* 0x0000000c120c7223 */ /* 0x000fe2000001000f */
[----:B------:R-:W-:-:S03]  /*3070*/  FMUL.FTZ R27, R13, -1.4426950216293334961 ;  /* 0xbfb8aa3b0d1b7820 */ /* 0x000fc60000410000 */
[----:B------:R-:W-:-:S03]  /*3080*/  FMUL.FTZ R26, R12, -1.4426950216293334961 ;  /* 0xbfb8aa3b0c1a7820 */ /* 0x000fc60000410000 */
[----:B------:R-:W1:Y:S04]  /*3090*/  MUFU.EX2 R27, R27 ;  /* 0x0000001b001b7308 */ /* 0x000e680000000800 */
[----:B------:R-:W2:Y:S01]  /*30a0*/  MUFU.EX2 R26, R26 ;  /* 0x0000001a001a7308 */ /* 0x000ea20000000800 */
[----:B-1----:R-:W-:Y:S01]  /*30b0*/  FADD.FTZ R27, R27, 1 ;  /* 0x3f8000001b1b7421 */ /* 0x002fe20000010000 */
[----:B--2---:R-:W-:-:S03]  /*30c0*/  FADD.FTZ R37, R26, 1 ;  /* 0x3f8000001a257421 */ /* 0x004fc60000010000 */
[----:B------:R-:W1:Y:S08]  /*30d0*/  MUFU.RCP R26, R27 ;  /* 0x0000001b001a7308 */ /* 0x000e700000001000 */
[----:B------:R-:W2:Y:S01]  /*30e0*/  MUFU.RCP R37, R37 ;  /* 0x0000002500257308 */ /* 0x000ea20000001000 */
[----:B-1----:R-:W-:Y:S01]  /*30f0*/  FMUL.FTZ R13, R13, R26 ;  /* 0x0000001a0d0d7220 */ /* 0x002fe20000410000 */
[----:B--2---:R-:W-:-:S05]  /*3100*/  FMUL.FTZ R12, R12, R37 ;  /* 0x000000250c0c7220 */ /* 0x004fca0000410000 */
[----:B------:R1:W-:Y:S02]  /*3110*/  STG.E.64 desc[UR16][R44.64], R12 ;  /* 0x0000000c2c007986 */ /* 0x0003e4000c101b10 */
.L_x_3139:
[----:B0-----:R-:W-:Y:S05]  /*3120*/  BSYNC.RECONVERGENT B1 ;  /* 0x0000000000017941 */ /* 0x001fea0003800200 */
.L_x_3138:
[----:B-1----:R-:W-:Y:S01]  /*3130*/  SHF.R.S32.HI R13, RZ, 0x1f, R36 ;  /* 0x0000001fff0d7819 */ /* 0x002fe20000011424 */
        /* <DEDUP_REMOVED lines=20> */
[----:B------:R-:W-:Y:S02]  /*3280*/  FMUL.FTZ R12, R22, UR10 ;  /* 0x0000000a160c7c20 */ /* 0x000fe40008410000 */
[----:B------:R-:W-:Y:S02]  /*3290*/  FMUL.FTZ R44, R13, -1.4426950216293334961 ;  /* 0xbfb8aa3b0d2c7820 */ /* 0x000fe40000410000 */
        /* <DEDUP_REMOVED lines=11> */
.L_x_3141:
[----:B------:R-:W-:Y:S05]  /*3350*/  BSYNC.RECONVERGENT B1 ;  /* 0x0000000000017941 */ /* 0x000fea0003800200 */
.L_x_3140:
        /* <DEDUP_REMOVED lines=32> */
[----:B------:R-:W-:Y:S01]  /*3560*/  MOV R13, R41 ;  /* 0x00000029000d7202 */ /* 0x000fe20000000f00 */
[----:B0-----:R-:W-:-:S04]  /*3570*/  FADD.FTZ R23, R20, 1 ;  /* 0x3f80000014177421 */ /* 0x001fc80000010000 */
[----:B------:R-:W0:Y:S01]  /*3580*/  MUFU.RCP R44, R44 ;  /* 0x0000002c002c7308 */ /* 0x000e220000001000 */
[----:B------:R-:W-:-:S05]  /*3590*/  IMAD.WIDE.U32 R12, R27, UR12, R12 ;  /* 0x0000000c1b0c7c25 */ /* 0x000fca000f8e000c */
[----:B------:R-:W-:Y:S02]  /*35a0*/  IADD3 R21, PT, PT, R13, R21, RZ ;  /* 0x000000150d157210 */ /* 0x000fe40007ffe0ff */
[----:B------:R-:W2:Y:S01]  /*35b0*/  MUFU.RCP R23, R23 ;  /* 0x0000001700177308 */ /* 0x000ea20000001000 */
[----:B-1----:R-:W-:-:S04]  /*35c0*/  LEA R20, P5, R12, UR14, 0x2 ;  /* 0x0000000e0c147c11 */ /* 0x002fc8000f8a10ff */
[----:B------:R-:W-:Y:S01]  /*35d0*/  LEA.HI.X R21, R12, UR15, R21, 0x2, P5 ;  /* 0x0000000f0c157c11 */ /* 0x000fe2000a8f1415 */
[----:B0-----:R-:W-:Y:S01]  /*35e0*/  FMUL.FTZ R12, R37, R44 ;  /* 0x0000002c250c7220 */ /* 0x001fe20000410000 */
[----:B--2---:R-:W-:-:S05]  /*35f0*/  FMUL.FTZ R13, R36, R23 ;  /* 0x00000017240d7220 */ /* 0x004fca0000410000 */
[----:B------:R0:W-:Y:S02]  /*3600*/  STG.E.64 desc[UR16][R20.64], R12 ;  /* 0x0000000c14007986 */ /* 0x0001e4000c101b10 */
.L_x_3143:
[----:B------:R-:W-:Y:S05]  /*3610*/  BSYNC.RECONVERGENT B1 ;  /* 0x0000000000017941 */ /* 0x000fea0003800200 */
.L_x_3142:
        /* <DEDUP_REMOVED lines=21> */
[----:B------:R-:W1:Y:S02]  /*3770*/  MUFU.RCP R25, R25 ;  /* 0x0000001900197308 */ /* 0x000e640000001000 */
[----:B0-----:R-:W-:-:S02]  /*3780*/  LEA R20, P2, R12, UR14, 0x2 ;  /* 0x0000000e0c147c11 */ /* 0x001fc4000f8410ff */
[----:B------:R-:W-:-:S04]  /*3790*/  IADD3 R21, PT, PT, R13, R21, RZ ;  /* 0x000000150d157210 */ /* 0x000fc80007ffe0ff */
[----:B------:R-:W0:Y:S01]  /*37a0*/  MUFU.RCP R36, R36 ;  /* 0x0000002400247308 */ /* 0x000e220000001000 */
[----:B------:R-:W-:Y:S01]  /*37b0*/  LEA.HI.X R21, R12, UR15, R21, 0x2, P2 ;  /* 0x0000000f0c157c11 */ /* 0x000fe200090f1415 */
[----:B-1----:R-:W-:Y:S01]  /*37c0*/  FMUL.FTZ R12, R24, R25 ;  /* 0x00000019180c7220 */ /* 0x002fe20000410000 */
[----:B0-----:R-:W-:-:S05]  /*37d0*/  FMUL.FTZ R13, R23, R36 ;  /* 0x00000024170d7220 */ /* 0x001fca0000410000 */
[----:B------:R1:W-:Y:S02]  /*37e0*/  STG.E.64 desc[UR16][R20.64], R12 ;  /* 0x0000000c14007986 */ /* 0x0003e4000c101b10 */
.L_x_3145:
[----:B------:R-:W-:Y:S05]  /*37f0*/  BSYNC.RECONVERGENT B1 ;  /* 0x0000000000017941 */ /* 0x000fea0003800200 */
.L_x_3144:
        /* <DEDUP_REMOVED lines=29> */
.L_x_3147:
[----:B------:R-:W-:Y:S05]  /*39d0*/  BSYNC.RECONVERGENT B1 ;  /* 0x0000000000017941 */ /* 0x000fea0003800200 */
.L_x_3146:
[----:B------:R-:W-:Y:S04]  /*39e0*/  BSSY.RECONVERGENT B1, `(.L_x_3148) ;  /* 0x000001d000017945 */ /* 0x000fe80003800200 */
[----:B------:R-:W-:Y:S05]  /*39f0*/  @P6 BRA `(.L_x_3149) ;  /* 0x00000000006c6947 */ /* 0x000fea0003800000 */
[----:B------:R-:W-:Y:S01]  /*3a00*/  FADD.FTZ R31, R31, -UR5 ;  /* 0x800000051f1f7e21 */ /* 0x000fe20008010000 */
[----:B------:R-:W-:Y:S01]  /*3a10*/  FADD.FTZ R30, R30, -UR5 ;  /* 0x800000051e1e7e21 */ /* 0x000fe20008010000 */
[----:B------:R-:W3:Y:S01]  /*3a20*/  LDCU.64 UR12, c[0x0][0x3e0] ;  /* 0x00007c00ff0c77ac */ /* 0x000ee20008000a00 */
[----:B012---:R-:W-:Y:S01]  /*3a30*/  MOV R13, R41 ;  /* 0x00000029000d7202 */ /* 0x007fe20000000f00 */
        /* <DEDUP_REMOVED lines=23> */
.L_x_3149:
[----:B------:R-:W-:Y:S05]  /*3bb0*/  BSYNC.RECONVERGENT B1 ;  /* 0x0000000000017941 */ /* 0x000fea0003800200 */
.L_x_3148:
[----:B------:R-:W-:Y:S04]  /*3bc0*/  BSSY.RECONVERGENT B1, `(.L_x_3150) ;  /* 0x000001d000017945 */ /* 0x000fe80003800200 */
[----:B------:R-:W-:Y:S05]  /*3bd0*/  @P3 BRA `(.L_x_3151) ;  /* 0x00000000006c3947 */ /* 0x000fea0003800000 */
[----:B------:R-:W-:Y:S01]  /*3be0*/  FADD.FTZ R32, R32, -UR5 ;  /* 0x8000000520207e21 */ /* 0x000fe20008010000 */
[----:B------:R-:W-:Y:S01]  /*3bf0*/  FADD.FTZ R33, R33, -UR5 ;  /* 0x8000000521217e21 */ /* 0x000fe20008010000 */
[----:B------:R-:W4:Y:S01]  /*3c00*/  LDCU.64 UR12, c[0x0][0x3e0] ;  /* 0x00007c00ff0c77ac */ /* 0x000f220008000a00 */
[----:B0123--:R-:W-:Y:S01]  /*3c10*/  MOV R13, R41 ;  /* 0x00000029000d7202 */ /* 0x00ffe20000000f00 */
        /* <DEDUP_REMOVED lines=8> */
[----:B----4-:R-:W-:-:S03]  /*3ca0*/  IMAD R21, R11, UR12, RZ ;  /* 0x0000000c0b157c24 */ /* 0x010fc6000f8e02ff */
        /* <DEDUP_REMOVED lines=14> */
.L_x_3151:
[----:B------:R-:W-:Y:S05]  /*3d90*/  BSYNC.RECONVERGENT B1 ;  /* 0x0000000000017941 */ /* 0x000fea0003800200 */
.L_x_3150:
[----:B------:R-:W-:Y:S05]  /*3da0*/  @P4 BRA `(.L_x_3137) ;  /* 0x00000000006c4947 */ /* 0x000fea0003800000 */
[----:B------:R-:W-:Y:S01]  /*3db0*/  FADD.FTZ R34, R34, -UR5 ;  /* 0x8000000522227e21 */ /* 0x000fe20008010000 */
[----:B------:R-:W-:Y:S01]  /*3dc0*/  FADD.FTZ R35, R35, -UR5 ;  /* 0x8000000523237e21 */ /* 0x000fe20008010000 */
[----:B------:R-:W5:Y:S01]  /*3dd0*/  LDCU.64 UR12, c[0x0][0x3e0] ;  /* 0x00007c00ff0c77ac */ /* 0x000f620008000a00 */
[----:B01234-:R-:W-:Y:S01]  /*3de0*/  MOV R13, R41 ;  /* 0x00000029000d7202 */ /* 0x01ffe20000000f00 */
        /* <DEDUP_REMOVED lines=8> */
[----:B-----5:R-:W-:-:S03]  /*3e70*/  IMAD R15, R17, UR12, RZ ;  /* 0x0000000c110f7c24 */ /* 0x020fc6000f8e02ff */
        /* <DEDUP_REMOVED lines=14> */
.L_x_3137:
[----:B------:R-:W-:Y:S05]  /*3f60*/  BSYNC.RECONVERGENT B0 ;  /* 0x0000000000007941 */ /* 0x000fea0003800200 */
.L_x_3121:
[----:B------:R-:W-:Y:S02]  /*3f70*/  UIADD3 UR9, UPT, UPT, UR20, UR9, URZ ;  /* 0x0000000914097290 */ /* 0x000fe4000fffe0ff */
[----:B------:R-:W-:Y:S02]  /*3f80*/  UIADD3 UR4, UPT, UPT, UR4, 0x1, URZ ;  /* 0x0000000104047890 */ /* 0x000fe4000fffe0ff */
[----:B------:R-:W-:-:S09]  /*3f90*/  UISETP.GE.AND UP1, UPT, UR9, UR7, UPT ;  /* 0x000000070900728c */ /* 0x000fd2000bf26270 */
[----:B------:R-:W-:Y:S05]  /*3fa0*/  BRA.U !UP1, `(.L_x_3152) ;  /* 0xffffffc109b87547 */ /* 0x000fea000b83ffff */
[----:B------:R-:W-:Y:S05]  /*3fb0*/  EXIT ;  /* 0x000000000000794d */ /* 0x000fea0003800000 */
.L_x_3153:
        /* <DEDUP_REMOVED lines=12> */
.L_x_3470:


//--------------------- .text._Z35group_norm_nhwc_fwd_one_pass_kernelI11Fp32IOBf16WLi512ELi8ELi128EEv26Group_norm_nhwc_fwd_params --------------------------
	.section	.text._Z35group_norm_nhwc_fwd_one_pass_kernelI11Fp32IOBf16WLi512ELi8ELi128EEv26Group_norm_nhwc_fwd_params,"ax",@progbits
	.align	128
        .global         _Z35group_norm_nhwc_fwd_one_pass_kernelI11Fp32IOBf16WLi512ELi8ELi128EEv26Group_norm_nhwc_fwd_params
        .type           _Z35group_norm_nhwc_fwd_one_pass_kernelI11Fp32IOBf16WLi512ELi8ELi128EEv26Group_norm_nhwc_fwd_params,@function
        .size           _Z35group_norm_nhwc_fwd_one_pass_kernelI11Fp32IOBf16WLi512ELi8ELi128EEv26Group_norm_nhwc_fwd_params,(.L_x_3471 - _Z35group_norm_nhwc_fwd_one_pass_kernelI11Fp32IOBf16WLi512ELi8ELi128EEv26Group_norm_nhwc_fwd_params)
        .other          _Z35group_norm_nhwc_fwd_one_pass_kernelI11Fp32IOBf16WLi512ELi8ELi128EEv26Group_norm_nhwc_fwd_params,@"STO_CUDA_ENTRY STV_DEFAULT"
_Z35group_norm_nhwc_fwd_one_pass_kernelI11Fp32IOBf16WLi512ELi8ELi128EEv26Group_norm_nhwc_fwd_params:
.text._Z35group_norm_nhwc_fwd_one_pass_kernelI11Fp32IOBf16WLi512ELi8ELi128EEv26Group_norm_nhwc_fwd_params:
        /* <DEDUP_REMOVED lines=36> */
.L_x_3229:
[----:B0-----:R-:W0:Y:S01]  /*0240*/  LDCU UR5, c[0x0][0x3f8] ;  /* 0x00007f00ff0577ac */ /* 0x001e220008000800 */
[----:B------:R-:W-:Y:S02]  /*0250*/  IABS R20, UR7 ;  /* 0x0000000700147c13 */ /* 0x000fe40008000000 */
[----:B-123--:R-:W-:Y:S01]  /*0260*/  SHF.R.S32.HI R25, RZ, 0x1f, R8 ;  /* 0x0000001fff197819 */ /* 0x00efe20000011408 */
        /* <DEDUP_REMOVED lines=9> */
[----:B0---4-:R-:W-:Y:S02]  /*0300*/  MOV R14, UR5 ;  /* 0x00000005000e7c02 */ /* 0x011fe40008000f00 */
[----:B------:R-:W-:Y:S02]  /*0310*/  SHF.R.S32.HI R37, RZ, 0x1f, R41 ;  /* 0x0000001fff257819 */ /* 0x000fe40000011429 */
[----:B------:R-:W-:-:S02]  /*0320*/  IABS R17, R14 ;  /* 0x0000000e00117213 */ /* 0x000fc40000000000 */
        /* <DEDUP_REMOVED lines=393> */
.L_x_3155:
[----:B------:R-:W-:Y:S05]  /*1bc0*/  BSYNC.RECONVERGENT B0 ;  /* 0x0000000000007941 */ /* 0x000fea0003800200 */
.L_x_3154:
        /* <DEDUP_REMOVED lines=16> */
.L_x_3157:
[----:B------:R-:W-:Y:S05]  /*1cd0*/  BSYNC.RECONVERGENT B0 ;  /* 0x0000000000007941 */ /* 0x000fea0003800200 */
.L_x_3156:
        /* <DEDUP_REMOVED lines=33> */
.L_x_3160:
[----:B------:R-:W2:Y:S04]  /*1ef0*/  LDG.E.STRONG.GPU R22, desc[UR14][R20.64] ;  /* 0x0000000e14167981 */ /* 0x000ea8000c1ef900 */
[----:B--2---:R-:W-:Y:S01]  /*1f00*/  CCTL.IVALL ;  /* 0x00000000ff00798f */ /* 0x004fe20002000000 */
[----:B------:R-:W-:Y:S05]  /*1f10*/  YIELD ;  /* 0x0000000000007946 */ /* 0x000fea0003800000 */
[----:B------:R-:W-:-:S13]  /*1f20*/  ISETP.NE.AND P3, PT, R22, R53, PT ;  /* 0x000000351600720c */ /* 0x000fda0003f65270 */
[----:B------:R-:W-:Y:S05]  /*1f30*/  @P3 BRA `(.L_x_3160) ;  /* 0xfffffffc00ec3947 */ /* 0x000fea000383ffff */
.L_x_3159:
        /* <DEDUP_REMOVED lines=15> */
.L_x_3162:
        /* <DEDUP_REMOVED lines=91> */
.L_x_3161:
        /* <DEDUP_REMOVED lines=52> */
.L_x_3163:
        /* <DEDUP_REMOVED lines=28> */
.L_x_3164:
        /* <DEDUP_REMOVED lines=13> */
.L_x_3165:
[----:B------:R-:W-:Y:S05]  /*2bb0*/  BSYNC.RECONVERGENT B0 ;  /* 0x0000000000007941 */ /* 0x000fea0003800200 */
.L_x_3158:
        /* <DEDUP_REMOVED lines=15> */
[----:B------:R-:W-:Y:S01]  /*2cb0*/  @!P2 STS.64 [UR5+0x30], R14 ;  /* 0x0000300eff00a988 */ /* 0x000fe20008000a05 */
[----:B--2---:R-:W1:Y:S08]  /*2cc0*/  LDC.64 R22, c[0x0][0x3a0] ;  /* 0x0000e800ff167b82 */ /* 0x004e700000000a00 */
[----:B------:R-:W-:Y:S01]  /*2cd0*/  BAR.SYNC.DEFER_BLOCKING 0x0 ;  /* 0x0000000000007b1d */ /* 0x000fe20000010000 */
[----:B-1----:R-:W-:-:S05]  /*2ce0*/  IMAD.WIDE R22, R57, 0x2, R22 ;  /* 0x0000000239167825 */ /* 0x002fca00078e0216 */
[----:B------:R-:W2:Y:S04]  /*2cf0*/  LDG.E.U16 R20, desc[UR14][R52.64] ;  /* 0x0000000e34147981 */ /* 0x000ea8000c1e1500 */
[----:B------:R-:W3:Y:S04]  /*2d00*/  LDG.E.U16 R57, desc[UR14][R52.64+0x2] ;  /* 0x0000020e34397981 */ /* 0x000ee8000c1e1500 */
[----:B------:R-:W4:Y:S04]  /*2d10*/  LDG.E.U16 R21, desc[UR14][R22.64] ;  /* 0x0000000e16157981 */ /* 0x000f28000c1e1500 */
[----:B0-----:R-:W0:Y:S04]  /*2d20*/  LDS.64 R14, [UR5+0x30] ;  /* 0x00003005ff0e7984 */ /* 0x001e280008000a00 */
[----:B------:R2:W5:Y:S01]  /*2d30*/  LDG.E.U16 R52, desc[UR14][R22.64+0x2] ;  /* 0x0000020e16347981 */ /* 0x000562000c1e1500 */
[----:B------:R-:W-:Y:S01]  /*2d40*/  BSSY.RECONVERGENT B0, `(.L_x_3166) ;  /* 0x0000398000007945 */ /* 0x000fe20003800200 */
[----:B0-----:R-:W-:-:S05]  /*2d50*/  FMUL.FTZ R14, R14, UR11 ;  /* 0x0000000b0e0e7c20 */ /* 0x001fca0008410000 */
[----:B------:R-:W-:-:S13]  /*2d60*/  R2UR UR5, R14 ;  /* 0x000000000e0572ca */ /* 0x000fda00000e0000 */
[----:B------:R-:W-:-:S05]  /*2d70*/  MOV R14, UR5 ;  /* 0x00000005000e7c02 */ /* 0x000fca0008000f00 */
[----:B------:R-:W-:-:S04]  /*2d80*/  FMUL.FTZ R14, R14, UR5 ;  /* 0x000000050e0e7c20 */ /* 0x000fc80008410000 */
[----:B------:R-:W-:Y:S01]  /*2d90*/  FFMA.FTZ R14, R15, UR11, -R14 ;  /* 0x0000000b0f0e7c23 */ /* 0x000fe2000801080e */
[----:B------:R-:W0:Y:S04]  /*2da0*/  LDCU.U8 UR11, c[0x0][0x3fc] ;  /* 0x00007f80ff0b77ac */ /* 0x000e280008000000 */
[----:B------:R-:W-:-:S13]  /*2db0*/  FSETP.GTU.FTZ.AND P1, PT, R14, RZ, PT ;  /* 0x000000ff0e00720b */ /* 0x000fda0003f3c000 */
[----:B------:R-:W-:Y:S01]  /*2dc0*/  VOTEU.ANY UP0, P1 ;  /* 0x0000000000ff7886 */ /* 0x000fe20000800100 */
[----:B------:R-:W-:Y:S01]  /*2dd0*/  PLOP3.LUT P1, PT, PT, PT, UP0, 0x80, 0x8 ;  /* 0x000000000008781c */ /* 0x000fe20003f2f008 */
[----:B0-----:R-:W-:-:S03]  /*2de0*/  UISETP.NE.AND UP1, UPT, UR11, URZ, UPT ;  /* 0x000000ff0b00728c */ /* 0x001fc6000bf25270 */
        /* <DEDUP_REMOVED lines=36> */
.L_x_3169:
[----:B------:R-:W-:Y:S05]  /*3030*/  BSYNC.RECONVERGENT B1 ;  /* 0x0000000000017941 */ /* 0x000fea0003800200 */
.L_x_3168:
        /* <DEDUP_REMOVED lines=14> */
[----:B------:R-:W-:-:S03]  /*3120*/  FMUL.FTZ R15, R35, UR9 ;  /* 0x00000009230f7c20 */ /* 0x000fc60008410000 */
[----:B------:R-:W-:Y:S01]  /*3130*/  LEA.HI.X R53, R14, UR17, R33, 0x2, P2 ;  /* 0x000000110e357c11 */ /* 0x000fe200090f1421 */
[----:B------:R-:W-:Y:S01]  /*3140*/  FMUL.FTZ R14, R34, UR9 ;  /* 0x00000009220e7c20 */ /* 0x000fe20008410000 */
[----:B------:R-:W-:-:S03]  /*3150*/  FFMA.FTZ R15, R23, R15, R20 ;  /* 0x0000000f170f7223 */ /* 0x000fc60000010014 */
[----:B------:R-:W-:-:S05]  /*3160*/  FFMA.FTZ R14, R22, R14, R21 ;  /* 0x0000000e160e7223 */ /* 0x000fca0000010015 */
[----:B------:R1:W-:Y:S02]  /*3170*/  STG.E.64 desc[UR14][R52.64], R14 ;  /* 0x0000000e34007986 */ /* 0x0003e4000c101b0e */
.L_x_3171:
[----:B------:R-:W-:Y:S05]  /*3180*/  BSYNC.RECONVERGENT B1 ;  /* 0x0000000000017941 */ /* 0x000fea0003800200 */
.L_x_3170:
        /* <DEDUP_REMOVED lines=13> */
[----:B------:R-:W-:Y:S01]  /*3260*/  FADD.FTZ R37, R37, -UR5 ;  /* 0x8000000525257e21 */ /* 0x000fe20008010000 */
[----:B--2---:R-:W-:Y:S02]  /*3270*/  IMAD R33, R9, UR12, RZ ;  /* 0x0000000c09217c24 */ /* 0x004fe4000f8e02ff */
        /* <DEDUP_REMOVED lines=10> */
.L_x_3173:
[----:B------:R-:W-:Y:S05]  /*3320*/  BSYNC.RECONVERGENT B1 ;  /* 0x0000000000017941 */ /* 0x000fea0003800200 */
.L_x_3172:
        /* <DEDUP_REMOVED lines=21> */
.L_x_3175:
[----:B------:R-:W-:Y:S05]  /*3480*/  BSYNC.RECONVERGENT B1 ;  /* 0x0000000000017941 */ /* 0x000fea0003800200 */
.L_x_3174:
        /* <DEDUP_REMOVED lines=9> */
[----:B------:R-:W-:Y:S01]  /*3520*/  FFMA.FTZ R14, R22, R14, R21 ;  /* 0x0000000e160e7223 */ /* 0x000fe20000010015 */
[----:B----4-:R-:W-:Y:S02]  /*3530*/  IMAD R15, R34, UR12, RZ ;  /* 0x0000000c220f7c24 */ /* 0x010fe4000f8e02ff */
[----:B------:R-:W-:-:S04]  /*3540*/  IMAD.WIDE.U32 R36, R32, UR12, R36 ;  /* 0x0000000c20247c25 */ /* 0x000fc8000f8e0024 */
[----:B------:R-:W-:Y:S01]  /*3550*/  IMAD R15, R32, UR13, R15 ;  /* 0x0000000d200f7c24 */ /* 0x000fe2000f8e020f */
[----:B---3--:R-:W-:-:S04]  /*3560*/  LEA R16, P1, R36, UR16, 0x2 ;  /* 0x0000001024107c11 */ /* 0x008fc8000f8210ff */
[----:B------:R-:W-:Y:S01]  /*3570*/  IADD3 R37, PT, PT, R37, R15, RZ ;  /* 0x0000000f25257210 */ /* 0x000fe20007ffe0ff */
[----:B------:R-:W-:-:S03]  /*3580*/  FMUL.FTZ R15, R17, UR9 ;  /* 0x00000009110f7c20 */ /* 0x000fc60008410000 */
[----:B------:R-:W-:Y:S01]  /*3590*/  LEA.HI.X R17, R36, UR17, R37, 0x2, P1 ;  /* 0x0000001124117c11 */ /* 0x000fe200088f1425 */
[----:B------:R-:W-:-:S05]  /*35a0*/  FFMA.FTZ R15, R23, R15, R20 ;  /* 0x0000000f170f7223 */ /* 0x000fca0000010014 */
[----:B------:R4:W-:Y:S02]  /*35b0*/  STG.E.64 desc[UR14][R16.64], R14 ;  /* 0x0000000e10007986 */ /* 0x0009e4000c101b0e */
.L_x_3177:
[----:B------:R-:W-:Y:S05]  /*35c0*/  BSYNC.RECONVERGENT B1 ;  /* 0x0000000000017941 */ /* 0x000fea0003800200 */
.L_x_3176:
        /* <DEDUP_REMOVED lines=31> */
[----:B-1----:R-:W-:-:S03]  /*37c0*/  LEA R16, P3, R14, UR16, 0x2 ;  /* 0x000000100e107c11 */ /* 0x002fc6000f8610ff */
[----:B------:R-:W-:Y:S01]  /*37d0*/  FFMA.FTZ R15, R23, R15, R20 ;  /* 0x0000000f170f7223 */ /* 0x000fe20000010014 */
[----:B------:R-:W-:Y:S01]  /*37e0*/  LEA.HI.X R17, R14, UR17, R17, 0x2, P3 ;  /* 0x000000110e117c11 */ /* 0x000fe200098f1411 */
[----:B------:R-:W-:-:S04]  /*37f0*/  FMUL.FTZ R14, R18, UR9 ;  /* 0x00000009120e7c20 */ /* 0x000fc80008410000 */
[----:B------:R-:W-:-:S05]  /*3800*/  FFMA.FTZ R14, R22, R14, R21 ;  /* 0x0000000e160e7223 */ /* 0x000fca0000010015 */
[----:B------:R0:W-:Y:S02]  /*3810*/  STG.E.64 desc[UR14][R16.64], R14 ;  /* 0x0000000e10007986 */ /* 0x0001e4000c101b0e */
.L_x_3179:
[----:B------:R-:W-:Y:S05]  /*3820*/  BSYNC.RECONVERGENT B1 ;  /* 0x0000000000017941 */ /* 0x000fea0003800200 */
.L_x_3178:
        /* <DEDUP_REMOVED lines=10> */
[----:B------:R-:W-:Y:S01]  /*38d0*/  FMUL.FTZ R24, R24, UR9 ;  /* 0x0000000918187c20 */ /* 0x000fe20008410000 */
[----:B0-----:R-:W-:Y:S02]  /*38e0*/  IMAD R52, R52, UR12, RZ ;  /* 0x0000000c34347c24 */ /* 0x001fe4000f8e02ff */
[----:B------:R-:W-:-:S04]  /*38f0*/  IMAD.WIDE.U32 R14, R33, UR12, R14 ;  /* 0x0000000c210e7c25 */ /* 0x000fc8000f8e000e */
[----:B------:R-:W-:Y:S01]  /*3900*/  IMAD R19, R33, UR13, R52 ;  /* 0x0000000d21137c24 */ /* 0x000fe2000f8e0234 */
[----:B-1----:R-:W-:-:S04]  /*3910*/  LEA R18, P1, R14, UR16, 0x2 ;  /* 0x000000100e127c11 */ /* 0x002fc8000f8210ff */
[----:B------:R-:W-:Y:S01]  /*3920*/  IADD3 R19, PT, PT, R15, R19, RZ ;  /* 0x000000130f137210 */ /* 0x000fe20007ffe0ff */
[----:B------:R-:W-:-:S03]  /*3930*/  FMUL.FTZ R15, R25, UR9 ;  /* 0x00000009190f7c20 */ /* 0x000fc60008410000 */
[----:B------:R-:W-:Y:S01]  /*3940*/  LEA.HI.X R19, R14, UR17, R19, 0x2, P1 ;  /* 0x000000110e137c11 */ /* 0x000fe200088f1413 */
[----:B------:R-:W-:Y:S01]  /*3950*/  FFMA.FTZ R14, R22, R24, R21 ;  /* 0x00000018160e7223 */ /* 0x000fe20000010015 */
[----:B------:R-:W-:-:S05]  /*3960*/  FFMA.FTZ R15, R23, R15, R20 ;  /* 0x0000000f170f7223 */ /* 0x000fca0000010014 */
[----:B------:R0:W-:Y:S02]  /*3970*/  STG.E.64 desc[UR14][R18.64], R14 ;  /* 0x0000000e12007986 */ /* 0x0001e4000c101b0e */
.L_x_3181:
[----:B------:R-:W-:Y:S05]  /*3980*/  BSYNC.RECONVERGENT B1 ;  /* 0x0000000000017941 */ /* 0x000fea0003800200 */
.L_x_3180:
        /* <DEDUP_REMOVED lines=19> */
.L_x_3183:
[----:B------:R-:W-:Y:S05]  /*3ac0*/  BSYNC.RECONVERGENT B1 ;  /* 0x0000000000017941 */ /* 0x000fea0003800200 */
.L_x_3182:
        /* <DEDUP_REMOVED lines=10> */
[----:B------:R-:W-:-:S03]  /*3b70*/  FFMA.FTZ R14, R22, R14, R21 ;  /* 0x0000000e160e7223 */ /* 0x000fc60000010015 */
        /* <DEDUP_REMOVED lines=8> */
.L_x_3185:
[----:B------:R-:W-:Y:S05]  /*3c00*/  BSYNC.RECONVERGENT B1 ;  /* 0x0000000000017941 */ /* 0x000fea0003800200 */
.L_x_3184:
        /* <DEDUP_REMOVED lines=19> */
.L_x_3187:
[----:B------:R-:W-:Y:S05]  /*3d40*/  BSYNC.RECONVERGENT B1 ;  /* 0x0000000000017941 */ /* 0x000fea0003800200 */
.L_x_3186:
[----:B------:R-:W-:Y:S01]  /*3d50*/  ISETP.GE.U32.AND P5, PT, R16, UR10, PT ;  /* 0x0000000a10007c0c */ /* 0x000fe2000bfa6070 */
[----:B------:R-:W-:Y:S01]  /*3d60*/  BSSY.RECONVERGENT B1, `(.L_x_3188) ;  /* 0x0000023000017945 */ /* 0x000fe20003800200 */
[----:B0-----:R-:W-:Y:S02]  /*3d70*/  SHF.R.S32.HI R19, RZ, 0x1f, R16 ;  /* 0x0000001fff137819 */ /* 0x001fe40000011410 */
        /* <DEDUP_REMOVED lines=17> */
[----:B-123--:R-:W-:Y:S01]  /*3e90*/  MOV R14, R60 ;  /* 0x0000003c000e7202 */ /* 0x00efe20000000f00 */
[----:B------:R-:W-:Y:S01]  /*3ea0*/  FADD.FTZ R40, R40, -UR5 ;  /* 0x8000000528287e21 */ /* 0x000fe20008010000 */
[----:B------:R-:W-:Y:S01]  /*3eb0*/  MOV R15, R59 ;  /* 0x0000003b000f7202 */ /* 0x000fe20000000f00 */
[----:B------:R-:W1:Y:S01]  /*3ec0*/  LDCU.64 UR16, c[0x0][0x380] ;  /* 0x00007000ff1077ac */ /* 0x000e620008000a00 */
[----:B------:R-:W-:Y:S01]  /*3ed0*/  FADD.FTZ R41, R41, -UR5 ;  /* 0x8000000529297e21 */ /* 0x000fe20008010000 */
[----:B------:R-:W-:-:S04]  /*3ee0*/  FMUL.FTZ R18, R40, UR9 ;  /* 0x0000000928127c20 */ /* 0x000fc80008410000 */
[----:B------:R-:W-:Y:S01]  /*3ef0*/  FFMA.FTZ R18, R22, R18, R21 ;  /* 0x0000001216127223 */ /* 0x000fe20000010015 */
[----:B0-----:R-:W-:Y:S02]  /*3f00*/  IMAD R19, R19, UR12, RZ ;  /* 0x0000000c13137c24 */ /* 0x001fe4000f8e02ff */
[----:B------:R-:W-:-:S04]  /*3f10*/  IMAD.WIDE.U32 R14, R16, UR12, R14 ;  /* 0x0000000c100e7c25 */ /* 0x000fc8000f8e000e */
[----:B------:R-:W-:Y:S01]  /*3f20*/  IMAD R19, R16, UR13, R19 ;  /* 0x0000000d10137c24 */ /* 0x000fe2000f8e0213 */
[----:B-1----:R-:W-:-:S04]  /*3f30*/  LEA R24, P5, R14, UR16, 0x2 ;  /* 0x000000100e187c11 */ /* 0x002fc8000f8a10ff */
[----:B------:R-:W-:Y:S01]  /*3f40*/  IADD3 R15, PT, PT, R15, R19, RZ ;  /* 0x000000130f0f7210 */ /* 0x000fe20007ffe0ff */
[----:B------:R-:W-:-:S03]  /*3f50*/  FMUL.FTZ R19, R41, UR9 ;  /* 0x0000000929137c20 */ /* 0x000fc60008410000 */
[----:B------:R-:W-:Y:S01]  /*3f60*/  LEA.HI.X R25, R14, UR17, R15, 0x2, P5 ;  /* 0x000000110e197c11 */ /* 0x000fe2000a8f140f */
[----:B------:R-:W-:-:S05]  /*3f70*/  FFMA.FTZ R19, R23, R19, R20 ;  /* 0x0000001317137223 */ /* 0x000fca0000010014 */
[----:B------:R0:W-:Y:S02]  /*3f80*/  STG.E.64 desc[UR14][R24.64], R18 ;  /* 0x0000001218007986 */ /* 0x0001e4000c101b0e */
.L_x_3189:
[----:B------:R-:W-:Y:S05]  /*3f90*/  BSYNC.RECONVERGENT B1 ;  /* 0x0000000000017941 */ /* 0x000fea0003800200 */
.L_x_3188:
[----:B------:R-:W-:Y:S04]  /*3fa0*/  BSSY.RECONVERGENT B1, `(.L_x_3190) ;  /* 0x0000013000017945 */ /* 0x000fe80003800200 */
[----:B------:R-:W-:Y:S05]  /*3fb0*/  @P2 BRA `(.L_x_3191) ;  /* 0x0000000000442947 */ /* 0x000fea0003800000 */
[----:B------:R-:W4:Y:S01]  /*3fc0*/  LDCU.64 UR12, c[0x0][0x3e0] ;  /* 0x00007c00ff0c77ac */ /* 0x000f220008000a00 */
[----:B-123--:R-:W-:Y:S01]  /*3fd0*/  MOV R14, R60 ;  /* 0x0000003c000e7202 */ /* 0x00efe20000000f00 */
        /* <DEDUP_REMOVED lines=15> */
.L_x_3191:
[----:B------:R-:W-:Y:S05]  /*40d0*/  BSYNC.RECONVERGENT B1 ;  /* 0x0000000000017941 */ /* 0x000fea0003800200 */
.L_x_3190:
[----:B------:R-:W-:Y:S04]  /*40e0*/  BSSY.RECONVERGENT B1, `(.L_x_3192) ;  /* 0x0000013000017945 */ /* 0x000fe80003800200 */
[----:B------:R-:W-:Y:S05]  /*40f0*/  @P1 BRA `(.L_x_3193) ;  /* 0x0000000000441947 */ /* 0x000fea0003800000 */
[----:B------:R-:W5:Y:S01]  /*4100*/  LDCU.64 UR12, c[0x0][0x3e0] ;  /* 0x00007c00ff0c77ac */ /* 0x000f620008000a00 */
[----:B-123--:R-:W-:Y:S01]  /*4110*/  MOV R14, R60 ;  /* 0x0000003c000e7202 */ /* 0x00efe20000000f00 */
[----:B------:R-:W-:Y:S01]  /*4120*/  FADD.FTZ R44, R44, -UR5 ;  /* 0x800000052c2c7e21 */ /* 0x000fe20008010000 */
[----:B------:R-:W-:Y:S01]  /*4130*/  MOV R15, R59 ;  /* 0x0000003b000f7202 */ /* 0x000fe20000000f00 */
[----:B------:R-:W1:Y:S01]  /*4140*/  LDCU.64 UR16, c[0x0][0x380] ;  /* 0x00007000ff1077ac */ /* 0x000e620008000a00 */
[----:B------:R-:W-:Y:S01]  /*4150*/  FADD.FTZ R45, R45, -UR5 ;  /* 0x800000052d2d7e21 */ /* 0x000fe20008010000 */
[----:B0---4-:R-:W-:-:S03]  /*4160*/  FMUL.FTZ R18, R44, UR9 ;  /* 0x000000092c127c20 */ /* 0x011fc60008410000 */
[----:B------:R-:W-:Y:S01]  /*4170*/  FMUL.FTZ R19, R45, UR9 ;  /* 0x000000092d137c20 */ /* 0x000fe20008410000 */
[----:B------:R-:W-:-:S03]  /*4180*/  FFMA.FTZ R18, R22, R18, R21 ;  /* 0x0000001216127223 */ /* 0x000fc60000010015 */
[----:B------:R-:W-:Y:S01]  /*4190*/  FFMA.FTZ R19, R23, R19, R20 ;  /* 0x0000001317137223 */ /* 0x000fe20000010014 */
[----:B-----5:R-:W-:Y:S02]  /*41a0*/  IMAD R28, R28, UR12, RZ ;  /* 0x0000000c1c1c7c24 */ /* 0x020fe4000f8e02ff */
[----:B------:R-:W-:-:S04]  /*41b0*/  IMAD.WIDE.U32 R14, R27, UR12, R14 ;  /* 0x0000000c1b0e7c25 */ /* 0x000fc8000f8e000e */
[----:B------:R-:W-:Y:S01]  /*41c0*/  IMAD R27, R27, UR13, R28 ;  /* 0x0000000d1b1b7c24 */ /* 0x000fe2000f8e021c */
[----:B-1----:R-:W-:-:S04]  /*41d0*/  LEA R16, P1, R14, UR16, 0x2 ;  /* 0x000000100e107c11 */ /* 0x002fc8000f8210ff */
[----:B------:R-:W-:-:S04]  /*41e0*/  IADD3 R27, PT, PT, R15, R27, RZ ;  /* 0x0000001b0f1b7210 */ /* 0x000fc80007ffe0ff */
[----:B------:R-:W-:-:S05]  /*41f0*/  LEA.HI.X R17, R14, UR17, R27, 0x2, P1 ;  /* 0x000000110e117c11 */ /* 0x000fca00088f141b */
[----:B------:R0:W-:Y:S02]  /*4200*/  STG.E.64 desc[UR14][R16.64], R18 ;  /* 0x0000001210007986 */ /* 0x0001e4000c101b0e */
.L_x_3193:
[----:B------:R-:W-:Y:S05]  /*4210*/  BSYNC.RECONVERGENT B1 ;  /* 0x0000000000017941 */ /* 0x000fea0003800200 */
.L_x_3192:
[----:B------:R-:W-:Y:S04]  /*4220*/  BSSY.RECONVERGENT B1, `(.L_x_3194) ;  /* 0x0000013000017945 */ /* 0x000fe80003800200 */
[----:B------:R-:W-:Y:S05]  /*4230*/  @P6 BRA `(.L_x_3195) ;  /* 0x0000000000446947 */ /* 0x000fea0003800000 */
[----:B------:R-:W0:Y:S01]  /*4240*/  LDCU.64 UR12, c[0x0][0x3e0] ;  /* 0x00007c00ff0c77ac */ /* 0x000e220008000a00 */
[----:B-123--:R-:W-:Y:S01]  /*4250*/  MOV R14, R60 ;  /* 0x0000003c000e7202 */ /* 0x00efe20000000f00 */
        /* <DEDUP_REMOVED lines=8> */
[----:B0---4-:R-:W-:Y:S02]  /*42e0*/  IMAD R17, R26, UR12, RZ ;  /* 0x0000000c1a117c24 */ /* 0x011fe4000f8e02ff */
[----:B------:R-:W-:-:S04]  /*42f0*/  IMAD.WIDE.U32 R14, R8, UR12, R14 ;  /* 0x0000000c080e7c25 */ /* 0x000fc8000f8e000e */
[----:B------:R-:W-:Y:S01]  /*4300*/  IMAD R17, R8, UR13, R17 ;  /* 0x0000000d08117c24 */ /* 0x000fe2000f8e0211 */
[----:B-1----:R-:W-:-:S04]  /*4310*/  LEA R16, P1, R14, UR16, 0x2 ;  /* 0x000000100e107c11 */ /* 0x002fc8000f8210ff */
[----:B------:R-:W-:-:S04]  /*4320*/  IADD3 R17, PT, PT, R15, R17, RZ ;  /* 0x000000110f117210 */ /* 0x000fc80007ffe0ff */
[----:B------:R-:W-:-:S05]  /*4330*/  LEA.HI.X R17, R14, UR17, R17, 0x2, P1 ;  /* 0x000000110e117c11 */ /* 0x000fca00088f1411 */
[----:B------:R0:W-:Y:S02]  /*4340*/  STG.E.64 desc[UR14][R16.64], R46 ;  /* 0x0000002e10007986 */ /* 0x0001e4000c101b0e */
.L_x_3195:
[----:B------:R-:W-:Y:S05]  /*4350*/  BSYNC.RECONVERGENT B1 ;  /* 0x0000000000017941 */ /* 0x000fea0003800200 */
.L_x_3194:
        /* <DEDUP_REMOVED lines=19> */
.L_x_3197:
[----:B------:R-:W-:Y:S05]  /*4490*/  BSYNC.RECONVERGENT B1 ;  /* 0x0000000000017941 */ /* 0x000fea0003800200 */
.L_x_3196:
        /* <DEDUP_REMOVED lines=17> */
[----:B------:R0:W-:Y:S01]  /*45b0*/  STG.E.64 desc[UR14][R16.64], R50 ;  /* 0x0000003210007986 */ /* 0x0001e2000c101b0e */
[----:B------:R-:W-:Y:S05]  /*45c0*/  BRA `(.L_x_3198) ;  /* 0x00000020003c7947 */ /* 0x000fea0003800000 */
.L_x_3167:
        /* <DEDUP_REMOVED lines=32> */
.L_x_3200:
[----:B------:R-:W-:Y:S05]  /*47d0*/  BSYNC.RECONVERGENT B1 ;  /* 0x0000000000017941 */ /* 0x000fea0003800200 */
.L_x_3199:
        /* <DEDUP_REMOVED lines=28> */
[----:B-1----:R-:W-:-:S04]  /*49a0*/  FADD.FTZ R34, R33, 1 ;  /* 0x3f80000021227421 */ /* 0x002fc80000010000 */
[----:B------:R-:W0:Y:S08]  /*49b0*/  MUFU.RCP R35, R34 ;  /* 0x0000002200237308 */ /* 0x000e300000001000 */
[----:B------:R-:W1:Y:S01]  /*49c0*/  MUFU.RCP R34, R57 ;  /* 0x0000003900227308 */ /* 0x000e620000001000 */
[----:B0-----:R-:W-:Y:S01]  /*49d0*/  FMUL.FTZ R14, R14, R35 ;  /* 0x000000230e0e7220 */ /* 0x001fe20000410000 */
[----:B-1----:R-:W-:-:S05]  /*49e0*/  FMUL.FTZ R15, R15, R34 ;  /* 0x000000220f0f7220 */ /* 0x002fca0000410000 */
[----:B------:R1:W-:Y:S02]  /*49f0*/  STG.E.64 desc[UR14][R52.64], R14 ;  /* 0x0000000e34007986 */ /* 0x0003e4000c101b0e */
.L_x_3202:
[----:B------:R-:W-:Y:S05]  /*4a00*/  BSYNC.RECONVERGENT B1 ;  /* 0x0000000000017941 */ /* 0x000fea0003800200 */
.L_x_3201:
        /* <DEDUP_REMOVED lines=33> */
.L_x_3204:
[----:B------:R-:W-:Y:S05]  /*4c20*/  BSYNC.RECONVERGENT B1 ;  /* 0x0000000000017941 */ /* 0x000fea0003800200 */
.L_x_3203:
        /* <DEDUP_REMOVED lines=30> */
.L_x_3206:
[----:B------:R-:W-:Y:S05]  /*4e10*/  BSYNC.RECONVERGENT B1 ;  /* 0x0000000000017941 */ /* 0x000fea0003800200 */
.L_x_3205:
[----:B------:R-:W-:Y:S04]  /*4e20*/  BSSY.RECONVERGENT B1, `(.L_x_3207) ;  /* 0x000001d000017945 */ /* 0x000fe80003800200 */
[----:B------:R-:W-:Y:S05]  /*4e30*/  @P3 BRA `(.L_x_3208) ;  /* 0x00000000006c3947 */ /* 0x000fea0003800000 */
[----:B------:R-:W-:Y:S01]  /*4e40*/  FADD.FTZ R16, R16, -UR5 ;  /* 0x8000000510107e21 */ /* 0x000fe20008010000 */
[----:B------:R-:W-:Y:S01]  /*4e50*/  FADD.FTZ R17, R17, -UR5 ;  /* 0x8000000511117e21 */ /* 0x000fe20008010000 */
[----:B------:R-:W4:Y:S02]  /*4e60*/  LDCU.64 UR12, c[0x0][0x3e0] ;  /* 0x00007c00ff0c77ac */ /* 0x000f240008000a00 */
[----:B------:R-:W-:Y:S01]  /*4e70*/  FMUL.FTZ R16, R16, UR9 ;  /* 0x0000000910107c20 */ /* 0x000fe20008410000 */
[----:B------:R-:W-:Y:S01]  /*4e80*/  FMUL.FTZ R17, R17, UR9 ;  /* 0x0000000911117c20 */ /* 0x000fe20008410000 */
[----:B------:R-:W5:Y:S02]  /*4e90*/  LDCU.64 UR16, c[0x0][0x380] ;  /* 0x00007000ff1077ac */ /* 0x000f640008000a00 */
[----:B---3--:R-:W-:Y:S01]  /*4ea0*/  FFMA.FTZ R37, R22, R16, R21 ;  /* 0x0000001016257223 */ /* 0x008fe20000010015 */
        /* <DEDUP_REMOVED lines=15> */
[----:B-----5:R-:W-:-:S04]  /*4fa0*/  LEA R16, P1, R14, UR16, 0x2 ;  /* 0x000000100e107c11 */ /* 0x020fc8000f8210ff */
[----:B------:R-:W-:Y:S01]  /*4fb0*/  LEA.HI.X R17, R14, UR17, R17, 0x2, P1 ;  /* 0x000000110e117c11 */ /* 0x000fe200088f1411 */
[----:B0-----:R-:W-:Y:S01]  /*4fc0*/  FMUL.FTZ R14, R37, R38 ;  /* 0x00000026250e7220 */ /* 0x001fe20000410000 */
[----:B-1----:R-:W-:-:S05]  /*4fd0*/  FMUL.FTZ R15, R36, R35 ;  /* 0x00000023240f7220 */ /* 0x002fca0000410000 */
[----:B------:R4:W-:Y:S02]  /*4fe0*/  STG.E.64 desc[UR14][R16.64], R14 ;  /* 0x0000000e10007986 */ /* 0x0009e4000c101b0e */
.L_x_3208:
[----:B------:R-:W-:Y:S05]  /*4ff0*/  BSYNC.RECONVERGENT B1 ;  /* 0x0000000000017941 */ /* 0x000fea0003800200 */
.L_x_3207:
        /* <DEDUP_REMOVED lines=47> */
.L_x_3210:
[----:B------:R-:W-:Y:S05]  /*52f0*/  BSYNC.RECONVERGENT B1 ;  /* 0x0000000000017941 */ /* 0x000fea0003800200 */
.L_x_3209:
        /* <DEDUP_REMOVED lines=10> */
[----:B------:R-:W-:Y:S01]  /*53a0*/  FFMA.FTZ R39, R22, R24, R21 ;  /* 0x0000001816277223 */ /* 0x000fe20000010015 */
        /* <DEDUP_REMOVED lines=20> */
.L_x_3212:
[----:B------:R-:W-:Y:S05]  /*54f0*/  BSYNC.RECONVERGENT B1 ;  /* 0x0000000000017941 */ /* 0x000fea0003800200 */
.L_x_3211:
[----:B------:R-:W-:Y:S04]  /*5500*/  BSSY.RECONVERGENT B1, `(.L_x_3213) ;  /* 0x000001d000017945 */ /* 0x000fe80003800200 */
[----:B------:R-:W-:Y:S05]  /*5510*/  @P4 BRA `(.L_x_3214) ;  /* 0x00000000006c4947 */ /* 0x000fea0003800000 */
[----:B------:R-:W-:Y:S01]  /*5520*/  FADD.FTZ R26, R26, -UR5 ;  /* 0x800000051a1a7e21 */ /* 0x000fe20008010000 */
[----:B01----:R-:W-:Y:S01]  /*5530*/  FADD.FTZ R14, R27, -UR5 ;  /* 0x800000051b0e7e21 */ /* 0x003fe20008010000 */
[----:B------:R-:W0:Y:S01]  /*5540*/  LDCU.64 UR12, c[0x0][0x3e0] ;  /* 0x00007c00ff0c77ac */ /* 0x000e220008000a00 */
[----:B------:R-:W-:Y:S01]  /*5550*/  MOV R15, R59 ;  /* 0x0000003b000f7202 */ /* 0x000fe20000000f00 */
        /* <DEDUP_REMOVED lines=15> */
[----:B------:R-:W-:-:S03]  /*5650*/  IMAD.WIDE.U32 R14, R36, UR12, R14 ;  /* 0x0000000c240e7c25 */ /* 0x000fc6000f8e000e */
[----:B-1----:R-:W-:-:S04]  /*5660*/  LEA R24, P1, R14, UR16, 0x2 ;  /* 0x000000100e187c11 */ /* 0x002fc8000f8210ff */
[----:B------:R-:W1:Y:S01]  /*5670*/  MUFU.RCP R33, R33 ;  /* 0x0000002100217308 */ /* 0x000e620000001000 */
[----:B------:R-:W-:-:S04]  /*5680*/  IADD3 R37, PT, PT, R15, R37, RZ ;  /* 0x000000250f257210 */ /* 0x000fc80007ffe0ff */
[----:B------:R-:W-:Y:S01]  /*5690*/  LEA.HI.X R25, R14, UR17, R37, 0x2, P1 ;  /* 0x000000110e197c11 */ /* 0x000fe200088f1425 */
[----:B0-----:R-:W-:Y:S01]  /*56a0*/  FMUL.FTZ R14, R27, R34 ;  /* 0x000000221b0e7220 */ /* 0x001fe20000410000 */
[----:B-1----:R-:W-:-:S05]  /*56b0*/  FMUL.FTZ R15, R26, R33 ;  /* 0x000000211a0f7220 */ /* 0x002fca0000410000 */
[----:B------:R2:W-:Y:S02]  /*56c0*/  STG.E.64 desc[UR14][R24.64], R14 ;  /* 0x0000000e18007986 */ /* 0x0005e4000c101b0e */
.L_x_3214:
[----:B------:R-:W-:Y:S05]  /*56d0*/  BSYNC.RECONVERGENT B1 ;  /* 0x0000000000017941 */ /* 0x000fea0003800200 */
.L_x_3213:
        /* <DEDUP_REMOVED lines=18> */
[----:B------:R-:W-:Y:S01]  /*5800*/  MOV R14, R60 ;  /* 0x0000003c000e7202 */ /* 0x000fe20000000f00 */
[----:B--2---:R-:W-:Y:S02]  /*5810*/  FADD.FTZ R33, R24, 1 ;  /* 0x3f80000018217421 */ /* 0x004fe40000010000 */
[----:B------:R-:W1:Y:S02]  /*5820*/  MUFU.RCP R29, R28 ;  /* 0x0000001c001d7308 */ /* 0x000e640000001000 */
[----:B------:R-:W-:-:S03]  /*5830*/  IMAD.WIDE.U32 R14, R32, UR12, R14 ;  /* 0x0000000c200e7c25 */ /* 0x000fc6000f8e000e */
[----:B0-----:R-:W-:-:S03]  /*5840*/  LEA R24, P1, R14, UR16, 0x2 ;  /* 0x000000100e187c11 */ /* 0x001fc6000f8210ff */
[----:B------:R-:W0:Y:S01]  /*5850*/  MUFU.RCP R34, R33 ;  /* 0x0000002100227308 */ /* 0x000e220000001000 */
[----:B------:R-:W-:-:S04]  /*5860*/  IADD3 R35, PT, PT, R15, R35, RZ ;  /* 0x000000230f237210 */ /* 0x000fc80007ffe0ff */
[----:B------:R-:W-:Y:S01]  /*5870*/  LEA.HI.X R25, R14, UR17, R35, 0x2, P1 ;  /* 0x000000110e197c11 */ /* 0x000fe200088f1423 */
[----:B-1----:R-:W-:Y:S01]  /*5880*/  FMUL.FTZ R14, R26, R29 ;  /* 0x0000001d1a0e7220 */ /* 0x002fe20000410000 */
[----:B0-----:R-:W-:-:S05]  /*5890*/  FMUL.FTZ R15, R27, R34 ;  /* 0x000000221b0f7220 */ /* 0x001fca0000410000 */
[----:B------:R3:W-:Y:S02]  /*58a0*/  STG.E.64 desc[UR14][R24.64], R14 ;  /* 0x0000000e18007986 */ /* 0x0007e4000c101b0e */
.L_x_3216:
[----:B------:R-:W-:Y:S05]  /*58b0*/  BSYNC.RECONVERGENT B1 ;  /* 0x0000000000017941 */ /* 0x000fea0003800200 */
.L_x_3215:
        /* <DEDUP_REMOVED lines=29> */
.L_x_3218:
[----:B------:R-:W-:Y:S05]  /*5a90*/  BSYNC.RECONVERGENT B1 ;  /* 0x0000000000017941 */ /* 0x000fea0003800200 */
.L_x_3217:
[----:B------:R-:W-:Y:S01]  /*5aa0*/  ISETP.GE.U32.AND P5, PT, R18, UR10, PT ;  /* 0x0000000a12007c0c */ /* 0x000fe2000bfa6070 */
[----:B------:R-:W-:Y:S01]  /*5ab0*/  BSSY.RECONVERGENT B1, `(.L_x_3219) ;  /* 0x000002d000017945 */ /* 0x000fe20003800200 */
[----:B----4-:R-:W-:Y:S02]  /*5ac0*/  SHF.R.S32.HI R17, RZ, 0x1f, R18 ;  /* 0x0000001fff117819 */ /* 0x010fe40000011412 */
[----:B-123--:R-:W-:Y:S02]  /*5ad0*/  IADD3 R25, PT, PT, R56, 0x180, RZ ;  /* 0x0000018038197810 */ /* 0x00efe40007ffe0ff */
        /* <DEDUP_REMOVED lines=42> */
.L_x_3220:
[----:B------:R-:W-:Y:S05]  /*5d80*/  BSYNC.RECONVERGENT B1 ;  /* 0x0000000000017941 */ /* 0x000fea0003800200 */
.L_x_3219:
        /* <DEDUP_REMOVED lines=29> */
.L_x_3222:
[----:B------:R-:W-:Y:S05]  /*5f60*/  BSYNC.RECONVERGENT B1 ;  /* 0x0000000000017941 */ /* 0x000fea0003800200 */
.L_x_3221:
        /* <DEDUP_REMOVED lines=29> */
.L_x_3224:
[----:B------:R-:W-:Y:S05]  /*6140*/  BSYNC.RECONVERGENT B1 ;  /* 0x0000000000017941 */ /* 0x000fea0003800200 */
.L_x_3223:
[----:B------:R-:W-:Y:S04]  /*6150*/  BSSY.RECONVERGENT B1, `(.L_x_3225) ;  /* 0x000001d000017945 */ /* 0x000fe80003800200 */
[----:B------:R-:W-:Y:S05]  /*6160*/  @P6 BRA `(.L_x_3226) ;  /* 0x00000000006c6947 */ /* 0x000fea0003800000 */
[----:B------:R-:W-:Y:S01]  /*6170*/  FADD.FTZ R46, R46, -UR5 ;  /* 0x800000052e2e7e21 */ /* 0x000fe20008010000 */
[----:B------:R-:W-:Y:S01]  /*6180*/  FADD.FTZ R47, R47, -UR5 ;  /* 0x800000052f2f7e21 */ /* 0x000fe20008010000 */
[----:B------:R-:W4:Y:S01]  /*6190*/  LDCU.64 UR12, c[0x0][0x3e0] ;  /* 0x00007c00ff0c77ac */ /* 0x000f220008000a00 */
[----:B-123--:R-:W-:Y:S01]  /*61a0*/  MOV R16, R60 ;  /* 0x0000003c00107202 */ /* 0x00efe20000000f00 */
[----:B------:R-:W-:Y:S01]  /*61b0*/  FMUL.FTZ R46, R46, UR9 ;  /* 0x000000092e2e7c20 */ /* 0x000fe20008410000 */
[----:B------:R-:W-:Y:S01]  /*61c0*/  FMUL.FTZ R47, R47, UR9 ;  /* 0x000000092f2f7c20 */ /* 0x000fe20008410000 */
[----:B------:R-:W1:Y:S01]  /*61d0*/  LDCU.64 UR16, c[0x0][0x380] ;  /* 0x00007000ff1077ac */ /* 0x000e620008000a00 */
[----:B------:R-:W-:Y:S01]  /*61e0*/  MOV R17, R59 ;  /* 0x0000003b00117202 */ /* 0x000fe20000000f00 */
[----:B------:R-:W-:Y:S01]  /*61f0*/  FFMA.FTZ R27, R22, R46, R21 ;  /* 0x0000002e161b7223 */ /* 0x000fe20000010015 */
[----:B------:R-:W-:-:S03]  /*6200*/  FFMA.FTZ R26, R23, R47, R20 ;  /* 0x0000002f171a7223 */ /* 0x000fc60000010014 */
[----:B0-----:R-:W-:Y:S01]  /*6210*/  FMUL.FTZ R14, R27, -1.4426950216293334961 ;  /* 0xbfb8aa3b1b0e7820 */ /* 0x001fe20000410000 */
[----:B------:R-:W-:-:S05]  /*6220*/  FMUL.FTZ R15, R26, -1.4426950216293334961 ;  /* 0xbfb8aa3b1a0f7820 */ /* 0x000fca0000410000 */
[----:B------:R-:W0:Y:S01]  /*6230*/  MUFU.EX2 R14, R14 ;  /* 0x0000000e000e7308 */ /* 0x000e220000000800 */
[----:B----4-:R-:W-:-:S03]  /*6240*/  IMAD R29, R24, UR12, RZ ;  /* 0x0000000c181d7c24 */ /* 0x010fc6000f8e02ff */
[----:B------:R-:W2:Y:S01]  /*6250*/  MUFU.EX2 R15, R15 ;  /* 0x0000000f000f7308 */ /* 0x000ea20000000800 */
[----:B------:R-:W-:-:S04]  /*6260*/  IMAD.WIDE.U32 R16, R8, UR12, R16 ;  /* 0x0000000c08107c25 */ /* 0x000fc8000f8e0010 */
[----:B------:R-:W-:Y:S02]  /*6270*/  IMAD R29, R8, UR13, R29 ;  /* 0x0000000d081d7c24 */ /* 0x000fe4000f8e021d */
[----:B0-----:R-:W-:Y:S01]  /*6280*/  FADD.FTZ R18, R14, 1 ;  /* 0x3f8000000e127421 */ /* 0x001fe20000010000 */
[C---:B-1----:R-:W-:Y:S02]  /*6290*/  LEA R14, P1, R16.reuse, UR16, 0x2 ;  /* 0x00000010100e7c11 */ /* 0x042fe4000f8210ff */
        /* <DEDUP_REMOVED lines=8> */
.L_x_3226:
[----:B------:R-:W-:Y:S05]  /*6320*/  BSYNC.RECONVERGENT B1 ;  /* 0x0000000000017941 */ /* 0x000fea0003800200 */
.L_x_3225:
[----:B------:R-:W-:Y:S04]  /*6330*/  BSSY.RECONVERGENT B1, `(.L_x_3227) ;  /* 0x000001d000017945 */ /* 0x000fe80003800200 */
[----:B------:R-:W-:Y:S05]  /*6340*/  @P3 BRA `(.L_x_3228) ;  /* 0x00000000006c3947 */ /* 0x000fea0003800000 */
[----:B------:R-:W-:Y:S01]  /*6350*/  FADD.FTZ R48, R48, -UR5 ;  /* 0x8000000530307e21 */ /* 0x000fe20008010000 */
[----:B------:R-:W-:Y:S01]  /*6360*/  FADD.FTZ R49, R49, -UR5 ;  /* 0x8000000531317e21 */ /* 0x000fe20008010000 */
[----:B------:R-:W5:Y:S01]  /*6370*/  LDCU.64 UR12, c[0x0][0x3e0] ;  /* 0x00007c00ff0c77ac */ /* 0x000f620008000a00 */
[----:B012-4-:R-:W-:Y:S01]  /*6380*/  MOV R15, R59 ;  /* 0x0000003b000f7202 */ /* 0x017fe20000000f00 */
[----:B------:R-:W-:Y:S01]  /*6390*/  FMUL.FTZ R48, R48, UR9 ;  /* 0x0000000930307c20 */ /* 0x000fe20008410000 */
[----:B------:R-:W-:Y:S01]  /*63a0*/  FMUL.FTZ R49, R49, UR9 ;  /* 0x0000000931317c20 */ /* 0x000fe20008410000 */
[----:B------:R-:W0:Y:S02]  /*63b0*/  LDCU.64 UR16, c[0x0][0x380] ;  /* 0x00007000ff1077ac */ /* 0x000e240008000a00 */
[----:B------:R-:W-:Y:S01]  /*63c0*/  FFMA.FTZ R25, R22, R48, R21 ;  /* 0x0000003016197223 */ /* 0x000fe20000010015 */
[----:B------:R-:W-:-:S03]  /*63d0*/  FFMA.FTZ R26, R23, R49, R20 ;  /* 0x00000031171a7223 */ /* 0x000fc60000010014 */
[----:B------:R-:W-:Y:S01]  /*63e0*/  FMUL.FTZ R14, R25, -1.4426950216293334961 ;  /* 0xbfb8aa3b190e7820 */ /* 0x000fe20000410000 */
[----:B---3--:R-:W-:-:S05]  /*63f0*/  FMUL.FTZ R16, R26, -1.4426950216293334961 ;  /* 0xbfb8aa3b1a107820 */ /* 0x008fca0000410000 */
        /* <DEDUP_REMOVED lines=16> */
.L_x_3228:
[----:B------:R-:W-:Y:S05]  /*6500*/  BSYNC.RECONVERGENT B1 ;  /* 0x0000000000017941 */ /* 0x000fea0003800200 */
.L_x_3227:
[----:B------:R-:W-:Y:S05]  /*6510*/  @P4 BRA `(.L_x_3198) ;  /* 0x0000000000684947 */ /* 0x000fea0003800000 */
[----:B------:R-:W-:Y:S01]  /*6520*/  FADD.FTZ R50, R50, -UR5 ;  /* 0x8000000532327e21 */ /* 0x000fe20008010000 */
[----:B------:R-:W-:Y:S01]  /*6530*/  FADD.FTZ R51, R51, -UR5 ;  /* 0x8000000533337e21 */ /* 0x000fe20008010000 */
[----:B------:R-:W3:Y:S01]  /*6540*/  LDCU.64 UR10, c[0x0][0x3e0] ;  /* 0x00007c00ff0a77ac */ /* 0x000ee20008000a00 */
[----:B------:R-:W-:Y:S01]  /*6550*/  MOV R58, R60 ;  /* 0x0000003c003a7202 */ /* 0x000fe20000000f00 */
[----:B------:R-:W-:Y:S01]  /*6560*/  FMUL.FTZ R50, R50, UR9 ;  /* 0x0000000932327c20 */ /* 0x000fe20008410000 */
[----:B------:R-:W-:Y:S01]  /*6570*/  FMUL.FTZ R51, R51, UR9 ;  /* 0x0000000933337c20 */ /* 0x000fe20008410000 */
[----:B------:R-:W5:Y:S02]  /*6580*/  LDCU.64 UR12, c[0x0][0x380] ;  /* 0x00007000ff0c77ac */ /* 0x000f640008000a00 */
[----:B------:R-:W-:Y:S01]  /*6590*/  FFMA.FTZ R21, R22, R50, R21 ;  /* 0x0000003216157223 */ /* 0x000fe20000010015 */
[----:B------:R-:W-:-:S03]  /*65a0*/  FFMA.FTZ R20, R23, R51, R20 ;  /* 0x0000003317147223 */ /* 0x000fc60000010014 */
[----:B012-4-:R-:W-:Y:S01]  /*65b0*/  FMUL.FTZ R14, R21, -1.4426950216293334961 ;  /* 0xbfb8aa3b150e7820 */ /* 0x017fe20000410000 */
[----:B------:R-:W-:-:S05]  /*65c0*/  FMUL.FTZ R15, R20, -1.4426950216293334961 ;  /* 0xbfb8aa3b140f7820 */ /* 0x000fca0000410000 */
[----:B------:R-:W0:Y:S01]  /*65d0*/  MUFU.EX2 R14, R14 ;  /* 0x0000000e000e7308 */ /* 0x000e220000000800 */
[----:B---3--:R-:W-:-:S03]  /*65e0*/  IMAD R19, R55, UR10, RZ ;  /* 0x0000000a37137c24 */ /* 0x008fc6000f8e02ff */
[----:B------:R-:W1:Y:S01]  /*65f0*/  MUFU.EX2 R15, R15 ;  /* 0x0000000f000f7308 */ /* 0x000e620000000800 */
[----:B------:R-:W-:-:S04]  /*6600*/  IMAD.WIDE.U32 R58, R6, UR10, R58 ;  /* 0x0000000a063a7c25 */ /* 0x000fc8000f8e003a */
[----:B------:R-:W-:Y:S02]  /*6610*/  IMAD R19, R6, UR11, R19 ;  /* 0x0000000b06137c24 */ /* 0x000fe4000f8e0213 */
[----:B0-----:R-:W-:Y:S01]  /*6620*/  FADD.FTZ R16, R14, 1 ;  /* 0x3f8000000e107421 */ /* 0x001fe20000010000 */
[C---:B-----5:R-:W-:Y:S02]  /*6630*/  LEA R14, P1, R58.reuse, UR12, 0x2 ;  /* 0x0000000c3a0e7c11 */ /* 0x060fe4000f8210ff */
[----:B------:R-:W-:Y:S01]  /*6640*/  IADD3 R19, PT, PT, R59, R19, RZ ;  /* 0x000000133b137210 */ /* 0x000fe20007ffe0ff */
[----:B-1----:R-:W-:Y:S02]  /*6650*/  FADD.FTZ R18, R15, 1 ;  /* 0x3f8000000f127421 */ /* 0x002fe40000010000 */
[----:B------:R-:W0:Y:S01]  /*6660*/  MUFU.RCP R16, R16 ;  /* 0x0000001000107308 */ /* 0x000e220000001000 */
[----:B------:R-:W-:-:S07]  /*6670*/  LEA.HI.X R15, R58, UR13, R19, 0x2, P1 ;  /* 0x0000000d3a0f7c11 */ /* 0x000fce00088f1413 */
[----:B------:R-:W1:Y:S01]  /*6680*/  MUFU.RCP R17, R18 ;  /* 0x0000001200117308 */ /* 0x000e620000001000 */
[----:B0-----:R-:W-:Y:S01]  /*6690*/  FMUL.FTZ R16, R21, R16 ;  /* 0x0000001015107220 */ /* 0x001fe20000410000 */
[----:B-1----:R-:W-:-:S05]  /*66a0*/  FMUL.FTZ R17, R20, R17 ;  /* 0x0000001114117220 */ /* 0x002fca0000410000 */
[----:B------:R0:W-:Y:S02]  /*66b0*/  STG.E.64 desc[UR14][R14.64], R16 ;  /* 0x000000100e007986 */ /* 0x0001e4000c101b0e */
.L_x_3198:
[----:B------:R-:W-:Y:S05]  /*66c0*/  BSYNC.RECONVERGENT B0 ;  /* 0x0000000000007941 */ /* 0x000fea0003800200 */
.L_x_3166:
[----:B------:R-:W-:Y:S02]  /*66d0*/  UIADD3 UR7, UPT, UPT, UR18, UR7, URZ ;  /* 0x0000000712077290 */ /* 0x000fe4000fffe0ff */
[----:B------:R-:W-:Y:S02]  /*66e0*/  UIADD3 UR4, UPT, UPT, UR4, 0x1, URZ ;  /* 0x0000000104047890 */ /* 0x000fe4000fffe0ff */
[----:B------:R-:W-:-:S09]  /*66f0*/  UISETP.GE.AND UP0, UPT, UR7, UR8, UPT ;  /* 0x000000080700728c */ /* 0x000fd2000bf06270 */
[----:B------:R-:W-:Y:S05]  /*6700*/  BRA.U !UP0, `(.L_x_3229) ;  /* 0xffffff9908cc7547 */ /* 0x000fea000b83ffff */
[----:B------:R-:W-:Y:S05]  /*6710*/  EXIT ;  /* 0x000000000000794d */ /* 0x000fea0003800000 */
.L_x_3230:
        /* <DEDUP_REMOVED lines=14> */
.L_x_3471:


//--------------------- .text._Z35group_norm_nhwc_fwd_one_pass_kernelI11Fp32IOFp16WLi64ELi8ELi128EEv26Group_norm_nhwc_fwd_params --------------------------
	.section	.text._Z35group_norm_nhwc_fwd_one_pass_kernelI11Fp32IOFp16WLi64ELi8ELi128EEv26Group_norm_nhwc_fwd_params,"ax",@progbits
	.align	128
        .global         _Z35group_norm_nhwc_fwd_one_pass_kernelI11Fp32IOFp16WLi64ELi8ELi128EEv26Group_norm_nhwc_fwd_params
        .type           _Z35group_norm_nhwc_fwd_one_pass_kernelI11Fp32IOFp16WLi64ELi8ELi128EEv26Group_norm_nhwc_fwd_params,@function
        .size           _Z35group_norm_nhwc_fwd_one_pass_kernelI11Fp32IOFp16WLi64ELi8ELi128EEv26Group_norm_nhwc_fwd_params,(.L_x_3472 - _Z35group_norm_nhwc_fwd_one_pass_kernelI11Fp32IOFp16WLi64ELi8ELi128EEv26Group_norm_nhwc_fwd_params)
        .other          _Z35group_norm_nhwc_fwd_one_pass_kernelI11Fp32IOFp16WLi64ELi8ELi128EEv26Group_norm_nhwc_fwd_params,@"STO_CUDA_ENTRY STV_DEFAULT"
_Z35group_norm_nhwc_fwd_one_pass_kernelI11Fp32IOFp16WLi64ELi8ELi128EEv26Group_norm_nhwc_fwd_params:
.text._Z35group_norm_nhwc_fwd_one_pass_kernelI11Fp32IOFp16WLi64ELi8ELi128EEv26Group_norm_nhwc_fwd_params:
        /* <DEDUP_REMOVED lines=26> */
.L_x_3250:
        /* <DEDUP_REMOVED lines=116> */
.L_x_3232:
[----:B------:R-:W-:Y:S05]  /*08e0*/  BSYNC.RECONVERGENT B0 ;  /* 0x0000000000007941 */ /* 0x000fea0003800200 */
.L_x_3231:
        /* <DEDUP_REMOVED lines=16> */
.L_x_3234:
[----:B------:R-:W-:Y:S05]  /*09f0*/  BSYNC.RECONVERGENT B0 ;  /* 0x0000000000007941 */ /* 0x000fea0003800200 */
.L_x_3233:
        /* <DEDUP_REMOVED lines=33> */
.L_x_3237:
[----:B------:R-:W2:Y:S04]  /*0c10*/  LDG.E.STRONG.GPU R6, desc[UR14][R4.64] ;  /* 0x0000000e04067981 */ /* 0x000ea8000c1ef900 */
[----:B--2---:R-:W-:Y:S01]  /*0c20*/  CCTL.IVALL ;  /* 0x00000000ff00798f */ /* 0x004fe20002000000 */
[----:B------:R-:W-:Y:S05]  /*0c30*/  YIELD ;  /* 0x0000000000007946 */ /* 0x000fea0003800000 */
[----:B------:R-:W-:-:S13]  /*0c40*/  ISETP.NE.AND P4, PT, R6, R9, PT ;  /* 0x000000090600720c */ /* 0x000fda0003f85270 */
[----:B------:R-:W-:Y:S05]  /*0c50*/  @P4 BRA `(.L_x_3237) ;  /* 0xfffffffc00ec4947 */ /* 0x000fea000383ffff */
.L_x_3236:
        /* <DEDUP_REMOVED lines=15> */
.L_x_3239:
        /* <DEDUP_REMOVED lines=91> */
.L_x_3238:
        /* <DEDUP_REMOVED lines=30> */
[----:B0--3--:R-:W-:Y:S01]  /*14e0*/  @!P6 FADD.FTZ R18, R18, R4 ;  /* 0x000000041212e221 */ /* 0x009fe20000010000 */
[----:B------:R-:W-:Y:S01]  /*14f0*/  @!P6 FADD.FTZ R19, R19, R5 ;  /* 0x000000051313e221 */ /* 0x000fe20000010000 */
[----:B------:R-:W-:Y:S01]  /*1500*/  ISETP.EQ.OR P6, PT, R6, UR18, P3 ;  /* 0x0000001206007c0c */ /* 0x000fe20009fc2670 */
[----:B------:R-:W-:Y:S01]  /*1510*/  IMAD.U32 R6, RZ, RZ, UR12 ;  /* 0x0000000cff067e24 */ /* 0x000fe2000f8e00ff */
[----:B------:R-:W-:Y:S02]  /*1520*/  MOV R4, UR10 ;  /* 0x0000000a00047c02 */ /* 0x000fe40008000f00 */
[----:B------:R-:W-:-:S03]  /*1530*/  MOV R5, UR11 ;  /* 0x0000000b00057c02 */ /* 0x000fc60008000f00 */
[----:B------:R-:W2:Y:S04]  /*1540*/  @!P4 LDG.E.64 R6, desc[UR14][R6.64] ;  /* 0x0000000e0606c981 */ /* 0x000ea8000c1e1b00 */
[----:B------:R-:W3:Y:S02]  /*1550*/  @!P5 LDG.E.64 R4, desc[UR14][R4.64] ;  /* 0x0000000e0404d981 */ /* 0x000ee4000c1e1b00 */
        /* <DEDUP_REMOVED lines=9> */
[----:B---3--:R-:W-:Y:S01]  /*15f0*/  @!P5 FADD.FTZ R18, R18, R4 ;  /* 0x000000041212d221 */ /* 0x008fe20000010000 */
[----:B------:R-:W-:-:S03]  /*1600*/  @!P5 FADD.FTZ R19, R19, R5 ;  /* 0x000000051313d221 */ /* 0x000fc60000010000 */
[----:B--2---:R-:W-:Y:S01]  /*1610*/  @!P4 FADD.FTZ R18, R18, R6 ;  /* 0x000000061212c221 */ /* 0x004fe20000010000 */
[----:B------:R-:W-:-:S03]  /*1620*/  @!P4 FADD.FTZ R19, R19, R7 ;  /* 0x000000071313c221 */ /* 0x000fc60000010000 */
[----:B----4-:R-:W-:Y:S01]  /*1630*/  @!P6 FADD.FTZ R18, R18, R20 ;  /* 0x000000141212e221 */ /* 0x010fe20000010000 */
[----:B------:R-:W-:-:S07]  /*1640*/  @!P6 FADD.FTZ R19, R19, R21 ;  /* 0x000000151313e221 */ /* 0x000fce0000010000 */
.L_x_3240:
        /* <DEDUP_REMOVED lines=17> */
[----:B------:R-:W0:Y:S01]  /*1760*/  @!P4 LDG.E.64 R4, desc[UR14][R4.64] ;  /* 0x0000000e0404c981 */ /* 0x000e22000c1e1b00 */
[----:B------:R-:W-:-:S06]  /*1770*/  MOV R7, UR11 ;  /* 0x0000000b00077c02 */ /* 0x000fcc0008000f00 */
[----:B------:R-:W2:Y:S01]  /*1780*/  @!P2 LDG.E.64 R6, desc[UR14][R6.64] ;  /* 0x0000000e0606a981 */ /* 0x000ea2000c1e1b00 */
[----:B------:R-:W-:-:S05]  /*1790*/  IMAD.U32 R9, RZ, RZ, UR5 ;  /* 0x00000005ff097e24 */ /* 0x000fca000f8e00ff */
[----:B------:R-:W-:-:S04]  /*17a0*/  IADD3 R9, PT, PT, R9, 0x2, RZ ;  /* 0x0000000209097810 */ /* 0x000fc80007ffe0ff */
[----:B------:R-:W-:Y:S01]  /*17b0*/  R2UR UR5, R9 ;  /* 0x00000000090572ca */ /* 0x000fe200000e0000 */
[----:B0--3--:R-:W-:Y:S01]  /*17c0*/  @!P4 FADD.FTZ R18, R18, R4 ;  /* 0x000000041212c221 */ /* 0x009fe20000010000 */
[----:B------:R-:W-:-:S03]  /*17d0*/  @!P4 FADD.FTZ R19, R19, R5 ;  /* 0x000000051313c221 */ /* 0x000fc60000010000 */
[----:B--2---:R-:W-:Y:S01]  /*17e0*/  @!P2 FADD.FTZ R18, R18, R6 ;  /* 0x000000061212a221 */ /* 0x004fe20000010000 */
[----:B------:R-:W-:-:S09]  /*17f0*/  @!P2 FADD.FTZ R19, R19, R7 ;  /* 0x000000071313a221 */ /* 0x000fd20000010000 */
.L_x_3241:
        /* <DEDUP_REMOVED lines=13> */
.L_x_3242:
[----:B------:R-:W-:Y:S05]  /*18d0*/  BSYNC.RECONVERGENT B0 ;  /* 0x0000000000007941 */ /* 0x000fea0003800200 */
.L_x_3235:
        /* <DEDUP_REMOVED lines=11> */
[----:B------:R-:W-:-:S04]  /*1990*/  LOP3.LUT R9, R9, 0x6, RZ, 0xc0, !PT ;  /* 0x0000000609097812 */ /* 0x000fc800078ec0ff */
[----:B------:R-:W-:Y:S01]  /*19a0*/  IADD3 R23, PT, PT, R9, R8, RZ ;  /* 0x0000000809177210 */ /* 0x000fe20007ffe0ff */
        /* <DEDUP_REMOVED lines=20> */
[----:B------:R-:W-:-:S06]  /*1af0*/  IMAD.MOV.U32 R5, RZ, RZ, 0x3f800000 ;  /* 0x3f800000ff057424 */ /* 0x000fcc00078e00ff */
        /* <DEDUP_REMOVED lines=32> */
.L_x_3246:
[----:B------:R-:W-:Y:S05]  /*1d00*/  BSYNC.RECONVERGENT B1 ;  /* 0x0000000000017941 */ /* 0x000fea0003800200 */
.L_x_3245:
        /* <DEDUP_REMOVED lines=18> */
.L_x_3244:
        /* <DEDUP_REMOVED lines=30> */
.L_x_3249:
[----:B------:R-:W-:Y:S05]  /*2010*/  BSYNC.RECONVERGENT B1 ;  /* 0x0000000000017941 */ /* 0x000fea0003800200 */
.L_x_3248:
        /* <DEDUP_REMOVED lines=31> */
.L_x_3247:
[----:B------:R-:W-:Y:S05]  /*2210*/  BSYNC.RECONVERGENT B0 ;  /* 0x0000000000007941 */ /* 0x000fea0003800200 */
.L_x_3243:
[----:B------:R-:W-:Y:S02]  /*2220*/  UIADD3 UR8, UPT, UPT, UR19, UR8, URZ ;  /* 0x0000000813087290 */ /* 0x000fe4000fffe0ff */
[----:B------:R-:W-:Y:S02]  /*2230*/  UIADD3 UR4, UPT, UPT, UR4, 0x1, URZ ;  /* 0x0000000104047890 */ /* 0x000fe4000fffe0ff */
[----:B------:R-:W-:-:S09]  /*2240*/  UISETP.GE.AND UP1, UPT, UR8, UR7, UPT ;  /* 0x000000070800728c */ /* 0x000fd2000bf26270 */
[----:B------:R-:W-:Y:S05]  /*2250*/  BRA.U !UP1, `(.L_x_3250) ;  /* 0xffffffdd09d07547 */ /* 0x000fea000b83ffff */
[----:B------:R-:W-:Y:S05]  /*2260*/  EXIT ;  /* 0x000000000000794d */ /* 0x000fea0003800000 */
.L_x_3251:
        /* <DEDUP_REMOVED lines=9> */
.L_x_3472:


//--------------------- .text._Z35group_norm_nhwc_fwd_one_pass_kernelI11Fp32IOFp16WLi128ELi8ELi128EEv26Group_norm_nhwc_fwd_params --------------------------
	.section	.text._Z35group_norm_nhwc_fwd_one_pass_kernelI11Fp32IOFp16WLi128ELi8ELi128EEv26Group_norm_nhwc_fwd_params,"ax",@progbits
	.align	128
        .global         _Z35group_norm_nhwc_fwd_one_pass_kernelI11Fp32IOFp16WLi128ELi8ELi128EEv26Group_norm_nhwc_fwd_params
        .type           _Z35group_norm_nhwc_fwd_one_pass_kernelI11Fp32IOFp16WLi128ELi8ELi128EEv26Group_norm_nhwc_fwd_params,@function
        .size           _Z35group_norm_nhwc_fwd_one_pass_kernelI11Fp32IOFp16WLi128ELi8ELi128EEv26Group_norm_nhwc_fwd_params,(.L_x_3473 - _Z35group_norm_nhwc_fwd_one_pass_kernelI11Fp32IOFp16WLi128ELi8ELi128EEv26Group_norm_nhwc_fwd_params)
        .other          _Z35group_norm_nhwc_fwd_one_pass_kernelI11Fp32IOFp16WLi128ELi8ELi128EEv26Group_norm_nhwc_fwd_params,@"STO_CUDA_ENTRY STV_DEFAULT"
_Z35group_norm_nhwc_fwd_one_pass_kernelI11Fp32IOFp16WLi128ELi8ELi128EEv26Group_norm_nhwc_fwd_params:
.text._Z35group_norm_nhwc_fwd_one_pass_kernelI11Fp32IOFp16WLi128ELi8ELi128EEv26Group_norm_nhwc_fwd_params:
        /* <DEDUP_REMOVED lines=34> */
.L_x_3279:
[----:B0-----:R-:W0:Y:S01]  /*0220*/  LDCU UR5, c[0x0][0x3f8] ;  /* 0x00007f00ff0577ac */ /* 0x001e220008000800 */
[----:B--2---:R-:W-:Y:S01]  /*0230*/  IABS R8, UR9 ;  /* 0x0000000900087c13 */ /* 0x004fe20008000000 */
[----:B------:R-:W-:Y:S01]  /*0240*/  VIADD R13, R2, 0x40 ;  /* 0x00000040020d7836 */ /* 0x000fe20000000000 */
[----:B-1----:R-:W1:Y:S02]  /*0250*/  LDCU.64 UR18, c[0x0][0x3e8] ;  /* 0x00007d00ff1277ac */ /* 0x002e640008000a00 */
        /* <DEDUP_REMOVED lines=24> */
[----:B------:R-:W-:Y:S02]  /*03e0*/  PLOP3.LUT P1, PT, PT, PT, UP1, 0x80, 0x8 ;  /* 0x000000000008781c */ /* 0x000fe40003f2f018 */
[----:B0-----:R-:W-:Y:S02]  /*03f0*/  MOV R11, UR12 ;  /* 0x0000000c000b7c02 */ /* 0x001fe40008000f00 */
[----:B------:R-:W-:Y:S02]  /*0400*/  @!UP1 UIADD3 UR11, UPT, UPT, UR11, 0x1, URZ ;  /* 0x000000010b0b9890 */ /* 0x000fe4000fffe0ff */
[----:B------:R-:W-:-:S07]  /*0410*/  UISETP.GE.AND UP1, UPT, UR10, URZ, UPT ;  /* 0x000000ff0a00728c */ /* 0x000fce000bf26270 */
[----:B------:R-:W-:-:S04]  /*0420*/  @!P1 IADD3 R3, PT, PT, R3, -R6, RZ ;  /* 0x8000000603039210 */ /* 0x000fc80007ffe0ff */
        /* <DEDUP_REMOVED lines=29> */
[----:B------:R-:W-:Y:S01]  /*0600*/  @!P1 IMAD R7, R13, R7, R12 ;  /* 0x000000070d079224 */ /* 0x000fe200078e020c */
[----:B------:R-:W-:Y:S02]  /*0610*/  IADD3 R11, PT, PT, R9, UR5, RZ ;  /* 0x00000005090b7c10 */ /* 0x000fe4000fffe0ff */
[-C--:B------:R-:W-:Y:S02]  /*0620*/  @!P2 MOV R10, R8.reuse ;  /* 0x00000008000aa202 */ /* 0x080fe40000000f00 */
[----:B------:R-:W-:Y:S02]  /*0630*/  @!P1 MOV R16, R8 ;  /* 0x0000000800109202 */ /* 0x000fe40000000f00 */
[----:B------:R-:W-:Y:S01]  /*0640*/  @!P1 MOV R17, R11 ;  /* 0x0000000b00119202 */ /* 0x000fe20000000f00 */
[----:B------:R-:W-:-:S04]  /*0650*/  @!P2 IMAD.WIDE.U32 R14, R3, R14, R10 ;  /* 0x0000000e030ea225 */ /* 0x000fc800078e000a */
[----:B------:R-:W-:Y:S01]  /*0660*/  @!P1 IMAD.WIDE.U32 R16, R13, R6, R16 ;  /* 0x000000060d109225 */ /* 0x000fe200078e0010 */
[----:B------:R-:W-:Y:S01]  /*0670*/  @!P2 IADD3 R20, PT, PT, R15, R20, RZ ;  /* 0x000000140f14a210 */ /* 0x000fe20007ffe0ff */
[----:B------:R-:W1:Y:S01]  /*0680*/  @!P3 LDC.64 R12, c[0x0][0x3e0] ;  /* 0x0000f800ff0cbb82 */ /* 0x000e620000000a00 */
[----:B--2---:R-:W-:Y:S01]  /*0690*/  @!P2 LEA R18, P5, R14, R18, 0x2 ;  /* 0x000000120e12a211 */ /* 0x004fe200078a10ff */
[----:B------:R-:W-:Y:S01]  /*06a0*/  VIADD R3, R2, 0x60 ;  /* 0x0000006002037836 */ /* 0x000fe20000000000 */
[----:B------:R-:W-:Y:S02]  /*06b0*/  @!P1 IADD3 R7, PT, PT, R17, R7, RZ ;  /* 0x0000000711079210 */ /* 0x000fe40007ffe0ff */
[----:B------:R-:W-:Y:S02]  /*06c0*/  @!P2 LEA.HI.X R19, R14, R19, R20, 0x2, P5 ;  /* 0x000000130e13a211 */ /* 0x000fe400028f1414 */
[----:B------:R-:W-:Y:S01]  /*06d0*/  ISETP.GE.U32.AND P4, PT, R3, UR18, PT ;  /* 0x0000001203007c0c */ /* 0x000fe2000bf86070 */
[----:B------:R-:W2:Y:S01]  /*06e0*/  @!P3 LDC.64 R14, c[0x0][0x390] ;  /* 0x0000e400ff0ebb82 */ /* 0x000ea20000000a00 */
[----:B------:R-:W-:-:S02]  /*06f0*/  SHF.R.S32.HI R6, RZ, 0x1f, R3 ;  /* 0x0000001fff067819 */ /* 0x000fc40000011403 */
[----:B0-----:R-:W-:Y:S02]  /*0700*/  @!P1 LEA R4, P5, R16, R4, 0x2 ;  /* 0x0000000410049211 */ /* 0x001fe400078a10ff */
[----:B------:R-:W-:Y:S02]  /*0710*/  ISETP.GE.AND.EX P4, PT, R6, UR19, PT, P4 ;  /* 0x0000001306007c0c */ /* 0x000fe4000bf86340 */
[----:B------:R-:W-:Y:S01]  /*0720*/  @!P1 LEA.HI.X R5, R16, R5, R7, 0x2, P5 ;  /* 0x0000000510059211 */ /* 0x000fe200028f1407 */
[----:B------:R-:W-:Y:S01]  /*0730*/  @!P3 IMAD.MOV.U32 R16, RZ, RZ, R8 ;  /* 0x000000ffff10b224 */ /* 0x000fe200078e0008 */
[----:B------:R-:W-:Y:S01]  /*0740*/  @!P3 MOV R17, R11 ;  /* 0x0000000b0011b202 */ /* 0x000fe20000000f00 */
[----:B-1----:R-:W-:-:S08]  /*0750*/  @!P3 IMAD R7, R25, R12, RZ ;  /* 0x0000000c1907b224 */ /* 0x002fd000078e02ff */
[----:B------:R-:W0:Y:S01]  /*0760*/  @!P4 LDC.64 R20, c[0x0][0x3e0] ;  /* 0x0000f800ff14cb82 */ /* 0x000e220000000a00 */
[----:B------:R-:W-:-:S04]  /*0770*/  @!P3 IMAD.WIDE.U32 R16, R2, R12, R16 ;  /* 0x0000000c0210b225 */ /* 0x000fc800078e0010 */
[----:B------:R-:W-:Y:S01]  /*0780*/  @!P3 IMAD R7, R2, R13, R7 ;  /* 0x0000000d0207b224 */ /* 0x000fe200078e0207 */
[----:B--2---:R-:W-:Y:S02]  /*0790*/  @!P3 LEA R14, P5, R16, R14, 0x2 ;  /* 0x0000000e100eb211 */ /* 0x004fe400078a10ff */
[----:B------:R-:W-:Y:S02]  /*07a0*/  CS2R R12, SRZ ;  /* 0x00000000000c7805 */ /* 0x000fe4000001ff00 */
[----:B------:R-:W-:-:S04]  /*07b0*/  @!P3 IADD3 R7, PT, PT, R17, R7, RZ ;  /* 0x000000071107b210 */ /* 0x000fc80007ffe0ff */
[----:B------:R1:W2:Y:S01]  /*07c0*/  @!P2 LDG.E.64 R12, desc[UR16][R18.64] ;  /* 0x00000010120ca981 */ /* 0x0002a2000c1e1b00 */
[----:B------:R-:W-:Y:S02]  /*07d0*/  @!P3 LEA.HI.X R15, R16, R15, R7, 0x2, P5 ;  /* 0x0000000f100fb211 */ /* 0x000fe400028f1407 */
[----:B------:R-:W3:Y:S01]  /*07e0*/  @!P4 LDC.64 R16, c[0x0][0x390] ;  /* 0x0000e400ff10cb82 */ /* 0x000ee20000000a00 */
[----:B------:R-:W-:Y:S01]  /*07f0*/  @!P4 MOV R7, R11 ;  /* 0x0000000b0007c202 */ /* 0x000fe20000000f00 */
[----:B0-----:R-:W-:Y:S01]  /*0800*/  @!P4 IMAD R22, R6, R20, RZ ;  /* 0x000000140616c224 */ /* 0x001fe200078e02ff */
[----:B------:R-:W-:Y:S02]  /*0810*/  @!P4 MOV R6, R8 ;  /* 0x000000080006c202 */ /* 0x000fe40000000f00 */
[----:B-1----:R-:W-:Y:S01]  /*0820*/  CS2R R18, SRZ ;  /* 0x0000000000127805 */ /* 0x002fe2000001ff00 */
[C---:B------:R-:W-:Y:S02]  /*0830*/  @!P4 IMAD R22, R3.reuse, R21, R22 ;  /* 0x000000150316c224 */ /* 0x040fe400078e0216 */
[----:B------:R-:W-:-:S03]  /*0840*/  @!P4 IMAD.WIDE.U32 R20, R3, R20, R6 ;  /* 0x000000140314c225 */ /* 0x000fc600078e0006 */
[----:B------:R0:W4:Y:S01]  /*0850*/  @!P3 LDG.E.64 R18, desc[UR16][R14.64] ;  /* 0x000000100e12b981 */ /* 0x000122000c1e1b00 */
[----:B------:R-:W-:Y:S01]  /*0860*/  @!P4 IMAD.IADD R22, R21, 0x1, R22 ;  /* 0x000000011516c824 */ /* 0x000fe200078e0216 */
[C---:B---3--:R-:W-:Y:S02]  /*0870*/  @!P4 LEA R6, P2, R20.reuse, R16, 0x2 ;  /* 0x000000101406c211 */ /* 0x048fe400078410ff */
[----:B0-----:R-:W-:Y:S02]  /*0880*/  CS2R R14, SRZ ;  /* 0x00000000000e7805 */ /* 0x001fe4000001ff00 */
[----:B------:R-:W-:Y:S02]  /*0890*/  @!P4 LEA.HI.X R7, R20, R17, R22, 0x2, P2 ;  /* 0x000000111407c211 */ /* 0x000fe400010f1416 */
[----:B------:R-:W-:Y:S02]  /*08a0*/  CS2R R16, SRZ ;  /* 0x0000000000107805 */ /* 0x000fe4000001ff00 */
[----:B------:R-:W3:Y:S04]  /*08b0*/  @!P1 LDG.E.64 R14, desc[UR16][R4.64] ;  /* 0x00000010040e9981 */ /* 0x000ee8000c1e1b00 */
[----:B------:R0:W5:Y:S01]  /*08c0*/  @!P4 LDG.E.64 R16, desc[UR16][R6.64] ;  /* 0x000000100610c981 */ /* 0x000162000c1e1b00 */
[----:B------:R-:W-:-:S02]  /*08d0*/  ISETP.GT.AND P2, PT, R27, 0x1e, PT ;  /* 0x0000001e1b00780c */ /* 0x000fc40003f44270 */
        /* <DEDUP_REMOVED lines=50> */
.L_x_3253:
[----:B------:R-:W-:Y:S05]  /*0c00*/  BSYNC.RECONVERGENT B0 ;  /* 0x0000000000007941 */ /* 0x000fea0003800200 */
.L_x_3252:
        /* <DEDUP_REMOVED lines=17> */
.L_x_3255:
[----:B------:R-:W-:Y:S05]  /*0d20*/  BSYNC.RECONVERGENT B0 ;  /* 0x0000000000007941 */ /* 0x000fea0003800200 */
.L_x_3254:
        /* <DEDUP_REMOVED lines=18> */
[----:B------:R-:W-:-:S06]  /*0e50*/  UIMAD.WIDE.U32 UR12, UR12, 0x8, UR18 ;  /* 0x000000080c0c78a5 */ /* 0x000fcc000f8e0012 */
[----:B-1----:R-:W-:Y:S01]  /*0e60*/  IMAD.U32 R7, RZ, RZ, UR13 ;  /* 0x0000000dff077e24 */ /* 0x002fe2000f8e00ff */
        /* <DEDUP_REMOVED lines=13> */
.L_x_3258:
[----:B----4-:R-:W2:Y:S04]  /*0f40*/  LDG.E.STRONG.GPU R3, desc[UR16][R4.64] ;  /* 0x0000001004037981 */ /* 0x010ea8000c1ef900 */
[----:B--2---:R-:W-:Y:S01]  /*0f50*/  CCTL.IVALL ;  /* 0x00000000ff00798f */ /* 0x004fe20002000000 */
[----:B------:R-:W-:Y:S05]  /*0f60*/  YIELD ;  /* 0x0000000000007946 */ /* 0x000fea0003800000 */
[----:B------:R-:W-:-:S13]  /*0f70*/  ISETP.NE.AND P4, PT, R3, R22, PT ;  /* 0x000000160300720c */ /* 0x000fda0003f85270 */
[----:B------:R-:W-:Y:S05]  /*0f80*/  @P4 BRA `(.L_x_3258) ;  /* 0xfffffffc00ec4947 */ /* 0x000fea000383ffff */
.L_x_3257:
        /* <DEDUP_REMOVED lines=14> */
.L_x_3260:
[----:B------:R-:W-:Y:S01]  /*1070*/  ISETP.EQ.OR P2, PT, RZ, UR23, P3 ;  /* 0x00000017ff007c0c */ /* 0x000fe20009f42670 */
[----:B------:R-:W-:-:S06]  /*1080*/  UIADD3 UR26, UPT, UPT, UR5, 0x1, URZ ;  /* 0x00000001051a7890 */ /* 0x000fcc000fffe0ff */
[----:B----4-:R-:W-:-:S04]  /*1090*/  MOV R3, UR26 ;  /* 0x0000001a00037c02 */ /* 0x010fc80008000f00 */
[----:B------:R-:W-:Y:S02]  /*10a0*/  ISETP.EQ.OR P4, PT, R3, UR20, P3 ;  /* 0x0000001403007c0c */ /* 0x000fe40009f82670 */
[----:B------:R-:W-:-:S05]  /*10b0*/  VOTEU.ALL UP1, P2 ;  /* 0x0000000000ff7886 */ /* 0x000fca0001020000 */
[----:B------:R-:W-:-:S06]  /*10c0*/  @!UP1 UIMAD.WIDE.U32 UR26, UR11, 0x8, UR18 ;  /* 0x000000080b1a98a5 */ /* 0x000fcc000f8e0012 */
[----:B------:R-:W-:Y:S01]  /*10d0*/  MOV R4, UR26 ;  /* 0x0000001a00047c02 */ /* 0x000fe20008000f00 */
[----:B------:R-:W-:Y:S01]  /*10e0*/  VOTEU.ALL UP1, P4 ;  /* 0x0000000000ff7886 */ /* 0x000fe20002020000 */
[----:B------:R-:W-:-:S04]  /*10f0*/  MOV R5, UR27 ;  /* 0x0000001b00057c02 */ /* 0x000fc80008000f00 */
[----:B------:R-:W-:Y:S02]  /*1100*/  @!UP1 UIMAD.WIDE.U32 UR26, UR22, 0x8, UR18 ;  /* 0x00000008161a98a5 */ /* 0x000fe4000f8e0012 */
[----:B------:R-:W0:Y:S04]  /*1110*/  @!P2 LDG.E.64 R4, desc[UR16][R4.64] ;  /* 0x000000100404a981 */ /* 0x000e28000c1e1b00 */
[----:B------:R-:W-:Y:S01]  /*1120*/  IMAD.U32 R6, RZ, RZ, UR26 ;  /* 0x0000001aff067e24 */ /* 0x000fe2000f8e00ff */
[----:B-1----:R-:W-:-:S06]  /*1130*/  MOV R7, UR27 ;  /* 0x0000001b00077c02 */ /* 0x002fcc0008000f00 */
        /* <DEDUP_REMOVED lines=78> */
.L_x_3259:
        /* <DEDUP_REMOVED lines=52> */
.L_x_3261:
        /* <DEDUP_REMOVED lines=28> */
.L_x_3262:
        /* <DEDUP_REMOVED lines=13> */
.L_x_3263:
[----:B------:R-:W-:Y:S05]  /*1bf0*/  BSYNC.RECONVERGENT B0 ;  /* 0x0000000000007941 */ /* 0x000fea0003800200 */
.L_x_3256:
[----:B------:R-:W4:Y:S01]  /*1c00*/  S2UR UR11, SR_CgaCtaId ;  /* 0x00000000000b79c3 */ /* 0x000f220000008800 */
[----:B------:R-:W5:Y:S01]  /*1c10*/  LDCU UR12, c[0x0][0x414] ;  /* 0x00008280ff0c77ac */ /* 0x000f620008000800 */
[----:B------:R-:W-:Y:S01]  /*1c20*/  IMAD.U32 R3, RZ, RZ, UR9 ;  /* 0x00000009ff037e24 */ /* 0x000fe2000f8e00ff */
        /* <DEDUP_REMOVED lines=33> */
[----:B---3--:R-:W-:Y:S02]  /*1e40*/  HADD2.F32 R4, -RZ, R21.H0_H0 ;  /* 0x20000015ff047230 */ /* 0x008fe40000004100 */
[----:B----4-:R-:W-:Y:S02]  /*1e50*/  HADD2.F32 R5, -RZ, R6.H0_H0 ;  /* 0x20000006ff057230 */ /* 0x010fe40000004100 */
[----:B--2---:R-:W-:Y:S02]  /*1e60*/  HADD2.F32 R6, -RZ, R20.H0_H0 ;  /* 0x20000014ff067230 */ /* 0x004fe40000004100 */
        /* <DEDUP_REMOVED lines=18> */
[----:B------:R-:W-:Y:S01]  /*1f90*/  FADD.FTZ R20, -R3, R19 ;  /* 0x0000001303147221 */ /* 0x000fe20000010100 */
[----:B------:R-:W-:-:S03]  /*1fa0*/  FMUL.FTZ R19, R18, UR5 ;  /* 0x0000000512137c20 */ /* 0x000fc60008410000 */
[----:B------:R-:W-:Y:S01]  /*1fb0*/  FMUL.FTZ R20, R20, UR5 ;  /* 0x0000000514147c20 */ /* 0x000fe20008410000 */
[----:B------:R-:W-:-:S03]  /*1fc0*/  FFMA.FTZ R18, R4, R19, R6 ;  /* 0x0000001304127223 */ /* 0x000fc60000010006 */
[----:B------:R-:W-:-:S05]  /*1fd0*/  FFMA.FTZ R19, R5, R20, R7 ;  /* 0x0000001405137223 */ /* 0x000fca0000010007 */
[----:B------:R0:W-:Y:S02]  /*1fe0*/  STG.E.64 desc[UR16][R22.64], R18 ;  /* 0x0000001216007986 */ /* 0x0001e4000c101b10 */
.L_x_3267:
[----:B------:R-:W-:Y:S05]  /*1ff0*/  BSYNC.RECONVERGENT B1 ;  /* 0x0000000000017941 */ /* 0x000fea0003800200 */
.L_x_3266:
[----:B0-----:R-:W-:Y:S01]  /*2000*/  VIADD R23, R2, 0x20 ;  /* 0x0000002002177836 */ /* 0x001fe20000000000 */
[----:B------:R-:W-:Y:S04]  /*2010*/  BSSY.RECONVERGENT B1, `(.L_x_3268) ;  /* 0x0000016000017945 */ /* 0x000fe80003800200 */
        /* <DEDUP_REMOVED lines=21> */
.L_x_3269:
[----:B------:R-:W-:Y:S05]  /*2170*/  BSYNC.RECONVERGENT B1 ;  /* 0x0000000000017941 */ /* 0x000fea0003800200 */
.L_x_3268:
[----:B0-----:R-:W-:Y:S01]  /*2180*/  SHF.R.S32.HI R13, RZ, 0x1f, R24 ;  /* 0x0000001fff0d7819 */ /* 0x001fe20000011418 */
[----:B------:R-:W-:Y:S01]  /*2190*/  BSSY.RECONVERGENT B1, `(.L_x_3270) ;  /* 0x0000019000017945 */ /* 0x000fe20003800200 */
[----:B------:R-:W-:Y:S02]  /*21a0*/  ISETP.GE.U32.AND P1, PT, R24, UR12, PT ;  /* 0x0000000c18007c0c */ /* 0x000fe4000bf26070 */
[----:B------:R-:W-:Y:S02]  /*21b0*/  IADD3 R20, PT, PT, R2, 0x60, RZ ;  /* 0x0000006002147810 */ /* 0x000fe40007ffe0ff */
        /* <DEDUP_REMOVED lines=11> */
[C---:B------:R-:W-:Y:S02]  /*2270*/  IMAD R19, R24.reuse, UR11, R13 ;  /* 0x0000000b18137c24 */ /* 0x040fe4000f8e020d */
[----:B------:R-:W-:Y:S02]  /*2280*/  IMAD.MOV.U32 R13, RZ, RZ, R11 ;  /* 0x000000ffff0d7224 */ /* 0x000fe400078e000b */
        /* <DEDUP_REMOVED lines=9> */
.L_x_3271:
[----:B------:R-:W-:Y:S05]  /*2320*/  BSYNC.RECONVERGENT B1 ;  /* 0x0000000000017941 */ /* 0x000fea0003800200 */
.L_x_3270:
        /* <DEDUP_REMOVED lines=13> */
[----:B--2---:R-:W-:-:S04]  /*2400*/  LEA R10, P1, R8, UR12, 0x2 ;  /* 0x0000000c080a7c11 */ /* 0x004fc8000f8210ff */
[----:B------:R-:W-:-:S04]  /*2410*/  IADD3 R21, PT, PT, R9, R21, RZ ;  /* 0x0000001509157210 */ /* 0x000fc80007ffe0ff */
[----:B------:R-:W-:-:S05]  /*2420*/  LEA.HI.X R11, R8, UR13, R21, 0x2, P1 ;  /* 0x0000000d080b7c11 */ /* 0x000fca00088f1415 */
[----:B------:R1:W-:Y:S01]  /*2430*/  STG.E.64 desc[UR16][R10.64], R4 ;  /* 0x000000040a007986 */ /* 0x0003e2000c101b10 */
[----:B------:R-:W-:Y:S05]  /*2440*/  BRA `(.L_x_3272) ;  /* 0x0000000800087947 */ /* 0x000fea0003800000 */
.L_x_3265:
        /* <DEDUP_REMOVED lines=16> */
[----:B-1----:R-:W-:-:S03]  /*2550*/  LEA R22, P2, R20, UR14, 0x2 ;  /* 0x0000000e14167c11 */ /* 0x002fc6000f8410ff */
[----:B------:R-:W-:-:S05]  /*2560*/  IMAD.IADD R21, R21, 0x1, R23 ;  /* 0x0000000115157824 */ /* 0x000fca00078e0217 */
        /* <DEDUP_REMOVED lines=14> */
.L_x_3274:
[----:B------:R-:W-:Y:S05]  /*2650*/  BSYNC.RECONVERGENT B1 ;  /* 0x0000000000017941 */ /* 0x000fea0003800200 */
.L_x_3273:
        /* <DEDUP_REMOVED lines=16> */
[----:B------:R-:W-:Y:S01]  /*2760*/  IMAD R21, R23, UR13, R18 ;  /* 0x0000000d17157c24 */ /* 0x000fe2000f8e0212 */
[----:B------:R-:W-:-:S05]  /*2770*/  MOV R18, R8 ;  /* 0x0000000800127202 */ /* 0x000fca0000000f00 */
        /* <DEDUP_REMOVED lines=15> */
.L_x_3276:
[----:B------:R-:W-:Y:S05]  /*2870*/  BSYNC.RECONVERGENT B1 ;  /* 0x0000000000017941 */ /* 0x000fea0003800200 */
.L_x_3275:
        /* <DEDUP_REMOVED lines=11> */
[----:B------:R-:W-:-:S04]  /*2930*/  FADD.FTZ R15, -R3, R15 ;  /* 0x0000000f030f7221 */ /* 0x000fc80000010100 */
[----:B------:R-:W-:Y:S01]  /*2940*/  FMUL.FTZ R22, R15, UR5 ;  /* 0x000000050f167c20 */ /* 0x000fe20008410000 */
[----:B0-----:R-:W-:-:S04]  /*2950*/  IMAD R13, R13, UR12, RZ ;  /* 0x0000000c0d0d7c24 */ /* 0x001fc8000f8e02ff */
[----:B------:R-:W-:Y:S01]  /*2960*/  IMAD R19, R24, UR13, R13 ;  /* 0x0000000d18137c24 */ /* 0x000fe2000f8e020d */
[----:B------:R-:W-:-:S03]  /*2970*/  MOV R13, R11 ;  /* 0x0000000b000d7202 */ /* 0x000fc60000000f00 */
        /* <DEDUP_REMOVED lines=18> */
.L_x_3278:
[----:B------:R-:W-:Y:S05]  /*2aa0*/  BSYNC.RECONVERGENT B1 ;  /* 0x0000000000017941 */ /* 0x000fea0003800200 */
.L_x_3277:
        /* <DEDUP_REMOVED lines=28> */
.L_x_3272:
[----:B------:R-:W-:Y:S05]  /*2c70*/  BSYNC.RECONVERGENT B0 ;  /* 0x0000000000007941 */ /* 0x000fea0003800200 */
.L_x_3264:
[----:B------:R-:W-:Y:S02]  /*2c80*/  UIADD3 UR9, UPT, UPT, UR21, UR9, URZ ;  /* 0x0000000915097290 */ /* 0x000fe4000fffe0ff */
[----:B------:R-:W-:Y:S02]  /*2c90*/  UIADD3 UR4, UPT, UPT, UR4, 0x1, URZ ;  /* 0x0000000104047890 */ /* 0x000fe4000fffe0ff */
[----:B------:R-:W-:-:S09]  /*2ca0*/  UISETP.GE.AND UP1, UPT, UR9, UR7, UPT ;  /* 0x000000070900728c */ /* 0x000fd2000bf26270 */
[----:B------:R-:W-:Y:S05]  /*2cb0*/  BRA.U !UP1, `(.L_x_3279) ;  /* 0xffffffd509587547 */ /* 0x000fea000b83ffff */
[----:B------:R-:W-:Y:S05]  /*2cc0*/  EXIT ;  /* 0x000000000000794d */ /* 0x000fea0003800000 */
.L_x_3280:
        /* <DEDUP_REMOVED lines=11> */
.L_x_3473:


//--------------------- .text._Z35group_norm_nhwc_fwd_one_pass_kernelI11Fp32IOFp16WLi256ELi8ELi128EEv26Group_norm_nhwc_fwd_params --------------------------
	.section	.text._Z35group_norm_nhwc_fwd_one_pass_kernelI11Fp32IOFp16WLi256ELi8ELi128EEv26Group_norm_nhwc_fwd_params,"ax",@progbits
	.align	128
        .global         _Z35group_norm_nhwc_fwd_one_pass_kernelI11Fp32IOFp16WLi256ELi8ELi128EEv26Group_norm_nhwc_fwd_params
        .type           _Z35group_norm_nhwc_fwd_one_pass_kernelI11Fp32IOFp16WLi256ELi8ELi128EEv26Group_norm_nhwc_fwd_params,@function
        .size           _Z35group_norm_nhwc_fwd_one_pass_kernelI11Fp32IOFp16WLi256ELi8ELi128EEv26Group_norm_nhwc_fwd_params,(.L_x_3474 - _Z35group_norm_nhwc_fwd_one_pass_kernelI11Fp32IOFp16WLi256ELi8ELi128EEv26Group_norm_nhwc_fwd_params)
        .other          _Z35group_norm_nhwc_fwd_one_pass_kernelI11Fp32IOFp16WLi256ELi8ELi128EEv26Group_norm_nhwc_fwd_params,@"STO_CUDA_ENTRY STV_DEFAULT"
_Z35group_norm_nhwc_fwd_one_pass_kernelI11Fp32IOFp16WLi256ELi8ELi128EEv26Group_norm_nhwc_fwd_params:
.text._Z35group_norm_nhwc_fwd_one_pass_kernelI11Fp32IOFp16WLi256ELi8ELi128EEv26Group_norm_nhwc_fwd_params:
        /* <DEDUP_REMOVED lines=41> */
.L_x_3324:
        /* <DEDUP_REMOVED lines=91> */
[----:B------:R-:W-:Y:S01]  /*0840*/  @!P3 MOV R35, R41 ;  /* 0x000000290023b202 */ /* 0x000fe20000000f00 */
[----:B------:R-:W-:Y:S01]  /*0850*/  @!P3 IMAD.MOV.U32 R34, RZ, RZ, R42 ;  /* 0x000000ffff22b224 */ /* 0x000fe200078e002a */
[----:B------:R-:W-:-:S05]  /*0860*/  ISETP.GE.AND.EX P4, PT, R9, UR19, PT, P4 ;  /* 0x0000001309007c0c */ /* 0x000fca000bf86340 */
[----:B------:R-:W5:Y:S01]  /*0870*/  @!P1 LDC.64 R26, c[0x0][0x3e0] ;  /* 0x0000f800ff1a9b82 */ /* 0x000f620000000a00 */
        /* <DEDUP_REMOVED lines=15> */
[----:B------:R-:W-:Y:S02]  /*0970*/  CS2R R24, SRZ ;  /* 0x0000000000187805 */ /* 0x000fe4000001ff00 */
[----:B------:R-:W-:Y:S02]  /*0980*/  @!P2 IADD3 R35, PT, PT, R31, R35, RZ ;  /* 0x000000231f23a210 */ /* 0x000fe40007ffe0ff */
[----:B----4-:R-:W-:Y:S01]  /*0990*/  @!P2 LEA R34, P6, R30, R18, 0x2 ;  /* 0x000000121e22a211 */ /* 0x010fe200078c10ff */
[----:B-----5:R-:W-:Y:S01]  /*09a0*/  @!P1 IMAD R37, R5, R26, RZ ;  /* 0x0000001a05259224 */ /* 0x020fe200078e02ff */
[----:B--2---:R-:W-:Y:S01]  /*09b0*/  @!P1 MOV R28, R42 ;  /* 0x0000002a001c9202 */ /* 0x004fe20000000f00 */
        /* <DEDUP_REMOVED lines=120> */
.L_x_3282:
[----:B------:R-:W-:Y:S05]  /*1140*/  BSYNC.RECONVERGENT B0 ;  /* 0x0000000000007941 */ /* 0x000fea0003800200 */
.L_x_3281:
        /* <DEDUP_REMOVED lines=16> */
.L_x_3284:
[----:B------:R-:W-:Y:S05]  /*1250*/  BSYNC.RECONVERGENT B0 ;  /* 0x0000000000007941 */ /* 0x000fea0003800200 */
.L_x_3283:
        /* <DEDUP_REMOVED lines=22> */
[----:B------:R-:W-:Y:S01]  /*13c0*/  LEA.HI.X R13, R14, R13, RZ, 0x2, P4 ;  /* 0x0000000d0e0d7211 */ /* 0x000fe200020f14ff */
[----:B------:R-:W-:Y:S01]  /*13d0*/  IMAD.U32 R14, RZ, RZ, UR12 ;  /* 0x0000000cff0e7e24 */ /* 0x000fe2000f8e00ff */
[----:B------:R-:W-:-:S04]  /*13e0*/  PLOP3.LUT P4, PT, PT, PT, UP1, 0x80, 0x8 ;  /* 0x000000000008781c */ /* 0x000fc80003f8f018 */
[----:B--2---:R-:W-:Y:S01]  /*13f0*/  SEL R37, R3, RZ, !P4 ;  /* 0x000000ff03257207 */ /* 0x004fe20006000000 */
[----:B------:R4:W-:Y:S03]  /*1400*/  STG.E.64 desc[UR16][R14.64], R18 ;  /* 0x000000120e007986 */ /* 0x0009e6000c101b10 */
[----:B------:R-:W-:Y:S01]  /*1410*/  ISETP.NE.AND P4, PT, R37, -0x1, PT ;  /* 0xffffffff2500780c */ /* 0x000fe20003f85270 */
[----:B------:R-:W-:Y:S06]  /*1420*/  MEMBAR.ALL.GPU ;  /* 0x0000000000007992 */ /* 0x000fec000000a000 */
[----:B------:R-:W-:-:S00]  /*1430*/  ERRBAR ;  /* 0x00000000000079ab */ /* 0x000fc00000000000 */
[----:B------:R-:W-:Y:S06]  /*1440*/  CGAERRBAR ;  /* 0x00000000000075ab */ /* 0x000fec0000000000 */
[----:B------:R4:W-:Y:S01]  /*1450*/  REDG.E.ADD.S32.STRONG.GPU desc[UR16][R12.64], R45 ;  /* 0x0000002d0c00798e */ /* 0x0009e2000c12e310 */
[----:B------:R-:W-:Y:S05]  /*1460*/  @!P4 BRA `(.L_x_3286) ;  /* 0x000000000014c947 */ /* 0x000fea0003800000 */
.L_x_3287:
[----:B----4-:R-:W2:Y:S04]  /*1470*/  LDG.E.STRONG.GPU R14, desc[UR16][R12.64] ;  /* 0x000000100c0e7981 */ /* 0x010ea8000c1ef900 */
[----:B--2---:R-:W-:Y:S01]  /*1480*/  CCTL.IVALL ;  /* 0x00000000ff00798f */ /* 0x004fe20002000000 */
[----:B------:R-:W-:Y:S05]  /*1490*/  YIELD ;  /* 0x0000000000007946 */ /* 0x000fea0003800000 */
[----:B------:R-:W-:-:S13]  /*14a0*/  ISETP.NE.AND P4, PT, R14, R37, PT ;  /* 0x000000250e00720c */ /* 0x000fda0003f85270 */
[----:B------:R-:W-:Y:S05]  /*14b0*/  @P4 BRA `(.L_x_3287) ;  /* 0xfffffffc00ec4947 */ /* 0x000fea000383ffff */
.L_x_3286:
        /* <DEDUP_REMOVED lines=15> */
.L_x_3289:
        /* <DEDUP_REMOVED lines=91> */
.L_x_3288:
        /* <DEDUP_REMOVED lines=52> */
.L_x_3290:
        /* <DEDUP_REMOVED lines=28> */
.L_x_3291:
        /* <DEDUP_REMOVED lines=13> */
.L_x_3292:
[----:B------:R-:W-:Y:S05]  /*2130*/  BSYNC.RECONVERGENT B0 ;  /* 0x0000000000007941 */ /* 0x000fea0003800200 */
.L_x_3285:
        /* <DEDUP_REMOVED lines=13> */
[----:B0-----:R-:W-:-:S05]  /*2210*/  IADD3 R13, PT, PT, R39, UR10, RZ ;  /* 0x0000000a270d7c10 */ /* 0x001fca000fffe0ff */
        /* <DEDUP_REMOVED lines=51> */
.L_x_3296:
[----:B------:R-:W-:Y:S05]  /*2550*/  BSYNC.RECONVERGENT B1 ;  /* 0x0000000000017941 */ /* 0x000fea0003800200 */
.L_x_3295:
        /* <DEDUP_REMOVED lines=24> */
.L_x_3298:
[----:B------:R-:W-:Y:S05]  /*26e0*/  BSYNC.RECONVERGENT B1 ;  /* 0x0000000000017941 */ /* 0x000fea0003800200 */
.L_x_3297:
        /* <DEDUP_REMOVED lines=17> */
[----:B------:R-:W-:Y:S02]  /*2800*/  IMAD.MOV.U32 R12, RZ, RZ, R42 ;  /* 0x000000ffff0c7224 */ /* 0x000fe400078e002a */
        /* <DEDUP_REMOVED lines=15> */
.L_x_3300:
[----:B------:R-:W-:Y:S05]  /*2900*/  BSYNC.RECONVERGENT B1 ;  /* 0x0000000000017941 */ /* 0x000fea0003800200 */
.L_x_3299:
        /* <DEDUP_REMOVED lines=19> */
.L_x_3302:
[----:B------:R-:W-:Y:S05]  /*2a40*/  BSYNC.RECONVERGENT B1 ;  /* 0x0000000000017941 */ /* 0x000fea0003800200 */
.L_x_3301:
        /* <DEDUP_REMOVED lines=19> */
.L_x_3304:
[----:B------:R-:W-:Y:S05]  /*2b80*/  BSYNC.RECONVERGENT B1 ;  /* 0x0000000000017941 */ /* 0x000fea0003800200 */
.L_x_3303:
        /* <DEDUP_REMOVED lines=19> */
.L_x_3306:
[----:B------:R-:W-:Y:S05]  /*2cc0*/  BSYNC.RECONVERGENT B1 ;  /* 0x0000000000017941 */ /* 0x000fea0003800200 */
.L_x_3305:
        /* <DEDUP_REMOVED lines=19> */
.L_x_3308:
[----:B------:R-:W-:Y:S05]  /*2e00*/  BSYNC.RECONVERGENT B1 ;  /* 0x0000000000017941 */ /* 0x000fea0003800200 */
.L_x_3307:
        /* <DEDUP_REMOVED lines=19> */
.L_x_3294:
        /* <DEDUP_REMOVED lines=30> */
.L_x_3311:
[----:B0-----:R-:W-:Y:S05]  /*3120*/  BSYNC.RECONVERGENT B1 ;  /* 0x0000000000017941 */ /* 0x001fea0003800200 */
.L_x_3310:
[----:B-1----:R-:W-:Y:S01]  /*3130*/  SHF.R.S32.HI R13, RZ, 0x1f, R36 ;  /* 0x0000001fff0d7819 */ /* 0x002fe20000011424 */
[----:B------:R-:W-:Y:S01]  /*3140*/  BSSY.RECONVERGENT B1, `(.L_x_3312) ;  /* 0x0000021000017945 */ /* 0x000fe20003800200 */
[----:B------:R-:W-:Y:S01]  /*3150*/  ISETP.GE.U32.AND P1, PT, R36, UR18, PT ;  /* 0x0000001224007c0c */ /* 0x000fe2000bf26070 */
[C---:B------:R-:W-:Y:S01]  /*3160*/  VIADD R26, R38.reuse, 0x60 ;  /* 0x00000060261a7836 */ /* 0x040fe20000000000 */
        /* <DEDUP_REMOVED lines=30> */
.L_x_3313:
[----:B------:R-:W-:Y:S05]  /*3350*/  BSYNC.RECONVERGENT B1 ;  /* 0x0000000000017941 */ /* 0x000fea0003800200 */
.L_x_3312:
        /* <DEDUP_REMOVED lines=43> */
.L_x_3315:
[----:B------:R-:W-:Y:S05]  /*3610*/  BSYNC.RECONVERGENT B1 ;  /* 0x0000000000017941 */ /* 0x000fea0003800200 */
.L_x_3314:
        /* <DEDUP_REMOVED lines=29> */
.L_x_3317:
[----:B------:R-:W-:Y:S05]  /*37f0*/  BSYNC.RECONVERGENT B1 ;  /* 0x0000000000017941 */ /* 0x000fea0003800200 */
.L_x_3316:
        /* <DEDUP_REMOVED lines=29> */
.L_x_3319:
[----:B------:R-:W-:Y:S05]  /*39d0*/  BSYNC.RECONVERGENT B1 ;  /* 0x0000000000017941 */ /* 0x000fea0003800200 */
.L_x_3318:
        /* <DEDUP_REMOVED lines=29> */
.L_x_3321:
[----:B------:R-:W-:Y:S05]  /*3bb0*/  BSYNC.RECONVERGENT B1 ;  /* 0x0000000000017941 */ /* 0x000fea0003800200 */
.L_x_3320:
        /* <DEDUP_REMOVED lines=29> */
.L_x_3323:
[----:B------:R-:W-:Y:S05]  /*3d90*/  BSYNC.RECONVERGENT B1 ;  /* 0x0000000000017941 */ /* 0x000fea0003800200 */
.L_x_3322:
        /* <DEDUP_REMOVED lines=28> */
.L_x_3309:
[----:B------:R-:W-:Y:S05]  /*3f60*/  BSYNC.RECONVERGENT B0 ;  /* 0x0000000000007941 */ /* 0x000fea0003800200 */
.L_x_3293:
[----:B------:R-:W-:Y:S02]  /*3f70*/  UIADD3 UR9, UPT, UPT, UR20, UR9, URZ ;  /* 0x0000000914097290 */ /* 0x000fe4000fffe0ff */
[----:B------:R-:W-:Y:S02]  /*3f80*/  UIADD3 UR4, UPT, UPT, UR4, 0x1, URZ ;  /* 0x0000000104047890 */ /* 0x000fe4000fffe0ff */
[----:B------:R-:W-:-:S09]  /*3f90*/  UISETP.GE.AND UP1, UPT, UR9, UR7, UPT ;  /* 0x000000070900728c */ /* 0x000fd2000bf26270 */
[----:B------:R-:W-:Y:S05]  /*3fa0*/  BRA.U !UP1, `(.L_x_3324) ;  /* 0xffffffc109b87547 */ /* 0x000fea000b83ffff */
[----:B------:R-:W-:Y:S05]  /*3fb0*/  EXIT ;  /* 0x000000000000794d */ /* 0x000fea0003800000 */
.L_x_3325:
        /* <DEDUP_REMOVED lines=12> */
.L_x_3474:


//--------------------- .text._Z35group_norm_nhwc_fwd_one_pass_kernelI11Fp32IOFp16WLi512ELi8ELi128EEv26Group_norm_nhwc_fwd_params --------------------------
	.section	.text._Z35group_norm_nhwc_fwd_one_pass_kernelI11Fp32IOFp16WLi512ELi8ELi128EEv26Group_norm_nhwc_fwd_params,"ax",@progbits
	.align	128
        .global         _Z35group_norm_nhwc_fwd_one_pass_kernelI11Fp32IOFp16WLi512ELi8ELi128EEv26Group_norm_nhwc_fwd_params
        .type           _Z35group_norm_nhwc_fwd_one_pass_kernelI11Fp32IOFp16WLi512ELi8ELi128EEv26Group_norm_nhwc_fwd_params,@function
        .size           _Z35group_norm_nhwc_fwd_one_pass_kernelI11Fp32IOFp16WLi512ELi8ELi128EEv26Group_norm_nhwc_fwd_params,(.L_x_3475 - _Z35group_norm_nhwc_fwd_one_pass_kernelI11Fp32IOFp16WLi512ELi8ELi128EEv26Group_norm_nhwc_fwd_params)
        .other          _Z35group_norm_nhwc_fwd_one_pass_kernelI11Fp32IOFp16WLi512ELi8ELi128EEv26Group_norm_nhwc_fwd_params,@"STO_CUDA_ENTRY STV_DEFAULT"
_Z35group_norm_nhwc_fwd_one_pass_kernelI11Fp32IOFp16WLi512ELi8ELi128EEv26Group_norm_nhwc_fwd_params:
.text._Z35group_norm_nhwc_fwd_one_pass_kernelI11Fp32IOFp16WLi512ELi8ELi128EEv26Group_norm_nhwc_fwd_params:
        /* <DEDUP_REMOVED lines=36> */
.L_x_3401:
        /* <DEDUP_REMOVED lines=408> */
.L_x_3327:
[----:B------:R-:W-:Y:S05]  /*1bc0*/  BSYNC.RECONVERGENT B0 ;  /* 0x0000000000007941 */ /* 0x000fea0003800200 */
.L_x_3326:
        /* <DEDUP_REMOVED lines=16> */
.L_x_3329:
[----:B------:R-:W-:Y:S05]  /*1cd0*/  BSYNC.RECONVERGENT B0 ;  /* 0x0000000000007941 */ /* 0x000fea0003800200 */
.L_x_3328:
        /* <DEDUP_REMOVED lines=33> */
.L_x_3332:
[----:B------:R-:W2:Y:S04]  /*1ef0*/  LDG.E.STRONG.GPU R22, desc[UR14][R20.64] ;  /* 0x0000000e14167981 */ /* 0x000ea8000c1ef900 */
[----:B--2---:R-:W-:Y:S01]  /*1f00*/  CCTL.IVALL ;  /* 0x00000000ff00798f */ /* 0x004fe20002000000 */
[----:B------:R-:W-:Y:S05]  /*1f10*/  YIELD ;  /* 0x0000000000007946 */ /* 0x000fea0003800000 */
[----:B------:R-:W-:-:S13]  /*1f20*/  ISETP.NE.AND P3, PT, R22, R53, PT ;  /* 0x000000351600720c */ /* 0x000fda0003f65270 */
[----:B------:R-:W-:Y:S05]  /*1f30*/  @P3 BRA `(.L_x_3332) ;  /* 0xfffffffc00ec3947 */ /* 0x000fea000383ffff */
.L_x_3331:
        /* <DEDUP_REMOVED lines=15> */
.L_x_3334:
        /* <DEDUP_REMOVED lines=91> */
.L_x_3333:
        /* <DEDUP_REMOVED lines=52> */
.L_x_3335:
        /* <DEDUP_REMOVED lines=28> */
.L_x_3336:
        /* <DEDUP_REMOVED lines=13> */
.L_x_3337:
[----:B------:R-:W-:Y:S05]  /*2bb0*/  BSYNC.RECONVERGENT B0 ;  /* 0x0000000000007941 */ /* 0x000fea0003800200 */
.L_x_3330:
        /* <DEDUP_REMOVED lines=71> */
.L_x_3341:
[----:B------:R-:W-:Y:S05]  /*3030*/  BSYNC.RECONVERGENT B1 ;  /* 0x0000000000017941 */ /* 0x000fea0003800200 */
.L_x_3340:
        /* <DEDUP_REMOVED lines=20> */
.L_x_3343:
[----:B------:R-:W-:Y:S05]  /*3180*/  BSYNC.RECONVERGENT B1 ;  /* 0x0000000000017941 */ /* 0x000fea0003800200 */
.L_x_3342:
        /* <DEDUP_REMOVED lines=25> */
.L_x_3345:
[----:B------:R-:W-:Y:S05]  /*3320*/  BSYNC.RECONVERGENT B1 ;  /* 0x0000000000017941 */ /* 0x000fea0003800200 */
.L_x_3344:
        /* <DEDUP_REMOVED lines=21> */
.L_x_3347:
[----:B------:R-:W-:Y:S05]  /*3480*/  BSYNC.RECONVERGENT B1 ;  /* 0x0000000000017941 */ /* 0x000fea0003800200 */
.L_x_3346:
        /* <DEDUP_REMOVED lines=19> */
.L_x_3349:
[----:B------:R-:W-:Y:S05]  /*35c0*/  BSYNC.RECONVERGENT B1 ;  /* 0x0000000000017941 */ /* 0x000fea0003800200 */
.L_x_3348:
        /* <DEDUP_REMOVED lines=37> */
.L_x_3351:
[----:B------:R-:W-:Y:S05]  /*3820*/  BSYNC.RECONVERGENT B1 ;  /* 0x0000000000017941 */ /* 0x000fea0003800200 */
.L_x_3350:
        /* <DEDUP_REMOVED lines=21> */
.L_x_3353:
[----:B------:R-:W-:Y:S05]  /*3980*/  BSYNC.RECONVERGENT B1 ;  /* 0x0000000000017941 */ /* 0x000fea0003800200 */
.L_x_3352:
        /* <DEDUP_REMOVED lines=19> */
.L_x_3355:
[----:B------:R-:W-:Y:S05]  /*3ac0*/  BSYNC.RECONVERGENT B1 ;  /* 0x0000000000017941 */ /* 0x000fea0003800200 */
.L_x_3354:
        /* <DEDUP_REMOVED lines=19> */
.L_x_3357:
[----:B------:R-:W-:Y:S05]  /*3c00*/  BSYNC.RECONVERGENT B1 ;  /* 0x0000000000017941 */ /* 0x000fea0003800200 */
.L_x_3356:
        /* <DEDUP_REMOVED lines=19> */
.L_x_3359:
[----:B------:R-:W-:Y:S05]  /*3d40*/  BSYNC.RECONVERGENT B1 ;  /* 0x0000000000017941 */ /* 0x000fea0003800200 */
.L_x_3358:
        /* <DEDUP_REMOVED lines=36> */
.L_x_3361:
[----:B------:R-:W-:Y:S05]  /*3f90*/  BSYNC.RECONVERGENT B1 ;  /* 0x0000000000017941 */ /* 0x000fea0003800200 */
.L_x_3360:
        /* <DEDUP_REMOVED lines=19> */
.L_x_3363:
[----:B------:R-:W-:Y:S05]  /*40d0*/  BSYNC.RECONVERGENT B1 ;  /* 0x0000000000017941 */ /* 0x000fea0003800200 */
.L_x_3362:
        /* <DEDUP_REMOVED lines=19> */
.L_x_3365:
[----:B------:R-:W-:Y:S05]  /*4210*/  BSYNC.RECONVERGENT B1 ;  /* 0x0000000000017941 */ /* 0x000fea0003800200 */
.L_x_3364:
        /* <DEDUP_REMOVED lines=19> */
.L_x_3367:
[----:B------:R-:W-:Y:S05]  /*4350*/  BSYNC.RECONVERGENT B1 ;  /* 0x0000000000017941 */ /* 0x000fea0003800200 */
.L_x_3366:
        /* <DEDUP_REMOVED lines=19> */
.L_x_3369:
[----:B------:R-:W-:Y:S05]  /*4490*/  BSYNC.RECONVERGENT B1 ;  /* 0x0000000000017941 */ /* 0x000fea0003800200 */
.L_x_3368:
        /* <DEDUP_REMOVED lines=19> */
.L_x_3339:
        /* <DEDUP_REMOVED lines=32> */
.L_x_3372:
[----:B------:R-:W-:Y:S05]  /*47d0*/  BSYNC.RECONVERGENT B1 ;  /* 0x0000000000017941 */ /* 0x000fea0003800200 */
.L_x_3371:
        /* <DEDUP_REMOVED lines=34> */
.L_x_3374:
[----:B------:R-:W-:Y:S05]  /*4a00*/  BSYNC.RECONVERGENT B1 ;  /* 0x0000000000017941 */ /* 0x000fea0003800200 */
.L_x_3373:
        /* <DEDUP_REMOVED lines=33> */
.L_x_3376:
[----:B------:R-:W-:Y:S05]  /*4c20*/  BSYNC.RECONVERGENT B1 ;  /* 0x0000000000017941 */ /* 0x000fea0003800200 */
.L_x_3375:
        /* <DEDUP_REMOVED lines=30> */
.L_x_3378:
[----:B------:R-:W-:Y:S05]  /*4e10*/  BSYNC.RECONVERGENT B1 ;  /* 0x0000000000017941 */ /* 0x000fea0003800200 */
.L_x_3377:
        /* <DEDUP_REMOVED lines=29> */
.L_x_3380:
[----:B------:R-:W-:Y:S05]  /*4ff0*/  BSYNC.RECONVERGENT B1 ;  /* 0x0000000000017941 */ /* 0x000fea0003800200 */
.L_x_3379:
        /* <DEDUP_REMOVED lines=47> */
.L_x_3382:
[----:B------:R-:W-:Y:S05]  /*52f0*/  BSYNC.RECONVERGENT B1 ;  /* 0x0000000000017941 */ /* 0x000fea0003800200 */
.L_x_3381:
        /* <DEDUP_REMOVED lines=31> */
.L_x_3384:
[----:B------:R-:W-:Y:S05]  /*54f0*/  BSYNC.RECONVERGENT B1 ;  /* 0x0000000000017941 */ /* 0x000fea0003800200 */
.L_x_3383:
        /* <DEDUP_REMOVED lines=29> */
.L_x_3386:
[----:B------:R-:W-:Y:S05]  /*56d0*/  BSYNC.RECONVERGENT B1 ;  /* 0x0000000000017941 */ /* 0x000fea0003800200 */
.L_x_3385:
        /* <DEDUP_REMOVED lines=29> */
.L_x_3388:
[----:B------:R-:W-:Y:S05]  /*58b0*/  BSYNC.RECONVERGENT B1 ;  /* 0x0000000000017941 */ /* 0x000fea0003800200 */
.L_x_3387:
        /* <DEDUP_REMOVED lines=29> */
.L_x_3390:
[----:B------:R-:W-:Y:S05]  /*5a90*/  BSYNC.RECONVERGENT B1 ;  /* 0x0000000000017941 */ /* 0x000fea0003800200 */
.L_x_3389:
        /* <DEDUP_REMOVED lines=46> */
.L_x_3392:
[----:B------:R-:W-:Y:S05]  /*5d80*/  BSYNC.RECONVERGENT B1 ;  /* 0x0000000000017941 */ /* 0x000fea0003800200 */
.L_x_3391:
        /* <DEDUP_REMOVED lines=29> */
.L_x_3394:
[----:B------:R-:W-:Y:S05]  /*5f60*/  BSYNC.RECONVERGENT B1 ;  /* 0x0000000000017941 */ /* 0x000fea0003800200 */
.L_x_3393:
        /* <DEDUP_REMOVED lines=29> */
.L_x_3396:
[----:B------:R-:W-:Y:S05]  /*6140*/  BSYNC.RECONVERGENT B1 ;  /* 0x0000000000017941 */ /* 0x000fea0003800200 */
.L_x_3395:
        /* <DEDUP_REMOVED lines=29> */
.L_x_3398:
[----:B------:R-:W-:Y:S05]  /*6320*/  BSYNC.RECONVERGENT B1 ;  /* 0x0000000000017941 */ /* 0x000fea0003800200 */
.L_x_3397:
        /* <DEDUP_REMOVED lines=29> */
.L_x_3400:
[----:B------:R-:W-:Y:S05]  /*6500*/  BSYNC.RECONVERGENT B1 ;  /* 0x0000000000017941 */ /* 0x000fea0003800200 */
.L_x_3399:
        /* <DEDUP_REMOVED lines=27> */
.L_x_3370:
[----:B------:R-:W-:Y:S05]  /*66c0*/  BSYNC.RECONVERGENT B0 ;  /* 0x0000000000007941 */ /* 0x000fea0003800200 */
.L_x_3338:
[----:B------:R-:W-:Y:S02]  /*66d0*/  UIADD3 UR7, UPT, UPT, UR18, UR7, URZ ;  /* 0x0000000712077290 */ /* 0x000fe4000fffe0ff */
[----:B------:R-:W-:Y:S02]  /*66e0*/  UIADD3 UR4, UPT, UPT, UR4, 0x1, URZ ;  /* 0x0000000104047890 */ /* 0x000fe4000fffe0ff */
[----:B------:R-:W-:-:S09]  /*66f0*/  UISETP.GE.AND UP0, UPT, UR7, UR8, UPT ;  /* 0x000000080700728c */ /* 0x000fd2000bf06270 */
[----:B------:R-:W-:Y:S05]  /*6700*/  BRA.U !UP0, `(.L_x_3401) ;  /* 0xffffff9908cc7547 */ /* 0x000fea000b83ffff */
[----:B------:R-:W-:Y:S05]  /*6710*/  EXIT ;  /* 0x000000000000794d */ /* 0x000fea0003800000 */
.L_x_3402:
        /* <DEDUP_REMOVED lines=14> */
.L_x_3475:


//--------------------- .nv.shared.reserved.0     --------------------------
	.section	.nv.shared.reserved.0,"aw",@nobits
	.weak		__nv_reservedSMEM_offset_0_alias
	.size		__nv_reservedSMEM_offset_0_alias, 0, 64
	.other		__nv_reservedSMEM_offset_0_alias,@"STO_CUDA_RESERVED_SHARED STV_DEFAULT"
__nv_reservedSMEM_offset_0_alias:
	.zero		0
	.zero		64


//--------------------- .nv.global                --------------------------
	.section	.nv.global,"aw",@nobits
.nv.global:
	.type		_ZN60_INTERNAL_86efea84_29_group_norm_nhwc_one_pass_8_cu_c154220d6thrust24THRUST_300001_SM_1030_NS12placeholders2_5E,@object
	.size		_ZN60_INTERNAL_86efea84_29_group_norm_nhwc_one_pass_8_cu_c154220d6thrust24THRUST_300001_SM_1030_NS12placeholders2_5E,(_ZN60_INTERNAL_86efea84_29_group_norm_nhwc_one_pass_8_cu_c154220d4cuda3std3__45__cpo6cbeginE - _ZN60_INTERNAL_86efea84_29_group_norm_nhwc_one_pass_8_cu_c154220d6thrust24THRUST_300001_SM_1030_NS12placeholders2_5E)
_ZN60_INTERNAL_86efea84_29_group_norm_nhwc_one_pass_8_cu_c154220d6thrust24THRUST_300001_SM_1030_NS12placeholders2_5E:
	.zero		1
	.type		_ZN60_INTERNAL_86efea84_29_group_norm_nhwc_one_pass_8_cu_c154220d4cuda3std3__45__cpo6cbeginE,@object
	.size		_ZN60_INTERNAL_86efea84_29_group_norm_nhwc_one_pass_8_cu_c154220d4cuda3std3__45__cpo6cbeginE,(_ZN60_INTERNAL_86efea84_29_group_norm_nhwc_one_pass_8_cu_c154220d4cuda3std6ranges3__45__cpo6cbeginE - _ZN60_INTERNAL_86efea84_29_group_norm_nhwc_one_pass_8_cu_c154220d4cuda3std3__45__cpo6cbeginE)
_ZN60_INTERNAL_86efea84_29_group_norm_nhwc_one_pass_8_cu_c154220d4cuda3std3__45__cpo6cbeginE:
	.zero		1
	.type		_ZN60_INTERNAL_86efea84_29_group_norm_nhwc_one_pass_8_cu_c154220d4cuda3std6ranges3__45__cpo6cbeginE,@object
	.size		_ZN60_INTERNAL_86efea84_29_group_norm_nhwc_one_pass_8_cu_c154220d4cuda3std6ranges3__45__cpo6cbeginE,(_ZN60_INTERNAL_86efea84_29_group_norm_nhwc_one_pass_8_cu_c154220d4cuda3std3__48in_placeE - _ZN60_INTERNAL_86efea84_29_group_norm_nhwc_one_pass_8_cu_c154220d4cuda3std6ranges3__45__cpo6cbeginE)
_ZN60_INTERNAL_86efea84_29_group_norm_nhwc_one_pass_8_cu_c154220d4cuda3std6ranges3__45__cpo6cbeginE:
	.zero		1
	.type		_ZN60_INTERNAL_86efea84_29_group_norm_nhwc_one_pass_8_cu_c154220d4cuda3std3__48in_placeE,@object
	.size		_ZN60_INTERNAL_86efea84_29_group_norm_nhwc_one_pass_8_cu_c154220d4cuda3std3__48in_placeE,(_ZN60_INTERNAL_86efea84_29_group_norm_nhwc_one_pass_8_cu_c154220d4cuda3std6ranges3__45__cpo4sizeE - _ZN60_INTERNAL_86efea84_29_group_norm_nhwc_one_pass_8_cu_c154220d4cuda3std3__48in_placeE)
_ZN60_INTERNAL_86efea84_29_group_norm_nhwc_one_pass_8_cu_c154220d4cuda3std3__48in_placeE:
	.zero		1
	.type		_ZN60_INTERNAL_86efea84_29_group_norm_nhwc_one_pass_8_cu_c154220d4cuda3std6ranges3__45__cpo4sizeE,@object
	.size		_ZN60_INTERNAL_86efea84_29_group_norm_nhwc_one_pass_8_cu_c154220d4cuda3std6ranges3__45__cpo4sizeE,(_ZN60_INTERNAL_86efea84_29_group_norm_nhwc_one_pass_8_cu_c154220d6thrust24THRUST_300001_SM_1030_NS12placeholders2_9E - _ZN60_INTERNAL_86efea84_29_group_norm_nhwc_one_pass_8_cu_c154220d4cuda3std6ranges3__45__cpo4sizeE)
_ZN60_INTERNAL_86efea84_29_group_norm_nhwc_one_pass_8_cu_c154220d4cuda3std6ranges3__45__cpo4sizeE:
	.zero		1
	.type		_ZN60_INTERNAL_86efea84_29_group_norm_nhwc_one_pass_8_cu_c154220d6thrust24THRUST_300001_SM_1030_NS12placeholders2_9E,@object
	.size		_ZN60_INTERNAL_86efea84_29_group_norm_nhwc_one_pass_8_cu_c154220d6thrust24THRUST_300001_SM_1030_NS12placeholders2_9E,(_ZN60_INTERNAL_86efea84_29_group_norm_nhwc_one_pass_8_cu_c154220d4cuda3std3__45__cpo7crbeginE - _ZN60_INTERNAL_86efea84_29_group_norm_nhwc_one_pass_8_cu_c154220d6thrust24THRUST_300001_SM_1030_NS12placeholders2_9E)
_ZN60_INTERNAL_86efea84_29_group_norm_nhwc_one_pass_8_cu_c154220d6thrust24THRUST_300001_SM_1030_NS12placeholders2_9E:
	.zero		1
	.type		_ZN60_INTERNAL_86efea84_29_group_norm_nhwc_one_pass_8_cu_c154220d4cuda3std3__45__cpo7crbeginE,@object
	.size		_ZN60_INTERNAL_86efea84_29_group_norm_nhwc_one_pass_8_cu_c154220d4cuda3std3__45__cpo7crbeginE,(_ZN60_INTERNAL_86efea84_29_group_norm_nhwc_one_pass_8_cu_c154220d4cuda3std6ranges3__45__cpo4nextE - _ZN60_INTERNAL_86efea84_29_group_norm_nhwc_one_pass_8_cu_c154220d4cuda3std3__45__cpo7crbeginE)
_ZN60_INTERNAL_86efea84_29_group_norm_nhwc_one_pass_8_cu_c154220d4cuda3std3__45__cpo7crbeginE:
	.zero		1
	.type		_ZN60_INTERNAL_86efea84_29_group_norm_nhwc_one_pass_8_cu_c154220d4cuda3std6ranges3__45__cpo4nextE,@object
	.size		_ZN60_INTERNAL_86efea84_29_group_norm_nhwc_one_pass_8_cu_c154220d4cuda3std6ranges3__45__cpo4nextE,(_ZN60_INTERNAL_86efea84_29_group_norm_nhwc_one_pass_8_cu_c154220d4cuda3std6ranges3__45__cpo4swapE - _ZN60_INTERNAL_86efea84_29_group_norm_nhwc_one_pass_8_cu_c154220d4cuda3std6ranges3__45__cpo4nextE)
_ZN60_INTERNAL_86efea84_29_group_norm_nhwc_one_pass_8_cu_c154220d4cuda3std6ranges3__45__cpo4nextE:
	.zero		1
	.type		_ZN60_INTERNAL_86efea84_29_group_norm_nhwc_one_pass_8_cu_c154220d4cuda3std6ranges3__45__cpo4swapE,@object
	.size		_ZN60_INTERNAL_86efea84_29_group_norm_nhwc_one_pass_8_cu_c154220d4cuda3std6ranges3__45__cpo4swapE,(_ZN60_INTERNAL_86efea84_29_group_norm_nhwc_one_pass_8_cu_c154220d6thrust24THRUST_300001_SM_1030_NS12placeholders2_1E - _ZN60_INTERNAL_86efea84_29_group_norm_nhwc_one_pass_8_cu_c154220d4cuda3std6ranges3__45__cpo4swapE)
_ZN60_INTERNAL_86efea84_29_group_norm_nhwc_one_pass_8_cu_c154220d4cuda3std6ranges3__45__cpo4swapE:
	.zero		1
	.type		_ZN60_INTERNAL_86efea84_29_group_norm_nhwc_one_pass_8_cu_c154220d6thrust24THRUST_300001_SM_1030_NS12placeholders2_1E,@object
	.size		_ZN60_INTERNAL_86efea84_29_group_norm_nhwc_one_pass_8_cu_c154220d6thrust24THRUST_300001_SM_1030_NS12placeholders2_1E,(_ZN60_INTERNAL_86efea84_29_group_norm_nhwc_one_pass_8_cu_c154220d6thrust24THRUST_300001_SM_1030_NS12placeholders2_3E - _ZN60_INTERNAL_86efea84_29_group_norm_nhwc_one_pass_8_cu_c154220d6thrust24THRUST_300001_SM_1030_NS12placeholders2_1E)
_ZN60_INTERNAL_86efea84_29_group_norm_nhwc_one_pass_8_cu_c154220d6thrust24THRUST_300001_SM_1030_NS12placeholders2_1E:
	.zero		1
	.type		_ZN60_INTERNAL_86efea84_29_group_norm_nhwc_one_pass_8_cu_c154220d6thrust24THRUST_300001_SM_1030_NS12placeholders2_3E,@object
	.size		_ZN60_INTERNAL_86efea84_29_group_norm_nhwc_one_pass_8_cu_c154220d6thrust24THRUST_300001_SM_1030_NS12placeholders2_3E,(_ZN60_INTERNAL_86efea84_29_group_norm_nhwc_one_pass_8_cu_c154220d4cuda3std3__45__cpo5beginE - _ZN60_INTERNAL_86efea84_29_group_norm_nhwc_one_pass_8_cu_c154220d6thrust24THRUST_300001_SM_1030_NS12placeholders2_3E)
_ZN60_INTERNAL_86efea84_29_group_norm_nhwc_one_pass_8_cu_c154220d6thrust24THRUST_300001_SM_1030_NS12placeholders2_3E:
	.zero		1
	.type		_ZN60_INTERNAL_86efea84_29_group_norm_nhwc_one_pass_8_cu_c154220d4cuda3std3__45__cpo5beginE,@object
	.size		_ZN60_INTERNAL_86efea84_29_group_norm_nhwc_one_pass_8_cu_c154220d4cuda3std3__45__cpo5beginE,(_ZN60_INTERNAL_86efea84_29_group_norm_nhwc_one_pass_8_cu_c154220d4cuda3std6ranges3__45__cpo5beginE - _ZN60_INTERNAL_86efea84_29_group_norm_nhwc_one_pass_8_cu_c154220d4cuda3std3__45__cpo5beginE)
_ZN60_INTERNAL_86efea84_29_group_norm_nhwc_one_pass_8_cu_c154220d4cuda3std3__45__cpo5beginE:
	.zero		1
	.type		_ZN60_INTERNAL_86efea84_29_group_norm_nhwc_one_pass_8_cu_c154220d4cuda3std6ranges3__45__cpo5beginE,@object
	.size		_ZN60_INTERNAL_86efea84_29_group_norm_nhwc_one_pass_8_cu_c154220d4cuda3std6ranges3__45__cpo5beginE,(_ZN60_INTERNAL_86efea84_29_group_norm_nhwc_one_pass_8_cu_c154220d4cuda3std3__462_GLOBAL__N__86efea84_29_group_norm_nhwc_one_pass_8_cu_c154220d6ignoreE - _ZN60_INTERNAL_86efea84_29_group_norm_nhwc_one_pass_8_cu_c154220d4cuda3std6ranges3__45__cpo5beginE)
_ZN60_INTERNAL_86efea84_29_group_norm_nhwc_one_pass_8_cu_c154220d4cuda3std6ranges3__45__cpo5beginE:
	.zero		1
	.type		_ZN60_INTERNAL_86efea84_29_group_norm_nhwc_one_pass_8_cu_c154220d4cuda3std3__462_GLOBAL__N__86efea84_29_group_norm_nhwc_one_pass_8_cu_c154220d6ignoreE,@object
	.size		_ZN60_INTERNAL_86efea84_29_group_norm_nhwc_one_pass_8_cu_c154220d4cuda3std3__462_GLOBAL__N__86efea84_29_group_norm_nhwc_one_pass_8_cu_c154220d6ignoreE,(_ZN60_INTERNAL_86efea84_29_group_norm_nhwc_one_pass_8_cu_c154220d4cuda3std6ranges3__45__cpo4dataE - _ZN60_INTERNAL_86efea84_29_group_norm_nhwc_one_pass_8_cu_c154220d4cuda3std3__462_GLOBAL__N__86efea84_29_group_norm_nhwc_one_pass_8_cu_c154220d6ignoreE)
_ZN60_INTERNAL_86efea84_29_group_norm_nhwc_one_pass_8_cu_c154220d4cuda3std3__462_GLOBAL__N__86efea84_29_group_norm_nhwc_one_pass_8_cu_c154220d6ignoreE:
	.zero		1
	.type		_ZN60_INTERNAL_86efea84_29_group_norm_nhwc_one_pass_8_cu_c154220d4cuda3std6ranges3__45__cpo4dataE,@object
	.size		_ZN60_INTERNAL_86efea84_29_group_norm_nhwc_one_pass_8_cu_c154220d4cuda3std6ranges3__45__cpo4dataE,(_ZN60_INTERNAL_86efea84_29_group_norm_nhwc_one_pass_8_cu_c154220d6thrust24THRUST_300001_SM_1030_NS12placeholders2_7E - _ZN60_INTERNAL_86efea84_29_group_norm_nhwc_one_pass_8_cu_c154220d4cuda3std6ranges3__45__cpo4dataE)
_ZN60_INTERNAL_86efea84_29_group_norm_nhwc_one_pass_8_cu_c154220d4cuda3std6ranges3__45__cpo4dataE:
	.zero		1
	.type		_ZN60_INTERNAL_86efea84_29_group_norm_nhwc_one_pass_8_cu_c154220d6thrust24THRUST_300001_SM_1030_NS12placeholders2_7E,@object
	.size		_ZN60_INTERNAL_86efea84_29_group_norm_nhwc_one_pass_8_cu_c154220d6thrust24THRUST_300001_SM_1030_NS12placeholders2_7E,(_ZN60_INTERNAL_86efea84_29_group_norm_nhwc_one_pass_8_cu_c154220d4cuda3std3__45__cpo6rbeginE - _ZN60_INTERNAL_86efea84_29_group_norm_nhwc_one_pass_8_cu_c154220d6thrust24THRUST_300001_SM_1030_NS12placeholders2_7E)
_ZN60_INTERNAL_86efea84_29_group_norm_nhwc_one_pass_8_cu_c154220d6thrust24THRUST_300001_SM_1030_NS12placeholders2_7E:
	.zero		1
	.type		_ZN60_INTERNAL_86efea84_29_group_norm_nhwc_one_pass_8_cu_c154220d4cuda3std3__45__cpo6rbeginE,@object
	.size		_ZN60_INTERNAL_86efea84_29_group_norm_nhwc_one_pass_8_cu_c154220d4cuda3std3__45__cpo6rbeginE,(_ZN60_INTERNAL_86efea84_29_group_norm_nhwc_one_pass_8_cu_c154220d4cuda3std6ranges3__45__cpo7advanceE - _ZN60_INTERNAL_86efea84_29_group_norm_nhwc_one_pass_8_cu_c154220d4cuda3std3__45__cpo6rbeginE)
_ZN60_INTERNAL_86efea84_29_group_norm_nhwc_one_pass_8_cu_c154220d4cuda3std3__45__cpo6rbeginE:
	.zero		1
	.type		_ZN60_INTERNAL_86efea84_29_group_norm_nhwc_one_pass_8_cu_c154220d4cuda3std6ranges3__45__cpo7advanceE,@object
	.size		_ZN60_INTERNAL_86efea84_29_group_norm_nhwc_one_pass_8_cu_c154220d4cuda3std6ranges3__45__cpo7advanceE,(_ZN60_INTERNAL_86efea84_29_group_norm_nhwc_one_pass_8_cu_c154220d4cuda3std3__47nulloptE - _ZN60_INTERNAL_86efea84_29_group_norm_nhwc_one_pass_8_cu_c154220d4cuda3std6ranges3__45__cpo7advanceE)
_ZN60_INTERNAL_86efea84_29_group_norm_nhwc_one_pass_8_cu_c154220d4cuda3std6ranges3__45__cpo7advanceE:
	.zero		1
	.type		_ZN60_INTERNAL_86efea84_29_group_norm_nhwc_one_pass_8_cu_c154220d4cuda3std3__47nulloptE,@object
	.size		_ZN60_INTERNAL_86efea84_29_group_norm_nhwc_one_pass_8_cu_c154220d4cuda3std3__47nulloptE,(_ZN60_INTERNAL_86efea84_29_group_norm_nhwc_one_pass_8_cu_c154220d4cuda3std6ranges3__45__cpo8distanceE - _ZN60_INTERNAL_86efea84_29_group_norm_nhwc_one_pass_8_cu_c154220d4cuda3std3__47nulloptE)
_ZN60_INTERNAL_86efea84_29_group_norm_nhwc_one_pass_8_cu_c154220d4cuda3std3__47nulloptE:
	.zero		1
	.type		_ZN60_INTERNAL_86efea84_29_group_norm_nhwc_one_pass_8_cu_c154220d4cuda3std6ranges3__45__cpo8distanceE,@object
	.size		_ZN60_INTERNAL_86efea84_29_group_norm_nhwc_one_pass_8_cu_c154220d4cuda3std6ranges3__45__cpo8distanceE,(_ZN60_INTERNAL_86efea84_29_group_norm_nhwc_one_pass_8_cu_c154220d6thrust24THRUST_300001_SM_1030_NS12placeholders2_6E - _ZN60_INTERNAL_86efea84_29_group_norm_nhwc_one_pass_8_cu_c154220d4cuda3std6ranges3__45__cpo8distanceE)
_ZN60_INTERNAL_86efea84_29_group_norm_nhwc_one_pass_8_cu_c154220d4cuda3std6ranges3__45__cpo8distanceE:
	.zero		1
	.type		_ZN60_INTERNAL_86efea84_29_group_norm_nhwc_one_pass_8_cu_c154220d6thrust24THRUST_300001_SM_1030_NS12placeholders2_6E,@object
	.size		_ZN60_INTERNAL_86efea84_29_group_norm_nhwc_one_pass_8_cu_c154220d6thrust24THRUST_300001_SM_1030_NS12placeholders2_6E,(_ZN60_INTERNAL_86efea84_29_group_norm_nhwc_one_pass_8_cu_c154220d4cuda3std3__45__cpo4cendE - _ZN60_INTERNAL_86efea84_29_group_norm_nhwc_one_pass_8_cu_c154220d6thrust24THRUST_300001_SM_1030_NS12placeholders2_6E)
_ZN60_INTERNAL_86efea84_29_group_norm_nhwc_one_pass_8_cu_c154220d6thrust24THRUST_300001_SM_1030_NS12placeholders2_6E:
	.zero		1
	.type		_ZN60_INTERNAL_86efea84_29_group_norm_nhwc_one_pass_8_cu_c154220d4cuda3std3__45__cpo4cendE,@object
	.size		_ZN60_INTERNAL_86efea84_29_group_norm_nhwc_one_pass_8_cu_c154220d4cuda3std3__45__cpo4cendE,(_ZN60_INTERNAL_86efea84_29_group_norm_nhwc_one_pass_8_cu_c154220d4cuda3std6ranges3__45__cpo4cendE - _ZN60_INTERNAL_86efea84_29_group_norm_nhwc_one_pass_8_cu_c154220d4cuda3std3__45__cpo4cendE)
_ZN60_INTERNAL_86efea84_29_group_norm_nhwc_one_pass_8_cu_c154220d4cuda3std3__45__cpo4cendE:
	.zero		1
	.type		_ZN60_INTERNAL_86efea84_29_group_norm_nhwc_one_pass_8_cu_c154220d4cuda3std6ranges3__45__cpo4cendE,@object
	.size		_ZN60_INTERNAL_86efea84_29_group_norm_nhwc_one_pass_8_cu_c154220d4cuda3std6ranges3__45__cpo4cendE,(_ZN60_INTERNAL_86efea84_29_group_norm_nhwc_one_pass_8_cu_c154220d4cuda3std3__420unreachable_sentinelE - _ZN60_INTERNAL_86efea84_29_group_norm_nhwc_one_pass_8_cu_c154220d4cuda3std6ranges3__45__cpo4cendE)
_ZN60_INTERNAL_86efea84_29_group_norm_nhwc_one_pass_8_cu_c154220d4cuda3std6ranges3__45__cpo4cendE:
	.zero		1
	.type		_ZN60_INTERNAL_86efea84_29_group_norm_nhwc_one_pass_8_cu_c154220d4cuda3std3__420unreachable_sentinelE,@object
	.size		_ZN60_INTERNAL_86efea84_29_group_norm_nhwc_one_pass_8_cu_c154220d4cuda3std3__420unreachable_sentinelE,(_ZN60_INTERNAL_86efea84_29_group_norm_nhwc_one_pass_8_cu_c154220d4cuda3std6ranges3__45__cpo5ssizeE - _ZN60_INTERNAL_86efea84_29_group_norm_nhwc_one_pass_8_cu_c154220d4cuda3std3__420unreachable_sentinelE)
_ZN60_INTERNAL_86efea84_29_group_norm_nhwc_one_pass_8_cu_c154220d4cuda3std3__420unreachable_sentinelE:
	.zero		1
	.type		_ZN60_INTERNAL_86efea84_29_group_norm_nhwc_one_pass_8_cu_c154220d4cuda3std6ranges3__45__cpo5ssizeE,@object
	.size		_ZN60_INTERNAL_86efea84_29_group_norm_nhwc_one_pass_8_cu_c154220d4cuda3std6ranges3__45__cpo5ssizeE,(_ZN60_INTERNAL_86efea84_29_group_norm_nhwc_one_pass_8_cu_c154220d6thrust24THRUST_300001_SM_1030_NS12placeholders3_10E - _ZN60_INTERNAL_86efea84_29_group_norm_nhwc_one_pass_8_cu_c154220d4cuda3std6ranges3__45__cpo5ssizeE)
_ZN60_INTERNAL_86efea84_29_group_norm_nhwc_one_pass_8_cu_c154220d4cuda3std6ranges3__45__cpo5ssizeE:
	.zero		1
	.type		_ZN60_INTERNAL_86efea84_29_group_norm_nhwc_one_pass_8_cu_c154220d6thrust24THRUST_300001_SM_1030_NS12placeholders3_10E,@object
	.size		_ZN60_INTERNAL_86efea84_29_group_norm_nhwc_one_pass_8_cu_c154220d6thrust24THRUST_300001_SM_1030_NS12placeholders3_10E,(_ZN60_INTERNAL_86efea84_29_group_norm_nhwc_one_pass_8_cu_c154220d4cuda3std3__45__cpo5crendE - _ZN60_INTERNAL_86efea84_29_group_norm_nhwc_one_pass_8_cu_c154220d6thrust24THRUST_300001_SM_1030_NS12placeholders3_10E)
_ZN60_INTERNAL_86efea84_29_group_norm_nhwc_one_pass_8_cu_c154220d6thrust24THRUST_300001_SM_1030_NS12placeholders3_10E:
	.zero		1
	.type		_ZN60_INTERNAL_86efea84_29_group_norm_nhwc_one_pass_8_cu_c154220d4cuda3std3__45__cpo5crendE,@object
	.size		_ZN60_INTERNAL_86efea84_29_group_norm_nhwc_one_pass_8_cu_c154220d4cuda3std3__45__cpo5crendE,(_ZN60_INTERNAL_86efea84_29_group_norm_nhwc_one_pass_8_cu_c154220d4cuda3std6ranges3__45__cpo4prevE - _ZN60_INTERNAL_86efea84_29_group_norm_nhwc_one_pass_8_cu_c154220d4cuda3std3__45__cpo5crendE)
_ZN60_INTERNAL_86efea84_29_group_norm_nhwc_one_pass_8_cu_c154220d4cuda3std3__45__cpo5crendE:
	.zero		1
	.type		_ZN60_INTERNAL_86efea84_29_group_norm_nhwc_one_pass_8_cu_c154220d4cuda3std6ranges3__45__cpo4prevE,@object
	.size		_ZN60_INTERNAL_86efea84_29_group_norm_nhwc_one_pass_8_cu_c154220d4cuda3std6ranges3__45__cpo4prevE,(_ZN60_INTERNAL_86efea84_29_group_norm_nhwc_one_pass_8_cu_c154220d4cuda3std6ranges3__45__cpo9iter_moveE - _ZN60_INTERNAL_86efea84_29_group_norm_nhwc_one_pass_8_cu_c154220d4cuda3std6ranges3__45__cpo4prevE)
_ZN60_INTERNAL_86efea84_29_group_norm_nhwc_one_pass_8_cu_c154220d4cuda3std6ranges3__45__cpo4prevE:
	.zero		1
	.type		_ZN60_INTERNAL_86efea84_29_group_norm_nhwc_one_pass_8_cu_c154220d4cuda3std6ranges3__45__cpo9iter_moveE,@object
	.size		_ZN60_INTERNAL_86efea84_29_group_norm_nhwc_one_pass_8_cu_c154220d4cuda3std6ranges3__45__cpo9iter_moveE,(_ZN60_INTERNAL_86efea84_29_group_norm_nhwc_one_pass_8_cu_c154220d6thrust24THRUST_300001_SM_1030_NS12placeholders2_2E - _ZN60_INTERNAL_86efea84_29_group_norm_nhwc_one_pass_8_cu_c154220d4cuda3std6ranges3__45__cpo9iter_moveE)
_ZN60_INTERNAL_86efea84_29_group_norm_nhwc_one_pass_8_cu_c154220d4cuda3std6ranges3__45__cpo9iter_moveE:
	.zero		1
	.type		_ZN60_INTERNAL_86efea84_29_group_norm_nhwc_one_pass_8_cu_c154220d6thrust24THRUST_300001_SM_1030_NS12placeholders2_2E,@object
	.size		_ZN60_INTERNAL_86efea84_29_group_norm_nhwc_one_pass_8_cu_c154220d6thrust24THRUST_300001_SM_1030_NS12placeholders2_2E,(_ZN60_INTERNAL_86efea84_29_group_norm_nhwc_one_pass_8_cu_c154220d6thrust24THRUST_300001_SM_1030_NS12placeholders2_4E - _ZN60_INTERNAL_86efea84_29_group_norm_nhwc_one_pass_8_cu_c154220d6thrust24THRUST_300001_SM_1030_NS12placeholders2_2E)
_ZN60_INTERNAL_86efea84_29_group_norm_nhwc_one_pass_8_cu_c154220d6thrust24THRUST_300001_SM_1030_NS12placeholders2_2E:
	.zero		1
	.type		_ZN60_INTERNAL_86efea84_29_group_norm_nhwc_one_pass_8_cu_c154220d6thrust24THRUST_300001_SM_1030_NS12placeholders2_4E,@object
	.size		_ZN60_INTERNAL_86efea84_29_group_norm_nhwc_one_pass_8_cu_c154220d6thrust24THRUST_300001_SM_1030_NS12placeholders2_4E,(_ZN60_INTERNAL_86efea84_29_group_norm_nhwc_one_pass_8_cu_c154220d4cuda3std3__45__cpo3endE - _ZN60_INTERNAL_86efea84_29_group_norm_nhwc_one_pass_8_cu_c154220d6thrust24THRUST_300001_SM_1030_NS12placeholders2_4E)
_ZN60_INTERNAL_86efea84_29_group_norm_nhwc_one_pass_8_cu_c154220d6thrust24THRUST_300001_SM_1030_NS12placeholders2_4E:
	.zero		1
	.type		_ZN60_INTERNAL_86efea84_29_group_norm_nhwc_one_pass_8_cu_c154220d4cuda3std3__45__cpo3endE,@object
	.size		_ZN60_INTERNAL_86efea84_29_group_norm_nhwc_one_pass_8_cu_c154220d4cuda3std3__45__cpo3endE,(_ZN60_INTERNAL_86efea84_29_group_norm_nhwc_one_pass_8_cu_c154220d4cuda3std6ranges3__45__cpo3endE - _ZN60_INTERNAL_86efea84_29_group_norm_nhwc_one_pass_8_cu_c154220d4cuda3std3__45__cpo3endE)
_ZN60_INTERNAL_86efea84_29_group_norm_nhwc_one_pass_8_cu_c154220d4cuda3std3__45__cpo3endE:
	.zero		1
	.type		_ZN60_INTERNAL_86efea84_29_group_norm_nhwc_one_pass_8_cu_c154220d4cuda3std6ranges3__45__cpo3endE,@object
	.size		_ZN60_INTERNAL_86efea84_29_group_norm_nhwc_one_pass_8_cu_c154220d4cuda3std6ranges3__45__cpo3endE,(_ZN60_INTERNAL_86efea84_29_group_norm_nhwc_one_pass_8_cu_c154220d4cuda3std3__419piecewise_constructE - _ZN60_INTERNAL_86efea84_29_group_norm_nhwc_one_pass_8_cu_c154220d4cuda3std6ranges3__45__cpo3endE)
_ZN60_INTERNAL_86efea84_29_group_norm_nhwc_one_pass_8_cu_c154220d4cuda3std6ranges3__45__cpo3endE:
	.zero		1
	.type		_ZN60_INTERNAL_86efea84_29_group_norm_nhwc_one_pass_8_cu_c154220d4cuda3std3__419piecewise_constructE,@object
	.size		_ZN60_INTERNAL_86efea84_29_group_norm_nhwc_one_pass_8_cu_c154220d4cuda3std3__419piecewise_constructE,(_ZN60_INTERNAL_86efea84_29_group_norm_nhwc_one_pass_8_cu_c154220d4cuda3std6ranges3__45__cpo5cdataE - _ZN60_INTERNAL_86efea84_29_group_norm_nhwc_one_pass_8_cu_c154220d4cuda3std3__419piecewise_constructE)
_ZN60_INTERNAL_86efea84_29_group_norm_nhwc_one_pass_8_cu_c154220d4cuda3std3__419piecewise_constructE:
	.zero		1
	.type		_ZN60_INTERNAL_86efea84_29_group_norm_nhwc_one_pass_8_cu_c154220d4cuda3std6ranges3__45__cpo5cdataE,@object
	.size		_ZN60_INTERNAL_86efea84_29_group_norm_nhwc_one_pass_8_cu_c154220d4cuda3std6ranges3__45__cpo5cdataE,(_ZN60_INTERNAL_86efea84_29_group_norm_nhwc_one_pass_8_cu_c154220d6thrust24THRUST_300001_SM_1030_NS12placeholders2_8E - _ZN60_INTERNAL_86efea84_29_group_norm_nhwc_one_pass_8_cu_c154220d4cuda3std6ranges3__45__cpo5cdataE)
_ZN60_INTERNAL_86efea84_29_group_norm_nhwc_one_pass_8_cu_c154220d4cuda3std6ranges3__45__cpo5cdataE:
	.zero		1
	.type		_ZN60_INTERNAL_86efea84_29_group_norm_nhwc_one_pass_8_cu_c154220d6thrust24THRUST_300001_SM_1030_NS12placeholders2_8E,@object
	.size		_ZN60_INTERNAL_86efea84_29_group_norm_nhwc_one_pass_8_cu_c154220d6thrust24THRUST_300001_SM_1030_NS12placeholders2_8E,(_ZN60_INTERNAL_86efea84_29_group_norm_nhwc_one_pass_8_cu_c154220d4cuda3std3__45__cpo4rendE - _ZN60_INTERNAL_86efea84_29_group_norm_nhwc_one_pass_8_cu_c154220d6thrust24THRUST_300001_SM_1030_NS12placeholders2_8E)
_ZN60_INTERNAL_86efea84_29_group_norm_nhwc_one_pass_8_cu_c154220d6thrust24THRUST_300001_SM_1030_NS12placeholders2_8E:
	.zero		1
	.type		_ZN60_INTERNAL_86efea84_29_group_norm_nhwc_one_pass_8_cu_c154220d4cuda3std3__45__cpo4rendE,@object
	.size		_ZN60_INTERNAL_86efea84_29_group_norm_nhwc_one_pass_8_cu_c154220d4cuda3std3__45__cpo4rendE,(_ZN60_INTERNAL_86efea84_29_group_norm_nhwc_one_pass_8_cu_c154220d4cuda3std6ranges3__45__cpo9iter_swapE - _ZN60_INTERNAL_86efea84_29_group_norm_nhwc_one_pass_8_cu_c154220d4cuda3std3__45__cpo4rendE)
_ZN60_INTERNAL_86efea84_29_group_norm_nhwc_one_pass_8_cu_c154220d4cuda3std3__45__cpo4rendE:
	.zero		1
	.type		_ZN60_INTERNAL_86efea84_29_group_norm_nhwc_one_pass_8_cu_c154220d4cuda3std6ranges3__45__cpo9iter_swapE,@object
	.size		_ZN60_INTERNAL_86efea84_29_group_norm_nhwc_one_pass_8_cu_c154220d4cuda3std6ranges3__45__cpo9iter_swapE,(_ZN60_INTERNAL_86efea84_29_group_norm_nhwc_one_pass_8_cu_c154220d4cuda3std3__48unexpectE - _ZN60_INTERNAL_86efea84_29_group_norm_nhwc_one_pass_8_cu_c154220d4cuda3std6ranges3__45__cpo9iter_swapE)
_ZN60_INTERNAL_86efea84_29_group_norm_nhwc_one_pass_8_cu_c154220d4cuda3std6ranges3__45__cpo9iter_swapE:
	.zero		1
	.type		_ZN60_INTERNAL_86efea84_29_group_norm_nhwc_one_pass_8_cu_c154220d4cuda3std3__48unexpectE,@object
	.size		_ZN60_INTERNAL_86efea84_29_group_norm_nhwc_one_pass_8_cu_c154220d4cuda3std3__48unexpectE,(_ZN60_INTERNAL_86efea84_29_group_norm_nhwc_one_pass_8_cu_c154220d6thrust24THRUST_300001_SM_1030_NS6system6detail10sequential3seqE - _ZN60_INTERNAL_86efea84_29_group_norm_nhwc_one_pass_8_cu_c154220d4cuda3std3__48unexpectE)
_ZN60_INTERNAL_86efea84_29_group_norm_nhwc_one_pass_8_cu_c154220d4cuda3std3__48unexpectE:
	.zero		1
	.type		_ZN60_INTERNAL_86efea84_29_group_norm_nhwc_one_pass_8_cu_c154220d6thrust24THRUST_300001_SM_1030_NS6system6detail10sequential3seqE,@object
	.size		_ZN60_INTERNAL_86efea84_29_group_norm_nhwc_one_pass_8_cu_c154220d6thrust24THRUST_300001_SM_1030_NS6system6detail10sequential3seqE,(.L_29 - _ZN60_INTERNAL_86efea84_29_group_norm_nhwc_one_pass_8_cu_c154220d6thrust24THRUST_300001_SM_1030_NS6system6detail10sequential3seqE)
_ZN60_INTERNAL_86efea84_29_group_norm_nhwc_one_pass_8_cu_c154220d6thrust24THRUST_300001_SM_1030_NS6system6detail10sequential3seqE:
	.zero		1
.L_29:


//--------------------- .nv.shared._Z35group_norm_nhwc_bwd_one_pass_kernelI11Bf16IOFp32WLi64ELi8ELi128EEv26Group_norm_nhwc_bwd_params --------------------------
	.section	.nv.shared._Z35group_norm_nhwc_bwd_one_pass_kernelI11Bf16IOFp32WLi64ELi8ELi128EEv26Group_norm_nhwc_bwd_params,"aw",@nobits
	.sectionflags	@""
	.align	16
.nv.shared._Z35group_norm_nhwc_bwd_one_pass_kernelI11Bf16IOFp32WLi64ELi8ELi128EEv26Group_norm_nhwc_bwd_params:
	.zero		3136


//--------------------- .nv.shared._Z35group_norm_nhwc_bwd_one_pass_kernelI11Bf16IOFp32WLi128ELi8ELi128EEv26Group_norm_nhwc_bwd_params --------------------------
	.section	.nv.shared._Z35group_norm_nhwc_bwd_one_pass_kernelI11Bf16IOFp32WLi128ELi8ELi128EEv26Group_norm_nhwc_bwd_params,"aw",@nobits
	.sectionflags	@""
	.align	16
.nv.shared._Z35group_norm_nhwc_bwd_one_pass_kernelI11Bf16IOFp32WLi128ELi8ELi128EEv26Group_norm_nhwc_bwd_params:
	.zero		3136


//--------------------- .nv.shared._Z35group_norm_nhwc_bwd_one_pass_kernelI11Bf16IOFp32WLi256ELi8ELi128EEv26Group_norm_nhwc_bwd_params --------------------------
	.section	.nv.shared._Z35group_norm_nhwc_bwd_one_pass_kernelI11Bf16IOFp32WLi256ELi8ELi128EEv26Group_norm_nhwc_bwd_params,"aw",@nobits
	.sectionflags	@""
	.align	16
.nv.shared._Z35group_norm_nhwc_bwd_one_pass_kernelI11Bf16IOFp32WLi256ELi8ELi128EEv26Group_norm_nhwc_bwd_params:
	.zero		3136


//--------------------- .nv.shared._Z35group_norm_nhwc_bwd_one_pass_kernelI11Bf16IOFp32WLi512ELi8ELi128EEv26Group_norm_nhwc_bwd_params --------------------------
	.section	.nv.shared._Z35group_norm_nhwc_bwd_one_pass_kernelI11Bf16IOFp32WLi512ELi8ELi128EEv26Group_norm_nhwc_bwd_params,"aw",@nobits
	.sectionflags	@""
	.align	16
.nv.shared._Z35group_norm_nhwc_bwd_one_pass_kernelI11Bf16IOFp32WLi512ELi8ELi128EEv26Group_norm_nhwc_bwd_params:
	.zero		3136


//--------------------- .nv.shared._Z35group_norm_nhwc_bwd_one_pass_kernelI11Bf16IOBf16WLi64ELi8ELi128EEv26Group_norm_nhwc_bwd_params --------------------------
	.section	.nv.shared._Z35group_norm_nhwc_bwd_one_pass_kernelI11Bf16IOBf16WLi64ELi8ELi128EEv26Group_norm_nhwc_bwd_params,"aw",@nobits
	.sectionflags	@""
	.align	16
.nv.shared._Z35group_norm_nhwc_bwd_one_pass_kernelI11Bf16IOBf16WLi64ELi8ELi128EEv26Group_norm_nhwc_bwd_params:
	.zero		3136


//--------------------- .nv.shared._Z35group_norm_nhwc_bwd_one_pass_kernelI11Bf16IOBf16WLi128ELi8ELi128EEv26Group_norm_nhwc_bwd_params --------------------------
	.section	.nv.shared._Z35group_norm_nhwc_bwd_one_pass_kernelI11Bf16IOBf16WLi128ELi8ELi128EEv26Group_norm_nhwc_bwd_params,"aw",@nobits
	.sectionflags	@""
	.align	16
.nv.shared._Z35group_norm_nhwc_bwd_one_pass_kernelI11Bf16IOBf16WLi128ELi8ELi128EEv26Group_norm_nhwc_bwd_params:
	.zero		3136


//--------------------- .nv.shared._Z35group_norm_nhwc_bwd_one_pass_kernelI11Bf16IOBf16WLi256ELi8ELi128EEv26Group_norm_nhwc_bwd_params --------------------------
	.section	.nv.shared._Z35group_norm_nhwc_bwd_one_pass_kernelI11Bf16IOBf16WLi256ELi8ELi128EEv26Group_norm_nhwc_bwd_params,"aw",@nobits
	.sectionflags	@""
	.align	16
.nv.shared._Z35group_norm_nhwc_bwd_one_pass_kernelI11Bf16IOBf16WLi256ELi8ELi128EEv26Group_norm_nhwc_bwd_params:
	.zero		3136


//--------------------- .nv.shared._Z35group_norm_nhwc_bwd_one_pass_kernelI11Bf16IOBf16WLi512ELi8ELi128EEv26Group_norm_nhwc_bwd_params --------------------------
	.section	.nv.shared._Z35group_norm_nhwc_bwd_one_pass_kernelI11Bf16IOBf16WLi512ELi8ELi128EEv26Group_norm_nhwc_bwd_params,"aw",@nobits
	.sectionflags	@""
	.align	16
.nv.shared._Z35group_norm_nhwc_bwd_one_pass_kernelI11Bf16IOBf16WLi512ELi8ELi128EEv26Group_norm_nhwc_bwd_params:
	.zero		3136


//--------------------- .nv.shared._Z35group_norm_nhwc_bwd_one_pass_kernelI11Bf16IOFp16WLi64ELi8ELi128EEv26Group_norm_nhwc_bwd_params --------------------------
	.section	.nv.shared._Z35group_norm_nhwc_bwd_one_pass_kernelI11Bf16IOFp16WLi64ELi8ELi128EEv26Group_norm_nhwc_bwd_params,"aw",@nobits
	.sectionflags	@""
	.align	16
.nv.shared._Z35group_norm_nhwc_bwd_one_pass_kernelI11Bf16IOFp16WLi64ELi8ELi128EEv26Group_norm_nhwc_bwd_params:
	.zero		3136


//--------------------- .nv.shared._Z35group_norm_nhwc_bwd_one_pass_kernelI11Bf16IOFp16WLi128ELi8ELi128EEv26Group_norm_nhwc_bwd_params --------------------------
	.section	.nv.shared._Z35group_norm_nhwc_bwd_one_pass_kernelI11Bf16IOFp16WLi128ELi8ELi128EEv26Group_norm_nhwc_bwd_params,"aw",@nobits
	.sectionflags	@""
	.align	16
.nv.shared._Z35group_norm_nhwc_bwd_one_pass_kernelI11Bf16IOFp16WLi128ELi8ELi128EEv26Group_norm_nhwc_bwd_params:
	.zero		3136


//--------------------- .nv.shared._Z35group_norm_nhwc_bwd_one_pass_kernelI11Bf16IOFp16WLi256ELi8ELi128EEv26Group_norm_nhwc_bwd_params --------------------------
	.section	.nv.shared._Z35group_norm_nhwc_bwd_one_pass_kernelI11Bf16IOFp16WLi256ELi8ELi128EEv26Group_norm_nhwc_bwd_params,"aw",@nobits
	.sectionflags	@""
	.align	16
.nv.shared._Z35group_norm_nhwc_bwd_one_pass_kernelI11Bf16IOFp16WLi256ELi8ELi128EEv26Group_norm_nhwc_bwd_params:
	.zero		3136


//--------------------- .nv.shared._Z35group_norm_nhwc_bwd_one_pass_kernelI11Bf16IOFp16WLi512ELi8ELi128EEv26Group_norm_nhwc_bwd_params --------------------------
	.section	.nv.shared._Z35group_norm_nhwc_bwd_one_pass_kernelI11Bf16IOFp16WLi512ELi8ELi128EEv26Group_norm_nhwc_bwd_params,"aw",@nobits
	.sectionflags	@""
	.align	16
.nv.shared._Z35group_norm_nhwc_bwd_one_pass_kernelI11Bf16IOFp16WLi512ELi8ELi128EEv26Group_norm_nhwc_bwd_params:
	.zero		3136


//--------------------- .nv.shared._Z35group_norm_nhwc_bwd_one_pass_kernelI11Fp16IOFp32WLi64ELi8ELi128EEv26Group_norm_nhwc_bwd_params --------------------------
	.section	.nv.shared._Z35group_norm_nhwc_bwd_one_pass_kernelI11Fp16IOFp32WLi64ELi8ELi128EEv26Group_norm_nhwc_bwd_params,"aw",@nobits
	.sectionflags	@""
	.align	16
.nv.shared._Z35group_norm_nhwc_bwd_one_pass_kernelI11Fp16IOFp32WLi64ELi8ELi128EEv26Group_norm_nhwc_bwd_params:
	.zero		3136


//--------------------- .nv.shared._Z35group_norm_nhwc_bwd_one_pass_kernelI11Fp16IOFp32WLi128ELi8ELi128EEv26Group_norm_nhwc_bwd_params --------------------------
	.section	.nv.shared._Z35group_norm_nhwc_bwd_one_pass_kernelI11Fp16IOFp32WLi128ELi8ELi128EEv26Group_norm_nhwc_bwd_params,"aw",@nobits
	.sectionflags	@""
	.align	16
.nv.shared._Z35group_norm_nhwc_bwd_one_pass_kernelI11Fp16IOFp32WLi128ELi8ELi128EEv26Group_norm_nhwc_bwd_params:
	.zero		3136


//--------------------- .nv.shared._Z35group_norm_nhwc_bwd_one_pass_kernelI11Fp16IOFp32WLi256ELi8ELi128EEv26Group_norm_nhwc_bwd_params --------------------------
	.section	.nv.shared._Z35group_norm_nhwc_bwd_one_pass_kernelI11Fp16IOFp32WLi256ELi8ELi128EEv26Group_norm_nhwc_bwd_params,"aw",@nobits
	.sectionflags	@""
	.align	16
.nv.shared._Z35group_norm_nhwc_bwd_one_pass_kernelI11Fp16IOFp32WLi256ELi8ELi128EEv26Group_norm_nhwc_bwd_params:
	.zero		3136


//--------------------- .nv.shared._Z35group_norm_nhwc_bwd_one_pass_kernelI11Fp16IOFp32WLi512ELi8ELi128EEv26Group_norm_nhwc_bwd_params --------------------------
	.section	.nv.shared._Z35group_norm_nhwc_bwd_one_pass_kernelI11Fp16IOFp32WLi512ELi8ELi128EEv26Group_norm_nhwc_bwd_params,"aw",@nobits
	.sectionflags	@""
	.align	16
.nv.shared._Z35group_norm_nhwc_bwd_one_pass_kernelI11Fp16IOFp32WLi512ELi8ELi128EEv26Group_norm_nhwc_bwd_params:
	.zero		3136


//--------------------- .nv.shared._Z35group_norm_nhwc_bwd_one_pass_kernelI11Fp16IOBf16WLi64ELi8ELi128EEv26Group_norm_nhwc_bwd_params --------------------------
	.section	.nv.shared._Z35group_norm_nhwc_bwd_one_pass_kernelI11Fp16IOBf16WLi64ELi8ELi128EEv26Group_norm_nhwc_bwd_params,"aw",@nobits
	.sectionflags	@""
	.align	16
.nv.shared._Z35group_norm_nhwc_bwd_one_pass_kernelI11Fp16IOBf16WLi64ELi8ELi128EEv26Group_norm_nhwc_bwd_params:
	.zero		3136


//--------------------- .nv.shared._Z35group_norm_nhwc_bwd_one_pass_kernelI11Fp16IOBf16WLi128ELi8ELi128EEv26Group_norm_nhwc_bwd_params --------------------------
	.section	.nv.shared._Z35group_norm_nhwc_bwd_one_pass_kernelI11Fp16IOBf16WLi128ELi8ELi128EEv26Group_norm_nhwc_bwd_params,"aw",@nobits
	.sectionflags	@""
	.align	16
.nv.shared._Z35group_norm_nhwc_bwd_one_pass_kernelI11Fp16IOBf16WLi128ELi8ELi128EEv26Group_norm_nhwc_bwd_params:
	.zero		3136


//--------------------- .nv.shared._Z35group_norm_nhwc_bwd_one_pass_kernelI11Fp16IOBf16WLi256ELi8ELi128EEv26Group_norm_nhwc_bwd_params --------------------------
	.section	.nv.shared._Z35group_norm_nhwc_bwd_one_pass_kernelI11Fp16IOBf16WLi256ELi8ELi128EEv26Group_norm_nhwc_bwd_params,"aw",@nobits
	.sectionflags	@""
	.align	16
.nv.shared._Z35group_norm_nhwc_bwd_one_pass_kernelI11Fp16IOBf16WLi256ELi8ELi128EEv26Group_norm_nhwc_bwd_params:
	.zero		3136


//--------------------- .nv.shared._Z35group_norm_nhwc_bwd_one_pass_kernelI11Fp16IOBf16WLi512ELi8ELi128EEv26Group_norm_nhwc_bwd_params --------------------------
	.section	.nv.shared._Z35group_norm_nhwc_bwd_one_pass_kernelI11Fp16IOBf16WLi512ELi8ELi128EEv26Group_norm_nhwc_bwd_params,"aw",@nobits
	.sectionflags	@""
	.align	16
.nv.shared._Z35group_norm_nhwc_bwd_one_pass_kernelI11Fp16IOBf16WLi512ELi8ELi128EEv26Group_norm_nhwc_bwd_params:
	.zero		3136


//--------------------- .nv.shared._Z35group_norm_nhwc_bwd_one_pass_kernelI11Fp16IOFp16WLi64ELi8ELi128EEv26Group_norm_nhwc_bwd_params --------------------------
	.section	.nv.shared._Z35group_norm_nhwc_bwd_one_pass_kernelI11Fp16IOFp16WLi64ELi8ELi128EEv26Group_norm_nhwc_bwd_params,"aw",@nobits
	.sectionflags	@""
	.align	16
.nv.shared._Z35group_norm_nhwc_bwd_one_pass_kernelI11Fp16IOFp16WLi64ELi8ELi128EEv26Group_norm_nhwc_bwd_params:
	.zero		3136


//--------------------- .nv.shared._Z35group_norm_nhwc_bwd_one_pass_kernelI11Fp16IOFp16WLi128ELi8ELi128EEv26Group_norm_nhwc_bwd_params --------------------------
	.section	.nv.shared._Z35group_norm_nhwc_bwd_one_pass_kernelI11Fp16IOFp16WLi128ELi8ELi128EEv26Group_norm_nhwc_bwd_params,"aw",@nobits
	.sectionflags	@""
	.align	16
.nv.shared._Z35group_norm_nhwc_bwd_one_pass_kernelI11Fp16IOFp16WLi128ELi8ELi128EEv26Group_norm_nhwc_bwd_params:
	.zero		3136


//--------------------- .nv.shared._Z35group_norm_nhwc_bwd_one_pass_kernelI11Fp16IOFp16WLi256ELi8ELi128EEv26Group_norm_nhwc_bwd_params --------------------------
	.section	.nv.shared._Z35group_norm_nhwc_bwd_one_pass_kernelI11Fp16IOFp16WLi256ELi8ELi128EEv26Group_norm_nhwc_bwd_params,"aw",@nobits
	.sectionflags	@""
	.align	16
.nv.shared._Z35group_norm_nhwc_bwd_one_pass_kernelI11Fp16IOFp16WLi256ELi8ELi128EEv26Group_norm_nhwc_bwd_params:
	.zero		3136


//--------------------- .nv.shared._Z35group_norm_nhwc_bwd_one_pass_kernelI11Fp16IOFp16WLi512ELi8ELi128EEv26Group_norm_nhwc_bwd_params --------------------------
	.section	.nv.shared._Z35group_norm_nhwc_bwd_one_pass_kernelI11Fp16IOFp16WLi512ELi8ELi128EEv26Group_norm_nhwc_bwd_params,"aw",@nobits
	.sectionflags	@""
	.align	16
.nv.shared._Z35group_norm_nhwc_bwd_one_pass_kernelI11Fp16IOFp16WLi512ELi8ELi128EEv26Group_norm_nhwc_bwd_params:
	.zero		3136


//--------------------- .nv.shared._Z35group_norm_nhwc_bwd_one_pass_kernelI11Fp32IOFp32WLi64ELi8ELi128EEv26Group_norm_nhwc_bwd_params --------------------------
	.section	.nv.shared._Z35group_norm_nhwc_bwd_one_pass_kernelI11Fp32IOFp32WLi64ELi8ELi128EEv26Group_norm_nhwc_bwd_params,"aw",@nobits
	.sectionflags	@""
	.align	16
.nv.shared._Z35group_norm_nhwc_bwd_one_pass_kernelI11Fp32IOFp32WLi64ELi8ELi128EEv26Group_norm_nhwc_bwd_params:
	.zero		3136


//--------------------- .nv.shared._Z35group_norm_nhwc_bwd_one_pass_kernelI11Fp32IOFp32WLi128ELi8ELi128EEv26Group_norm_nhwc_bwd_params --------------------------
	.section	.nv.shared._Z35group_norm_nhwc_bwd_one_pass_kernelI11Fp32IOFp32WLi128ELi8ELi128EEv26Group_norm_nhwc_bwd_params,"aw",@nobits
	.sectionflags	@""
	.align	16
.nv.shared._Z35group_norm_nhwc_bwd_one_pass_kernelI11Fp32IOFp32WLi128ELi8ELi128EEv26Group_norm_nhwc_bwd_params:
	.zero		3136


//--------------------- .nv.shared._Z35group_norm_nhwc_bwd_one_pass_kernelI11Fp32IOFp32WLi256ELi8ELi128EEv26Group_norm_nhwc_bwd_params --------------------------
	.section	.nv.shared._Z35group_norm_nhwc_bwd_one_pass_kernelI11Fp32IOFp32WLi256ELi8ELi128EEv26Group_norm_nhwc_bwd_params,"aw",@nobits
	.sectionflags	@""
	.align	16
.nv.shared._Z35group_norm_nhwc_bwd_one_pass_kernelI11Fp32IOFp32WLi256ELi8ELi128EEv26Group_norm_nhwc_bwd_params:
	.zero		3136


//--------------------- .nv.shared._Z35group_norm_nhwc_bwd_one_pass_kernelI11Fp32IOFp32WLi512ELi8ELi128EEv26Group_norm_nhwc_bwd_params --------------------------
	.section	.nv.shared._Z35group_norm_nhwc_bwd_one_pass_kernelI11Fp32IOFp32WLi512ELi8ELi128EEv26Group_norm_nhwc_bwd_params,"aw",@nobits
	.sectionflags	@""
	.align	16
.nv.shared._Z35group_norm_nhwc_bwd_one_pass_kernelI11Fp32IOFp32WLi512ELi8ELi128EEv26Group_norm_nhwc_bwd_params:
	.zero		3136


//--------------------- .nv.shared._Z35group_norm_nhwc_bwd_one_pass_kernelI11Fp32IOBf16WLi64ELi8ELi128EEv26Group_norm_nhwc_bwd_params --------------------------
	.section	.nv.shared._Z35group_norm_nhwc_bwd_one_pass_kernelI11Fp32IOBf16WLi64ELi8ELi128EEv26Group_norm_nhwc_bwd_params,"aw",@nobits
	.sectionflags	@""
	.align	16
.nv.shared._Z35group_norm_nhwc_bwd_one_pass_kernelI11Fp32IOBf16WLi64ELi8ELi128EEv26Group_norm_nhwc_bwd_params:
	.zero		3136


//--------------------- .nv.shared._Z35group_norm_nhwc_bwd_one_pass_kernelI11Fp32IOBf16WLi128ELi8ELi128EEv26Group_norm_nhwc_bwd_params --------------------------
	.section	.nv.shared._Z35group_norm_nhwc_bwd_one_pass_kernelI11Fp32IOBf16WLi128ELi8ELi128EEv26Group_norm_nhwc_bwd_params,"aw",@nobits
	.sectionflags	@""
	.align	16
.nv.shared._Z35group_norm_nhwc_bwd_one_pass_kernelI11Fp32IOBf16WLi128ELi8ELi128EEv26Group_norm_nhwc_bwd_params:
	.zero		3136


//--------------------- .nv.shared._Z35group_norm_nhwc_bwd_one_pass_kernelI11Fp32IOBf16WLi256ELi8ELi128EEv26Group_norm_nhwc_bwd_params --------------------------
	.section	.nv.shared._Z35group_norm_nhwc_bwd_one_pass_kernelI11Fp32IOBf16WLi256ELi8ELi128EEv26Group_norm_nhwc_bwd_params,"aw",@nobits
	.sectionflags	@""
	.align	16
.nv.shared._Z35group_norm_nhwc_bwd_one_pass_kernelI11Fp32IOBf16WLi256ELi8ELi128EEv26Group_norm_nhwc_bwd_params:
	.zero		3136


//--------------------- .nv.shared._Z35group_norm_nhwc_bwd_one_pass_kernelI11Fp32IOBf16WLi512ELi8ELi128EEv26Group_norm_nhwc_bwd_params --------------------------
	.section	.nv.shared._Z35group_norm_nhwc_bwd_one_pass_kernelI11Fp32IOBf16WLi512ELi8ELi128EEv26Group_norm_nhwc_bwd_params,"aw",@nobits
	.sectionflags	@""
	.align	16
.nv.shared._Z35group_norm_nhwc_bwd_one_pass_kernelI11Fp32IOBf16WLi512ELi8ELi128EEv26Group_norm_nhwc_bwd_params:
	.zero		3136


//--------------------- .nv.shared._Z35group_norm_nhwc_bwd_one_pass_kernelI11Fp32IOFp16WLi64ELi8ELi128EEv26Group_norm_nhwc_bwd_params --------------------------
	.section	.nv.shared._Z35group_norm_nhwc_bwd_one_pass_kernelI11Fp32IOFp16WLi64ELi8ELi128EEv26Group_norm_nhwc_bwd_params,"aw",@nobits
	.sectionflags	@""
	.align	16
.nv.shared._Z35group_norm_nhwc_bwd_one_pass_kernelI11Fp32IOFp16WLi64ELi8ELi128EEv26Group_norm_nhwc_bwd_params:
	.zero		3136


//--------------------- .nv.shared._Z35group_norm_nhwc_bwd_one_pass_kernelI11Fp32IOFp16WLi128ELi8ELi128EEv26Group_norm_nhwc_bwd_params --------------------------
	.section	.nv.shared._Z35group_norm_nhwc_bwd_one_pass_kernelI11Fp32IOFp16WLi128ELi8ELi128EEv26Group_norm_nhwc_bwd_params,"aw",@nobits
	.sectionflags	@""
	.align	16
.nv.shared._Z35group_norm_nhwc_bwd_one_pass_kernelI11Fp32IOFp16WLi128ELi8ELi128EEv26Group_norm_nhwc_bwd_params:
	.zero		3136


//--------------------- .nv.shared._Z35group_norm_nhwc_bwd_one_pass_kernelI11Fp32IOFp16WLi256ELi8ELi128EEv26Group_norm_nhwc_bwd_params --------------------------
	.section	.nv.shared._Z35group_norm_nhwc_bwd_one_pass_kernelI11Fp32IOFp16WLi256ELi8ELi128EEv26Group_norm_nhwc_bwd_params,"aw",@nobits
	.sectionflags	@""
	.align	16
.nv.shared._Z35group_norm_nhwc_bwd_one_pass_kernelI11Fp32IOFp16WLi256ELi8ELi128EEv26Group_norm_nhwc_bwd_params:
	.zero		3136


//--------------------- .nv.shared._Z35group_norm_nhwc_bwd_one_pass_kernelI11Fp32IOFp16WLi512ELi8ELi128EEv26Group_norm_nhwc_bwd_params --------------------------
	.section	.nv.shared._Z35group_norm_nhwc_bwd_one_pass_kernelI11Fp32IOFp16WLi512ELi8ELi128EEv26Group_norm_nhwc_bwd_params,"aw",@nobits
	.sectionflags	@""
	.align	16
.nv.shared._Z35group_norm_nhwc_bwd_one_pass_kernelI11Fp32IOFp16WLi512ELi8ELi128EEv26Group_norm_nhwc_bwd_params:
	.zero		3136


//--------------------- .nv.shared._Z35group_norm_nhwc_fwd_one_pass_kernelI11Bf16IOFp32WLi64ELi8ELi128EEv26Group_norm_nhwc_fwd_params --------------------------
	.section	.nv.shared._Z35group_norm_nhwc_fwd_one_pass_kernelI11Bf16IOFp32WLi64ELi8ELi128EEv26Group_norm_nhwc_fwd_params,"aw",@nobits
	.sectionflags	@""
	.align	8
.nv.shared._Z35group_norm_nhwc_fwd_one_pass_kernelI11Bf16IOFp32WLi64ELi8ELi128EEv26Group_norm_nhwc_fwd_params:
	.zero		1080


//--------------------- .nv.shared._Z35group_norm_nhwc_fwd_one_pass_kernelI11Bf16IOFp32WLi128ELi8ELi128EEv26Group_norm_nhwc_fwd_params --------------------------
	.section	.nv.shared._Z35group_norm_nhwc_fwd_one_pass_kernelI11Bf16IOFp32WLi128ELi8ELi128EEv26Group_norm_nhwc_fwd_params,"aw",@nobits
	.sectionflags	@""
	.align	8
.nv.shared._Z35group_norm_nhwc_fwd_one_pass_kernelI11Bf16IOFp32WLi128ELi8ELi128EEv26Group_norm_nhwc_fwd_params:
	.zero		1080


//--------------------- .nv.shared._Z35group_norm_nhwc_fwd_one_pass_kernelI11Bf16IOFp32WLi256ELi8ELi128EEv26Group_norm_nhwc_fwd_params --------------------------
	.section	.nv.shared._Z35group_norm_nhwc_fwd_one_pass_kernelI11Bf16IOFp32WLi256ELi8ELi128EEv26Group_norm_nhwc_fwd_params,"aw",@nobits
	.sectionflags	@""
	.align	8
.nv.shared._Z35group_norm_nhwc_fwd_one_pass_kernelI11Bf16IOFp32WLi256ELi8ELi128EEv26Group_norm_nhwc_fwd_params:
	.zero		1080


//--------------------- .nv.shared._Z35group_norm_nhwc_fwd_one_pass_kernelI11Bf16IOFp32WLi512ELi8ELi128EEv26Group_norm_nhwc_fwd_params --------------------------
	.section	.nv.shared._Z35group_norm_nhwc_fwd_one_pass_kernelI11Bf16IOFp32WLi512ELi8ELi128EEv26Group_norm_nhwc_fwd_params,"aw",@nobits
	.sectionflags	@""
	.align	8
.nv.shared._Z35group_norm_nhwc_fwd_one_pass_kernelI11Bf16IOFp32WLi512ELi8ELi128EEv26Group_norm_nhwc_fwd_params:
	.zero		1080


//--------------------- .nv.shared._Z35group_norm_nhwc_fwd_one_pass_kernelI11Bf16IOBf16WLi64ELi8ELi128EEv26Group_norm_nhwc_fwd_params --------------------------
	.section	.nv.shared._Z35group_norm_nhwc_fwd_one_pass_kernelI11Bf16IOBf16WLi64ELi8ELi128EEv26Group_norm_nhwc_fwd_params,"aw",@nobits
	.sectionflags	@""
	.align	8
.nv.shared._Z35group_norm_nhwc_fwd_one_pass_kernelI11Bf16IOBf16WLi64ELi8ELi128EEv26Group_norm_nhwc_fwd_params:
	.zero		1080


//--------------------- .nv.shared._Z35group_norm_nhwc_fwd_one_pass_kernelI11Bf16IOBf16WLi128ELi8ELi128EEv26Group_norm_nhwc_fwd_params --------------------------
	.section	.nv.shared._Z35group_norm_nhwc_fwd_one_pass_kernelI11Bf16IOBf16WLi128ELi8ELi128EEv26Group_norm_nhwc_fwd_params,"aw",@nobits
	.sectionflags	@""
	.align	8
.nv.shared._Z35group_norm_nhwc_fwd_one_pass_kernelI11Bf16IOBf16WLi128ELi8ELi128EEv26Group_norm_nhwc_fwd_params:
	.zero		1080


//--------------------- .nv.shared._Z35group_norm_nhwc_fwd_one_pass_kernelI11Bf16IOBf16WLi256ELi8ELi128EEv26Group_norm_nhwc_fwd_params --------------------------
	.section	.nv.shared._Z35group_norm_nhwc_fwd_one_pass_kernelI11Bf16IOBf16WLi256ELi8ELi128EEv26Group_norm_nhwc_fwd_params,"aw",@nobits
	.sectionflags	@""
	.align	8
.nv.shared._Z35group_norm_nhwc_fwd_one_pass_kernelI11Bf16IOBf16WLi256ELi8ELi128EEv26Group_norm_nhwc_fwd_params:
	.zero		1080


//--------------------- .nv.shared._Z35group_norm_nhwc_fwd_one_pass_kernelI11Bf16IOBf16WLi512ELi8ELi128EEv26Group_norm_nhwc_fwd_params --------------------------
	.section	.nv.shared._Z35group_norm_nhwc_fwd_one_pass_kernelI11Bf16IOBf16WLi512ELi8ELi128EEv26Group_norm_nhwc_fwd_params,"aw",@nobits
	.sectionflags	@""
	.align	8
.nv.shared._Z35group_norm_nhwc_fwd_one_pass_kernelI11Bf16IOBf16WLi512ELi8ELi128EEv26Group_norm_nhwc_fwd_params:
	.zero		1080


//--------------------- .nv.shared._Z35group_norm_nhwc_fwd_one_pass_kernelI11Bf16IOFp16WLi64ELi8ELi128EEv26Group_norm_nhwc_fwd_params --------------------------
	.section	.nv.shared._Z35group_norm_nhwc_fwd_one_pass_kernelI11Bf16IOFp16WLi64ELi8ELi128EEv26Group_norm_nhwc_fwd_params,"aw",@nobits
	.sectionflags	@""
	.align	8
.nv.shared._Z35group_norm_nhwc_fwd_one_pass_kernelI11Bf16IOFp16WLi64ELi8ELi128EEv26Group_norm_nhwc_fwd_params:
	.zero		1080


//--------------------- .nv.shared._Z35group_norm_nhwc_fwd_one_pass_kernelI11Bf16IOFp16WLi128ELi8ELi128EEv26Group_norm_nhwc_fwd_params --------------------------
	.section	.nv.shared._Z35group_norm_nhwc_fwd_one_pass_kernelI11Bf16IOFp16WLi128ELi8ELi128EEv26Group_norm_nhwc_fwd_params,"aw",@nobits
	.sectionflags	@""
	.align	8
.nv.shared._Z35group_norm_nhwc_fwd_one_pass_kernelI11Bf16IOFp16WLi128ELi8ELi128EEv26Group_norm_nhwc_fwd_params:
	.zero		1080


//--------------------- .nv.shared._Z35group_norm_nhwc_fwd_one_pass_kernelI11Bf16IOFp16WLi256ELi8ELi128EEv26Group_norm_nhwc_fwd_params --------------------------
	.section	.nv.shared._Z35group_norm_nhwc_fwd_one_pass_kernelI11Bf16IOFp16WLi256ELi8ELi128EEv26Group_norm_nhwc_fwd_params,"aw",@nobits
	.sectionflags	@""
	.align	8
.nv.shared._Z35group_norm_nhwc_fwd_one_pass_kernelI11Bf16IOFp16WLi256ELi8ELi128EEv26Group_norm_nhwc_fwd_params:
	.zero		1080


//--------------------- .nv.shared._Z35group_norm_nhwc_fwd_one_pass_kernelI11Bf16IOFp16WLi512ELi8ELi128EEv26Group_norm_nhwc_fwd_params --------------------------
	.section	.nv.shared._Z35group_norm_nhwc_fwd_one_pass_kernelI11Bf16IOFp16WLi512ELi8ELi128EEv26Group_norm_nhwc_fwd_params,"aw",@nobits
	.sectionflags	@""
	.align	8
.nv.shared._Z35group_norm_nhwc_fwd_one_pass_kernelI11Bf16IOFp16WLi512ELi8ELi128EEv26Group_norm_nhwc_fwd_params:
	.zero		1080


//--------------------- .nv.shared._Z35group_norm_nhwc_fwd_one_pass_kernelI11Fp16IOFp32WLi64ELi8ELi128EEv26Group_norm_nhwc_fwd_params --------------------------
	.section	.nv.shared._Z35group_norm_nhwc_fwd_one_pass_kernelI11Fp16IOFp32WLi64ELi8ELi128EEv26Group_norm_nhwc_fwd_params,"aw",@nobits
	.sectionflags	@""
	.align	8
.nv.shared._Z35group_norm_nhwc_fwd_one_pass_kernelI11Fp16IOFp32WLi64ELi8ELi128EEv26Group_norm_nhwc_fwd_params:
	.zero		1080


//--------------------- .nv.shared._Z35group_norm_nhwc_fwd_one_pass_kernelI11Fp16IOFp32WLi128ELi8ELi128EEv26Group_norm_nhwc_fwd_params --------------------------
	.section	.nv.shared._Z35group_norm_nhwc_fwd_one_pass_kernelI11Fp16IOFp32WLi128ELi8ELi128EEv26Group_norm_nhwc_fwd_params,"aw",@nobits
	.sectionflags	@""
	.align	8
.nv.shared._Z35group_norm_nhwc_fwd_one_pass_kernelI11Fp16IOFp32WLi128ELi8ELi128EEv26Group_norm_nhwc_fwd_params:
	.zero		1080


//--------------------- .nv.shared._Z35group_norm_nhwc_fwd_one_pass_kernelI11Fp16IOFp32WLi256ELi8ELi128EEv26Group_norm_nhwc_fwd_params --------------------------
	.section	.nv.shared._Z35group_norm_nhwc_fwd_one_pass_kernelI11Fp16IOFp32WLi256ELi8ELi128EEv26Group_norm_nhwc_fwd_params,"aw",@nobits
	.sectionflags	@""
	.align	8
.nv.shared._Z35group_norm_nhwc_fwd_one_pass_kernelI11Fp16IOFp32WLi256ELi8ELi128EEv26Group_norm_nhwc_fwd_params:
	.zero		1080


//--------------------- .nv.shared._Z35group_norm_nhwc_fwd_one_pass_kernelI11Fp16IOFp32WLi512ELi8ELi128EEv26Group_norm_nhwc_fwd_params --------------------------
	.section	.nv.shared._Z35group_norm_nhwc_fwd_one_pass_kernelI11Fp16IOFp32WLi512ELi8ELi128EEv26Group_norm_nhwc_fwd_params,"aw",@nobits
	.sectionflags	@""
	.align	8
.nv.shared._Z35group_norm_nhwc_fwd_one_pass_kernelI11Fp16IOFp32WLi512ELi8ELi128EEv26Group_norm_nhwc_fwd_params:
	.zero		1080


//--------------------- .nv.shared._Z35group_norm_nhwc_fwd_one_pass_kernelI11Fp16IOBf16WLi64ELi8ELi128EEv26Group_norm_nhwc_fwd_params --------------------------
	.section	.nv.shared._Z35group_norm_nhwc_fwd_one_pass_kernelI11Fp16IOBf16WLi64ELi8ELi128EEv26Group_norm_nhwc_fwd_params,"aw",@nobits
	.sectionflags	@""
	.align	8
.nv.shared._Z35group_norm_nhwc_fwd_one_pass_kernelI11Fp16IOBf16WLi64ELi8ELi128EEv26Group_norm_nhwc_fwd_params:
	.zero		1080


//--------------------- .nv.shared._Z35group_norm_nhwc_fwd_one_pass_kernelI11Fp16IOBf16WLi128ELi8ELi128EEv26Group_norm_nhwc_fwd_params --------------------------
	.section	.nv.shared._Z35group_norm_nhwc_fwd_one_pass_kernelI11Fp16IOBf16WLi128ELi8ELi128EEv26Group_norm_nhwc_fwd_params,"aw",@nobits
	.sectionflags	@""
	.align	8
.nv.shared._Z35group_norm_nhwc_fwd_one_pass_kernelI11Fp16IOBf16WLi128ELi8ELi128EEv26Group_norm_nhwc_fwd_params:
	.zero		1080


//--------------------- .nv.shared._Z35group_norm_nhwc_fwd_one_pass_kernelI11Fp16IOBf16WLi256ELi8ELi128EEv26Group_norm_nhwc_fwd_params --------------------------
	.section	.nv.shared._Z35group_norm_nhwc_fwd_one_pass_kernelI11Fp16IOBf16WLi256ELi8ELi128EEv26Group_norm_nhwc_fwd_params,"aw",@nobits
	.sectionflags	@""
	.align	8
.nv.shared._Z35group_norm_nhwc_fwd_one_pass_kernelI11Fp16IOBf16WLi256ELi8ELi128EEv26Group_norm_nhwc_fwd_params:
	.zero		1080


//--------------------- .nv.shared._Z35group_norm_nhwc_fwd_one_pass_kernelI11Fp16IOBf16WLi512ELi8ELi128EEv26Group_norm_nhwc_fwd_params --------------------------
	.section	.nv.shared._Z35group_norm_nhwc_fwd_one_pass_kernelI11Fp16IOBf16WLi512ELi8ELi128EEv26Group_norm_nhwc_fwd_params,"aw",@nobits
	.sectionflags	@""
	.align	8
.nv.shared._Z35group_norm_nhwc_fwd_one_pass_kernelI11Fp16IOBf16WLi512ELi8ELi128EEv26Group_norm_nhwc_fwd_params:
	.zero		1080


//--------------------- .nv.shared._Z35group_norm_nhwc_fwd_one_pass_kernelI11Fp16IOFp16WLi64ELi8ELi128EEv26Group_norm_nhwc_fwd_params --------------------------
	.section	.nv.shared._Z35group_norm_nhwc_fwd_one_pass_kernelI11Fp16IOFp16WLi64ELi8ELi128EEv26Group_norm_nhwc_fwd_params,"aw",@nobits
	.sectionflags	@""
	.align	8
.nv.shared._Z35group_norm_nhwc_fwd_one_pass_kernelI11Fp16IOFp16WLi64ELi8ELi128EEv26Group_norm_nhwc_fwd_params:
	.zero		1080


//--------------------- .nv.shared._Z35group_norm_nhwc_fwd_one_pass_kernelI11Fp16IOFp16WLi128ELi8ELi128EEv26Group_norm_nhwc_fwd_params --------------------------
	.section	.nv.shared._Z35group_norm_nhwc_fwd_one_pass_kernelI11Fp16IOFp16WLi128ELi8ELi128EEv26Group_norm_nhwc_fwd_params,"aw",@nobits
	.sectionflags	@""
	.align	8
.nv.shared._Z35group_norm_nhwc_fwd_one_pass_kernelI11Fp16IOFp16WLi128ELi8ELi128EEv26Group_norm_nhwc_fwd_params:
	.zero		1080


//--------------------- .nv.shared._Z35group_norm_nhwc_fwd_one_pass_kernelI11Fp16IOFp16WLi256ELi8ELi128EEv26Group_norm_nhwc_fwd_params --------------------------
	.section	.nv.shared._Z35group_norm_nhwc_fwd_one_pass_kernelI11Fp16IOFp16WLi256ELi8ELi128EEv26Group_norm_nhwc_fwd_params,"aw",@nobits
	.sectionflags	@""
	.align	8
.nv.shared._Z35group_norm_nhwc_fwd_one_pass_kernelI11Fp16IOFp16WLi256ELi8ELi128EEv26Group_norm_nhwc_fwd_params:
	.zero		1080


//--------------------- .nv.shared._Z35group_norm_nhwc_fwd_one_pass_kernelI11Fp16IOFp16WLi512ELi8ELi128EEv26Group_norm_nhwc_fwd_params --------------------------
	.section	.nv.shared._Z35group_norm_nhwc_fwd_one_pass_kernelI11Fp16IOFp16WLi512ELi8ELi128EEv26Group_norm_nhwc_fwd_params,"aw",@nobits
	.sectionflags	@""
	.align	8
.nv.shared._Z35group_norm_nhwc_fwd_one_pass_kernelI11Fp16IOFp16WLi512ELi8ELi128EEv26Group_norm_nhwc_fwd_params:
	.zero		1080


//--------------------- .nv.shared._Z35group_norm_nhwc_fwd_one_pass_kernelI11Fp32IOFp32WLi64ELi8ELi128EEv26Group_norm_nhwc_fwd_params --------------------------
	.section	.nv.shared._Z35group_norm_nhwc_fwd_one_pass_kernelI11Fp32IOFp32WLi64ELi8ELi128EEv26Group_norm_nhwc_fwd_params,"aw",@nobits
	.sectionflags	@""
	.align	8
.nv.shared._Z35group_norm_nhwc_fwd_one_pass_kernelI11Fp32IOFp32WLi64ELi8ELi128EEv26Group_norm_nhwc_fwd_params:
	.zero		1080


//--------------------- .nv.shared._Z35group_norm_nhwc_fwd_one_pass_kernelI11Fp32IOFp32WLi128ELi8ELi128EEv26Group_norm_nhwc_fwd_params --------------------------
	.section	.nv.shared._Z35group_norm_nhwc_fwd_one_pass_kernelI11Fp32IOFp32WLi128ELi8ELi128EEv26Group_norm_nhwc_fwd_params,"aw",@nobits
	.sectionflags	@""
	.align	8
.nv.shared._Z35group_norm_nhwc_fwd_one_pass_kernelI11Fp32IOFp32WLi128ELi8ELi128EEv26Group_norm_nhwc_fwd_params:
	.zero		1080


//--------------------- .nv.shared._Z35group_norm_nhwc_fwd_one_pass_kernelI11Fp32IOFp32WLi256ELi8ELi128EEv26Group_norm_nhwc_fwd_params --------------------------
	.section	.nv.shared._Z35group_norm_nhwc_fwd_one_pass_kernelI11Fp32IOFp32WLi256ELi8ELi128EEv26Group_norm_nhwc_fwd_params,"aw",@nobits
	.sectionflags	@""
	.align	8
.nv.shared._Z35group_norm_nhwc_fwd_one_pass_kernelI11Fp32IOFp32WLi256ELi8ELi128EEv26Group_norm_nhwc_fwd_params:
	.zero		1080


//--------------------- .nv.shared._Z35group_norm_nhwc_fwd_one_pass_kernelI11Fp32IOFp32WLi512ELi8ELi128EEv26Group_norm_nhwc_fwd_params --------------------------
	.section	.nv.shared._Z35group_norm_nhwc_fwd_one_pass_kernelI11Fp32IOFp32WLi512ELi8ELi128EEv26Group_norm_nhwc_fwd_params,"aw",@nobits
	.sectionflags	@""
	.align	8
.nv.shared._Z35group_norm_nhwc_fwd_one_pass_kernelI11Fp32IOFp32WLi512ELi8ELi128EEv26Group_norm_nhwc_fwd_params:
	.zero		1080


//--------------------- .nv.shared._Z35group_norm_nhwc_fwd_one_pass_kernelI11Fp32IOBf16WLi64ELi8ELi128EEv26Group_norm_nhwc_fwd_params --------------------------
	.section	.nv.shared._Z35group_norm_nhwc_fwd_one_pass_kernelI11Fp32IOBf16WLi64ELi8ELi128EEv26Group_norm_nhwc_fwd_params,"aw",@nobits
	.sectionflags	@""
	.align	8
.nv.shared._Z35group_norm_nhwc_fwd_one_pass_kernelI11Fp32IOBf16WLi64ELi8ELi128EEv26Group_norm_nhwc_fwd_params:
	.zero		1080


//--------------------- .nv.shared._Z35group_norm_nhwc_fwd_one_pass_kernelI11Fp32IOBf16WLi128ELi8ELi128EEv26Group_norm_nhwc_fwd_params --------------------------
	.section	.nv.shared._Z35group_norm_nhwc_fwd_one_pass_kernelI11Fp32IOBf16WLi128ELi8ELi128EEv26Group_norm_nhwc_fwd_params,"aw",@nobits
	.sectionflags	@""
	.align	8
.nv.shared._Z35group_norm_nhwc_fwd_one_pass_kernelI11Fp32IOBf16WLi128ELi8ELi128EEv26Group_norm_nhwc_fwd_params:
	.zero		1080


//--------------------- .nv.shared._Z35group_norm_nhwc_fwd_one_pass_kernelI11Fp32IOBf16WLi256ELi8ELi128EEv26Group_norm_nhwc_fwd_params --------------------------
	.section	.nv.shared._Z35group_norm_nhwc_fwd_one_pass_kernelI11Fp32IOBf16WLi256ELi8ELi128EEv26Group_norm_nhwc_fwd_params,"aw",@nobits
	.sectionflags	@""
	.align	8
.nv.shared._Z35group_norm_nhwc_fwd_one_pass_kernelI11Fp32IOBf16WLi256ELi8ELi128EEv26Group_norm_nhwc_fwd_params:
	.zero		1080


//--------------------- .nv.shared._Z35group_norm_nhwc_fwd_one_pass_kernelI11Fp32IOBf16WLi512ELi8ELi128EEv26Group_norm_nhwc_fwd_params --------------------------
	.section	.nv.shared._Z35group_norm_nhwc_fwd_one_pass_kernelI11Fp32IOBf16WLi512ELi8ELi128EEv26Group_norm_nhwc_fwd_params,"aw",@nobits
	.sectionflags	@""
	.align	8
.nv.shared._Z35group_norm_nhwc_fwd_one_pass_kernelI11Fp32IOBf16WLi512ELi8ELi128EEv26Group_norm_nhwc_fwd_params:
	.zero		1080


//--------------------- .nv.shared._Z35group_norm_nhwc_fwd_one_pass_kernelI11Fp32IOFp16WLi64ELi8ELi128EEv26Group_norm_nhwc_fwd_params --------------------------
	.section	.nv.shared._Z35group_norm_nhwc_fwd_one_pass_kernelI11Fp32IOFp16WLi64ELi8ELi128EEv26Group_norm_nhwc_fwd_params,"aw",@nobits
	.sectionflags	@""
	.align	8
.nv.shared._Z35group_norm_nhwc_fwd_one_pass_kernelI11Fp32IOFp16WLi64ELi8ELi128EEv26Group_norm_nhwc_fwd_params:
	.zero		1080


//--------------------- .nv.shared._Z35group_norm_nhwc_fwd_one_pass_kernelI11Fp32IOFp16WLi128ELi8ELi128EEv26Group_norm_nhwc_fwd_params --------------------------
	.section	.nv.shared._Z35group_norm_nhwc_fwd_one_pass_kernelI11Fp32IOFp16WLi128ELi8ELi128EEv26Group_norm_nhwc_fwd_params,"aw",@nobits
	.sectionflags	@""
	.align	8
.nv.shared._Z35group_norm_nhwc_fwd_one_pass_kernelI11Fp32IOFp16WLi128ELi8ELi128EEv26Group_norm_nhwc_fwd_params:
	.zero		1080


//--------------------- .nv.shared._Z35group_norm_nhwc_fwd_one_pass_kernelI11Fp32IOFp16WLi256ELi8ELi128EEv26Group_norm_nhwc_fwd_params --------------------------
	.section	.nv.shared._Z35group_norm_nhwc_fwd_one_pass_kernelI11Fp32IOFp16WLi256ELi8ELi128EEv26Group_norm_nhwc_fwd_params,"aw",@nobits
	.sectionflags	@""
	.align	8
.nv.shared._Z35group_norm_nhwc_fwd_one_pass_kernelI11Fp32IOFp16WLi256ELi8ELi128EEv26Group_norm_nhwc_fwd_params:
	.zero		1080


//--------------------- .nv.shared._Z35group_norm_nhwc_fwd_one_pass_kernelI11Fp32IOFp16WLi512ELi8ELi128EEv26Group_norm_nhwc_fwd_params --------------------------
	.section	.nv.shared._Z35group_norm_nhwc_fwd_one_pass_kernelI11Fp32IOFp16WLi512ELi8ELi128EEv26Group_norm_nhwc_fwd_params,"aw",@nobits
	.sectionflags	@""
	.align	8
.nv.shared._Z35group_norm_nhwc_fwd_one_pass_kernelI11Fp32IOFp16WLi512ELi8ELi128EEv26Group_norm_nhwc_fwd_params:
	.zero		1080


//--------------------- .nv.constant0._ZN3cub18CUB_300001_SM_10306detail11EmptyKernelIvEEvv --------------------------
	.section	.nv.constant0._ZN3cub18CUB_300001_SM_10306detail11EmptyKernelIvEEvv,"a",@progbits
	.sectionflags	@""
	.align	4
.nv.constant0._ZN3cub18CUB_300001_SM_10306detail11EmptyKernelIvEEvv:
	.zero		896


//--------------------- .nv.constant0._Z35group_norm_nhwc_bwd_one_pass_kernelI11Bf16IOFp32WLi64ELi8ELi128EEv26Group_norm_nhwc_bwd_params --------------------------
	.section	.nv.constant0._Z35group_norm_nhwc_bwd_one_pass_kernelI11Bf16IOFp32WLi64ELi8ELi128EEv26Group_norm_nhwc_bwd_params,"a",@progbits
	.sectionflags	@""
	.align	4
.nv.constant0._Z35group_norm_nhwc_bwd_one_pass_kernelI11Bf16IOFp32WLi64ELi8ELi128EEv26Group_norm_nhwc_bwd_params:
	.zero		1080


//--------------------- .nv.constant0._Z35group_norm_nhwc_bwd_one_pass_kernelI11Bf16IOFp32WLi128ELi8ELi128EEv26Group_norm_nhwc_bwd_params --------------------------
	.section	.nv.constant0._Z35group_norm_nhwc_bwd_one_pass_kernelI11Bf16IOFp32WLi128ELi8ELi128EEv26Group_norm_nhwc_bwd_params,"a",@progbits
	.sectionflags	@""
	.align	4
.nv.constant0._Z35group_norm_nhwc_bwd_one_pass_kernelI11Bf16IOFp32WLi128ELi8ELi128EEv26Group_norm_nhwc_bwd_params:
	.zero		1080


//--------------------- .nv.constant0._Z35group_norm_nhwc_bwd_one_pass_kernelI11Bf16IOFp32WLi256ELi8ELi128EEv26Group_norm_nhwc_bwd_params --------------------------
	.section	.nv.constant0._Z35group_norm_nhwc_bwd_one_pass_kernelI11Bf16IOFp32WLi256ELi8ELi128EEv26Group_norm_nhwc_bwd_params,"a",@progbits
	.sectionflags	@""
	.align	4
.nv.constant0._Z35group_norm_nhwc_bwd_one_pass_kernelI11Bf16IOFp32WLi256ELi8ELi128EEv26Group_norm_nhwc_bwd_params:
	.zero		1080


//--------------------- .nv.constant0._Z35group_norm_nhwc_bwd_one_pass_kernelI11Bf16IOFp32WLi512ELi8ELi128EEv26Group_norm_nhwc_bwd_params --------------------------
	.section	.nv.constant0._Z35group_norm_nhwc_bwd_one_pass_kernelI11Bf16IOFp32WLi512ELi8ELi128EEv26Group_norm_nhwc_bwd_params,"a",@progbits
	.sectionflags	@""
	.align	4
.nv.constant0._Z35group_norm_nhwc_bwd_one_pass_kernelI11Bf16IOFp32WLi512ELi8ELi128EEv26Group_norm_nhwc_bwd_params:
	.zero		1080


//--------------------- .nv.constant0._Z35group_norm_nhwc_bwd_one_pass_kernelI11Bf16IOBf16WLi64ELi8ELi128EEv26Group_norm_nhwc_bwd_params --------------------------
	.section	.nv.constant0._Z35group_norm_nhwc_bwd_one_pass_kernelI11Bf16IOBf16WLi64ELi8ELi128EEv26Group_norm_nhwc_bwd_params,"a",@progbits
	.sectionflags	@""
	.align	4
.nv.constant0._Z35group_norm_nhwc_bwd_one_pass_kernelI11Bf16IOBf16WLi64ELi8ELi128EEv26Group_norm_nhwc_bwd_params:
	.zero		1080


//--------------------- .nv.constant0._Z35group_norm_nhwc_bwd_one_pass_kernelI11Bf16IOBf16WLi128ELi8ELi128EEv26Group_norm_nhwc_bwd_params --------------------------
	.section	.nv.constant0._Z35group_norm_nhwc_bwd_one_pass_kernelI11Bf16IOBf16WLi128ELi8ELi128EEv26Group_norm_nhwc_bwd_params,"a",@progbits
	.sectionflags	@""
	.align	4
.nv.constant0._Z35group_norm_nhwc_bwd_one_pass_kernelI11Bf16IOBf16WLi128ELi8ELi128EEv26Group_norm_nhwc_bwd_params:
	.zero		1080


//--------------------- .nv.constant0._Z35group_norm_nhwc_bwd_one_pass_kernelI11Bf16IOBf16WLi256ELi8ELi128EEv26Group_norm_nhwc_bwd_params --------------------------
	.section	.nv.constant0._Z35group_norm_nhwc_bwd_one_pass_kernelI11Bf16IOBf16WLi256ELi8ELi128EEv26Group_norm_nhwc_bwd_params,"a",@progbits
	.sectionflags	@""
	.align	4
.nv.constant0._Z35group_norm_nhwc_bwd_one_pass_kernelI11Bf16IOBf16WLi256ELi8ELi128EEv26Group_norm_nhwc_bwd_params:
	.zero		1080


//--------------------- .nv.constant0._Z35group_norm_nhwc_bwd_one_pass_kernelI11Bf16IOBf16WLi512ELi8ELi128EEv26Group_norm_nhwc_bwd_params --------------------------
	.section	.nv.constant0._Z35group_norm_nhwc_bwd_one_pass_kernelI11Bf16IOBf16WLi512ELi8ELi128EEv26Group_norm_nhwc_bwd_params,"a",@progbits
	.sectionflags	@""
	.align	4
.nv.constant0._Z35group_norm_nhwc_bwd_one_pass_kernelI11Bf16IOBf16WLi512ELi8ELi128EEv26Group_norm_nhwc_bwd_params:
	.zero		1080


//--------------------- .nv.constant0._Z35group_norm_nhwc_bwd_one_pass_kernelI11Bf16IOFp16WLi64ELi8ELi128EEv26Group_norm_nhwc_bwd_params --------------------------
	.section	.nv.constant0._Z35group_norm_nhwc_bwd_one_pass_kernelI11Bf16IOFp16WLi64ELi8ELi128EEv26Group_norm_nhwc_bwd_params,"a",@progbits
	.sectionflags	@""
	.align	4
.nv.constant0._Z35group_norm_nhwc_bwd_one_pass_kernelI11Bf16IOFp16WLi64ELi8ELi128EEv26Group_norm_nhwc_bwd_params:
	.zero		1080


//--------------------- .nv.constant0._Z35group_norm_nhwc_bwd_one_pass_kernelI11Bf16IOFp16WLi128ELi8ELi128EEv26Group_norm_nhwc_bwd_params --------------------------
	.section	.nv.constant0._Z35group_norm_nhwc_bwd_one_pass_kernelI11Bf16IOFp16WLi128ELi8ELi128EEv26Group_norm_nhwc_bwd_params,"a",@progbits
	.sectionflags	@""
	.align	4
.nv.constant0._Z35group_norm_nhwc_bwd_one_pass_kernelI11Bf16IOFp16WLi128ELi8ELi128EEv26Group_norm_nhwc_bwd_params:
	.zero		1080


//--------------------- .nv.constant0._Z35group_norm_nhwc_bwd_one_pass_kernelI11Bf16IOFp16WLi256ELi8ELi128EEv26Group_norm_nhwc_bwd_params --------------------------
	.section	.nv.constant0._Z35group_norm_nhwc_bwd_one_pass_kernelI11Bf16IOFp16WLi256ELi8ELi128EEv26Group_norm_nhwc_bwd_params,"a",@progbits
	.sectionflags	@""
	.align	4
.nv.constant0._Z35group_norm_nhwc_bwd_one_pass_kernelI11Bf16IOFp16WLi256ELi8ELi128EEv26Group_norm_nhwc_bwd_params:
	.zero		1080


//--------------------- .nv.constant0._Z35group_norm_nhwc_bwd_one_pass_kernelI11Bf16IOFp16WLi512ELi8ELi128EEv26Group_norm_nhwc_bwd_params --------------------------
	.section	.nv.constant0._Z35group_norm_nhwc_bwd_one_pass_kernelI11Bf16IOFp16WLi512ELi8ELi128EEv26Group_norm_nhwc_bwd_params,"a",@progbits
	.sectionflags	@""
	.align	4
.nv.constant0._Z35group_norm_nhwc_bwd_one_pass_kernelI11Bf16IOFp16WLi512ELi8ELi128EEv26Group_norm_nhwc_bwd_params:
	.zero		1080


//--------------------- .nv.constant0._Z35group_norm_nhwc_bwd_one_pass_kernelI11Fp16IOFp32WLi64ELi8ELi128EEv26Group_norm_nhwc_bwd_params --------------------------
	.section	.nv.constant0._Z35group_norm_nhwc_bwd_one_pass_kernelI11Fp16IOFp32WLi64ELi8ELi128EEv26Group_norm_nhwc_bwd_params,"a",@progbits
	.sectionflags	@""
	.align	4
.nv.constant0._Z35group_norm_nhwc_bwd_one_pass_kernelI11Fp16IOFp32WLi64ELi8ELi128EEv26Group_norm_nhwc_bwd_params:
	.zero		1080


//--------------------- .nv.constant0._Z35group_norm_nhwc_bwd_one_pass_kernelI11Fp16IOFp32WLi128ELi8ELi128EEv26Group_norm_nhwc_bwd_params --------------------------
	.section	.nv.constant0._Z35group_norm_nhwc_bwd_one_pass_kernelI11Fp16IOFp32WLi128ELi8ELi128EEv26Group_norm_nhwc_bwd_params,"a",@progbits
	.sectionflags	@""
	.align	4
.nv.constant0._Z35group_norm_nhwc_bwd_one_pass_kernelI11Fp16IOFp32WLi128ELi8ELi128EEv26Group_norm_nhwc_bwd_params:
	.zero		1080


//--------------------- .nv.constant0._Z35group_norm_nhwc_bwd_one_pass_kernelI11Fp16IOFp32WLi256ELi8ELi128EEv26Group_norm_nhwc_bwd_params --------------------------
	.section	.nv.constant0._Z35group_norm_nhwc_bwd_one_pass_kernelI11Fp16IOFp32WLi256ELi8ELi128EEv26Group_norm_nhwc_bwd_params,"a",@progbits
	.sectionflags	@""
	.align	4
.nv.constant0._Z35group_norm_nhwc_bwd_one_pass_kernelI11Fp16IOFp32WLi256ELi8ELi128EEv26Group_norm_nhwc_bwd_params:
	.zero		1080


//--------------------- .nv.constant0._Z35group_norm_nhwc_bwd_one_pass_kernelI11Fp16IOFp32WLi512ELi8ELi128EEv26Group_norm_nhwc_bwd_params --------------------------
	.section	.nv.constant0._Z35group_norm_nhwc_bwd_one_pass_kernelI11Fp16IOFp32WLi512ELi8ELi128EEv26Group_norm_nhwc_bwd_params,"a",@progbits
	.sectionflags	@""
	.align	4
.nv.constant0._Z35group_norm_nhwc_bwd_one_pass_kernelI11Fp16IOFp32WLi512ELi8ELi128EEv26Group_norm_nhwc_bwd_params:
	.zero		1080


//--------------------- .nv.constant0._Z35group_norm_nhwc_bwd_one_pass_kernelI11Fp16IOBf16WLi64ELi8ELi128EEv26Group_norm_nhwc_bwd_params --------------------------
	.section	.nv.constant0._Z35group_norm_nhwc_bwd_one_pass_kernelI11Fp16IOBf16WLi64ELi8ELi128EEv26Group_norm_nhwc_bwd_params,"a",@progbits
	.sectionflags	@""
	.align	4
.nv.constant0._Z35group_norm_nhwc_bwd_one_pass_kernelI11Fp16IOBf16WLi64ELi8ELi128EEv26Group_norm_nhwc_bwd_params:
	.zero		1080


//--------------------- .nv.constant0._Z35group_norm_nhwc_bwd_one_pass_kernelI11Fp16IOBf16WLi128ELi8ELi128EEv26Group_norm_nhwc_bwd_params --------------------------
	.section	.nv.constant0._Z35group_norm_nhwc_bwd_one_pass_kernelI11Fp16IOBf16WLi128ELi8ELi128EEv26Group_norm_nhwc_bwd_params,"a",@progbits
	.sectionflags	@""
	.align	4
.nv.constant0._Z35group_norm_nhwc_bwd_one_pass_kernelI11Fp16IOBf16WLi128ELi8ELi128EEv26Group_norm_nhwc_bwd_params:
	.zero		1080


//--------------------- .nv.constant0._Z35group_norm_nhwc_bwd_one_pass_kernelI11Fp16IOBf16WLi256ELi8ELi128EEv26Group_norm_nhwc_bwd_params --------------------------
	.section	.nv.constant0._Z35group_norm_nhwc_bwd_one_pass_kernelI11Fp16IOBf16WLi256ELi8ELi128EEv26Group_norm_nhwc_bwd_params,"a",@progbits
	.sectionflags	@""
	.align	4
.nv.constant0._Z35group_norm_nhwc_bwd_one_pass_kernelI11Fp16IOBf16WLi256ELi8ELi128EEv26Group_norm_nhwc_bwd_params:
	.zero		1080


//--------------------- .nv.constant0._Z35group_norm_nhwc_bwd_one_pass_kernelI11Fp16IOBf16WLi512ELi8ELi128EEv26Group_norm_nhwc_bwd_params --------------------------
	.section	.nv.constant0._Z35group_norm_nhwc_bwd_one_pass_kernelI11Fp16IOBf16WLi512ELi8ELi128EEv26Group_norm_nhwc_bwd_params,"a",@progbits
	.sectionflags	@""
	.align	4
.nv.constant0._Z35group_norm_nhwc_bwd_one_pass_kernelI11Fp16IOBf16WLi512ELi8ELi128EEv26Group_norm_nhwc_bwd_params:
	.zero		1080


//--------------------- .nv.constant0._Z35group_norm_nhwc_bwd_one_pass_kernelI11Fp16IOFp16WLi64ELi8ELi128EEv26Group_norm_nhwc_bwd_params --------------------------
	.section	.nv.constant0._Z35group_norm_nhwc_bwd_one_pass_kernelI11Fp16IOFp16WLi64ELi8ELi128EEv26Group_norm_nhwc_bwd_params,"a",@progbits
	.sectionflags	@""
	.align	4
.nv.constant0._Z35group_norm_nhwc_bwd_one_pass_kernelI11Fp16IOFp16WLi64ELi8ELi128EEv26Group_norm_nhwc_bwd_params:
	.zero		1080


//--------------------- .nv.constant0._Z35group_norm_nhwc_bwd_one_pass_kernelI11Fp16IOFp16WLi128ELi8ELi128EEv26Group_norm_nhwc_bwd_params --------------------------
	.section	.nv.constant0._Z35group_norm_nhwc_bwd_one_pass_kernelI11Fp16IOFp16WLi128ELi8ELi128EEv26Group_norm_nhwc_bwd_params,"a",@progbits
	.sectionflags	@""
	.align	4
.nv.constant0._Z35group_norm_nhwc_bwd_one_pass_kernelI11Fp16IOFp16WLi128ELi8ELi128EEv26Group_norm_nhwc_bwd_params:
	.zero		1080


//--------------------- .nv.constant0._Z35group_norm_nhwc_bwd_one_pass_kernelI11Fp16IOFp16WLi256ELi8ELi128EEv26Group_norm_nhwc_bwd_params --------------------------
	.section	.nv.constant0._Z35group_norm_nhwc_bwd_one_pass_kernelI11Fp16IOFp16WLi256ELi8ELi128EEv26Group_norm_nhwc_bwd_params,"a",@progbits
	.sectionflags	@""
	.align	4
.nv.constant0._Z35group_norm_nhwc_bwd_one_pass_kernelI11Fp16IOFp16WLi256ELi8ELi128EEv26Group_norm_nhwc_bwd_params:
	.zero		1080


//--------------------- .nv.constant0._Z35group_norm_nhwc_bwd_one_pass_kernelI11Fp16IOFp16WLi512ELi8ELi128EEv26Group_norm_nhwc_bwd_params --------------------------
	.section	.nv.constant0._Z35group_norm_nhwc_bwd_one_pass_kernelI11Fp16IOFp16WLi512ELi8ELi128EEv26Group_norm_nhwc_bwd_params,"a",@progbits
	.sectionflags	@""
	.align	4
.nv.constant0._Z35group_norm_nhwc_bwd_one_pass_kernelI11Fp16IOFp16WLi512ELi8ELi128EEv26Group_norm_nhwc_bwd_params:
	.zero		1080


//--------------------- .nv.constant0._Z35group_norm_nhwc_bwd_one_pass_kernelI11Fp32IOFp32WLi64ELi8ELi128EEv26Group_norm_nhwc_bwd_params --------------------------
	.section	.nv.constant0._Z35group_norm_nhwc_bwd_one_pass_kernelI11Fp32IOFp32WLi64ELi8ELi128EEv26Group_norm_nhwc_bwd_params,"a",@progbits
	.sectionflags	@""
	.align	4
.nv.constant0._Z35group_norm_nhwc_bwd_one_pass_kernelI11Fp32IOFp32WLi64ELi8ELi128EEv26Group_norm_nhwc_bwd_params:
	.zero		1080


//--------------------- .nv.constant0._Z35group_norm_nhwc_bwd_one_pass_kernelI11Fp32IOFp32WLi128ELi8ELi128EEv26Group_norm_nhwc_bwd_params --------------------------
	.section	.nv.constant0._Z35group_norm_nhwc_bwd_one_pass_kernelI11Fp32IOFp32WLi128ELi8ELi128EEv26Group_norm_nhwc_bwd_params,"a",@progbits
	.sectionflags	@""
	.align	4
.nv.constant0._Z35group_norm_nhwc_bwd_one_pass_kernelI11Fp32IOFp32WLi128ELi8ELi128EEv26Group_norm_nhwc_bwd_params:
	.zero		1080


//--------------------- .nv.constant0._Z35group_norm_nhwc_bwd_one_pass_kernelI11Fp32IOFp32WLi256ELi8ELi128EEv26Group_norm_nhwc_bwd_params --------------------------
	.section	.nv.constant0._Z35group_norm_nhwc_bwd_one_pass_kernelI11Fp32IOFp32WLi256ELi8ELi128EEv26Group_norm_nhwc_bwd_params,"a",@progbits
	.sectionflags	@""
	.align	4
.nv.constant0._Z35group_norm_nhwc_bwd_one_pass_kernelI11Fp32IOFp32WLi256ELi8ELi128EEv26Group_norm_nhwc_bwd_params:
	.zero		1080


//--------------------- .nv.constant0._Z35group_norm_nhwc_bwd_one_pass_kernelI11Fp32IOFp32WLi512ELi8ELi128EEv26Group_norm_nhwc_bwd_params --------------------------
	.section	.nv.constant0._Z35group_norm_nhwc_bwd_one_pass_kernelI11Fp32IOFp32WLi512ELi8ELi128EEv26Group_norm_nhwc_bwd_params,"a",@progbits
	.sectionflags	@""
	.align	4
.nv.constant0._Z35group_norm_nhwc_bwd_one_pass_kernelI11Fp32IOFp32WLi512ELi8ELi128EEv26Group_norm_nhwc_bwd_params:
	.zero		1080


//--------------------- .nv.constant0._Z35group_norm_nhwc_bwd_one_pass_kernelI11Fp32IOBf16WLi64ELi8ELi128EEv26Group_norm_nhwc_bwd_params --------------------------
	.section	.nv.constant0._Z35group_norm_nhwc_bwd_one_pass_kernelI11Fp32IOBf16WLi64ELi8ELi128EEv26Group_norm_nhwc_bwd_params,"a",@progbits
	.sectionflags	@""
	.align	4
.nv.constant0._Z35group_norm_nhwc_bwd_one_pass_kernelI11Fp32IOBf16WLi64ELi8ELi128EEv26Group_norm_nhwc_bwd_params:
	.zero		1080


//--------------------- .nv.constant0._Z35group_norm_nhwc_bwd_one_pass_kernelI11Fp32IOBf16WLi128ELi8ELi128EEv26Group_norm_nhwc_bwd_params --------------------------
	.section	.nv.constant0._Z35group_norm_nhwc_bwd_one_pass_kernelI11Fp32IOBf16WLi128ELi8ELi128EEv26Group_norm_nhwc_bwd_params,"a",@progbits
	.sectionflags	@""
	.align	4
.nv.constant0._Z35group_norm_nhwc_bwd_one_pass_kernelI11Fp32IOBf16WLi128ELi8ELi128EEv26Group_norm_nhwc_bwd_params:
	.zero		1080


//--------------------- .nv.constant0._Z35group_norm_nhwc_bwd_one_pass_kernelI11Fp32IOBf16WLi256ELi8ELi128EEv26Group_norm_nhwc_bwd_params --------------------------
	.section	.nv.constant0._Z35group_norm_nhwc_bwd_one_pass_kernelI11Fp32IOBf16WLi256ELi8ELi128EEv26Group_norm_nhwc_bwd_params,"a",@progbits
	.sectionflags	@""
	.align	4
.nv.constant0._Z35group_norm_nhwc_bwd_one_pass_kernelI11Fp32IOBf16WLi256ELi8ELi128EEv26Group_norm_nhwc_bwd_params:
	.zero		1080


//--------------------- .nv.constant0._Z35group_norm_nhwc_bwd_one_pass_kernelI11Fp32IOBf16WLi512ELi8ELi128EEv26Group_norm_nhwc_bwd_params --------------------------
	.section	.nv.constant0._Z35group_norm_nhwc_bwd_one_pass_kernelI11Fp32IOBf16WLi512ELi8ELi128EEv26Group_norm_nhwc_bwd_params,"a",@progbits
	.sectionflags	@""
	.align	4
.nv.constant0._Z35group_norm_nhwc_bwd_one_pass_kernelI11Fp32IOBf16WLi512ELi8ELi128EEv26Group_norm_nhwc_bwd_params:
	.zero		1080


//--------------------- .nv.constant0._Z35group_norm_nhwc_bwd_one_pass_kernelI11Fp32IOFp16WLi64ELi8ELi128EEv26Group_norm_nhwc_bwd_params --------------------------
	.section	.nv.constant0._Z35group_norm_nhwc_bwd_one_pass_kernelI11Fp32IOFp16WLi64ELi8ELi128EEv26Group_norm_nhwc_bwd_params,"a",@progbits
	.sectionflags	@""
	.align	4
.nv.constant0._Z35group_norm_nhwc_bwd_one_pass_kernelI11Fp32IOFp16WLi64ELi8ELi128EEv26Group_norm_nhwc_bwd_params:
	.zero		1080


//--------------------- .nv.constant0._Z35group_norm_nhwc_bwd_one_pass_kernelI11Fp32IOFp16WLi128ELi8ELi128EEv26Group_norm_nhwc_bwd_params --------------------------
	.section	.nv.constant0._Z35group_norm_nhwc_bwd_one_pass_kernelI11Fp32IOFp16WLi128ELi8ELi128EEv26Group_norm_nhwc_bwd_params,"a",@progbits
	.sectionflags	@""
	.align	4
.nv.constant0._Z35group_norm_nhwc_bwd_one_pass_kernelI11Fp32IOFp16WLi128ELi8ELi128EEv26Group_norm_nhwc_bwd_params:
	.zero		1080


//--------------------- .nv.constant0._Z35group_norm_nhwc_bwd_one_pass_kernelI11Fp32IOFp16WLi256ELi8ELi128EEv26Group_norm_nhwc_bwd_params --------------------------
	.section	.nv.constant0._Z35group_norm_nhwc_bwd_one_pass_kernelI11Fp32IOFp16WLi256ELi8ELi128EEv26Group_norm_nhwc_bwd_params,"a",@progbits
	.sectionflags	@""
	.align	4
.nv.constant0._Z35group_norm_nhwc_bwd_one_pass_kernelI11Fp32IOFp16WLi256ELi8ELi128EEv26Group_norm_nhwc_bwd_params:
	.zero		1080


//--------------------- .nv.constant0._Z35group_norm_nhwc_bwd_one_pass_kernelI11Fp32IOFp16WLi512ELi8ELi128EEv26Group_norm_nhwc_bwd_params --------------------------
	.section	.nv.constant0._Z35group_norm_nhwc_bwd_one_pass_kernelI11Fp32IOFp16WLi512ELi8ELi128EEv26Group_norm_nhwc_bwd_params,"a",@progbits
	.sectionflags	@""
	.align	4
.nv.constant0._Z35group_norm_nhwc_bwd_one_pass_kernelI11Fp32IOFp16WLi512ELi8ELi128EEv26Group_norm_nhwc_bwd_params:
	.zero		1080


//--------------------- .nv.constant0._Z35group_norm_nhwc_fwd_one_pass_kernelI11Bf16IOFp32WLi64ELi8ELi128EEv26Group_norm_nhwc_fwd_params --------------------------
	.section	.nv.constant0._Z35group_norm_nhwc_fwd_one_pass_kernelI11Bf16IOFp32WLi64ELi8ELi128EEv26Group_norm_nhwc_fwd_params,"a",@progbits
	.sectionflags	@""
	.align	4
.nv.constant0._Z35group_norm_nhwc_fwd_one_pass_kernelI11Bf16IOFp32WLi64ELi8ELi128EEv26Group_norm_nhwc_fwd_params:
	.zero		1056


//--------------------- .nv.constant0._Z35group_norm_nhwc_fwd_one_pass_kernelI11Bf16IOFp32WLi128ELi8ELi128EEv26Group_norm_nhwc_fwd_params --------------------------
	.section	.nv.constant0._Z35group_norm_nhwc_fwd_one_pass_kernelI11Bf16IOFp32WLi128ELi8ELi128EEv26Group_norm_nhwc_fwd_params,"a",@progbits
	.sectionflags	@""
	.align	4
.nv.constant0._Z35group_norm_nhwc_fwd_one_pass_kernelI11Bf16IOFp32WLi128ELi8ELi128EEv26Group_norm_nhwc_fwd_params:
	.zero		1056


//--------------------- .nv.constant0._Z35group_norm_nhwc_fwd_one_pass_kernelI11Bf16IOFp32WLi256ELi8ELi128EEv26Group_norm_nhwc_fwd_params --------------------------
	.section	.nv.constant0._Z35group_norm_nhwc_fwd_one_pass_kernelI11Bf16IOFp32WLi256ELi8ELi128EEv26Group_norm_nhwc_fwd_params,"a",@progbits
	.sectionflags	@""
	.align	4
.nv.constant0._Z35group_norm_nhwc_fwd_one_pass_kernelI11Bf16IOFp32WLi256ELi8ELi128EEv26Group_norm_nhwc_fwd_params:
	.zero		1056


//--------------------- .nv.constant0._Z35group_norm_nhwc_fwd_one_pass_kernelI11Bf16IOFp32WLi512ELi8ELi128EEv26Group_norm_nhwc_fwd_params --------------------------
	.section	.nv.constant0._Z35group_norm_nhwc_fwd_one_pass_kernelI11Bf16IOFp32WLi512ELi8ELi128EEv26Group_norm_nhwc_fwd_params,"a",@progbits
	.sectionflags	@""
	.align	4
.nv.constant0._Z35group_norm_nhwc_fwd_one_pass_kernelI11Bf16IOFp32WLi512ELi8ELi128EEv26Group_norm_nhwc_fwd_params:
	.zero		1056


//--------------------- .nv.constant0._Z35group_norm_nhwc_fwd_one_pass_kernelI11Bf16IOBf16WLi64ELi8ELi128EEv26Group_norm_nhwc_fwd_params --------------------------
	.section	.nv.constant0._Z35group_norm_nhwc_fwd_one_pass_kernelI11Bf16IOBf16WLi64ELi8ELi128EEv26Group_norm_nhwc_fwd_params,"a",@progbits
	.sectionflags	@""
	.align	4
.nv.constant0._Z35group_norm_nhwc_fwd_one_pass_kernelI11Bf16IOBf16WLi64ELi8ELi128EEv26Group_norm_nhwc_fwd_params:
	.zero		1056


//--------------------- .nv.constant0._Z35group_norm_nhwc_fwd_one_pass_kernelI11Bf16IOBf16WLi128ELi8ELi128EEv26Group_norm_nhwc_fwd_params --------------------------
	.section	.nv.constant0._Z35group_norm_nhwc_fwd_one_pass_kernelI11Bf16IOBf16WLi128ELi8ELi128EEv26Group_norm_nhwc_fwd_params,"a",@progbits
	.sectionflags	@""
	.align	4
.nv.constant0._Z35group_norm_nhwc_fwd_one_pass_kernelI11Bf16IOBf16WLi128ELi8ELi128EEv26Group_norm_nhwc_fwd_params:
	.zero		1056


//--------------------- .nv.constant0._Z35group_norm_nhwc_fwd_one_pass_kernelI11Bf16IOBf16WLi256ELi8ELi128EEv26Group_norm_nhwc_fwd_params --------------------------
	.section	.nv.constant0._Z35group_norm_nhwc_fwd_one_pass_kernelI11Bf16IOBf16WLi256ELi8ELi128EEv26Group_norm_nhwc_fwd_params,"a",@progbits
	.sectionflags	@""
	.align	4
.nv.constant0._Z35group_norm_nhwc_fwd_one_pass_kernelI11Bf16IOBf16WLi256ELi8ELi128EEv26Group_norm_nhwc_fwd_params:
	.zero		1056


//--------------------- .nv.constant0._Z35group_norm_nhwc_fwd_one_pass_kernelI11Bf16IOBf16WLi512ELi8ELi128EEv26Group_norm_nhwc_fwd_params --------------------------
	.section	.nv.constant0._Z35group_norm_nhwc_fwd_one_pass_kernelI11Bf16IOBf16WLi512ELi8ELi128EEv26Group_norm_nhwc_fwd_params,"a",@progbits
	.sectionflags	@""
	.align	4
.nv.constant0._Z35group_norm_nhwc_fwd_one_pass_kernelI11Bf16IOBf16WLi512ELi8ELi128EEv26Group_norm_nhwc_fwd_params:
	.zero		1056


//--------------------- .nv.constant0._Z35group_norm_nhwc_fwd_one_pass_kernelI11Bf16IOFp16WLi64ELi8ELi128EEv26Group_norm_nhwc_fwd_params --------------------------
	.section	.nv.constant0._Z35group_norm_nhwc_fwd_one_pass_kernelI11Bf16IOFp16WLi64ELi8ELi128EEv26Group_norm_nhwc_fwd_params,"a",@progbits
	.sectionflags	@""
	.align	4
.nv.constant0._Z35group_norm_nhwc_fwd_one_pass_kernelI11Bf16IOFp16WLi64ELi8ELi128EEv26Group_norm_nhwc_fwd_params:
	.zero		1056


//--------------------- .nv.constant0._Z35group_norm_nhwc_fwd_one_pass_kernelI11Bf16IOFp16WLi128ELi8ELi128EEv26Group_norm_nhwc_fwd_params --------------------------
	.section	.nv.constant0._Z35group_norm_nhwc_fwd_one_pass_kernelI11Bf16IOFp16WLi128ELi8ELi128EEv26Group_norm_nhwc_fwd_params,"a",@progbits
	.sectionflags	@""
	.align	4
.nv.constant0._Z35group_norm_nhwc_fwd_one_pass_kernelI11Bf16IOFp16WLi128ELi8ELi128EEv26Group_norm_nhwc_fwd_params:
	.zero		1056


//--------------------- .nv.constant0._Z35group_norm_nhwc_fwd_one_pass_kernelI11Bf16IOFp16WLi256ELi8ELi128EEv26Group_norm_nhwc_fwd_params --------------------------
	.section	.nv.constant0._Z35group_norm_nhwc_fwd_one_pass_kernelI11Bf16IOFp16WLi256ELi8ELi128EEv26Group_norm_nhwc_fwd_params,"a",@progbits
	.sectionflags	@""
	.align	4
.nv.constant0._Z35group_norm_nhwc_fwd_one_pass_kernelI11Bf16IOFp16WLi256ELi8ELi128EEv26Group_norm_nhwc_fwd_params:
	.zero		1056


//--------------------- .nv.constant0._Z35group_norm_nhwc_fwd_one_pass_kernelI11Bf16IOFp16WLi512ELi8ELi128EEv26Group_norm_nhwc_fwd_params --------------------------
	.section	.nv.constant0._Z35group_norm_nhwc_fwd_one_pass_kernelI11Bf16IOFp16WLi512ELi8ELi128EEv26Group_norm_nhwc_fwd_params,"a",@progbits
	.sectionflags	@""
	.align	4
.nv.constant0._Z35group_norm_nhwc_fwd_one_pass_kernelI11Bf16IOFp16WLi512ELi8ELi128EEv26Group_norm_nhwc_fwd_params:
	.zero		1056


//--------------------- .nv.constant0._Z35group_norm_nhwc_fwd_one_pass_kernelI11Fp16IOFp32WLi64ELi8ELi128EEv26Group_norm_nhwc_fwd_params --------------------------
	.section	.nv.constant0._Z35group_norm_nhwc_fwd_one_pass_kernelI11Fp16IOFp32WLi64ELi8ELi128EEv26Group_norm_nhwc_fwd_params,"a",@progbits
	.sectionflags	@""
	.align	4
.nv.constant0._Z35group_norm_nhwc_fwd_one_pass_kernelI11Fp16IOFp32WLi64ELi8ELi128EEv26Group_norm_nhwc_fwd_params:
	.zero		1056


//--------------------- .nv.constant0._Z35group_norm_nhwc_fwd_one_pass_kernelI11Fp16IOFp32WLi128ELi8ELi128EEv26Group_norm_nhwc_fwd_params --------------------------
	.section	.nv.constant0._Z35group_norm_nhwc_fwd_one_pass_kernelI11Fp16IOFp32WLi128ELi8ELi128EEv26Group_norm_nhwc_fwd_params,"a",@progbits
	.sectionflags	@""
	.align	4
.nv.constant0._Z35group_norm_nhwc_fwd_one_pass_kernelI11Fp16IOFp32WLi128ELi8ELi128EEv26Group_norm_nhwc_fwd_params:
	.zero		1056


//--------------------- .nv.constant0._Z35group_norm_nhwc_fwd_one_pass_kernelI11Fp16IOFp32WLi256ELi8ELi128EEv26Group_norm_nhwc_fwd_params --------------------------
	.section	.nv.constant0._Z35group_norm_nhwc_fwd_one_pass_kernelI11Fp16IOFp32WLi256ELi8ELi128EEv26Group_norm_nhwc_fwd_params,"a",@progbits
	.sectionflags	@""
	.align	4
.nv.constant0._Z35group_norm_nhwc_fwd_one_pass_kernelI11Fp16IOFp32WLi256ELi8ELi128EEv26Group_norm_nhwc_fwd_params:
	.zero		1056


//--------------------- .nv.constant0._Z35group_norm_nhwc_fwd_one_pass_kernelI11Fp16IOFp32WLi512ELi8ELi128EEv26Group_norm_nhwc_fwd_params --------------------------
	.section	.nv.constant0._Z35group_norm_nhwc_fwd_one_pass_kernelI11Fp16IOFp32WLi512ELi8ELi128EEv26Group_norm_nhwc_fwd_params,"a",@progbits
	.sectionflags	@""
	.align	4
.nv.constant0._Z35group_norm_nhwc_fwd_one_pass_kernelI11Fp16IOFp32WLi512ELi8ELi128EEv26Group_norm_nhwc_fwd_params:
	.zero		1056


//--------------------- .nv.constant0._Z35group_norm_nhwc_fwd_one_pass_kernelI11Fp16IOBf16WLi64ELi8ELi128EEv26Group_norm_nhwc_fwd_params --------------------------
	.section	.nv.constant0._Z35group_norm_nhwc_fwd_one_pass_kernelI11Fp16IOBf16WLi64ELi8ELi128EEv26Group_norm_nhwc_fwd_params,"a",@progbits
	.sectionflags	@""
	.align	4
.nv.constant0._Z35group_norm_nhwc_fwd_one_pass_kernelI11Fp16IOBf16WLi64ELi8ELi128EEv26Group_norm_nhwc_fwd_params:
	.zero		1056


//--------------------- .nv.constant0._Z35group_norm_nhwc_fwd_one_pass_kernelI11Fp16IOBf16WLi128ELi8ELi128EEv26Group_norm_nhwc_fwd_params --------------------------
	.section	.nv.constant0._Z35group_norm_nhwc_fwd_one_pass_kernelI11Fp16IOBf16WLi128ELi8ELi128EEv26Group_norm_nhwc_fwd_params,"a",@progbits
	.sectionflags	@""
	.align	4
.nv.constant0._Z35group_norm_nhwc_fwd_one_pass_kernelI11Fp16IOBf16WLi128ELi8ELi128EEv26Group_norm_nhwc_fwd_params:
	.zero		1056


//--------------------- .nv.constant0._Z35group_norm_nhwc_fwd_one_pass_kernelI11Fp16IOBf16WLi256ELi8ELi128EEv26Group_norm_nhwc_fwd_params --------------------------
	.section	.nv.constant0._Z35group_norm_nhwc_fwd_one_pass_kernelI11Fp16IOBf16WLi256ELi8ELi128EEv26Group_norm_nhwc_fwd_params,"a",@progbits
	.sectionflags	@""
	.align	4
.nv.constant0._Z35group_norm_nhwc_fwd_one_pass_kernelI11Fp16IOBf16WLi256ELi8ELi128EEv26Group_norm_nhwc_fwd_params:
	.zero		1056


//--------------------- .nv.constant0._Z35group_norm_nhwc_fwd_one_pass_kernelI11Fp16IOBf16WLi512ELi8ELi128EEv26Group_norm_nhwc_fwd_params --------------------------
	.section	.nv.constant0._Z35group_norm_nhwc_fwd_one_pass_kernelI11Fp16IOBf16WLi512ELi8ELi128EEv26Group_norm_nhwc_fwd_params,"a",@progbits
	.sectionflags	@""
	.align	4
.nv.constant0._Z35group_norm_nhwc_fwd_one_pass_kernelI11Fp16IOBf16WLi512ELi8ELi128EEv26Group_norm_nhwc_fwd_params:
	.zero		1056


//--------------------- .nv.constant0._Z35group_norm_nhwc_fwd_one_pass_kernelI11Fp16IOFp16WLi64ELi8ELi128EEv26Group_norm_nhwc_fwd_params --------------------------
	.section	.nv.constant0._Z35group_norm_nhwc_fwd_one_pass_kernelI11Fp16IOFp16WLi64ELi8ELi128EEv26Group_norm_nhwc_fwd_params,"a",@progbits
	.sectionflags	@""
	.align	4
.nv.constant0._Z35group_norm_nhwc_fwd_one_pass_kernelI11Fp16IOFp16WLi64ELi8ELi128EEv26Group_norm_nhwc_fwd_params:
	.zero		1056


//--------------------- .nv.constant0._Z35group_norm_nhwc_fwd_one_pass_kernelI11Fp16IOFp16WLi128ELi8ELi128EEv26Group_norm_nhwc_fwd_params --------------------------
	.section	.nv.constant0._Z35group_norm_nhwc_fwd_one_pass_kernelI11Fp16IOFp16WLi128ELi8ELi128EEv26Group_norm_nhwc_fwd_params,"a",@progbits
	.sectionflags	@""
	.align	4
.nv.constant0._Z35group_norm_nhwc_fwd_one_pass_kernelI11Fp16IOFp16WLi128ELi8ELi128EEv26Group_norm_nhwc_fwd_params:
	.zero		1056


//--------------------- .nv.constant0._Z35group_norm_nhwc_fwd_one_pass_kernelI11Fp16IOFp16WLi256ELi8ELi128EEv26Group_norm_nhwc_fwd_params --------------------------
	.section	.nv.constant0._Z35group_norm_nhwc_fwd_one_pass_kernelI11Fp16IOFp16WLi256ELi8ELi128EEv26Group_norm_nhwc_fwd_params,"a",@progbits
	.sectionflags	@""
	.align	4
.nv.constant0._Z35group_norm_nhwc_fwd_one_pass_kernelI11Fp16IOFp16WLi256ELi8ELi128EEv26Group_norm_nhwc_fwd_params:
	.zero		1056


//--------------------- .nv.constant0._Z35group_norm_nhwc_fwd_one_pass_kernelI11Fp16IOFp16WLi512ELi8ELi128EEv26Group_norm_nhwc_fwd_params --------------------------
	.section	.nv.constant0._Z35group_norm_nhwc_fwd_one_pass_kernelI11Fp16IOFp16WLi512ELi8ELi128EEv26Group_norm_nhwc_fwd_params,"a",@progbits
	.sectionflags	@""
	.align	4
.nv.constant0._Z35group_norm_nhwc_fwd_one_pass_kernelI11Fp16IOFp16WLi512ELi8ELi128EEv26Group_norm_nhwc_fwd_params:
	.zero		1056


//--------------------- .nv.constant0._Z35group_norm_nhwc_fwd_one_pass_kernelI11Fp32IOFp32WLi64ELi8ELi128EEv26Group_norm_nhwc_fwd_params --------------------------
	.section	.nv.constant0._Z35group_norm_nhwc_fwd_one_pass_kernelI11Fp32IOFp32WLi64ELi8ELi128EEv26Group_norm_nhwc_fwd_params,"a",@progbits
	.sectionflags	@""
	.align	4
.nv.constant0._Z35group_norm_nhwc_fwd_one_pass_kernelI11Fp32IOFp32WLi64ELi8ELi128EEv26Group_norm_nhwc_fwd_params:
	.zero		1056


//--------------------- .nv.constant0._Z35group_norm_nhwc_fwd_one_pass_kernelI11Fp32IOFp32WLi128ELi8ELi128EEv26Group_norm_nhwc_fwd_params --------------------------
	.section	.nv.constant0._Z35group_norm_nhwc_fwd_one_pass_kernelI11Fp32IOFp32WLi128ELi8ELi128EEv26Group_norm_nhwc_fwd_params,"a",@progbits
	.sectionflags	@""
	.align	4
.nv.constant0._Z35group_norm_nhwc_fwd_one_pass_kernelI11Fp32IOFp32WLi128ELi8ELi128EEv26Group_norm_nhwc_fwd_params:
	.zero		1056


//--------------------- .nv.constant0._Z35group_norm_nhwc_fwd_one_pass_kernelI11Fp32IOFp32WLi256ELi8ELi128EEv26Group_norm_nhwc_fwd_params --------------------------
	.section	.nv.constant0._Z35group_norm_nhwc_fwd_one_pass_kernelI11Fp32IOFp32WLi256ELi8ELi128EEv26Group_norm_nhwc_fwd_params,"a",@progbits
	.sectionflags	@""
	.align	4
.nv.constant0._Z35group_norm_nhwc_fwd_one_pass_kernelI11Fp32IOFp32WLi256ELi8ELi128EEv26Group_norm_nhwc_fwd_params:
	.zero		1056


//--------------------- .nv.constant0._Z35group_norm_nhwc_fwd_one_pass_kernelI11Fp32IOFp32WLi512ELi8ELi128EEv26Group_norm_nhwc_fwd_params --------------------------
	.section	.nv.constant0._Z35group_norm_nhwc_fwd_one_pass_kernelI11Fp32IOFp32WLi512ELi8ELi128EEv26Group_norm_nhwc_fwd_params,"a",@progbits
	.sectionflags	@""
	.align	4
.nv.constant0._Z35group_norm_nhwc_fwd_one_pass_kernelI11Fp32IOFp32WLi512ELi8ELi128EEv26Group_norm_nhwc_fwd_params:
	.zero		1056


//--------------------- .nv.constant0._Z35group_norm_nhwc_fwd_one_pass_kernelI11Fp32IOBf16WLi64ELi8ELi128EEv26Group_norm_nhwc_fwd_params --------------------------
	.section	.nv.constant0._Z35group_norm_nhwc_fwd_one_pass_kernelI11Fp32IOBf16WLi64ELi8ELi128EEv26Group_norm_nhwc_fwd_params,"a",@progbits
	.sectionflags	@""
	.align	4
.nv.constant0._Z35group_norm_nhwc_fwd_one_pass_kernelI11Fp32IOBf16WLi64ELi8ELi128EEv26Group_norm_nhwc_fwd_params:
	.zero		1056


//--------------------- .nv.constant0._Z35group_norm_nhwc_fwd_one_pass_kernelI11Fp32IOBf16WLi128ELi8ELi128EEv26Group_norm_nhwc_fwd_params --------------------------
	.section	.nv.constant0._Z35group_norm_nhwc_fwd_one_pass_kernelI11Fp32IOBf16WLi128ELi8ELi128EEv26Group_norm_nhwc_fwd_params,"a",@progbits
	.sectionflags	@""
	.align	4
.nv.constant0._Z35group_norm_nhwc_fwd_one_pass_kernelI11Fp32IOBf16WLi128ELi8ELi128EEv26Group_norm_nhwc_fwd_params:
	.zero		1056


//--------------------- .nv.constant0._Z35group_norm_nhwc_fwd_one_pass_kernelI11Fp32IOBf16WLi256ELi8ELi128EEv26Group_norm_nhwc_fwd_params --------------------------
	.section	.nv.constant0._Z35group_norm_nhwc_fwd_one_pass_kernelI11Fp32IOBf16WLi256ELi8ELi128EEv26Group_norm_nhwc_fwd_params,"a",@progbits
	.sectionflags	@""
	.align	4
.nv.constant0._Z35group_norm_nhwc_fwd_one_pass_kernelI11Fp32IOBf16WLi256ELi8ELi128EEv26Group_norm_nhwc_fwd_params:
	.zero		1056


//--------------------- .nv.constant0._Z35group_norm_nhwc_fwd_one_pass_kernelI11Fp32IOBf16WLi512ELi8ELi128EEv26Group_norm_nhwc_fwd_params --------------------------
	.section	.nv.constant0._Z35group_norm_nhwc_fwd_one_pass_kernelI11Fp32IOBf16WLi512ELi8ELi128EEv26Group_norm_nhwc_fwd_params,"a",@progbits
	.sectionflags	@""
	.align	4
.nv.constant0._Z35group_norm_nhwc_fwd_one_pass_kernelI11Fp32IOBf16WLi512ELi8ELi128EEv26Group_norm_nhwc_fwd_params:
	.zero		1056


//--------------------- .nv.constant0._Z35group_norm_nhwc_fwd_one_pass_kernelI11Fp32IOFp16WLi64ELi8ELi128EEv26Group_norm_nhwc_fwd_params --------------------------
	.section	.nv.constant0._Z35group_norm_nhwc_fwd_one_pass_kernelI11Fp32IOFp16WLi64ELi8ELi128EEv26Group_norm_nhwc_fwd_params,"a",@progbits
	.sectionflags	@""
	.align	4
.nv.constant0._Z35group_norm_nhwc_fwd_one_pass_kernelI11Fp32IOFp16WLi64ELi8ELi128EEv26Group_norm_nhwc_fwd_params:
	.zero		1056


//--------------------- .nv.constant0._Z35group_norm_nhwc_fwd_one_pass_kernelI11Fp32IOFp16WLi128ELi8ELi128EEv26Group_norm_nhwc_fwd_params --------------------------
	.section	.nv.constant0._Z35group_norm_nhwc_fwd_one_pass_kernelI11Fp32IOFp16WLi128ELi8ELi128EEv26Group_norm_nhwc_fwd_params,"a",@progbits
	.sectionflags	@""
	.align	4
.nv.constant0._Z35group_norm_nhwc_fwd_one_pass_kernelI11Fp32IOFp16WLi128ELi8ELi128EEv26Group_norm_nhwc_fwd_params:
	.zero		1056


//--------------------- .nv.constant0._Z35group_norm_nhwc_fwd_one_pass_kernelI11Fp32IOFp16WLi256ELi8ELi128EEv26Group_norm_nhwc_fwd_params --------------------------
	.section	.nv.constant0._Z35group_norm_nhwc_fwd_one_pass_kernelI11Fp32IOFp16WLi256ELi8ELi128EEv26Group_norm_nhwc_fwd_params,"a",@progbits
	.sectionflags	@""
	.align	4
.nv.constant0._Z35group_norm_nhwc_fwd_one_pass_kernelI11Fp32IOFp16WLi256ELi8ELi128EEv26Group_norm_nhwc_fwd_params:
	.zero		1056


//--------------------- .nv.constant0._Z35group_norm_nhwc_fwd_one_pass_kernelI11Fp32IOFp16WLi512ELi8ELi128EEv26Group_norm_nhwc_fwd_params --------------------------
	.section	.nv.constant0._Z35group_norm_nhwc_fwd_one_pass_kernelI11Fp32IOFp16WLi512ELi8ELi128EEv26Group_norm_nhwc_fwd_params,"a",@progbits
	.sectionflags	@""
	.align	4
.nv.constant0._Z35group_norm_nhwc_fwd_one_pass_kernelI11Fp32IOFp16WLi512ELi8ELi128EEv26Group_norm_nhwc_fwd_params:
	.zero		1056


//--------------------- SYMBOLS --------------------------

	.type		.nv.reservedSmem.offset0,@object
	.size		.nv.reservedSmem.offset0,0x4
	.type		.nv.reservedSmem.cap,@object
	.size		.nv.reservedSmem.cap,0x4
